	.target	sm_90a

	.elftype	@"ET_EXEC"


//--------------------- .note.nv.tkinfo           --------------------------
	.section	.note.nv.tkinfo,"",@"SHT_NOTE"
	.sectionflags	@"SHF_NOTE_NV_TKINFO"
	.tkinfo
        /*0018*/ 	.word	0x00000002
        /*0030*/ 	.string	""
        /*0030*/ 	.string	"ptxas"
        /*0030*/ 	.string	"Cuda compilation tools, release 13.0, V13.0.88"
        /*0030*/ 	.string	"Build cuda_13.0.r13.0/compiler.36424714_0"
        /*0030*/ 	.string	"-arch sm_90a -m 64 "



//--------------------- .note.nv.cuinfo           --------------------------
	.section	.note.nv.cuinfo,"",@"SHT_NOTE"
	.sectionflags	@"SHF_NOTE_NV_CUINFO"
        /*0018*/ 	.short	0x0002
        /*001a*/ 	.short	0x005a
        /*001c*/ 	.short	0x0082
	.zero		2


//--------------------- .nv.info                  --------------------------
	.section	.nv.info,"",@"SHT_CUDA_INFO"
	.align	4


	//----- nvinfo : EIATTR_REGCOUNT
	.align		4
        /*0000*/ 	.byte	0x04, 0x2f
        /*0002*/ 	.short	(.L_25 - .L_24)
	.align		4
.L_24:
        /*0004*/ 	.word	index@(_ZN7cutlass13device_kernelIN5flash11enable_sm90INS1_16FlashAttnFwdSm90INS1_25CollectiveMainloopFwdSm90ILi2EN4cute5tupleIJNS5_1CILi1EEES8_S8_EEENS6_IJNS7_ILi128EEESA_NS7_ILi192EEEEEELi128ENS_6half_tEfNS_4arch4Sm90ELb1ELb0ELb0ELb1ELb0ELb1ELb0ELb1ELb1ELb0ELb0ELb0EEENS1_21CollectiveEpilogueFwdINS6_IJSA_SA_SA_EEES9_SD_SF_Li256ELb1ELb0ELb0ELb0EEENS1_36VarlenDynamicPersistentTileSchedulerILi128ELi128ELi256ELi32ELb0ELb0ELb1ELb1ELb1ELb1EEEEEEEEEvNT_6ParamsE)
        /*0008*/ 	.word	0x000000a8


	//----- nvinfo : EIATTR_FRAME_SIZE
	.align		4
.L_25:
        /*000c*/ 	.byte	0x04, 0x11
        /*000e*/ 	.short	(.L_27 - .L_26)
	.align		4
.L_26:
        /*0010*/ 	.word	index@(_ZN7cutlass13device_kernelIN5flash11enable_sm90INS1_16FlashAttnFwdSm90INS1_25CollectiveMainloopFwdSm90ILi2EN4cute5tupleIJNS5_1CILi1EEES8_S8_EEENS6_IJNS7_ILi128EEESA_NS7_ILi192EEEEEELi128ENS_6half_tEfNS_4arch4Sm90ELb1ELb0ELb0ELb1ELb0ELb1ELb0ELb1ELb1ELb0ELb0ELb0EEENS1_21CollectiveEpilogueFwdINS6_IJSA_SA_SA_EEES9_SD_SF_Li256ELb1ELb0ELb0ELb0EEENS1_36VarlenDynamicPersistentTileSchedulerILi128ELi128ELi256ELi32ELb0ELb0ELb1ELb1ELb1ELb1EEEEEEEEEvNT_6ParamsE)
        /*0014*/ 	.word	0x00000038


	//----- nvinfo : EIATTR_REGCOUNT
	.align		4
.L_27:
        /*0018*/ 	.byte	0x04, 0x2f
        /*001a*/ 	.short	(.L_29 - .L_28)
	.align		4
.L_28:
        /*001c*/ 	.word	index@(_ZN7cutlass13device_kernelIN5flash11enable_sm90INS1_16FlashAttnFwdSm90INS1_25CollectiveMainloopFwdSm90ILi2EN4cute5tupleIJNS5_1CILi1EEES8_S8_EEENS6_IJNS7_ILi128EEESA_NS7_ILi192EEEEEELi128ENS_6half_tEfNS_4arch4Sm90ELb1ELb0ELb0ELb1ELb0ELb0ELb0ELb1ELb1ELb0ELb0ELb0EEENS1_21CollectiveEpilogueFwdINS6_IJSA_SA_SA_EEES9_SD_SF_Li256ELb1ELb0ELb0ELb0EEENS1_36VarlenDynamicPersistentTileSchedulerILi128ELi128ELi256ELi32ELb0ELb0ELb1ELb1ELb1ELb1EEEEEEEEEvNT_6ParamsE)
        /*0020*/ 	.word	0x000000a8


	//----- nvinfo : EIATTR_FRAME_SIZE
	.align		4
.L_29:
        /*0024*/ 	.byte	0x04, 0x11
        /*0026*/ 	.short	(.L_31 - .L_30)
	.align		4
.L_30:
        /*0028*/ 	.word	index@(_ZN7cutlass13device_kernelIN5flash11enable_sm90INS1_16FlashAttnFwdSm90INS1_25CollectiveMainloopFwdSm90ILi2EN4cute5tupleIJNS5_1CILi1EEES8_S8_EEENS6_IJNS7_ILi128EEESA_NS7_ILi192EEEEEELi128ENS_6half_tEfNS_4arch4Sm90ELb1ELb0ELb0ELb1ELb0ELb0ELb0ELb1ELb1ELb0ELb0ELb0EEENS1_21CollectiveEpilogueFwdINS6_IJSA_SA_SA_EEES9_SD_SF_Li256ELb1ELb0ELb0ELb0EEENS1_36VarlenDynamicPersistentTileSchedulerILi128ELi128ELi256ELi32ELb0ELb0ELb1ELb1ELb1ELb1EEEEEEEEEvNT_6ParamsE)
        /*002c*/ 	.word	0x00000030


	//----- nvinfo : EIATTR_REGCOUNT
	.align		4
.L_31:
        /*0030*/ 	.byte	0x04, 0x2f
        /*0032*/ 	.short	(.L_33 - .L_32)
	.align		4
.L_32:
        /*0034*/ 	.word	index@(_ZN7cutlass13device_kernelIN5flash11enable_sm90INS1_16FlashAttnFwdSm90INS1_25CollectiveMainloopFwdSm90ILi2EN4cute5tupleIJNS5_1CILi1EEES8_S8_EEENS6_IJNS7_ILi128EEESA_NS7_ILi192EEEEEELi128ENS_6half_tEfNS_4arch4Sm90ELb1ELb0ELb0ELb0ELb0ELb0ELb0ELb1ELb1ELb0ELb0ELb0EEENS1_21CollectiveEpilogueFwdINS6_IJSA_SA_SA_EEES9_SD_SF_Li256ELb0ELb0ELb0ELb0EEENS1_30DynamicPersistentTileSchedulerILi256ELi32ELb0ELb0ELb1EEEEEEEEEvNT_6ParamsE)
        /*0038*/ 	.word	0x000000a8


	//----- nvinfo : EIATTR_FRAME_SIZE
	.align		4
.L_33:
        /*003c*/ 	.byte	0x04, 0x11
        /*003e*/ 	.short	(.L_35 - .L_34)
	.align		4
.L_34:
        /*0040*/ 	.word	index@(_ZN7cutlass13device_kernelIN5flash11enable_sm90INS1_16FlashAttnFwdSm90INS1_25CollectiveMainloopFwdSm90ILi2EN4cute5tupleIJNS5_1CILi1EEES8_S8_EEENS6_IJNS7_ILi128EEESA_NS7_ILi192EEEEEELi128ENS_6half_tEfNS_4arch4Sm90ELb1ELb0ELb0ELb0ELb0ELb0ELb0ELb1ELb1ELb0ELb0ELb0EEENS1_21CollectiveEpilogueFwdINS6_IJSA_SA_SA_EEES9_SD_SF_Li256ELb0ELb0ELb0ELb0EEENS1_30DynamicPersistentTileSchedulerILi256ELi32ELb0ELb0ELb1EEEEEEEEEvNT_6ParamsE)
        /*0044*/ 	.word	0x00000008


	//----- nvinfo : EIATTR_REGCOUNT
	.align		4
.L_35:
        /*0048*/ 	.byte	0x04, 0x2f
        /*004a*/ 	.short	(.L_37 - .L_36)
	.align		4
.L_36:
        /*004c*/ 	.word	index@(_ZN7cutlass13device_kernelIN5flash11enable_sm90INS1_16FlashAttnFwdSm90INS1_25CollectiveMainloopFwdSm90ILi2EN4cute5tupleIJNS5_1CILi1EEES8_S8_EEENS6_IJNS7_ILi128EEENS7_ILi96EEENS7_ILi192EEEEEELi128ENS_6half_tEfNS_4arch4Sm90ELb0ELb1ELb0ELb1ELb0ELb1ELb0ELb1ELb1ELb0ELb0ELb0EEENS1_21CollectiveEpilogueFwdINS6_IJSA_SA_SB_EEES9_SE_SG_Li256ELb1ELb0ELb0ELb0EEENS1_36VarlenDynamicPersistentTileSchedulerILi128ELi96ELi256ELi32ELb0ELb0ELb1ELb1ELb0ELb1EEEEEEEEEvNT_6ParamsE)
        /*0050*/ 	.word	0x000000a8


	//----- nvinfo : EIATTR_FRAME_SIZE
	.align		4
.L_37:
        /*0054*/ 	.byte	0x04, 0x11
        /*0056*/ 	.short	(.L_39 - .L_38)
	.align		4
.L_38:
        /*0058*/ 	.word	index@(_ZN7cutlass13device_kernelIN5flash11enable_sm90INS1_16FlashAttnFwdSm90INS1_25CollectiveMainloopFwdSm90ILi2EN4cute5tupleIJNS5_1CILi1EEES8_S8_EEENS6_IJNS7_ILi128EEENS7_ILi96EEENS7_ILi192EEEEEELi128ENS_6half_tEfNS_4arch4Sm90ELb0ELb1ELb0ELb1ELb0ELb1ELb0ELb1ELb1ELb0ELb0ELb0EEENS1_21CollectiveEpilogueFwdINS6_IJSA_SA_SB_EEES9_SE_SG_Li256ELb1ELb0ELb0ELb0EEENS1_36VarlenDynamicPersistentTileSchedulerILi128ELi96ELi256ELi32ELb0ELb0ELb1ELb1ELb0ELb1EEEEEEEEEvNT_6ParamsE)
        /*005c*/ 	.word	0x00000040


	//----- nvinfo : EIATTR_REGCOUNT
	.align		4
.L_39:
        /*0060*/ 	.byte	0x04, 0x2f
        /*0062*/ 	.short	(.L_41 - .L_40)
	.align		4
.L_40:
        /*0064*/ 	.word	index@(_ZN7cutlass13device_kernelIN5flash11enable_sm90INS1_16FlashAttnFwdSm90INS1_25CollectiveMainloopFwdSm90ILi2EN4cute5tupleIJNS5_1CILi1EEES8_S8_EEENS6_IJNS7_ILi128EEENS7_ILi96EEENS7_ILi192EEEEEELi128ENS_6half_tEfNS_4arch4Sm90ELb0ELb1ELb0ELb1ELb0ELb0ELb0ELb1ELb1ELb0ELb0ELb0EEENS1_21CollectiveEpilogueFwdINS6_IJSA_SA_SB_EEES9_SE_SG_Li256ELb1ELb0ELb0ELb0EEENS1_36VarlenDynamicPersistentTileSchedulerILi128ELi96ELi256ELi32ELb0ELb0ELb1ELb1ELb0ELb1EEEEEEEEEvNT_6ParamsE)
        /*0068*/ 	.word	0x000000a8


	//----- nvinfo : EIATTR_FRAME_SIZE
	.align		4
.L_41:
        /*006c*/ 	.byte	0x04, 0x11
        /*006e*/ 	.short	(.L_43 - .L_42)
	.align		4
.L_42:
        /*0070*/ 	.word	index@(_ZN7cutlass13device_kernelIN5flash11enable_sm90INS1_16FlashAttnFwdSm90INS1_25CollectiveMainloopFwdSm90ILi2EN4cute5tupleIJNS5_1CILi1EEES8_S8_EEENS6_IJNS7_ILi128EEENS7_ILi96EEENS7_ILi192EEEEEELi128ENS_6half_tEfNS_4arch4Sm90ELb0ELb1ELb0ELb1ELb0ELb0ELb0ELb1ELb1ELb0ELb0ELb0EEENS1_21CollectiveEpilogueFwdINS6_IJSA_SA_SB_EEES9_SE_SG_Li256ELb1ELb0ELb0ELb0EEENS1_36VarlenDynamicPersistentTileSchedulerILi128ELi96ELi256ELi32ELb0ELb0ELb1ELb1ELb0ELb1EEEEEEEEEvNT_6ParamsE)
        /*0074*/ 	.word	0x00000028


	//----- nvinfo : EIATTR_REGCOUNT
	.align		4
.L_43:
        /*0078*/ 	.byte	0x04, 0x2f
        /*007a*/ 	.short	(.L_45 - .L_44)
	.align		4
.L_44:
        /*007c*/ 	.word	index@(_ZN7cutlass13device_kernelIN5flash11enable_sm90INS1_16FlashAttnFwdSm90INS1_25CollectiveMainloopFwdSm90ILi2EN4cute5tupleIJNS5_1CILi1EEES8_S8_EEENS6_IJNS7_ILi128EEENS7_ILi96EEENS7_ILi192EEEEEELi128ENS_6half_tEfNS_4arch4Sm90ELb0ELb1ELb0ELb0ELb0ELb0ELb0ELb1ELb1ELb0ELb0ELb0EEENS1_21CollectiveEpilogueFwdINS6_IJSA_SA_SB_EEES9_SE_SG_Li256ELb0ELb0ELb0ELb0EEENS1_30DynamicPersistentTileSchedulerILi256ELi32ELb0ELb0ELb1EEEEEEEEEvNT_6ParamsE)
        /*0080*/ 	.word	0x000000a8


	//----- nvinfo : EIATTR_FRAME_SIZE
	.align		4
.L_45:
        /*0084*/ 	.byte	0x04, 0x11
        /*0086*/ 	.short	(.L_47 - .L_46)
	.align		4
.L_46:
        /*0088*/ 	.word	index@(_ZN7cutlass13device_kernelIN5flash11enable_sm90INS1_16FlashAttnFwdSm90INS1_25CollectiveMainloopFwdSm90ILi2EN4cute5tupleIJNS5_1CILi1EEES8_S8_EEENS6_IJNS7_ILi128EEENS7_ILi96EEENS7_ILi192EEEEEELi128ENS_6half_tEfNS_4arch4Sm90ELb0ELb1ELb0ELb0ELb0ELb0ELb0ELb1ELb1ELb0ELb0ELb0EEENS1_21CollectiveEpilogueFwdINS6_IJSA_SA_SB_EEES9_SE_SG_Li256ELb0ELb0ELb0ELb0EEENS1_30DynamicPersistentTileSchedulerILi256ELi32ELb0ELb0ELb1EEEEEEEEEvNT_6ParamsE)
        /*008c*/ 	.word	0x00000008


	//----- nvinfo : EIATTR_REGCOUNT
	.align		4
.L_47:
        /*0090*/ 	.byte	0x04, 0x2f
        /*0092*/ 	.short	(.L_49 - .L_48)
	.align		4
.L_48:
        /*0094*/ 	.word	index@(_ZN7cutlass13device_kernelIN5flash11enable_sm90INS1_16FlashAttnFwdSm90INS1_25CollectiveMainloopFwdSm90ILi2EN4cute5tupleIJNS5_1CILi1EEES8_S8_EEENS6_IJNS7_ILi128EEESA_NS7_ILi192EEEEEELi128ENS_6half_tEfNS_4arch4Sm90ELb0ELb0ELb0ELb1ELb0ELb1ELb0ELb1ELb1ELb0ELb0ELb0EEENS1_21CollectiveEpilogueFwdINS6_IJSA_SA_SA_EEES9_SD_SF_Li256ELb1ELb0ELb0ELb0EEENS1_36VarlenDynamicPersistentTileSchedulerILi128ELi128ELi256ELi32ELb0ELb0ELb1ELb0ELb1ELb1EEEEEEEEEvNT_6ParamsE)
        /*0098*/ 	.word	0x000000a8


	//----- nvinfo : EIATTR_FRAME_SIZE
	.align		4
.L_49:
        /*009c*/ 	.byte	0x04, 0x11
        /*009e*/ 	.short	(.L_51 - .L_50)
	.align		4
.L_50:
        /*00a0*/ 	.word	index@(_ZN7cutlass13device_kernelIN5flash11enable_sm90INS1_16FlashAttnFwdSm90INS1_25CollectiveMainloopFwdSm90ILi2EN4cute5tupleIJNS5_1CILi1EEES8_S8_EEENS6_IJNS7_ILi128EEESA_NS7_ILi192EEEEEELi128ENS_6half_tEfNS_4arch4Sm90ELb0ELb0ELb0ELb1ELb0ELb1ELb0ELb1ELb1ELb0ELb0ELb0EEENS1_21CollectiveEpilogueFwdINS6_IJSA_SA_SA_EEES9_SD_SF_Li256ELb1ELb0ELb0ELb0EEENS1_36VarlenDynamicPersistentTileSchedulerILi128ELi128ELi256ELi32ELb0ELb0ELb1ELb0ELb1ELb1EEEEEEEEEvNT_6ParamsE)
        /*00a4*/ 	.word	0x00000040


	//----- nvinfo : EIATTR_REGCOUNT
	.align		4
.L_51:
        /*00a8*/ 	.byte	0x04, 0x2f
        /*00aa*/ 	.short	(.L_53 - .L_52)
	.align		4
.L_52:
        /*00ac*/ 	.word	index@(_ZN7cutlass13device_kernelIN5flash11enable_sm90INS1_16FlashAttnFwdSm90INS1_25CollectiveMainloopFwdSm90ILi2EN4cute5tupleIJNS5_1CILi1EEES8_S8_EEENS6_IJNS7_ILi128EEESA_NS7_ILi192EEEEEELi128ENS_6half_tEfNS_4arch4Sm90ELb0ELb0ELb0ELb1ELb0ELb0ELb0ELb1ELb1ELb0ELb0ELb0EEENS1_21CollectiveEpilogueFwdINS6_IJSA_SA_SA_EEES9_SD_SF_Li256ELb1ELb0ELb0ELb0EEENS1_36VarlenDynamicPersistentTileSchedulerILi128ELi128ELi256ELi32ELb0ELb0ELb1ELb0ELb1ELb1EEEEEEEEEvNT_6ParamsE)
        /*00b0*/ 	.word	0x000000a8


	//----- nvinfo : EIATTR_FRAME_SIZE
	.align		4
.L_53:
        /*00b4*/ 	.byte	0x04, 0x11
        /*00b6*/ 	.short	(.L_55 - .L_54)
	.align		4
.L_54:
        /*00b8*/ 	.word	index@(_ZN7cutlass13device_kernelIN5flash11enable_sm90INS1_16FlashAttnFwdSm90INS1_25CollectiveMainloopFwdSm90ILi2EN4cute5tupleIJNS5_1CILi1EEES8_S8_EEENS6_IJNS7_ILi128EEESA_NS7_ILi192EEEEEELi128ENS_6half_tEfNS_4arch4Sm90ELb0ELb0ELb0ELb1ELb0ELb0ELb0ELb1ELb1ELb0ELb0ELb0EEENS1_21CollectiveEpilogueFwdINS6_IJSA_SA_SA_EEES9_SD_SF_Li256ELb1ELb0ELb0ELb0EEENS1_36VarlenDynamicPersistentTileSchedulerILi128ELi128ELi256ELi32ELb0ELb0ELb1ELb0ELb1ELb1EEEEEEEEEvNT_6ParamsE)
        /*00bc*/ 	.word	0x00000038


	//----- nvinfo : EIATTR_REGCOUNT
	.align		4
.L_55:
        /*00c0*/ 	.byte	0x04, 0x2f
        /*00c2*/ 	.short	(.L_57 - .L_56)
	.align		4
.L_56:
        /*00c4*/ 	.word	index@(_ZN7cutlass13device_kernelIN5flash11enable_sm90INS1_16FlashAttnFwdSm90INS1_25CollectiveMainloopFwdSm90ILi2EN4cute5tupleIJNS5_1CILi2EEENS7_ILi1EEES9_EEENS6_IJNS7_ILi128EEESB_NS7_ILi192EEEEEELi128ENS_6half_tEfNS_4arch4Sm90ELb0ELb0ELb0ELb0ELb0ELb0ELb0ELb1ELb1ELb0ELb0ELb0EEENS1_21CollectiveEpilogueFwdINS6_IJSB_SB_SB_EEESA_SE_SG_Li256ELb0ELb0ELb0ELb0EEENS1_29StaticPersistentTileSchedulerILb0EEEEEEEEEvNT_6ParamsE)
        /*00c8*/ 	.word	0x000000a8


	//----- nvinfo : EIATTR_FRAME_SIZE
	.align		4
.L_57:
        /*00cc*/ 	.byte	0x04, 0x11
        /*00ce*/ 	.short	(.L_59 - .L_58)
	.align		4
.L_58:
        /*00d0*/ 	.word	index@(_ZN7cutlass13device_kernelIN5flash11enable_sm90INS1_16FlashAttnFwdSm90INS1_25CollectiveMainloopFwdSm90ILi2EN4cute5tupleIJNS5_1CILi2EEENS7_ILi1EEES9_EEENS6_IJNS7_ILi128EEESB_NS7_ILi192EEEEEELi128ENS_6half_tEfNS_4arch4Sm90ELb0ELb0ELb0ELb0ELb0ELb0ELb0ELb1ELb1ELb0ELb0ELb0EEENS1_21CollectiveEpilogueFwdINS6_IJSB_SB_SB_EEESA_SE_SG_Li256ELb0ELb0ELb0ELb0EEENS1_29StaticPersistentTileSchedulerILb0EEEEEEEEEvNT_6ParamsE)
        /*00d4*/ 	.word	0x00000028


	//----- nvinfo : EIATTR_REGCOUNT
	.align		4
.L_59:
        /*00d8*/ 	.byte	0x04, 0x2f
        /*00da*/ 	.short	(.L_61 - .L_60)
	.align		4
.L_60:
        /*00dc*/ 	.word	index@(_ZN7cutlass13device_kernelIN5flash11enable_sm90INS1_16FlashAttnFwdSm90INS1_25CollectiveMainloopFwdSm90ILi2EN4cute5tupleIJNS5_1CILi1EEES8_S8_EEENS6_IJNS7_ILi128EEESA_NS7_ILi192EEEEEELi128ENS_6half_tEfNS_4arch4Sm90ELb0ELb0ELb0ELb0ELb0ELb0ELb0ELb1ELb1ELb0ELb0ELb0EEENS1_21CollectiveEpilogueFwdINS6_IJSA_SA_SA_EEES9_SD_SF_Li256ELb0ELb0ELb0ELb0EEENS1_29StaticPersistentTileSchedulerILb0EEEEEEEEEvNT_6ParamsE)
        /*00e0*/ 	.word	0x000000a8


	//----- nvinfo : EIATTR_FRAME_SIZE
	.align		4
.L_61:
        /*00e4*/ 	.byte	0x04, 0x11
        /*00e6*/ 	.short	(.L_63 - .L_62)
	.align		4
.L_62:
        /*00e8*/ 	.word	index@(_ZN7cutlass13device_kernelIN5flash11enable_sm90INS1_16FlashAttnFwdSm90INS1_25CollectiveMainloopFwdSm90ILi2EN4cute5tupleIJNS5_1CILi1EEES8_S8_EEENS6_IJNS7_ILi128EEESA_NS7_ILi192EEEEEELi128ENS_6half_tEfNS_4arch4Sm90ELb0ELb0ELb0ELb0ELb0ELb0ELb0ELb1ELb1ELb0ELb0ELb0EEENS1_21CollectiveEpilogueFwdINS6_IJSA_SA_SA_EEES9_SD_SF_Li256ELb0ELb0ELb0ELb0EEENS1_29StaticPersistentTileSchedulerILb0EEEEEEEEEvNT_6ParamsE)
        /*00ec*/ 	.word	0x00000020


	//----- nvinfo : EIATTR_MIN_STACK_SIZE
	.align		4
.L_63:
        /*00f0*/ 	.byte	0x04, 0x12
        /*00f2*/ 	.short	(.L_65 - .L_64)
	.align		4
.L_64:
        /*00f4*/ 	.word	index@(_ZN7cutlass13device_kernelIN5flash11enable_sm90INS1_16FlashAttnFwdSm90INS1_25CollectiveMainloopFwdSm90ILi2EN4cute5tupleIJNS5_1CILi1EEES8_S8_EEENS6_IJNS7_ILi128EEESA_NS7_ILi192EEEEEELi128ENS_6half_tEfNS_4arch4Sm90ELb0ELb0ELb0ELb0ELb0ELb0ELb0ELb1ELb1ELb0ELb0ELb0EEENS1_21CollectiveEpilogueFwdINS6_IJSA_SA_SA_EEES9_SD_SF_Li256ELb0ELb0ELb0ELb0EEENS1_29StaticPersistentTileSchedulerILb0EEEEEEEEEvNT_6ParamsE)
        /*00f8*/ 	.word	0x00000020


	//----- nvinfo : EIATTR_MIN_STACK_SIZE
	.align		4
.L_65:
        /*00fc*/ 	.byte	0x04, 0x12
        /*00fe*/ 	.short	(.L_67 - .L_66)
	.align		4
.L_66:
        /*0100*/ 	.word	index@(_ZN7cutlass13device_kernelIN5flash11enable_sm90INS1_16FlashAttnFwdSm90INS1_25CollectiveMainloopFwdSm90ILi2EN4cute5tupleIJNS5_1CILi2EEENS7_ILi1EEES9_EEENS6_IJNS7_ILi128EEESB_NS7_ILi192EEEEEELi128ENS_6half_tEfNS_4arch4Sm90ELb0ELb0ELb0ELb0ELb0ELb0ELb0ELb1ELb1ELb0ELb0ELb0EEENS1_21CollectiveEpilogueFwdINS6_IJSB_SB_SB_EEESA_SE_SG_Li256ELb0ELb0ELb0ELb0EEENS1_29StaticPersistentTileSchedulerILb0EEEEEEEEEvNT_6ParamsE)
        /*0104*/ 	.word	0x00000028


	//----- nvinfo : EIATTR_MIN_STACK_SIZE
	.align		4
.L_67:
        /*0108*/ 	.byte	0x04, 0x12
        /*010a*/ 	.short	(.L_69 - .L_68)
	.align		4
.L_68:
        /*010c*/ 	.word	index@(_ZN7cutlass13device_kernelIN5flash11enable_sm90INS1_16FlashAttnFwdSm90INS1_25CollectiveMainloopFwdSm90ILi2EN4cute5tupleIJNS5_1CILi1EEES8_S8_EEENS6_IJNS7_ILi128EEESA_NS7_ILi192EEEEEELi128ENS_6half_tEfNS_4arch4Sm90ELb0ELb0ELb0ELb1ELb0ELb0ELb0ELb1ELb1ELb0ELb0ELb0EEENS1_21CollectiveEpilogueFwdINS6_IJSA_SA_SA_EEES9_SD_SF_Li256ELb1ELb0ELb0ELb0EEENS1_36VarlenDynamicPersistentTileSchedulerILi128ELi128ELi256ELi32ELb0ELb0ELb1ELb0ELb1ELb1EEEEEEEEEvNT_6ParamsE)
        /*0110*/ 	.word	0x00000038


	//----- nvinfo : EIATTR_MIN_STACK_SIZE
	.align		4
.L_69:
        /*0114*/ 	.byte	0x04, 0x12
        /*0116*/ 	.short	(.L_71 - .L_70)
	.align		4
.L_70:
        /*0118*/ 	.word	index@(_ZN7cutlass13device_kernelIN5flash11enable_sm90INS1_16FlashAttnFwdSm90INS1_25CollectiveMainloopFwdSm90ILi2EN4cute5tupleIJNS5_1CILi1EEES8_S8_EEENS6_IJNS7_ILi128EEESA_NS7_ILi192EEEEEELi128ENS_6half_tEfNS_4arch4Sm90ELb0ELb0ELb0ELb1ELb0ELb1ELb0ELb1ELb1ELb0ELb0ELb0EEENS1_21CollectiveEpilogueFwdINS6_IJSA_SA_SA_EEES9_SD_SF_Li256ELb1ELb0ELb0ELb0EEENS1_36VarlenDynamicPersistentTileSchedulerILi128ELi128ELi256ELi32ELb0ELb0ELb1ELb0ELb1ELb1EEEEEEEEEvNT_6ParamsE)
        /*011c*/ 	.word	0x00000040


	//----- nvinfo : EIATTR_MIN_STACK_SIZE
	.align		4
.L_71:
        /*0120*/ 	.byte	0x04, 0x12
        /*0122*/ 	.short	(.L_73 - .L_72)
	.align		4
.L_72:
        /*0124*/ 	.word	index@(_ZN7cutlass13device_kernelIN5flash11enable_sm90INS1_16FlashAttnFwdSm90INS1_25CollectiveMainloopFwdSm90ILi2EN4cute5tupleIJNS5_1CILi1EEES8_S8_EEENS6_IJNS7_ILi128EEENS7_ILi96EEENS7_ILi192EEEEEELi128ENS_6half_tEfNS_4arch4Sm90ELb0ELb1ELb0ELb0ELb0ELb0ELb0ELb1ELb1ELb0ELb0ELb0EEENS1_21CollectiveEpilogueFwdINS6_IJSA_SA_SB_EEES9_SE_SG_Li256ELb0ELb0ELb0ELb0EEENS1_30DynamicPersistentTileSchedulerILi256ELi32ELb0ELb0ELb1EEEEEEEEEvNT_6ParamsE)
        /*0128*/ 	.word	0x00000008


	//----- nvinfo : EIATTR_MIN_STACK_SIZE
	.align		4
.L_73:
        /*012c*/ 	.byte	0x04, 0x12
        /*012e*/ 	.short	(.L_75 - .L_74)
	.align		4
.L_74:
        /*0130*/ 	.word	index@(_ZN7cutlass13device_kernelIN5flash11enable_sm90INS1_16FlashAttnFwdSm90INS1_25CollectiveMainloopFwdSm90ILi2EN4cute5tupleIJNS5_1CILi1EEES8_S8_EEENS6_IJNS7_ILi128EEENS7_ILi96EEENS7_ILi192EEEEEELi128ENS_6half_tEfNS_4arch4Sm90ELb0ELb1ELb0ELb1ELb0ELb0ELb0ELb1ELb1ELb0ELb0ELb0EEENS1_21CollectiveEpilogueFwdINS6_IJSA_SA_SB_EEES9_SE_SG_Li256ELb1ELb0ELb0ELb0EEENS1_36VarlenDynamicPersistentTileSchedulerILi128ELi96ELi256ELi32ELb0ELb0ELb1ELb1ELb0ELb1EEEEEEEEEvNT_6ParamsE)
        /*0134*/ 	.word	0x00000028


	//----- nvinfo : EIATTR_MIN_STACK_SIZE
	.align		4
.L_75:
        /*0138*/ 	.byte	0x04, 0x12
        /*013a*/ 	.short	(.L_77 - .L_76)
	.align		4
.L_76:
        /*013c*/ 	.word	index@(_ZN7cutlass13device_kernelIN5flash11enable_sm90INS1_16FlashAttnFwdSm90INS1_25CollectiveMainloopFwdSm90ILi2EN4cute5tupleIJNS5_1CILi1EEES8_S8_EEENS6_IJNS7_ILi128EEENS7_ILi96EEENS7_ILi192EEEEEELi128ENS_6half_tEfNS_4arch4Sm90ELb0ELb1ELb0ELb1ELb0ELb1ELb0ELb1ELb1ELb0ELb0ELb0EEENS1_21CollectiveEpilogueFwdINS6_IJSA_SA_SB_EEES9_SE_SG_Li256ELb1ELb0ELb0ELb0EEENS1_36VarlenDynamicPersistentTileSchedulerILi128ELi96ELi256ELi32ELb0ELb0ELb1ELb1ELb0ELb1EEEEEEEEEvNT_6ParamsE)
        /*0140*/ 	.word	0x00000040


	//----- nvinfo : EIATTR_MIN_STACK_SIZE
	.align		4
.L_77:
        /*0144*/ 	.byte	0x04, 0x12
        /*0146*/ 	.short	(.L_79 - .L_78)
	.align		4
.L_78:
        /*0148*/ 	.word	index@(_ZN7cutlass13device_kernelIN5flash11enable_sm90INS1_16FlashAttnFwdSm90INS1_25CollectiveMainloopFwdSm90ILi2EN4cute5tupleIJNS5_1CILi1EEES8_S8_EEENS6_IJNS7_ILi128EEESA_NS7_ILi192EEEEEELi128ENS_6half_tEfNS_4arch4Sm90ELb1ELb0ELb0ELb0ELb0ELb0ELb0ELb1ELb1ELb0ELb0ELb0EEENS1_21CollectiveEpilogueFwdINS6_IJSA_SA_SA_EEES9_SD_SF_Li256ELb0ELb0ELb0ELb0EEENS1_30DynamicPersistentTileSchedulerILi256ELi32ELb0ELb0ELb1EEEEEEEEEvNT_6ParamsE)
        /*014c*/ 	.word	0x00000008


	//----- nvinfo : EIATTR_MIN_STACK_SIZE
	.align		4
.L_79:
        /*0150*/ 	.byte	0x04, 0x12
        /*0152*/ 	.short	(.L_81 - .L_80)
	.align		4
.L_80:
        /*0154*/ 	.word	index@(_ZN7cutlass13device_kernelIN5flash11enable_sm90INS1_16FlashAttnFwdSm90INS1_25CollectiveMainloopFwdSm90ILi2EN4cute5tupleIJNS5_1CILi1EEES8_S8_EEENS6_IJNS7_ILi128EEESA_NS7_ILi192EEEEEELi128ENS_6half_tEfNS_4arch4Sm90ELb1ELb0ELb0ELb1ELb0ELb0ELb0ELb1ELb1ELb0ELb0ELb0EEENS1_21CollectiveEpilogueFwdINS6_IJSA_SA_SA_EEES9_SD_SF_Li256ELb1ELb0ELb0ELb0EEENS1_36VarlenDynamicPersistentTileSchedulerILi128ELi128ELi256ELi32ELb0ELb0ELb1ELb1ELb1ELb1EEEEEEEEEvNT_6ParamsE)
        /*0158*/ 	.word	0x00000030


	//----- nvinfo : EIATTR_MIN_STACK_SIZE
	.align		4
.L_81:
        /*015c*/ 	.byte	0x04, 0x12
        /*015e*/ 	.short	(.L_83 - .L_82)
	.align		4
.L_82:
        /*0160*/ 	.word	index@(_ZN7cutlass13device_kernelIN5flash11enable_sm90INS1_16FlashAttnFwdSm90INS1_25CollectiveMainloopFwdSm90ILi2EN4cute5tupleIJNS5_1CILi1EEES8_S8_EEENS6_IJNS7_ILi128EEESA_NS7_ILi192EEEEEELi128ENS_6half_tEfNS_4arch4Sm90ELb1ELb0ELb0ELb1ELb0ELb1ELb0ELb1ELb1ELb0ELb0ELb0EEENS1_21CollectiveEpilogueFwdINS6_IJSA_SA_SA_EEES9_SD_SF_Li256ELb1ELb0ELb0ELb0EEENS1_36VarlenDynamicPersistentTileSchedulerILi128ELi128ELi256ELi32ELb0ELb0ELb1ELb1ELb1ELb1EEEEEEEEEvNT_6ParamsE)
        /*0164*/ 	.word	0x00000038
.L_83:


//--------------------- .nv.compat                --------------------------
	.section	.nv.compat,"",@"SHT_CUDA_COMPAT_INFO"
	.align	4
        /*0000*/ 	.byte	0x02, 0x09, 0x01, 0x00, 0x02, 0x02, 0x04, 0x00, 0x02, 0x05, 0x05, 0x00, 0x03, 0x07, 0x01, 0x01
        /*0010*/ 	.byte	0x02, 0x03, 0x01, 0x00, 0x02, 0x06, 0x01, 0x00, 0x04, 0x0b, 0x08, 0x00, 0x00, 0x00, 0x00, 0x00
        /*0020*/ 	.byte	0x00, 0x00, 0x00, 0x00


//--------------------- .nv.info._ZN7cutlass13device_kernelIN5flash11enable_sm90INS1_16FlashAttnFwdSm90INS1_25CollectiveMainloopFwdSm90ILi2EN4cute5tupleIJNS5_1CILi1EEES8_S8_EEENS6_IJNS7_ILi128EEESA_NS7_ILi192EEEEEELi128ENS_6half_tEfNS_4arch4Sm90ELb0ELb0ELb0ELb0ELb0ELb0ELb0ELb1ELb1ELb0ELb0ELb0EEENS1_21CollectiveEpilogueFwdINS6_IJSA_SA_SA_EEES9_SD_SF_Li256ELb0ELb0ELb0ELb0EEENS1_29StaticPersistentTileSchedulerILb0EEEEEEEEEvNT_6ParamsE --------------------------
	.section	.nv.info._ZN7cutlass13device_kernelIN5flash11enable_sm90INS1_16FlashAttnFwdSm90INS1_25CollectiveMainloopFwdSm90ILi2EN4cute5tupleIJNS5_1CILi1EEES8_S8_EEENS6_IJNS7_ILi128EEESA_NS7_ILi192EEEEEELi128ENS_6half_tEfNS_4arch4Sm90ELb0ELb0ELb0ELb0ELb0ELb0ELb0ELb1ELb1ELb0ELb0ELb0EEENS1_21CollectiveEpilogueFwdINS6_IJSA_SA_SA_EEES9_SD_SF_Li256ELb0ELb0ELb0ELb0EEENS1_29StaticPersistentTileSchedulerILb0EEEEEEEEEvNT_6ParamsE,"",@"SHT_CUDA_INFO"
	.sectionflags	@""
	.align	4


	//----- nvinfo : EIATTR_CUDA_API_VERSION
	.align		4
        /*0000*/ 	.byte	0x04, 0x37
        /*0002*/ 	.short	(.L_85 - .L_84)
.L_84:
        /*0004*/ 	.word	0x00000082


	//----- nvinfo : EIATTR_KPARAM_INFO
	.align		4
.L_85:
        /*0008*/ 	.byte	0x04, 0x17
        /*000a*/ 	.short	(.L_87 - .L_86)
.L_86:
        /*000c*/ 	.word	0x00000000
        /*0010*/ 	.short	0x0000
        /*0012*/ 	.short	0x0070
        /*0014*/ 	.byte	0x00, 0xf0, 0x01, 0x2e


	//----- nvinfo : EIATTR_SPARSE_MMA_MASK
	.align		4
.L_87:
        /*0018*/ 	.byte	0x03, 0x50
        /*001a*/ 	.short	0x0000


	//----- nvinfo : EIATTR_MAXREG_COUNT
	.align		4
        /*001c*/ 	.byte	0x03, 0x1b
        /*001e*/ 	.short	0x00a8


	//----- nvinfo : EIATTR_NUM_BARRIERS
	.align		4
        /*0020*/ 	.byte	0x02, 0x4c
        /*0022*/ 	.byte	0x09
	.zero		1


	//----- nvinfo : EIATTR_EXTERNS
	.align		4
        /*0024*/ 	.byte	0x04, 0x0f
        /*0026*/ 	.short	(.L_89 - .L_88)


	//   ....[0]....
	.align		4
.L_88:
        /*0028*/ 	.word	index@(__assertfail)


	//----- nvinfo : EIATTR_ANNOTATIONS
	.align		4
.L_89:
        /*002c*/ 	.byte	0x04, 0x55
        /*002e*/ 	.short	(.L_91 - .L_90)


	//   ....[0]....
.L_90:
        /*0030*/ 	.word	0x00000001
        /*0034*/ 	.byte	0x40, 0x09, 0x00, 0x00, 0x01, 0x00, 0x00, 0x00, 0x00, 0x0a, 0x00, 0x00, 0x01, 0x00, 0x00, 0x00
        /* <DEDUP_REMOVED lines=12> */
        /*0104*/ 	.byte	0x60, 0x9f, 0x00, 0x00, 0x01, 0x00, 0x00, 0x00, 0x00, 0xa1, 0x00, 0x00


	//----- nvinfo : EIATTR_MERCURY_ISA_VERSION
	.align		4
.L_91:
        /*0110*/ 	.byte	0x03, 0x5f
        /*0112*/ 	.short	0x0101


	//----- nvinfo : EIATTR_INT_WARP_WIDE_INSTR_OFFSETS
	.align		4
        /*0114*/ 	.byte	0x04, 0x31
        /*0116*/ 	.short	(.L_93 - .L_92)


	//   ....[0]....
.L_92:
        /*0118*/ 	.word	0x00000180


	//   ....[1]....
        /*011c*/ 	.word	0x000001b0


	//   ....[2]....
        /*0120*/ 	.word	0x00000240


	//   ....[3]....
        /*0124*/ 	.word	0x00007a10


	//   ....[4]....
        /*0128*/ 	.word	0x00007a40


	//   ....[5]....
        /*012c*/ 	.word	0x00007b10


	//   ....[6]....
        /*0130*/ 	.word	0x00007be0


	//----- nvinfo : EIATTR_COOP_GROUP_MASK_REGIDS
	.align		4
.L_93:
        /*0134*/ 	.byte	0x04, 0x29
        /*0136*/ 	.short	(.L_95 - .L_94)


	//   ....[0]....
.L_94:
        /*0138*/ 	.word	0xffffffff


	//   ....[1]....
        /*013c*/ 	.word	0xffffffff


	//   ....[2]....
        /*0140*/ 	.word	0xffffffff


	//   ....[3]....
        /*0144*/ 	.word	0xffffffff


	//   ....[4]....
        /*0148*/ 	.word	0xffffffff


	//   ....[5]....
        /*014c*/ 	.word	0xffffffff


	//   ....[6]....
        /*0150*/ 	.word	0xffffffff


	//   ....[7]....
        /*0154*/ 	.word	0xffffffff


	//   ....[8]....
        /*0158*/ 	.word	0xffffffff


	//   ....[9]....
        /*015c*/ 	.word	0xffffffff


	//   ....[10]....
        /*0160*/ 	.word	0xffffffff


	//   ....[11]....
        /*0164*/ 	.word	0xffffffff


	//   ....[12]....
        /*0168*/ 	.word	0xffffffff


	//   ....[13]....
        /*016c*/ 	.word	0xffffffff


	//   ....[14]....
        /*0170*/ 	.word	0xffffffff


	//   ....[15]....
        /*0174*/ 	.word	0xffffffff


	//   ....[16]....
        /*0178*/ 	.word	0xffffffff


	//   ....[17]....
        /*017c*/ 	.word	0xffffffff


	//   ....[18]....
        /*0180*/ 	.word	0xffffffff


	//   ....[19]....
        /*0184*/ 	.word	0xffffffff


	//   ....[20]....
        /*0188*/ 	.word	0xffffffff


	//   ....[21]....
        /*018c*/ 	.word	0xffffffff


	//   ....[22]....
        /*0190*/ 	.word	0xffffffff


	//   ....[23]....
        /*0194*/ 	.word	0x0500000f


	//   ....[24]....
        /*0198*/ 	.word	0x0500000f


	//----- nvinfo : EIATTR_COOP_GROUP_INSTR_OFFSETS
	.align		4
.L_95:
        /*019c*/ 	.byte	0x04, 0x28
        /*019e*/ 	.short	(.L_97 - .L_96)


	//   ....[0]....
.L_96:
        /*01a0*/ 	.word	0x00000060


	//   ....[1]....
        /*01a4*/ 	.word	0x00000190


	//   ....[2]....
        /*01a8*/ 	.word	0x00000250


	//   ....[3]....
        /*01ac*/ 	.word	0x000003c0


	//   ....[4]....
        /*01b0*/ 	.word	0x00000520


	//   ....[5]....
        /*01b4*/ 	.word	0x00000640


	//   ....[6]....
        /*01b8*/ 	.word	0x000007a0


	//   ....[7]....
        /*01bc*/ 	.word	0x00000d30


	//   ....[8]....
        /*01c0*/ 	.word	0x00002230


	//   ....[9]....
        /*01c4*/ 	.word	0x00002320


	//   ....[10]....
        /*01c8*/ 	.word	0x00002610


	//   ....[11]....
        /*01cc*/ 	.word	0x000027e0


	//   ....[12]....
        /*01d0*/ 	.word	0x00004510


	//   ....[13]....
        /*01d4*/ 	.word	0x00004530


	//   ....[14]....
        /*01d8*/ 	.word	0x00004a10


	//   ....[15]....
        /*01dc*/ 	.word	0x00004ad0


	//   ....[16]....
        /*01e0*/ 	.word	0x00005df0


	//   ....[17]....
        /*01e4*/ 	.word	0x00005e30


	//   ....[18]....
        /*01e8*/ 	.word	0x00005fd0


	//   ....[19]....
        /*01ec*/ 	.word	0x00006000


	//   ....[20]....
        /*01f0*/ 	.word	0x00006f10


	//   ....[21]....
        /*01f4*/ 	.word	0x000071c0


	//   ....[22]....
        /*01f8*/ 	.word	0x0000a080


	//   ....[23]....
        /*01fc*/ 	.word	0x0000a560


	//   ....[24]....
        /*0200*/ 	.word	0x0000aa00


	//----- nvinfo : EIATTR_REG_RECONFIG
	.align		4
.L_97:
        /*0204*/ 	.byte	0x01, 0x54
	.zero		2


	//----- nvinfo : EIATTR_SYSCALL_OFFSETS
	.align		4
        /*0208*/ 	.byte	0x04, 0x46
        /*020a*/ 	.short	(.L_99 - .L_98)


	//   ....[0]....
.L_98:
        /*020c*/ 	.word	0x00001090


	//   ....[1]....
        /*0210*/ 	.word	0x00007620


	//   ....[2]....
        /*0214*/ 	.word	0x00007760


	//   ....[3]....
        /*0218*/ 	.word	0x00007860


	//----- nvinfo : EIATTR_MBARRIER_INSTR_OFFSETS
	.align		4
.L_99:
        /*021c*/ 	.byte	0x04, 0x39
        /*021e*/ 	.short	(.L_101 - .L_100)


	//   ....[0]....
.L_100:
        /*0220*/ 	.word	0x00000270
        /*0224*/ 	.word	0x000000ff
        /*0228*/ 	.word	0x00034800
        /*022c*/ 	.short	0x0100
        /*022e*/ 	.byte	0x06
	.zero		1


	//   ....[1]....
        /*0230*/ 	.word	0x00000280
        /*0234*/ 	.word	0x000000ff
        /*0238*/ 	.word	0x00034820
        /*023c*/ 	.short	0x0100
        /*023e*/ 	.byte	0x06
	.zero		1


	//   ....[2]....
        /*0240*/ 	.word	0x00000370
        /*0244*/ 	.word	0x000000ff
        /*0248*/ 	.word	0x00034830
        /*024c*/ 	.short	0x0100
        /*024e*/ 	.byte	0x08
	.zero		1


	//   ....[3]....
        /*0250*/ 	.word	0x00000380
        /*0254*/ 	.word	0x000000ff
        /*0258*/ 	.word	0x00034840
        /*025c*/ 	.short	0x0100
        /*025e*/ 	.byte	0x08
	.zero		1


	//   ....[4]....
        /*0260*/ 	.word	0x00000390
        /*0264*/ 	.word	0x000000ff
        /*0268*/ 	.word	0x00034838
        /*026c*/ 	.short	0x0100
        /*026e*/ 	.byte	0x08
	.zero		1


	//   ....[5]....
        /*0270*/ 	.word	0x000003a0
        /*0274*/ 	.word	0x000000ff
        /*0278*/ 	.word	0x00034848
        /*027c*/ 	.short	0x0100
        /*027e*/ 	.byte	0x08
	.zero		1


	//   ....[6]....
        /*0280*/ 	.word	0x000004d0
        /*0284*/ 	.word	0x000000ff
        /*0288*/ 	.word	0x00034850
        /*028c*/ 	.short	0x0100
        /*028e*/ 	.byte	0x08
	.zero		1


	//   ....[7]....
        /*0290*/ 	.word	0x000004e0
        /*0294*/ 	.word	0x000000ff
        /*0298*/ 	.word	0x00034860
        /*029c*/ 	.short	0x0100
        /*029e*/ 	.byte	0x08
	.zero		1


	//   ....[8]....
        /*02a0*/ 	.word	0x000004f0
        /*02a4*/ 	.word	0x000000ff
        /*02a8*/ 	.word	0x00034858
        /*02ac*/ 	.short	0x0100
        /*02ae*/ 	.byte	0x08
	.zero		1


	//   ....[9]....
        /*02b0*/ 	.word	0x00000500
        /*02b4*/ 	.word	0x000000ff
        /*02b8*/ 	.word	0x00034868
        /*02bc*/ 	.short	0x0100
        /*02be*/ 	.byte	0x08
	.zero		1


	//   ....[10]....
        /*02c0*/ 	.word	0x000005f0
        /*02c4*/ 	.word	0x000000ff
        /*02c8*/ 	.word	0x00034870
        /*02cc*/ 	.short	0x0100
        /*02ce*/ 	.byte	0x06
	.zero		1


	//   ....[11]....
        /*02d0*/ 	.word	0x00000600
        /*02d4*/ 	.word	0x000000ff
        /*02d8*/ 	.word	0x00034880
        /*02dc*/ 	.short	0x0100
        /*02de*/ 	.byte	0x06
	.zero		1


	//   ....[12]....
        /*02e0*/ 	.word	0x00000610
        /*02e4*/ 	.word	0x000000ff
        /*02e8*/ 	.word	0x00034878
        /*02ec*/ 	.short	0x0100
        /*02ee*/ 	.byte	0x06
	.zero		1


	//   ....[13]....
        /*02f0*/ 	.word	0x00000620
        /*02f4*/ 	.word	0x000000ff
        /*02f8*/ 	.word	0x00034888
        /*02fc*/ 	.short	0x0100
        /*02fe*/ 	.byte	0x06
	.zero		1


	//   ....[14]....
        /*0300*/ 	.word	0x00000750
        /*0304*/ 	.word	0x000000ff
        /*0308*/ 	.word	0x00034890
        /*030c*/ 	.short	0x0100
        /*030e*/ 	.byte	0x08
	.zero		1


	//   ....[15]....
        /*0310*/ 	.word	0x00000760
        /*0314*/ 	.word	0x000000ff
        /*0318*/ 	.word	0x000348a0
        /*031c*/ 	.short	0x0100
        /*031e*/ 	.byte	0x08
	.zero		1


	//   ....[16]....
        /*0320*/ 	.word	0x00000770
        /*0324*/ 	.word	0x000000ff
        /*0328*/ 	.word	0x00034898
        /*032c*/ 	.short	0x0100
        /*032e*/ 	.byte	0x08
	.zero		1


	//   ....[17]....
        /*0330*/ 	.word	0x00000780
        /*0334*/ 	.word	0x000000ff
        /*0338*/ 	.word	0x000348a8
        /*033c*/ 	.short	0x0100
        /*033e*/ 	.byte	0x08
	.zero		1


	//   ....[18]....
        /*0340*/ 	.word	0x000008b0
        /*0344*/ 	.word	0x000000ff
        /*0348*/ 	.word	0x000348b0
        /*034c*/ 	.short	0x0100
        /*034e*/ 	.byte	0x08
	.zero		1


	//   ....[19]....
        /*0350*/ 	.word	0x000008c0
        /*0354*/ 	.word	0x000000ff
        /*0358*/ 	.word	0x000348c0
        /*035c*/ 	.short	0x0100
        /*035e*/ 	.byte	0x08
	.zero		1


	//   ....[20]....
        /*0360*/ 	.word	0x000008d0
        /*0364*/ 	.word	0x000000ff
        /*0368*/ 	.word	0x000348b8
        /*036c*/ 	.short	0x0100
        /*036e*/ 	.byte	0x08
	.zero		1


	//   ....[21]....
        /*0370*/ 	.word	0x000008e0
        /*0374*/ 	.word	0x000000ff
        /*0378*/ 	.word	0x000348c8
        /*037c*/ 	.short	0x0100
        /*037e*/ 	.byte	0x08
	.zero		1


	//   ....[22]....
        /*0380*/ 	.word	0x000010d0
        /*0384*/ 	.word	0x000000ff
        /*0388*/ 	.word	0x00034800
        /*038c*/ 	.short	0x010a
        /*038e*/ 	.byte	0x3c
	.zero		1


	//   ....[23]....
        /*0390*/ 	.word	0x00001150
        /*0394*/ 	.word	0x00000003
        /*0398*/ 	.word	0x00034830
        /*039c*/ 	.short	0x010a
        /*039e*/ 	.byte	0x3f
	.zero		1


	//   ....[24]....
        /*03a0*/ 	.word	0x000011d0
        /*03a4*/ 	.word	0x00000003
        /*03a8*/ 	.word	0x00034830
        /*03ac*/ 	.short	0x010a
        /*03ae*/ 	.byte	0x3f
	.zero		1


	//   ....[25]....
        /*03b0*/ 	.word	0x00002770
        /*03b4*/ 	.word	0x00000003
        /*03b8*/ 	.word	0x00000000
        /*03bc*/ 	.short	0x0101
        /*03be*/ 	.byte	0x3f
	.zero		1


	//   ....[26]....
        /*03c0*/ 	.word	0x000038c0
        /*03c4*/ 	.word	0x000000ff
        /*03c8*/ 	.word	0x00034830
        /*03cc*/ 	.short	0x010a
        /*03ce*/ 	.byte	0x06
	.zero		1


	//   ....[27]....
        /*03d0*/ 	.word	0x00003900
        /*03d4*/ 	.word	0x000000ff
        /*03d8*/ 	.word	0x00034830
        /*03dc*/ 	.short	0x010a
        /*03de*/ 	.byte	0x06
	.zero		1


	//   ....[28]....
        /*03e0*/ 	.word	0x000041c0
        /*03e4*/ 	.word	0x000000ff
        /*03e8*/ 	.word	0x00034850
        /*03ec*/ 	.short	0x010a
        /*03ee*/ 	.byte	0x07
	.zero		1


	//   ....[29]....
        /*03f0*/ 	.word	0x00004200
        /*03f4*/ 	.word	0x000000ff
        /*03f8*/ 	.word	0x00034850
        /*03fc*/ 	.short	0x010a
        /*03fe*/ 	.byte	0x07
	.zero		1


	//   ....[30]....
        /*0400*/ 	.word	0x00005320
        /*0404*/ 	.word	0x0000001b
        /*0408*/ 	.word	0x00000000
        /*040c*/ 	.short	0x0101
        /*040e*/ 	.byte	0x3f
	.zero		1


	//   ....[31]....
        /*0410*/ 	.word	0x00005390
        /*0414*/ 	.word	0x0000001b
        /*0418*/ 	.word	0x00000000
        /*041c*/ 	.short	0x0101
        /*041e*/ 	.byte	0x3f
	.zero		1


	//   ....[32]....
        /*0420*/ 	.word	0x00005d60
        /*0424*/ 	.word	0x000000ff
        /*0428*/ 	.word	0x00034850
        /*042c*/ 	.short	0x010a
        /*042e*/ 	.byte	0x07
	.zero		1


	//   ....[33]....
        /*0430*/ 	.word	0x00005da0
        /*0434*/ 	.word	0x000000ff
        /*0438*/ 	.word	0x00034850
        /*043c*/ 	.short	0x010a
        /*043e*/ 	.byte	0x07
	.zero		1


	//   ....[34]....
        /*0440*/ 	.word	0x00006750
        /*0444*/ 	.word	0x00000007
        /*0448*/ 	.word	0x00000000
        /*044c*/ 	.short	0x0101
        /*044e*/ 	.byte	0x3f
	.zero		1


	//   ....[35]....
        /*0450*/ 	.word	0x000070c0
        /*0454*/ 	.word	0x000000ff
        /*0458*/ 	.word	0x00000000
        /*045c*/ 	.short	0x0101
        /*045e*/ 	.byte	0x06
	.zero		1


	//   ....[36]....
        /*0460*/ 	.word	0x00007f20
        /*0464*/ 	.word	0x00000006
        /*0468*/ 	.word	0x00034840
        /*046c*/ 	.short	0x010a
        /*046e*/ 	.byte	0x3f
	.zero		1


	//   ....[37]....
        /*0470*/ 	.word	0x00008480
        /*0474*/ 	.word	0x00000009
        /*0478*/ 	.word	0x00034820
        /*047c*/ 	.short	0x010a
        /*047e*/ 	.byte	0x3f
	.zero		1


	//   ....[38]....
        /*0480*/ 	.word	0x00008760
        /*0484*/ 	.word	0x00000002
        /*0488*/ 	.word	0x00034840
        /*048c*/ 	.short	0x010a
        /*048e*/ 	.byte	0x3f
	.zero		1


	//   ....[39]....
        /*0490*/ 	.word	0x00008a20
        /*0494*/ 	.word	0x00000002
        /*0498*/ 	.word	0x00000060
        /*049c*/ 	.short	0x010a
        /*049e*/ 	.byte	0x3f
	.zero		1


	//   ....[40]....
        /*04a0*/ 	.word	0x00008f60
        /*04a4*/ 	.word	0x00000002
        /*04a8*/ 	.word	0x00034840
        /*04ac*/ 	.short	0x010a
        /*04ae*/ 	.byte	0x3f
	.zero		1


	//   ....[41]....
        /*04b0*/ 	.word	0x00009220
        /*04b4*/ 	.word	0x00000002
        /*04b8*/ 	.word	0x00000060
        /*04bc*/ 	.short	0x010a
        /*04be*/ 	.byte	0x3f
	.zero		1


	//   ....[42]....
        /*04c0*/ 	.word	0x00009680
        /*04c4*/ 	.word	0x00000002
        /*04c8*/ 	.word	0x00034840
        /*04cc*/ 	.short	0x010a
        /*04ce*/ 	.byte	0x3f
	.zero		1


	//   ....[43]....
        /*04d0*/ 	.word	0x00009960
        /*04d4*/ 	.word	0x00000002
        /*04d8*/ 	.word	0x00000060
        /*04dc*/ 	.short	0x010a
        /*04de*/ 	.byte	0x3f
	.zero		1


	//   ....[44]....
        /*04e0*/ 	.word	0x00009c90
        /*04e4*/ 	.word	0x00000003
        /*04e8*/ 	.word	0x00034860
        /*04ec*/ 	.short	0x010a
        /*04ee*/ 	.byte	0x3f
	.zero		1


	//   ....[45]....
        /*04f0*/ 	.word	0x0000a000
        /*04f4*/ 	.word	0x00000000
        /*04f8*/ 	.word	0x00034820
        /*04fc*/ 	.short	0x010a
        /*04fe*/ 	.byte	0x3f
	.zero		1


	//   ....[46]....
        /*0500*/ 	.word	0x0000a1a0
        /*0504*/ 	.word	0x00000006
        /*0508*/ 	.word	0x00000000
        /*050c*/ 	.short	0x010a
        /*050e*/ 	.byte	0x3f
	.zero		1


	//   ....[47]....
        /*0510*/ 	.word	0x0000a210
        /*0514*/ 	.word	0x00000003
        /*0518*/ 	.word	0x00000000
        /*051c*/ 	.short	0x010a
        /*051e*/ 	.byte	0x3f
	.zero		1


	//   ....[48]....
        /*0520*/ 	.word	0x0000a270
        /*0524*/ 	.word	0x00000010
        /*0528*/ 	.word	0x00000000
        /*052c*/ 	.short	0x010a
        /*052e*/ 	.byte	0x3f
	.zero		1


	//   ....[49]....
        /*0530*/ 	.word	0x0000a2a0
        /*0534*/ 	.word	0x00000003
        /*0538*/ 	.word	0x00000000
        /*053c*/ 	.short	0x010a
        /*053e*/ 	.byte	0x3f
	.zero		1


	//   ....[50]....
        /*0540*/ 	.word	0x0000a310
        /*0544*/ 	.word	0x00000003
        /*0548*/ 	.word	0x00034800
        /*054c*/ 	.short	0x010a
        /*054e*/ 	.byte	0x3f
	.zero		1


	//   ....[51]....
        /*0550*/ 	.word	0x0000a360
        /*0554*/ 	.word	0x00000003
        /*0558*/ 	.word	0x00034830
        /*055c*/ 	.short	0x010a
        /*055e*/ 	.byte	0x3f
	.zero		1


	//   ....[52]....
        /*0560*/ 	.word	0x0000a3c0
        /*0564*/ 	.word	0x00000009
        /*0568*/ 	.word	0x00034830
        /*056c*/ 	.short	0x010a
        /*056e*/ 	.byte	0x3f
	.zero		1


	//   ....[53]....
        /*0570*/ 	.word	0x0000a420
        /*0574*/ 	.word	0x00000007
        /*0578*/ 	.word	0x00034850
        /*057c*/ 	.short	0x010a
        /*057e*/ 	.byte	0x3f
	.zero		1


	//   ....[54]....
        /*0580*/ 	.word	0x0000a480
        /*0584*/ 	.word	0x00000005
        /*0588*/ 	.word	0x00034850
        /*058c*/ 	.short	0x010a
        /*058e*/ 	.byte	0x3f
	.zero		1


	//   ....[55]....
        /*0590*/ 	.word	0x0000a620
        /*0594*/ 	.word	0x00000006
        /*0598*/ 	.word	0x00034840
        /*059c*/ 	.short	0x010a
        /*059e*/ 	.byte	0x3f
	.zero		1


	//   ....[56]....
        /*05a0*/ 	.word	0x0000a6a0
        /*05a4*/ 	.word	0x00000007
        /*05a8*/ 	.word	0x00034820
        /*05ac*/ 	.short	0x010a
        /*05ae*/ 	.byte	0x3f
	.zero		1


	//   ....[57]....
        /*05b0*/ 	.word	0x0000a6f0
        /*05b4*/ 	.word	0x00000002
        /*05b8*/ 	.word	0x00034840
        /*05bc*/ 	.short	0x010a
        /*05be*/ 	.byte	0x3f
	.zero		1


	//   ....[58]....
        /*05c0*/ 	.word	0x0000a740
        /*05c4*/ 	.word	0x00000002
        /*05c8*/ 	.word	0x00000060
        /*05cc*/ 	.short	0x010a
        /*05ce*/ 	.byte	0x3f
	.zero		1


	//   ....[59]....
        /*05d0*/ 	.word	0x0000a790
        /*05d4*/ 	.word	0x00000002
        /*05d8*/ 	.word	0x00034840
        /*05dc*/ 	.short	0x010a
        /*05de*/ 	.byte	0x3f
	.zero		1


	//   ....[60]....
        /*05e0*/ 	.word	0x0000a7e0
        /*05e4*/ 	.word	0x00000002
        /*05e8*/ 	.word	0x00000060
        /*05ec*/ 	.short	0x010a
        /*05ee*/ 	.byte	0x3f
	.zero		1


	//   ....[61]....
        /*05f0*/ 	.word	0x0000a830
        /*05f4*/ 	.word	0x00000002
        /*05f8*/ 	.word	0x00034840
        /*05fc*/ 	.short	0x010a
        /*05fe*/ 	.byte	0x3f
	.zero		1


	//   ....[62]....
        /*0600*/ 	.word	0x0000a880
        /*0604*/ 	.word	0x00000002
        /*0608*/ 	.word	0x00000060
        /*060c*/ 	.short	0x010a
        /*060e*/ 	.byte	0x3f
	.zero		1


	//   ....[63]....
        /*0610*/ 	.word	0x0000a8d0
        /*0614*/ 	.word	0x00000003
        /*0618*/ 	.word	0x00034860
        /*061c*/ 	.short	0x010a
        /*061e*/ 	.byte	0x3f
	.zero		1


	//   ....[64]....
        /*0620*/ 	.word	0x0000a920
        /*0624*/ 	.word	0x00000000
        /*0628*/ 	.word	0x00034820
        /*062c*/ 	.short	0x010a
        /*062e*/ 	.byte	0x3f
	.zero		1


	//   ....[65]....
        /*0630*/ 	.word	0x0000aac0
        /*0634*/ 	.word	0x00000006
        /*0638*/ 	.word	0x00000000
        /*063c*/ 	.short	0x010a
        /*063e*/ 	.byte	0x3f
	.zero		1


	//   ....[66]....
        /*0640*/ 	.word	0x0000ab10
        /*0644*/ 	.word	0x00000003
        /*0648*/ 	.word	0x00000000
        /*064c*/ 	.short	0x010a
        /*064e*/ 	.byte	0x3f
	.zero		1


	//   ....[67]....
        /*0650*/ 	.word	0x0000ab60
        /*0654*/ 	.word	0x00000010
        /*0658*/ 	.word	0x00000000
        /*065c*/ 	.short	0x010a
        /*065e*/ 	.byte	0x3f
	.zero		1


	//----- nvinfo : EIATTR_NUM_MBARRIERS
	.align		4
.L_101:
        /*0660*/ 	.byte	0x03, 0x38
        /*0662*/ 	.short	0x0016


	//----- nvinfo : EIATTR_EXIT_INSTR_OFFSETS
	.align		4
        /*0664*/ 	.byte	0x04, 0x1c
        /*0666*/ 	.short	(.L_103 - .L_102)


	//   ....[0]....
.L_102:
        /*0668*/ 	.word	0x000009f0


	//   ....[1]....
        /*066c*/ 	.word	0x00007180


	//   ....[2]....
        /*0670*/ 	.word	0x000071e0


	//   ....[3]....
        /*0674*/ 	.word	0x0000a2f0


	//----- nvinfo : EIATTR_MAX_THREADS
	.align		4
.L_103:
        /*0678*/ 	.byte	0x04, 0x05
        /*067a*/ 	.short	(.L_105 - .L_104)
.L_104:
        /*067c*/ 	.word	0x00000180
        /*0680*/ 	.word	0x00000001
        /*0684*/ 	.word	0x00000001


	//----- nvinfo : EIATTR_CRS_STACK_SIZE
	.align		4
.L_105:
        /*0688*/ 	.byte	0x04, 0x1e
        /*068a*/ 	.short	(.L_107 - .L_106)
.L_106:
        /*068c*/ 	.word	0x00000000


	//----- nvinfo : EIATTR_CBANK_PARAM_SIZE
	.align		4
.L_107:
        /*0690*/ 	.byte	0x03, 0x19
        /*0692*/ 	.short	0x0bf0


	//----- nvinfo : EIATTR_PARAM_CBANK
	.align		4
        /*0694*/ 	.byte	0x04, 0x0a
        /*0696*/ 	.short	(.L_109 - .L_108)
	.align		4
.L_108:
        /*0698*/ 	.word	index@(.nv.constant0._ZN7cutlass13device_kernelIN5flash11enable_sm90INS1_16FlashAttnFwdSm90INS1_25CollectiveMainloopFwdSm90ILi2EN4cute5tupleIJNS5_1CILi1EEES8_S8_EEENS6_IJNS7_ILi128EEESA_NS7_ILi192EEEEEELi128ENS_6half_tEfNS_4arch4Sm90ELb0ELb0ELb0ELb0ELb0ELb0ELb0ELb1ELb1ELb0ELb0ELb0EEENS1_21CollectiveEpilogueFwdINS6_IJSA_SA_SA_EEES9_SD_SF_Li256ELb0ELb0ELb0ELb0EEENS1_29StaticPersistentTileSchedulerILb0EEEEEEEEEvNT_6ParamsE)
        /*069c*/ 	.short	0x0210
        /*069e*/ 	.short	0x0bf0


	//----- nvinfo : EIATTR_SW_WAR
	.align		4
.L_109:
        /*06a0*/ 	.byte	0x04, 0x36
        /*06a2*/ 	.short	(.L_111 - .L_110)
.L_110:
        /*06a4*/ 	.word	0x00000008
.L_111:


//--------------------- .nv.info._ZN7cutlass13device_kernelIN5flash11enable_sm90INS1_16FlashAttnFwdSm90INS1_25CollectiveMainloopFwdSm90ILi2EN4cute5tupleIJNS5_1CILi2EEENS7_ILi1EEES9_EEENS6_IJNS7_ILi128EEESB_NS7_ILi192EEEEEELi128ENS_6half_tEfNS_4arch4Sm90ELb0ELb0ELb0ELb0ELb0ELb0ELb0ELb1ELb1ELb0ELb0ELb0EEENS1_21CollectiveEpilogueFwdINS6_IJSB_SB_SB_EEESA_SE_SG_Li256ELb0ELb0ELb0ELb0EEENS1_29StaticPersistentTileSchedulerILb0EEEEEEEEEvNT_6ParamsE --------------------------
	.section	.nv.info._ZN7cutlass13device_kernelIN5flash11enable_sm90INS1_16FlashAttnFwdSm90INS1_25CollectiveMainloopFwdSm90ILi2EN4cute5tupleIJNS5_1CILi2EEENS7_ILi1EEES9_EEENS6_IJNS7_ILi128EEESB_NS7_ILi192EEEEEELi128ENS_6half_tEfNS_4arch4Sm90ELb0ELb0ELb0ELb0ELb0ELb0ELb0ELb1ELb1ELb0ELb0ELb0EEENS1_21CollectiveEpilogueFwdINS6_IJSB_SB_SB_EEESA_SE_SG_Li256ELb0ELb0ELb0ELb0EEENS1_29StaticPersistentTileSchedulerILb0EEEEEEEEEvNT_6ParamsE,"",@"SHT_CUDA_INFO"
	.sectionflags	@""
	.align	4


	//----- nvinfo : EIATTR_CUDA_API_VERSION
	.align		4
        /*0000*/ 	.byte	0x04, 0x37
        /*0002*/ 	.short	(.L_113 - .L_112)
.L_112:
        /*0004*/ 	.word	0x00000082


	//----- nvinfo : EIATTR_KPARAM_INFO
	.align		4
.L_113:
        /*0008*/ 	.byte	0x04, 0x17
        /*000a*/ 	.short	(.L_115 - .L_114)
.L_114:
        /*000c*/ 	.word	0x00000000
        /*0010*/ 	.short	0x0000
        /*0012*/ 	.short	0x0070
        /*0014*/ 	.byte	0x00, 0xf0, 0x01, 0x2e


	//----- nvinfo : EIATTR_SPARSE_MMA_MASK
	.align		4
.L_115:
        /*0018*/ 	.byte	0x03, 0x50
        /*001a*/ 	.short	0x0000


	//----- nvinfo : EIATTR_MAXREG_COUNT
	.align		4
        /*001c*/ 	.byte	0x03, 0x1b
        /*001e*/ 	.short	0x00a8


	//----- nvinfo : EIATTR_NUM_BARRIERS
	.align		4
        /*0020*/ 	.byte	0x02, 0x4c
        /*0022*/ 	.byte	0x09
	.zero		1


	//----- nvinfo : EIATTR_EXTERNS
	.align		4
        /*0024*/ 	.byte	0x04, 0x0f
        /*0026*/ 	.short	(.L_117 - .L_116)


	//   ....[0]....
	.align		4
.L_116:
        /*0028*/ 	.word	index@(__assertfail)


	//----- nvinfo : EIATTR_ANNOTATIONS
	.align		4
.L_117:
        /*002c*/ 	.byte	0x04, 0x55
        /*002e*/ 	.short	(.L_119 - .L_118)


	//   ....[0]....
.L_118:
        /* <DEDUP_REMOVED lines=19> */
        /*0154*/ 	.byte	0x40, 0xa6, 0x00, 0x00


	//----- nvinfo : EIATTR_MERCURY_ISA_VERSION
	.align		4
.L_119:
        /*0158*/ 	.byte	0x03, 0x5f
        /*015a*/ 	.short	0x0101


	//----- nvinfo : EIATTR_INT_WARP_WIDE_INSTR_OFFSETS
	.align		4
        /*015c*/ 	.byte	0x04, 0x31
        /*015e*/ 	.short	(.L_121 - .L_120)


	//   ....[0]....
.L_120:
        /*0160*/ 	.word	0x00000190


	//   ....[1]....
        /*0164*/ 	.word	0x000001d0


	//   ....[2]....
        /*0168*/ 	.word	0x00000240


	//   ....[3]....
        /*016c*/ 	.word	0x00007d00


	//   ....[4]....
        /*0170*/ 	.word	0x00007d50


	//   ....[5]....
        /*0174*/ 	.word	0x00007e30


	//   ....[6]....
        /*0178*/ 	.word	0x00007f10


	//----- nvinfo : EIATTR_COOP_GROUP_MASK_REGIDS
	.align		4
.L_121:
        /*017c*/ 	.byte	0x04, 0x29
        /*017e*/ 	.short	(.L_123 - .L_122)


	//   ....[0]....
.L_122:
        /*0180*/ 	.word	0xffffffff


	//   ....[1]....
        /*0184*/ 	.word	0xffffffff


	//   ....[2]....
        /*0188*/ 	.word	0xffffffff


	//   ....[3]....
        /*018c*/ 	.word	0xffffffff


	//   ....[4]....
        /*0190*/ 	.word	0xffffffff


	//   ....[5]....
        /*0194*/ 	.word	0xffffffff


	//   ....[6]....
        /*0198*/ 	.word	0xffffffff


	//   ....[7]....
        /*019c*/ 	.word	0xffffffff


	//   ....[8]....
        /*01a0*/ 	.word	0xffffffff


	//   ....[9]....
        /*01a4*/ 	.word	0xffffffff


	//   ....[10]....
        /*01a8*/ 	.word	0xffffffff


	//   ....[11]....
        /*01ac*/ 	.word	0xffffffff


	//   ....[12]....
        /*01b0*/ 	.word	0xffffffff


	//   ....[13]....
        /*01b4*/ 	.word	0xffffffff


	//   ....[14]....
        /*01b8*/ 	.word	0xffffffff


	//   ....[15]....
        /*01bc*/ 	.word	0xffffffff


	//   ....[16]....
        /*01c0*/ 	.word	0xffffffff


	//   ....[17]....
        /*01c4*/ 	.word	0xffffffff


	//   ....[18]....
        /*01c8*/ 	.word	0xffffffff


	//   ....[19]....
        /*01cc*/ 	.word	0xffffffff


	//   ....[20]....
        /*01d0*/ 	.word	0xffffffff


	//   ....[21]....
        /*01d4*/ 	.word	0xffffffff


	//   ....[22]....
        /*01d8*/ 	.word	0xffffffff


	//   ....[23]....
        /*01dc*/ 	.word	0xffffffff


	//   ....[24]....
        /*01e0*/ 	.word	0x0500000f


	//   ....[25]....
        /*01e4*/ 	.word	0x0500000f


	//----- nvinfo : EIATTR_COOP_GROUP_INSTR_OFFSETS
	.align		4
.L_123:
        /*01e8*/ 	.byte	0x04, 0x28
        /*01ea*/ 	.short	(.L_125 - .L_124)


	//   ....[0]....
.L_124:
        /*01ec*/ 	.word	0x00000060


	//   ....[1]....
        /*01f0*/ 	.word	0x000001a0


	//   ....[2]....
        /*01f4*/ 	.word	0x000001f0


	//   ....[3]....
        /*01f8*/ 	.word	0x00000430


	//   ....[4]....
        /*01fc*/ 	.word	0x00000660


	//   ....[5]....
        /*0200*/ 	.word	0x00000890


	//   ....[6]....
        /*0204*/ 	.word	0x00000b20


	//   ....[7]....
        /*0208*/ 	.word	0x00000e30


	//   ....[8]....
        /*020c*/ 	.word	0x000012e0


	//   ....[9]....
        /*0210*/ 	.word	0x00002610


	//   ....[10]....
        /*0214*/ 	.word	0x00002710


	//   ....[11]....
        /*0218*/ 	.word	0x00002a50


	//   ....[12]....
        /*021c*/ 	.word	0x00002c20


	//   ....[13]....
        /*0220*/ 	.word	0x00004b10


	//   ....[14]....
        /*0224*/ 	.word	0x00004b30


	//   ....[15]....
        /*0228*/ 	.word	0x00004b60


	//   ....[16]....
        /*022c*/ 	.word	0x00004b70


	//   ....[17]....
        /*0230*/ 	.word	0x00006030


	//   ....[18]....
        /*0234*/ 	.word	0x00006060


	//   ....[19]....
        /*0238*/ 	.word	0x00006110


	//   ....[20]....
        /*023c*/ 	.word	0x00006120


	//   ....[21]....
        /*0240*/ 	.word	0x00007100


	//   ....[22]....
        /*0244*/ 	.word	0x000073f0


	//   ....[23]....
        /*0248*/ 	.word	0x0000a5c0


	//   ....[24]....
        /*024c*/ 	.word	0x0000aac0


	//   ....[25]....
        /*0250*/ 	.word	0x0000af60


	//----- nvinfo : EIATTR_REG_RECONFIG
	.align		4
.L_125:
        /*0254*/ 	.byte	0x01, 0x54
	.zero		2


	//----- nvinfo : EIATTR_SYSCALL_OFFSETS
	.align		4
        /*0258*/ 	.byte	0x04, 0x46
        /*025a*/ 	.short	(.L_127 - .L_126)


	//   ....[0]....
.L_126:
        /*025c*/ 	.word	0x00001640


	//   ....[1]....
        /*0260*/ 	.word	0x00007930


	//   ....[2]....
        /*0264*/ 	.word	0x00007a70


	//   ....[3]....
        /*0268*/ 	.word	0x00007b70


	//----- nvinfo : EIATTR_MBARRIER_INSTR_OFFSETS
	.align		4
.L_127:
        /*026c*/ 	.byte	0x04, 0x39
        /*026e*/ 	.short	(.L_129 - .L_128)


	//   ....[0]....
.L_128:
        /*0270*/ 	.word	0x000002d0
        /*0274*/ 	.word	0x000000ff
        /*0278*/ 	.word	0x00034800
        /*027c*/ 	.short	0x0100
        /*027e*/ 	.byte	0x08
	.zero		1


	//   ....[1]....
        /*0280*/ 	.word	0x000002e0
        /*0284*/ 	.word	0x000000ff
        /*0288*/ 	.word	0x00034820
        /*028c*/ 	.short	0x0100
        /*028e*/ 	.byte	0x08
	.zero		1


	//   ....[2]....
        /*0290*/ 	.word	0x000003d0
        /*0294*/ 	.word	0x000000ff
        /*0298*/ 	.word	0x00034830
        /*029c*/ 	.short	0x0100
        /*029e*/ 	.byte	0x08
	.zero		1


	//   ....[3]....
        /*02a0*/ 	.word	0x000003e0
        /*02a4*/ 	.word	0x000000ff
        /*02a8*/ 	.word	0x00034840
        /*02ac*/ 	.short	0x0100
        /*02ae*/ 	.byte	0x08
	.zero		1


	//   ....[4]....
        /*02b0*/ 	.word	0x000003f0
        /*02b4*/ 	.word	0x000000ff
        /*02b8*/ 	.word	0x00034838
        /*02bc*/ 	.short	0x0100
        /*02be*/ 	.byte	0x08
	.zero		1


	//   ....[5]....
        /*02c0*/ 	.word	0x00000400
        /*02c4*/ 	.word	0x000000ff
        /*02c8*/ 	.word	0x00034848
        /*02cc*/ 	.short	0x0100
        /*02ce*/ 	.byte	0x08
	.zero		1


	//   ....[6]....
        /*02d0*/ 	.word	0x00000610
        /*02d4*/ 	.word	0x000000ff
        /*02d8*/ 	.word	0x00034850
        /*02dc*/ 	.short	0x0100
        /*02de*/ 	.byte	0x08
	.zero		1


	//   ....[7]....
        /*02e0*/ 	.word	0x00000620
        /*02e4*/ 	.word	0x000000ff
        /*02e8*/ 	.word	0x00034860
        /*02ec*/ 	.short	0x0100
        /*02ee*/ 	.byte	0x08
	.zero		1


	//   ....[8]....
        /*02f0*/ 	.word	0x00000630
        /*02f4*/ 	.word	0x000000ff
        /*02f8*/ 	.word	0x00034858
        /*02fc*/ 	.short	0x0100
        /*02fe*/ 	.byte	0x08
	.zero		1


	//   ....[9]....
        /*0300*/ 	.word	0x00000640
        /*0304*/ 	.word	0x000000ff
        /*0308*/ 	.word	0x00034868
        /*030c*/ 	.short	0x0100
        /*030e*/ 	.byte	0x08
	.zero		1


	//   ....[10]....
        /*0310*/ 	.word	0x00000840
        /*0314*/ 	.word	0x000000ff
        /*0318*/ 	.word	0x00034870
        /*031c*/ 	.short	0x0100
        /*031e*/ 	.byte	0x08
	.zero		1


	//   ....[11]....
        /*0320*/ 	.word	0x00000850
        /*0324*/ 	.word	0x000000ff
        /*0328*/ 	.word	0x00034880
        /*032c*/ 	.short	0x0100
        /*032e*/ 	.byte	0x08
	.zero		1


	//   ....[12]....
        /*0330*/ 	.word	0x00000860
        /*0334*/ 	.word	0x000000ff
        /*0338*/ 	.word	0x00034878
        /*033c*/ 	.short	0x0100
        /*033e*/ 	.byte	0x08
	.zero		1


	//   ....[13]....
        /*0340*/ 	.word	0x00000870
        /*0344*/ 	.word	0x000000ff
        /*0348*/ 	.word	0x00034888
        /*034c*/ 	.short	0x0100
        /*034e*/ 	.byte	0x08
	.zero		1


	//   ....[14]....
        /*0350*/ 	.word	0x00000ad0
        /*0354*/ 	.word	0x000000ff
        /*0358*/ 	.word	0x00034890
        /*035c*/ 	.short	0x0100
        /*035e*/ 	.byte	0x08
	.zero		1


	//   ....[15]....
        /*0360*/ 	.word	0x00000ae0
        /*0364*/ 	.word	0x000000ff
        /*0368*/ 	.word	0x000348a0
        /*036c*/ 	.short	0x0100
        /*036e*/ 	.byte	0x08
	.zero		1


	//   ....[16]....
        /*0370*/ 	.word	0x00000af0
        /*0374*/ 	.word	0x000000ff
        /*0378*/ 	.word	0x00034898
        /*037c*/ 	.short	0x0100
        /*037e*/ 	.byte	0x08
	.zero		1


	//   ....[17]....
        /*0380*/ 	.word	0x00000b00
        /*0384*/ 	.word	0x000000ff
        /*0388*/ 	.word	0x000348a8
        /*038c*/ 	.short	0x0100
        /*038e*/ 	.byte	0x08
	.zero		1


	//   ....[18]....
        /*0390*/ 	.word	0x00000d80
        /*0394*/ 	.word	0x000000ff
        /*0398*/ 	.word	0x000348b0
        /*039c*/ 	.short	0x0100
        /*039e*/ 	.byte	0x08
	.zero		1


	//   ....[19]....
        /*03a0*/ 	.word	0x00000d90
        /*03a4*/ 	.word	0x000000ff
        /*03a8*/ 	.word	0x000348c0
        /*03ac*/ 	.short	0x0100
        /*03ae*/ 	.byte	0x08
	.zero		1


	//   ....[20]....
        /*03b0*/ 	.word	0x00000da0
        /*03b4*/ 	.word	0x000000ff
        /*03b8*/ 	.word	0x000348b8
        /*03bc*/ 	.short	0x0100
        /*03be*/ 	.byte	0x08
	.zero		1


	//   ....[21]....
        /*03c0*/ 	.word	0x00000db0
        /*03c4*/ 	.word	0x000000ff
        /*03c8*/ 	.word	0x000348c8
        /*03cc*/ 	.short	0x0100
        /*03ce*/ 	.byte	0x08
	.zero		1


	//   ....[22]....
        /*03d0*/ 	.word	0x00001680
        /*03d4*/ 	.word	0x000000ff
        /*03d8*/ 	.word	0x00034800
        /*03dc*/ 	.short	0x010a
        /*03de*/ 	.byte	0x3c
	.zero		1


	//   ....[23]....
        /*03e0*/ 	.word	0x00001720
        /*03e4*/ 	.word	0x00000003
        /*03e8*/ 	.word	0x00034830
        /*03ec*/ 	.short	0x010a
        /*03ee*/ 	.byte	0x3f
	.zero		1


	//   ....[24]....
        /*03f0*/ 	.word	0x00001760
        /*03f4*/ 	.word	0x00000003
        /*03f8*/ 	.word	0x00034830
        /*03fc*/ 	.short	0x010a
        /*03fe*/ 	.byte	0x3f
	.zero		1


	//   ....[25]....
        /*0400*/ 	.word	0x000031a0
        /*0404*/ 	.word	0x00000006
        /*0408*/ 	.word	0x00000000
        /*040c*/ 	.short	0x0101
        /*040e*/ 	.byte	0x3f
	.zero		1


	//   ....[26]....
        /*0410*/ 	.word	0x00003ab0
        /*0414*/ 	.word	0x000000ff
        /*0418*/ 	.word	0x00034830
        /*041c*/ 	.short	0x010a
        /*041e*/ 	.byte	0x06
	.zero		1


	//   ....[27]....
        /*0420*/ 	.word	0x00003af0
        /*0424*/ 	.word	0x000000ff
        /*0428*/ 	.word	0x00034830
        /*042c*/ 	.short	0x010a
        /*042e*/ 	.byte	0x06
	.zero		1


	//   ....[28]....
        /*0430*/ 	.word	0x000043b0
        /*0434*/ 	.word	0x000000ff
        /*0438*/ 	.word	0x00034850
        /*043c*/ 	.short	0x010a
        /*043e*/ 	.byte	0x07
	.zero		1


	//   ....[29]....
        /*0440*/ 	.word	0x000043f0
        /*0444*/ 	.word	0x000000ff
        /*0448*/ 	.word	0x00034850
        /*044c*/ 	.short	0x010a
        /*044e*/ 	.byte	0x07
	.zero		1


	//   ....[30]....
        /*0450*/ 	.word	0x000056d0
        /*0454*/ 	.word	0x00000006
        /*0458*/ 	.word	0x00000000
        /*045c*/ 	.short	0x0101
        /*045e*/ 	.byte	0x3f
	.zero		1


	//   ....[31]....
        /*0460*/ 	.word	0x00005980
        /*0464*/ 	.word	0x0000001b
        /*0468*/ 	.word	0x00000000
        /*046c*/ 	.short	0x0101
        /*046e*/ 	.byte	0x3f
	.zero		1


	//   ....[32]....
        /*0470*/ 	.word	0x00005fa0
        /*0474*/ 	.word	0x000000ff
        /*0478*/ 	.word	0x00034850
        /*047c*/ 	.short	0x010a
        /*047e*/ 	.byte	0x05
	.zero		1


	//   ....[33]....
        /*0480*/ 	.word	0x00005fe0
        /*0484*/ 	.word	0x000000ff
        /*0488*/ 	.word	0x00034850
        /*048c*/ 	.short	0x010a
        /*048e*/ 	.byte	0x05
	.zero		1


	//   ....[34]....
        /*0490*/ 	.word	0x000065e0
        /*0494*/ 	.word	0x00000005
        /*0498*/ 	.word	0x00000000
        /*049c*/ 	.short	0x0101
        /*049e*/ 	.byte	0x3f
	.zero		1


	//   ....[35]....
        /*04a0*/ 	.word	0x000072e0
        /*04a4*/ 	.word	0x000000ff
        /*04a8*/ 	.word	0x00000000
        /*04ac*/ 	.short	0x0101
        /*04ae*/ 	.byte	0x07
	.zero		1


	//   ....[36]....
        /*04b0*/ 	.word	0x000072f0
        /*04b4*/ 	.word	0x000000ff
        /*04b8*/ 	.word	0x00000000
        /*04bc*/ 	.short	0x0101
        /*04be*/ 	.byte	0x06
	.zero		1


	//   ....[37]....
        /*04c0*/ 	.word	0x000082a0
        /*04c4*/ 	.word	0x00000005
        /*04c8*/ 	.word	0x00034840
        /*04cc*/ 	.short	0x010a
        /*04ce*/ 	.byte	0x3f
	.zero		1


	//   ....[38]....
        /*04d0*/ 	.word	0x00008860
        /*04d4*/ 	.word	0x0000000a
        /*04d8*/ 	.word	0x00034820
        /*04dc*/ 	.short	0x010a
        /*04de*/ 	.byte	0x3f
	.zero		1


	//   ....[39]....
        /*04e0*/ 	.word	0x00008b50
        /*04e4*/ 	.word	0x00000002
        /*04e8*/ 	.word	0x00034840
        /*04ec*/ 	.short	0x010a
        /*04ee*/ 	.byte	0x3f
	.zero		1


	//   ....[40]....
        /*04f0*/ 	.word	0x00008e50
        /*04f4*/ 	.word	0x00000002
        /*04f8*/ 	.word	0x00034860
        /*04fc*/ 	.short	0x010a
        /*04fe*/ 	.byte	0x3f
	.zero		1


	//   ....[41]....
        /*0500*/ 	.word	0x00009380
        /*0504*/ 	.word	0x00000002
        /*0508*/ 	.word	0x00034840
        /*050c*/ 	.short	0x010a
        /*050e*/ 	.byte	0x3f
	.zero		1


	//   ....[42]....
        /*0510*/ 	.word	0x00009680
        /*0514*/ 	.word	0x00000002
        /*0518*/ 	.word	0x00034860
        /*051c*/ 	.short	0x010a
        /*051e*/ 	.byte	0x3f
	.zero		1


	//   ....[43]....
        /*0520*/ 	.word	0x00009b20
        /*0524*/ 	.word	0x00000002
        /*0528*/ 	.word	0x00034840
        /*052c*/ 	.short	0x010a
        /*052e*/ 	.byte	0x3f
	.zero		1


	//   ....[44]....
        /*0530*/ 	.word	0x00009e20
        /*0534*/ 	.word	0x00000002
        /*0538*/ 	.word	0x00034860
        /*053c*/ 	.short	0x010a
        /*053e*/ 	.byte	0x3f
	.zero		1


	//   ....[45]....
        /*0540*/ 	.word	0x0000a160
        /*0544*/ 	.word	0x00000003
        /*0548*/ 	.word	0x00034860
        /*054c*/ 	.short	0x010a
        /*054e*/ 	.byte	0x3f
	.zero		1


	//   ....[46]....
        /*0550*/ 	.word	0x0000a540
        /*0554*/ 	.word	0x00000000
        /*0558*/ 	.word	0x00034820
        /*055c*/ 	.short	0x010a
        /*055e*/ 	.byte	0x3f
	.zero		1


	//   ....[47]....
        /*0560*/ 	.word	0x0000a700
        /*0564*/ 	.word	0x00000006
        /*0568*/ 	.word	0x00000000
        /*056c*/ 	.short	0x010a
        /*056e*/ 	.byte	0x3f
	.zero		1


	//   ....[48]....
        /*0570*/ 	.word	0x0000a770
        /*0574*/ 	.word	0x00000003
        /*0578*/ 	.word	0x00000000
        /*057c*/ 	.short	0x010a
        /*057e*/ 	.byte	0x3f
	.zero		1


	//   ....[49]....
        /*0580*/ 	.word	0x0000a7d0
        /*0584*/ 	.word	0x00000010
        /*0588*/ 	.word	0x00000000
        /*058c*/ 	.short	0x010a
        /*058e*/ 	.byte	0x3f
	.zero		1


	//   ....[50]....
        /*0590*/ 	.word	0x0000a800
        /*0594*/ 	.word	0x00000003
        /*0598*/ 	.word	0x00000000
        /*059c*/ 	.short	0x010a
        /*059e*/ 	.byte	0x3f
	.zero		1


	//   ....[51]....
        /*05a0*/ 	.word	0x0000a870
        /*05a4*/ 	.word	0x00000003
        /*05a8*/ 	.word	0x00034800
        /*05ac*/ 	.short	0x010a
        /*05ae*/ 	.byte	0x3f
	.zero		1


	//   ....[52]....
        /*05b0*/ 	.word	0x0000a8c0
        /*05b4*/ 	.word	0x00000003
        /*05b8*/ 	.word	0x00034830
        /*05bc*/ 	.short	0x010a
        /*05be*/ 	.byte	0x3f
	.zero		1


	//   ....[53]....
        /*05c0*/ 	.word	0x0000a920
        /*05c4*/ 	.word	0x00000007
        /*05c8*/ 	.word	0x00034830
        /*05cc*/ 	.short	0x010a
        /*05ce*/ 	.byte	0x3f
	.zero		1


	//   ....[54]....
        /*05d0*/ 	.word	0x0000a980
        /*05d4*/ 	.word	0x00000007
        /*05d8*/ 	.word	0x00034850
        /*05dc*/ 	.short	0x010a
        /*05de*/ 	.byte	0x3f
	.zero		1


	//   ....[55]....
        /*05e0*/ 	.word	0x0000a9e0
        /*05e4*/ 	.word	0x00000005
        /*05e8*/ 	.word	0x00034850
        /*05ec*/ 	.short	0x010a
        /*05ee*/ 	.byte	0x3f
	.zero		1


	//   ....[56]....
        /*05f0*/ 	.word	0x0000ab80
        /*05f4*/ 	.word	0x00000005
        /*05f8*/ 	.word	0x00034840
        /*05fc*/ 	.short	0x010a
        /*05fe*/ 	.byte	0x3f
	.zero		1


	//   ....[57]....
        /*0600*/ 	.word	0x0000ac00
        /*0604*/ 	.word	0x00000007
        /*0608*/ 	.word	0x00034820
        /*060c*/ 	.short	0x010a
        /*060e*/ 	.byte	0x3f
	.zero		1


	//   ....[58]....
        /*0610*/ 	.word	0x0000ac50
        /*0614*/ 	.word	0x00000002
        /*0618*/ 	.word	0x00034840
        /*061c*/ 	.short	0x010a
        /*061e*/ 	.byte	0x3f
	.zero		1


	//   ....[59]....
        /*0620*/ 	.word	0x0000aca0
        /*0624*/ 	.word	0x00000002
        /*0628*/ 	.word	0x00034860
        /*062c*/ 	.short	0x010a
        /*062e*/ 	.byte	0x3f
	.zero		1


	//   ....[60]....
        /*0630*/ 	.word	0x0000acf0
        /*0634*/ 	.word	0x00000002
        /*0638*/ 	.word	0x00034840
        /*063c*/ 	.short	0x010a
        /*063e*/ 	.byte	0x3f
	.zero		1


	//   ....[61]....
        /*0640*/ 	.word	0x0000ad40
        /*0644*/ 	.word	0x00000002
        /*0648*/ 	.word	0x00034860
        /*064c*/ 	.short	0x010a
        /*064e*/ 	.byte	0x3f
	.zero		1


	//   ....[62]....
        /*0650*/ 	.word	0x0000ad90
        /*0654*/ 	.word	0x00000002
        /*0658*/ 	.word	0x00034840
        /*065c*/ 	.short	0x010a
        /*065e*/ 	.byte	0x3f
	.zero		1


	//   ....[63]....
        /*0660*/ 	.word	0x0000ade0
        /*0664*/ 	.word	0x00000002
        /*0668*/ 	.word	0x00034860
        /*066c*/ 	.short	0x010a
        /*066e*/ 	.byte	0x3f
	.zero		1


	//   ....[64]....
        /*0670*/ 	.word	0x0000ae30
        /*0674*/ 	.word	0x00000003
        /*0678*/ 	.word	0x00034860
        /*067c*/ 	.short	0x010a
        /*067e*/ 	.byte	0x3f
	.zero		1


	//   ....[65]....
        /*0680*/ 	.word	0x0000ae80
        /*0684*/ 	.word	0x00000000
        /*0688*/ 	.word	0x00034820
        /*068c*/ 	.short	0x010a
        /*068e*/ 	.byte	0x3f
	.zero		1


	//   ....[66]....
        /*0690*/ 	.word	0x0000b020
        /*0694*/ 	.word	0x00000006
        /*0698*/ 	.word	0x00000000
        /*069c*/ 	.short	0x010a
        /*069e*/ 	.byte	0x3f
	.zero		1


	//   ....[67]....
        /*06a0*/ 	.word	0x0000b070
        /*06a4*/ 	.word	0x00000003
        /*06a8*/ 	.word	0x00000000
        /*06ac*/ 	.short	0x010a
        /*06ae*/ 	.byte	0x3f
	.zero		1


	//   ....[68]....
        /*06b0*/ 	.word	0x0000b0c0
        /*06b4*/ 	.word	0x00000010
        /*06b8*/ 	.word	0x00000000
        /*06bc*/ 	.short	0x010a
        /*06be*/ 	.byte	0x3f
	.zero		1


	//----- nvinfo : EIATTR_NUM_MBARRIERS
	.align		4
.L_129:
        /*06c0*/ 	.byte	0x03, 0x38
        /*06c2*/ 	.short	0x0016


	//----- nvinfo : EIATTR_EXIT_INSTR_OFFSETS
	.align		4
        /*06c4*/ 	.byte	0x04, 0x1c
        /*06c6*/ 	.short	(.L_131 - .L_130)


	//   ....[0]....
.L_130:
        /*06c8*/ 	.word	0x00000f70


	//   ....[1]....
        /*06cc*/ 	.word	0x000073b0


	//   ....[2]....
        /*06d0*/ 	.word	0x00007410


	//   ....[3]....
        /*06d4*/ 	.word	0x0000a850


	//----- nvinfo : EIATTR_MAX_THREADS
	.align		4
.L_131:
        /*06d8*/ 	.byte	0x04, 0x05
        /*06da*/ 	.short	(.L_133 - .L_132)
.L_132:
        /*06dc*/ 	.word	0x00000180
        /*06e0*/ 	.word	0x00000001
        /*06e4*/ 	.word	0x00000001


	//----- nvinfo : EIATTR_CRS_STACK_SIZE
	.align		4
.L_133:
        /*06e8*/ 	.byte	0x04, 0x1e
        /*06ea*/ 	.short	(.L_135 - .L_134)
.L_134:
        /*06ec*/ 	.word	0x00000000


	//----- nvinfo : EIATTR_CBANK_PARAM_SIZE
	.align		4
.L_135:
        /*06f0*/ 	.byte	0x03, 0x19
        /*06f2*/ 	.short	0x0bf0


	//----- nvinfo : EIATTR_PARAM_CBANK
	.align		4
        /*06f4*/ 	.byte	0x04, 0x0a
        /*06f6*/ 	.short	(.L_137 - .L_136)
	.align		4
.L_136:
        /*06f8*/ 	.word	index@(.nv.constant0._ZN7cutlass13device_kernelIN5flash11enable_sm90INS1_16FlashAttnFwdSm90INS1_25CollectiveMainloopFwdSm90ILi2EN4cute5tupleIJNS5_1CILi2EEENS7_ILi1EEES9_EEENS6_IJNS7_ILi128EEESB_NS7_ILi192EEEEEELi128ENS_6half_tEfNS_4arch4Sm90ELb0ELb0ELb0ELb0ELb0ELb0ELb0ELb1ELb1ELb0ELb0ELb0EEENS1_21CollectiveEpilogueFwdINS6_IJSB_SB_SB_EEESA_SE_SG_Li256ELb0ELb0ELb0ELb0EEENS1_29StaticPersistentTileSchedulerILb0EEEEEEEEEvNT_6ParamsE)
        /*06fc*/ 	.short	0x0210
        /*06fe*/ 	.short	0x0bf0


	//----- nvinfo : EIATTR_SW_WAR
	.align		4
.L_137:
        /*0700*/ 	.byte	0x04, 0x36
        /*0702*/ 	.short	(.L_139 - .L_138)
.L_138:
        /*0704*/ 	.word	0x00000008
.L_139:


//--------------------- .nv.info._ZN7cutlass13device_kernelIN5flash11enable_sm90INS1_16FlashAttnFwdSm90INS1_25CollectiveMainloopFwdSm90ILi2EN4cute5tupleIJNS5_1CILi1EEES8_S8_EEENS6_IJNS7_ILi128EEESA_NS7_ILi192EEEEEELi128ENS_6half_tEfNS_4arch4Sm90ELb0ELb0ELb0ELb1ELb0ELb0ELb0ELb1ELb1ELb0ELb0ELb0EEENS1_21CollectiveEpilogueFwdINS6_IJSA_SA_SA_EEES9_SD_SF_Li256ELb1ELb0ELb0ELb0EEENS1_36VarlenDynamicPersistentTileSchedulerILi128ELi128ELi256ELi32ELb0ELb0ELb1ELb0ELb1ELb1EEEEEEEEEvNT_6ParamsE --------------------------
	.section	.nv.info._ZN7cutlass13device_kernelIN5flash11enable_sm90INS1_16FlashAttnFwdSm90INS1_25CollectiveMainloopFwdSm90ILi2EN4cute5tupleIJNS5_1CILi1EEES8_S8_EEENS6_IJNS7_ILi128EEESA_NS7_ILi192EEEEEELi128ENS_6half_tEfNS_4arch4Sm90ELb0ELb0ELb0ELb1ELb0ELb0ELb0ELb1ELb1ELb0ELb0ELb0EEENS1_21CollectiveEpilogueFwdINS6_IJSA_SA_SA_EEES9_SD_SF_Li256ELb1ELb0ELb0ELb0EEENS1_36VarlenDynamicPersistentTileSchedulerILi128ELi128ELi256ELi32ELb0ELb0ELb1ELb0ELb1ELb1EEEEEEEEEvNT_6ParamsE,"",@"SHT_CUDA_INFO"
	.sectionflags	@""
	.align	4


	//----- nvinfo : EIATTR_CUDA_API_VERSION
	.align		4
        /*0000*/ 	.byte	0x04, 0x37
        /*0002*/ 	.short	(.L_141 - .L_140)
.L_140:
        /*0004*/ 	.word	0x00000082


	//----- nvinfo : EIATTR_KPARAM_INFO
	.align		4
.L_141:
        /*0008*/ 	.byte	0x04, 0x17
        /*000a*/ 	.short	(.L_143 - .L_142)
.L_142:
        /*000c*/ 	.word	0x00000000
        /*0010*/ 	.short	0x0000
        /*0012*/ 	.short	0x0070
        /*0014*/ 	.byte	0x00, 0xf0, 0x01, 0x28


	//----- nvinfo : EIATTR_SPARSE_MMA_MASK
	.align		4
.L_143:
        /*0018*/ 	.byte	0x03, 0x50
        /*001a*/ 	.short	0x0000


	//----- nvinfo : EIATTR_MAXREG_COUNT
	.align		4
        /*001c*/ 	.byte	0x03, 0x1b
        /*001e*/ 	.short	0x00a8


	//----- nvinfo : EIATTR_NUM_BARRIERS
	.align		4
        /*0020*/ 	.byte	0x02, 0x4c
        /*0022*/ 	.byte	0x09
	.zero		1


	//----- nvinfo : EIATTR_EXTERNS
	.align		4
        /*0024*/ 	.byte	0x04, 0x0f
        /*0026*/ 	.short	(.L_145 - .L_144)


	//   ....[0]....
	.align		4
.L_144:
        /*0028*/ 	.word	index@(__assertfail)


	//----- nvinfo : EIATTR_ANNOTATIONS
	.align		4
.L_145:
        /*002c*/ 	.byte	0x04, 0x55
        /*002e*/ 	.short	(.L_147 - .L_146)


	//   ....[0]....
.L_146:
        /* <DEDUP_REMOVED lines=39> */


	//----- nvinfo : EIATTR_MERCURY_ISA_VERSION
	.align		4
.L_147:
        /*0290*/ 	.byte	0x03, 0x5f
        /*0292*/ 	.short	0x0101


	//----- nvinfo : EIATTR_UNUSED_LOAD_BYTE_OFFSET
	.align		4
        /*0294*/ 	.byte	0x04, 0x44
        /*0296*/ 	.short	(.L_149 - .L_148)


	//   ....[0]....
.L_148:
        /*0298*/ 	.word	0x00000a40
        /*029c*/ 	.word	0x0000fff0


	//   ....[1]....
        /*02a0*/ 	.word	0x00006d90
        /*02a4*/ 	.word	0x0000fff0


	//----- nvinfo : EIATTR_INT_WARP_WIDE_INSTR_OFFSETS
	.align		4
.L_149:
        /*02a8*/ 	.byte	0x04, 0x31
        /*02aa*/ 	.short	(.L_151 - .L_150)


	//   ....[0]....
.L_150:
        /*02ac*/ 	.word	0x00000160


	//   ....[1]....
        /*02b0*/ 	.word	0x000001a0


	//   ....[2]....
        /*02b4*/ 	.word	0x00000210


	//   ....[3]....
        /*02b8*/ 	.word	0x00009d20


	//   ....[4]....
        /*02bc*/ 	.word	0x00009dc0


	//   ....[5]....
        /*02c0*/ 	.word	0x0000a250


	//   ....[6]....
        /*02c4*/ 	.word	0x0000a280


	//   ....[7]....
        /*02c8*/ 	.word	0x0000a490


	//   ....[8]....
        /*02cc*/ 	.word	0x0000a580


	//   ....[9]....
        /*02d0*/ 	.word	0x0000c900


	//   ....[10]....
        /*02d4*/ 	.word	0x0000c9a0


	//----- nvinfo : EIATTR_COOP_GROUP_MASK_REGIDS
	.align		4
.L_151:
        /*02d8*/ 	.byte	0x04, 0x29
        /*02da*/ 	.short	(.L_153 - .L_152)


	//   ....[0]....
.L_152:
        /*02dc*/ 	.word	0xffffffff


	//   ....[1]....
        /*02e0*/ 	.word	0xffffffff


	//   ....[2]....
        /*02e4*/ 	.word	0xffffffff


	//   ....[3]....
        /*02e8*/ 	.word	0xffffffff


	//   ....[4]....
        /*02ec*/ 	.word	0xffffffff


	//   ....[5]....
        /*02f0*/ 	.word	0xffffffff


	//   ....[6]....
        /*02f4*/ 	.word	0xffffffff


	//   ....[7]....
        /*02f8*/ 	.word	0xffffffff


	//   ....[8]....
        /*02fc*/ 	.word	0xffffffff


	//   ....[9]....
        /*0300*/ 	.word	0xffffffff


	//   ....[10]....
        /*0304*/ 	.word	0xffffffff


	//   ....[11]....
        /*0308*/ 	.word	0xffffffff


	//   ....[12]....
        /*030c*/ 	.word	0xffffffff


	//   ....[13]....
        /*0310*/ 	.word	0xffffffff


	//   ....[14]....
        /*0314*/ 	.word	0xffffffff


	//   ....[15]....
        /*0318*/ 	.word	0xffffffff


	//   ....[16]....
        /*031c*/ 	.word	0xffffffff


	//   ....[17]....
        /*0320*/ 	.word	0xffffffff


	//   ....[18]....
        /*0324*/ 	.word	0xffffffff


	//   ....[19]....
        /*0328*/ 	.word	0xffffffff


	//   ....[20]....
        /*032c*/ 	.word	0xffffffff


	//   ....[21]....
        /*0330*/ 	.word	0xffffffff


	//   ....[22]....
        /*0334*/ 	.word	0xffffffff


	//   ....[23]....
        /*0338*/ 	.word	0xffffffff


	//   ....[24]....
        /*033c*/ 	.word	0xffffffff


	//   ....[25]....
        /*0340*/ 	.word	0xffffffff


	//   ....[26]....
        /*0344*/ 	.word	0xffffffff


	//   ....[27]....
        /*0348*/ 	.word	0xffffffff


	//   ....[28]....
        /*034c*/ 	.word	0xffffffff


	//   ....[29]....
        /*0350*/ 	.word	0xffffffff


	//   ....[30]....
        /*0354*/ 	.word	0xffffffff


	//   ....[31]....
        /*0358*/ 	.word	0xffffffff


	//   ....[32]....
        /*035c*/ 	.word	0xffffffff


	//   ....[33]....
        /*0360*/ 	.word	0xffffffff


	//   ....[34]....
        /*0364*/ 	.word	0xffffffff


	//   ....[35]....
        /*0368*/ 	.word	0xffffffff


	//   ....[36]....
        /*036c*/ 	.word	0xffffffff


	//   ....[37]....
        /*0370*/ 	.word	0xffffffff


	//   ....[38]....
        /*0374*/ 	.word	0xffffffff


	//   ....[39]....
        /*0378*/ 	.word	0xffffffff


	//   ....[40]....
        /*037c*/ 	.word	0xffffffff


	//   ....[41]....
        /*0380*/ 	.word	0xffffffff


	//   ....[42]....
        /*0384*/ 	.word	0xffffffff


	//   ....[43]....
        /*0388*/ 	.word	0xffffffff


	//   ....[44]....
        /*038c*/ 	.word	0xffffffff


	//   ....[45]....
        /*0390*/ 	.word	0xffffffff


	//   ....[46]....
        /*0394*/ 	.word	0xffffffff


	//   ....[47]....
        /*0398*/ 	.word	0xffffffff


	//   ....[48]....
        /*039c*/ 	.word	0xffffffff


	//   ....[49]....
        /*03a0*/ 	.word	0xffffffff


	//   ....[50]....
        /*03a4*/ 	.word	0xffffffff


	//   ....[51]....
        /*03a8*/ 	.word	0xffffffff


	//   ....[52]....
        /*03ac*/ 	.word	0xffffffff


	//   ....[53]....
        /*03b0*/ 	.word	0xffffffff


	//   ....[54]....
        /*03b4*/ 	.word	0x0500000f


	//   ....[55]....
        /*03b8*/ 	.word	0x0500000f


	//   ....[56]....
        /*03bc*/ 	.word	0x0500000f


	//   ....[57]....
        /*03c0*/ 	.word	0x0500000f


	//   ....[58]....
        /*03c4*/ 	.word	0x0500000f


	//   ....[59]....
        /*03c8*/ 	.word	0x0500000f


	//   ....[60]....
        /*03cc*/ 	.word	0x0500000f


	//   ....[61]....
        /*03d0*/ 	.word	0x0500000f


	//   ....[62]....
        /*03d4*/ 	.word	0x0500000f


	//   ....[63]....
        /*03d8*/ 	.word	0x0500000f


	//   ....[64]....
        /*03dc*/ 	.word	0x0500000f


	//   ....[65]....
        /*03e0*/ 	.word	0x0500000f


	//   ....[66]....
        /*03e4*/ 	.word	0x0500000f


	//   ....[67]....
        /*03e8*/ 	.word	0x0500000f


	//   ....[68]....
        /*03ec*/ 	.word	0x0500000f


	//   ....[69]....
        /*03f0*/ 	.word	0x0500000f


	//   ....[70]....
        /*03f4*/ 	.word	0x0500000f


	//   ....[71]....
        /*03f8*/ 	.word	0x0500000f


	//   ....[72]....
        /*03fc*/ 	.word	0x0500000f


	//----- nvinfo : EIATTR_COOP_GROUP_INSTR_OFFSETS
	.align		4
.L_153:
        /*0400*/ 	.byte	0x04, 0x28
        /*0402*/ 	.short	(.L_155 - .L_154)


	//   ....[0]....
.L_154:
        /*0404*/ 	.word	0x00000060


	//   ....[1]....
        /*0408*/ 	.word	0x00000170


	//   ....[2]....
        /*040c*/ 	.word	0x000001c0


	//   ....[3]....
        /*0410*/ 	.word	0x000003f0


	//   ....[4]....
        /*0414*/ 	.word	0x00000550


	//   ....[5]....
        /*0418*/ 	.word	0x00000670


	//   ....[6]....
        /*041c*/ 	.word	0x000007d0


	//   ....[7]....
        /*0420*/ 	.word	0x000013b0


	//   ....[8]....
        /*0424*/ 	.word	0x000027c0


	//   ....[9]....
        /*0428*/ 	.word	0x000028c0


	//   ....[10]....
        /*042c*/ 	.word	0x00002be0


	//   ....[11]....
        /*0430*/ 	.word	0x00002d90


	//   ....[12]....
        /*0434*/ 	.word	0x00004ab0


	//   ....[13]....
        /*0438*/ 	.word	0x00004ae0


	//   ....[14]....
        /*043c*/ 	.word	0x00004fb0


	//   ....[15]....
        /*0440*/ 	.word	0x00005080


	//   ....[16]....
        /*0444*/ 	.word	0x00006390


	//   ....[17]....
        /*0448*/ 	.word	0x000063f0


	//   ....[18]....
        /*044c*/ 	.word	0x000064d0


	//   ....[19]....
        /*0450*/ 	.word	0x00006820


	//   ....[20]....
        /*0454*/ 	.word	0x00008e40


	//   ....[21]....
        /*0458*/ 	.word	0x00008fe0


	//   ....[22]....
        /*045c*/ 	.word	0x00009010


	//   ....[23]....
        /*0460*/ 	.word	0x00009050


	//   ....[24]....
        /*0464*/ 	.word	0x000090b0


	//   ....[25]....
        /*0468*/ 	.word	0x00009110


	//   ....[26]....
        /*046c*/ 	.word	0x00009150


	//   ....[27]....
        /*0470*/ 	.word	0x00009310


	//   ....[28]....
        /*0474*/ 	.word	0x00009370


	//   ....[29]....
        /*0478*/ 	.word	0x000093b0


	//   ....[30]....
        /*047c*/ 	.word	0x000093f0


	//   ....[31]....
        /*0480*/ 	.word	0x00009420


	//   ....[32]....
        /*0484*/ 	.word	0x00009450


	//   ....[33]....
        /*0488*/ 	.word	0x000094e0


	//   ....[34]....
        /*048c*/ 	.word	0x00009510


	//   ....[35]....
        /*0490*/ 	.word	0x000095a0


	//   ....[36]....
        /*0494*/ 	.word	0x0000cdc0


	//   ....[37]....
        /*0498*/ 	.word	0x0000cdd0


	//   ....[38]....
        /*049c*/ 	.word	0x0000cef0


	//   ....[39]....
        /*04a0*/ 	.word	0x0000cf50


	//   ....[40]....
        /*04a4*/ 	.word	0x0000cf90


	//   ....[41]....
        /*04a8*/ 	.word	0x0000cfd0


	//   ....[42]....
        /*04ac*/ 	.word	0x0000d000


	//   ....[43]....
        /*04b0*/ 	.word	0x0000d030


	//   ....[44]....
        /*04b4*/ 	.word	0x0000d1d0


	//   ....[45]....
        /*04b8*/ 	.word	0x0000d230


	//   ....[46]....
        /*04bc*/ 	.word	0x0000d270


	//   ....[47]....
        /*04c0*/ 	.word	0x0000d2b0


	//   ....[48]....
        /*04c4*/ 	.word	0x0000d2e0


	//   ....[49]....
        /*04c8*/ 	.word	0x0000d310


	//   ....[50]....
        /*04cc*/ 	.word	0x0000d3d0


	//   ....[51]....
        /*04d0*/ 	.word	0x0000d3f0


	//   ....[52]....
        /*04d4*/ 	.word	0x0000d460


	//   ....[53]....
        /*04d8*/ 	.word	0x0000d8b0


	//   ....[54]....
        /*04dc*/ 	.word	0x0000ddb0


	//   ....[55]....
        /*04e0*/ 	.word	0x0000e1d0


	//   ....[56]....
        /*04e4*/ 	.word	0x0000e260


	//   ....[57]....
        /*04e8*/ 	.word	0x0000e300


	//   ....[58]....
        /*04ec*/ 	.word	0x0000e3b0


	//   ....[59]....
        /*04f0*/ 	.word	0x0000e430


	//   ....[60]....
        /*04f4*/ 	.word	0x0000e4b0


	//   ....[61]....
        /*04f8*/ 	.word	0x0000e530


	//   ....[62]....
        /*04fc*/ 	.word	0x0000e5b0


	//   ....[63]....
        /*0500*/ 	.word	0x0000e640


	//   ....[64]....
        /*0504*/ 	.word	0x0000e6f0


	//   ....[65]....
        /*0508*/ 	.word	0x0000e770


	//   ....[66]....
        /*050c*/ 	.word	0x0000e7f0


	//   ....[67]....
        /*0510*/ 	.word	0x0000e870


	//   ....[68]....
        /*0514*/ 	.word	0x0000e8f0


	//   ....[69]....
        /*0518*/ 	.word	0x0000e960


	//   ....[70]....
        /*051c*/ 	.word	0x0000ea00


	//   ....[71]....
        /*0520*/ 	.word	0x0000ea90


	//   ....[72]....
        /*0524*/ 	.word	0x0000ebb0


	//----- nvinfo : EIATTR_REG_RECONFIG
	.align		4
.L_155:
        /*0528*/ 	.byte	0x01, 0x54
	.zero		2


	//----- nvinfo : EIATTR_SYSCALL_OFFSETS
	.align		4
        /*052c*/ 	.byte	0x04, 0x46
        /*052e*/ 	.short	(.L_157 - .L_156)


	//   ....[0]....
.L_156:
        /*0530*/ 	.word	0x000015a0


	//   ....[1]....
        /*0534*/ 	.word	0x00009f50


	//   ....[2]....
        /*0538*/ 	.word	0x0000a090


	//   ....[3]....
        /*053c*/ 	.word	0x0000a190


	//----- nvinfo : EIATTR_MBARRIER_INSTR_OFFSETS
	.align		4
.L_157:
        /*0540*/ 	.byte	0x04, 0x39
        /*0542*/ 	.short	(.L_159 - .L_158)


	//   ....[0]....
.L_158:
        /*0544*/ 	.word	0x000002a0
        /*0548*/ 	.word	0x000000ff
        /*054c*/ 	.word	0x00034800
        /*0550*/ 	.short	0x0100
        /*0552*/ 	.byte	0x08
	.zero		1


	//   ....[1]....
        /*0554*/ 	.word	0x000002b0
        /*0558*/ 	.word	0x000000ff
        /*055c*/ 	.word	0x00034820
        /*0560*/ 	.short	0x0100
        /*0562*/ 	.byte	0x08
	.zero		1


	//   ....[2]....
        /*0564*/ 	.word	0x000003a0
        /*0568*/ 	.word	0x000000ff
        /*056c*/ 	.word	0x00034830
        /*0570*/ 	.short	0x0100
        /*0572*/ 	.byte	0x08
	.zero		1


	//   ....[3]....
        /*0574*/ 	.word	0x000003b0
        /*0578*/ 	.word	0x000000ff
        /*057c*/ 	.word	0x00034840
        /*0580*/ 	.short	0x0100
        /*0582*/ 	.byte	0x08
	.zero		1


	//   ....[4]....
        /*0584*/ 	.word	0x000003c0
        /*0588*/ 	.word	0x000000ff
        /*058c*/ 	.word	0x00034838
        /*0590*/ 	.short	0x0100
        /*0592*/ 	.byte	0x08
	.zero		1


	//   ....[5]....
        /*0594*/ 	.word	0x000003d0
        /*0598*/ 	.word	0x000000ff
        /*059c*/ 	.word	0x00034848
        /*05a0*/ 	.short	0x0100
        /*05a2*/ 	.byte	0x08
	.zero		1


	//   ....[6]....
        /*05a4*/ 	.word	0x00000500
        /*05a8*/ 	.word	0x000000ff
        /*05ac*/ 	.word	0x00034850
        /*05b0*/ 	.short	0x0100
        /*05b2*/ 	.byte	0x08
	.zero		1


	//   ....[7]....
        /*05b4*/ 	.word	0x00000510
        /*05b8*/ 	.word	0x000000ff
        /*05bc*/ 	.word	0x00034860
        /*05c0*/ 	.short	0x0100
        /*05c2*/ 	.byte	0x08
	.zero		1


	//   ....[8]....
        /*05c4*/ 	.word	0x00000520
        /*05c8*/ 	.word	0x000000ff
        /*05cc*/ 	.word	0x00034858
        /*05d0*/ 	.short	0x0100
        /*05d2*/ 	.byte	0x08
	.zero		1


	//   ....[9]....
        /*05d4*/ 	.word	0x00000530
        /*05d8*/ 	.word	0x000000ff
        /*05dc*/ 	.word	0x00034868
        /*05e0*/ 	.short	0x0100
        /*05e2*/ 	.byte	0x08
	.zero		1


	//   ....[10]....
        /*05e4*/ 	.word	0x00000620
        /*05e8*/ 	.word	0x000000ff
        /*05ec*/ 	.word	0x00034870
        /*05f0*/ 	.short	0x0100
        /*05f2*/ 	.byte	0x06
	.zero		1


	//   ....[11]....
        /*05f4*/ 	.word	0x00000630
        /*05f8*/ 	.word	0x000000ff
        /*05fc*/ 	.word	0x00034880
        /*0600*/ 	.short	0x0100
        /*0602*/ 	.byte	0x06
	.zero		1


	//   ....[12]....
        /*0604*/ 	.word	0x00000640
        /*0608*/ 	.word	0x000000ff
        /*060c*/ 	.word	0x00034878
        /*0610*/ 	.short	0x0100
        /*0612*/ 	.byte	0x06
	.zero		1


	//   ....[13]....
        /*0614*/ 	.word	0x00000650
        /*0618*/ 	.word	0x000000ff
        /*061c*/ 	.word	0x00034888
        /*0620*/ 	.short	0x0100
        /*0622*/ 	.byte	0x06
	.zero		1


	//   ....[14]....
        /*0624*/ 	.word	0x00000780
        /*0628*/ 	.word	0x000000ff
        /*062c*/ 	.word	0x00034890
        /*0630*/ 	.short	0x0100
        /*0632*/ 	.byte	0x08
	.zero		1


	//   ....[15]....
        /*0634*/ 	.word	0x00000790
        /*0638*/ 	.word	0x000000ff
        /*063c*/ 	.word	0x000348a0
        /*0640*/ 	.short	0x0100
        /*0642*/ 	.byte	0x08
	.zero		1


	//   ....[16]....
        /*0644*/ 	.word	0x000007a0
        /*0648*/ 	.word	0x000000ff
        /*064c*/ 	.word	0x00034898
        /*0650*/ 	.short	0x0100
        /*0652*/ 	.byte	0x08
	.zero		1


	//   ....[17]....
        /*0654*/ 	.word	0x000007b0
        /*0658*/ 	.word	0x000000ff
        /*065c*/ 	.word	0x000348a8
        /*0660*/ 	.short	0x0100
        /*0662*/ 	.byte	0x08
	.zero		1


	//   ....[18]....
        /*0664*/ 	.word	0x000008e0
        /*0668*/ 	.word	0x000000ff
        /*066c*/ 	.word	0x000348b0
        /*0670*/ 	.short	0x0100
        /*0672*/ 	.byte	0x08
	.zero		1


	//   ....[19]....
        /*0674*/ 	.word	0x000008f0
        /*0678*/ 	.word	0x000000ff
        /*067c*/ 	.word	0x000348c0
        /*0680*/ 	.short	0x0100
        /*0682*/ 	.byte	0x08
	.zero		1


	//   ....[20]....
        /*0684*/ 	.word	0x00000900
        /*0688*/ 	.word	0x000000ff
        /*068c*/ 	.word	0x000348b8
        /*0690*/ 	.short	0x0100
        /*0692*/ 	.byte	0x08
	.zero		1


	//   ....[21]....
        /*0694*/ 	.word	0x00000910
        /*0698*/ 	.word	0x000000ff
        /*069c*/ 	.word	0x000348c8
        /*06a0*/ 	.short	0x0100
        /*06a2*/ 	.byte	0x08
	.zero		1


	//   ....[22]....
        /*06a4*/ 	.word	0x00001670
        /*06a8*/ 	.word	0x00000000
        /*06ac*/ 	.word	0x00034800
        /*06b0*/ 	.short	0x010a
        /*06b2*/ 	.byte	0x3f
	.zero		1


	//   ....[23]....
        /*06b4*/ 	.word	0x000016e0
        /*06b8*/ 	.word	0x00000005
        /*06bc*/ 	.word	0x00034830
        /*06c0*/ 	.short	0x010a
        /*06c2*/ 	.byte	0x3f
	.zero		1


	//   ....[24]....
        /*06c4*/ 	.word	0x00001750
        /*06c8*/ 	.word	0x00000005
        /*06cc*/ 	.word	0x00034830
        /*06d0*/ 	.short	0x010a
        /*06d2*/ 	.byte	0x3f
	.zero		1


	//   ....[25]....
        /*06d4*/ 	.word	0x00002980
        /*06d8*/ 	.word	0x00000005
        /*06dc*/ 	.word	0x00000000
        /*06e0*/ 	.short	0x0101
        /*06e2*/ 	.byte	0x3f
	.zero		1


	//   ....[26]....
        /*06e4*/ 	.word	0x00003e90
        /*06e8*/ 	.word	0x000000ff
        /*06ec*/ 	.word	0x00034830
        /*06f0*/ 	.short	0x010a
        /*06f2*/ 	.byte	0x06
	.zero		1


	//   ....[27]....
        /*06f4*/ 	.word	0x00003ed0
        /*06f8*/ 	.word	0x000000ff
        /*06fc*/ 	.word	0x00034830
        /*0700*/ 	.short	0x010a
        /*0702*/ 	.byte	0x06
	.zero		1


	//   ....[28]....
        /*0704*/ 	.word	0x00004760
        /*0708*/ 	.word	0x00000008
        /*070c*/ 	.word	0x00034850
        /*0710*/ 	.short	0x010a
        /*0712*/ 	.byte	0x3f
	.zero		1


	//   ....[29]....
        /*0714*/ 	.word	0x000047a0
        /*0718*/ 	.word	0x00000008
        /*071c*/ 	.word	0x00034850
        /*0720*/ 	.short	0x010a
        /*0722*/ 	.byte	0x3f
	.zero		1


	//   ....[30]....
        /*0724*/ 	.word	0x00005830
        /*0728*/ 	.word	0x0000001b
        /*072c*/ 	.word	0x00000000
        /*0730*/ 	.short	0x0101
        /*0732*/ 	.byte	0x3f
	.zero		1


	//   ....[31]....
        /*0734*/ 	.word	0x00005900
        /*0738*/ 	.word	0x0000001b
        /*073c*/ 	.word	0x00000000
        /*0740*/ 	.short	0x0101
        /*0742*/ 	.byte	0x3f
	.zero		1


	//   ....[32]....
        /*0744*/ 	.word	0x000062f0
        /*0748*/ 	.word	0x0000000e
        /*074c*/ 	.word	0x00034850
        /*0750*/ 	.short	0x010a
        /*0752*/ 	.byte	0x3f
	.zero		1


	//   ....[33]....
        /*0754*/ 	.word	0x00006330
        /*0758*/ 	.word	0x0000000e
        /*075c*/ 	.word	0x00034850
        /*0760*/ 	.short	0x010a
        /*0762*/ 	.byte	0x3f
	.zero		1


	//   ....[34]....
        /*0764*/ 	.word	0x00006940
        /*0768*/ 	.word	0x00000007
        /*076c*/ 	.word	0x00000000
        /*0770*/ 	.short	0x0101
        /*0772*/ 	.byte	0x3f
	.zero		1


	//   ....[35]....
        /*0774*/ 	.word	0x00007cb0
        /*0778*/ 	.word	0x00000003
        /*077c*/ 	.word	0x00000000
        /*0780*/ 	.short	0x0101
        /*0782*/ 	.byte	0x3f
	.zero		1


	//   ....[36]....
        /*0784*/ 	.word	0x0000a8f0
        /*0788*/ 	.word	0x00000008
        /*078c*/ 	.word	0x00034840
        /*0790*/ 	.short	0x010a
        /*0792*/ 	.byte	0x3f
	.zero		1


	//   ....[37]....
        /*0794*/ 	.word	0x0000aeb0
        /*0798*/ 	.word	0x00000009
        /*079c*/ 	.word	0x00034820
        /*07a0*/ 	.short	0x010a
        /*07a2*/ 	.byte	0x3f
	.zero		1


	//   ....[38]....
        /*07a4*/ 	.word	0x0000b200
        /*07a8*/ 	.word	0x00000002
        /*07ac*/ 	.word	0x00034840
        /*07b0*/ 	.short	0x010a
        /*07b2*/ 	.byte	0x3f
	.zero		1


	//   ....[39]....
        /*07b4*/ 	.word	0x0000b500
        /*07b8*/ 	.word	0x00000003
        /*07bc*/ 	.word	0x00000060
        /*07c0*/ 	.short	0x010a
        /*07c2*/ 	.byte	0x3f
	.zero		1


	//   ....[40]....
        /*07c4*/ 	.word	0x0000bae0
        /*07c8*/ 	.word	0x00000002
        /*07cc*/ 	.word	0x00034840
        /*07d0*/ 	.short	0x010a
        /*07d2*/ 	.byte	0x3f
	.zero		1


	//   ....[41]....
        /*07d4*/ 	.word	0x0000bde0
        /*07d8*/ 	.word	0x00000002
        /*07dc*/ 	.word	0x00000060
        /*07e0*/ 	.short	0x010a
        /*07e2*/ 	.byte	0x3f
	.zero		1


	//   ....[42]....
        /*07e4*/ 	.word	0x0000c2c0
        /*07e8*/ 	.word	0x00000002
        /*07ec*/ 	.word	0x00034840
        /*07f0*/ 	.short	0x010a
        /*07f2*/ 	.byte	0x3f
	.zero		1


	//   ....[43]....
        /*07f4*/ 	.word	0x0000c5d0
        /*07f8*/ 	.word	0x00000002
        /*07fc*/ 	.word	0x00000060
        /*0800*/ 	.short	0x010a
        /*0802*/ 	.byte	0x3f
	.zero		1


	//   ....[44]....
        /*0804*/ 	.word	0x0000ca60
        /*0808*/ 	.word	0x00000003
        /*080c*/ 	.word	0x00034860
        /*0810*/ 	.short	0x010a
        /*0812*/ 	.byte	0x3f
	.zero		1


	//   ....[45]....
        /*0814*/ 	.word	0x0000d830
        /*0818*/ 	.word	0x00000000
        /*081c*/ 	.word	0x00034820
        /*0820*/ 	.short	0x010a
        /*0822*/ 	.byte	0x3f
	.zero		1


	//   ....[46]....
        /*0824*/ 	.word	0x0000da10
        /*0828*/ 	.word	0x00000006
        /*082c*/ 	.word	0x00000000
        /*0830*/ 	.short	0x010a
        /*0832*/ 	.byte	0x3f
	.zero		1


	//   ....[47]....
        /*0834*/ 	.word	0x0000da80
        /*0838*/ 	.word	0x00000007
        /*083c*/ 	.word	0x00000000
        /*0840*/ 	.short	0x010a
        /*0842*/ 	.byte	0x3f
	.zero		1


	//   ....[48]....
        /*0844*/ 	.word	0x0000daf0
        /*0848*/ 	.word	0x00000004
        /*084c*/ 	.word	0x00000000
        /*0850*/ 	.short	0x010a
        /*0852*/ 	.byte	0x3f
	.zero		1


	//   ....[49]....
        /*0854*/ 	.word	0x0000db20
        /*0858*/ 	.word	0x00000003
        /*085c*/ 	.word	0x00000000
        /*0860*/ 	.short	0x010a
        /*0862*/ 	.byte	0x3f
	.zero		1


	//   ....[50]....
        /*0864*/ 	.word	0x0000db80
        /*0868*/ 	.word	0x00000000
        /*086c*/ 	.word	0x00034800
        /*0870*/ 	.short	0x010a
        /*0872*/ 	.byte	0x3f
	.zero		1


	//   ....[51]....
        /*0874*/ 	.word	0x0000dbd0
        /*0878*/ 	.word	0x00000005
        /*087c*/ 	.word	0x00034830
        /*0880*/ 	.short	0x010a
        /*0882*/ 	.byte	0x3f
	.zero		1


	//   ....[52]....
        /*0884*/ 	.word	0x0000dc30
        /*0888*/ 	.word	0x00000004
        /*088c*/ 	.word	0x00034830
        /*0890*/ 	.short	0x010a
        /*0892*/ 	.byte	0x3f
	.zero		1


	//   ....[53]....
        /*0894*/ 	.word	0x0000dc80
        /*0898*/ 	.word	0x00000008
        /*089c*/ 	.word	0x00034850
        /*08a0*/ 	.short	0x010a
        /*08a2*/ 	.byte	0x3f
	.zero		1


	//   ....[54]....
        /*08a4*/ 	.word	0x0000dcd0
        /*08a8*/ 	.word	0x0000000e
        /*08ac*/ 	.word	0x00034850
        /*08b0*/ 	.short	0x010a
        /*08b2*/ 	.byte	0x3f
	.zero		1


	//   ....[55]....
        /*08b4*/ 	.word	0x0000de70
        /*08b8*/ 	.word	0x00000008
        /*08bc*/ 	.word	0x00034840
        /*08c0*/ 	.short	0x010a
        /*08c2*/ 	.byte	0x3f
	.zero		1


	//   ....[56]....
        /*08c4*/ 	.word	0x0000def0
        /*08c8*/ 	.word	0x00000008
        /*08cc*/ 	.word	0x00034820
        /*08d0*/ 	.short	0x010a
        /*08d2*/ 	.byte	0x3f
	.zero		1


	//   ....[57]....
        /*08d4*/ 	.word	0x0000df40
        /*08d8*/ 	.word	0x00000002
        /*08dc*/ 	.word	0x00034840
        /*08e0*/ 	.short	0x010a
        /*08e2*/ 	.byte	0x3f
	.zero		1


	//   ....[58]....
        /*08e4*/ 	.word	0x0000df90
        /*08e8*/ 	.word	0x00000003
        /*08ec*/ 	.word	0x00000060
        /*08f0*/ 	.short	0x010a
        /*08f2*/ 	.byte	0x3f
	.zero		1


	//   ....[59]....
        /*08f4*/ 	.word	0x0000dfe0
        /*08f8*/ 	.word	0x00000002
        /*08fc*/ 	.word	0x00034840
        /*0900*/ 	.short	0x010a
        /*0902*/ 	.byte	0x3f
	.zero		1


	//   ....[60]....
        /*0904*/ 	.word	0x0000e030
        /*0908*/ 	.word	0x00000002
        /*090c*/ 	.word	0x00000060
        /*0910*/ 	.short	0x010a
        /*0912*/ 	.byte	0x3f
	.zero		1


	//   ....[61]....
        /*0914*/ 	.word	0x0000e080
        /*0918*/ 	.word	0x00000002
        /*091c*/ 	.word	0x00034840
        /*0920*/ 	.short	0x010a
        /*0922*/ 	.byte	0x3f
	.zero		1


	//   ....[62]....
        /*0924*/ 	.word	0x0000e0d0
        /*0928*/ 	.word	0x00000002
        /*092c*/ 	.word	0x00000060
        /*0930*/ 	.short	0x010a
        /*0932*/ 	.byte	0x3f
	.zero		1


	//   ....[63]....
        /*0934*/ 	.word	0x0000e120
        /*0938*/ 	.word	0x00000003
        /*093c*/ 	.word	0x00034860
        /*0940*/ 	.short	0x010a
        /*0942*/ 	.byte	0x3f
	.zero		1


	//   ....[64]....
        /*0944*/ 	.word	0x0000ead0
        /*0948*/ 	.word	0x00000000
        /*094c*/ 	.word	0x00034820
        /*0950*/ 	.short	0x010a
        /*0952*/ 	.byte	0x3f
	.zero		1


	//   ....[65]....
        /*0954*/ 	.word	0x0000ec70
        /*0958*/ 	.word	0x00000006
        /*095c*/ 	.word	0x00000000
        /*0960*/ 	.short	0x010a
        /*0962*/ 	.byte	0x3f
	.zero		1


	//   ....[66]....
        /*0964*/ 	.word	0x0000ecc0
        /*0968*/ 	.word	0x00000007
        /*096c*/ 	.word	0x00000000
        /*0970*/ 	.short	0x010a
        /*0972*/ 	.byte	0x3f
	.zero		1


	//   ....[67]....
        /*0974*/ 	.word	0x0000ed10
        /*0978*/ 	.word	0x00000004
        /*097c*/ 	.word	0x00000000
        /*0980*/ 	.short	0x010a
        /*0982*/ 	.byte	0x3f
	.zero		1


	//----- nvinfo : EIATTR_NUM_MBARRIERS
	.align		4
.L_159:
        /*0984*/ 	.byte	0x03, 0x38
        /*0986*/ 	.short	0x0016


	//----- nvinfo : EIATTR_EXIT_INSTR_OFFSETS
	.align		4
        /*0988*/ 	.byte	0x04, 0x1c
        /*098a*/ 	.short	(.L_161 - .L_160)


	//   ....[0]....
.L_160:
        /*098c*/ 	.word	0x00000a80


	//   ....[1]....
        /*0990*/ 	.word	0x00008e00


	//   ....[2]....
        /*0994*/ 	.word	0x00008e60


	//   ....[3]....
        /*0998*/ 	.word	0x0000db70


	//----- nvinfo : EIATTR_MAX_THREADS
	.align		4
.L_161:
        /*099c*/ 	.byte	0x04, 0x05
        /*099e*/ 	.short	(.L_163 - .L_162)
.L_162:
        /*09a0*/ 	.word	0x00000180
        /*09a4*/ 	.word	0x00000001
        /*09a8*/ 	.word	0x00000001


	//----- nvinfo : EIATTR_CRS_STACK_SIZE
	.align		4
.L_163:
        /*09ac*/ 	.byte	0x04, 0x1e
        /*09ae*/ 	.short	(.L_165 - .L_164)
.L_164:
        /*09b0*/ 	.word	0x00000000


	//----- nvinfo : EIATTR_CBANK_PARAM_SIZE
	.align		4
.L_165:
        /*09b4*/ 	.byte	0x03, 0x19
        /*09b6*/ 	.short	0x0a70


	//----- nvinfo : EIATTR_PARAM_CBANK
	.align		4
        /*09b8*/ 	.byte	0x04, 0x0a
        /*09ba*/ 	.short	(.L_167 - .L_166)
	.align		4
.L_166:
        /*09bc*/ 	.word	index@(.nv.constant0._ZN7cutlass13device_kernelIN5flash11enable_sm90INS1_16FlashAttnFwdSm90INS1_25CollectiveMainloopFwdSm90ILi2EN4cute5tupleIJNS5_1CILi1EEES8_S8_EEENS6_IJNS7_ILi128EEESA_NS7_ILi192EEEEEELi128ENS_6half_tEfNS_4arch4Sm90ELb0ELb0ELb0ELb1ELb0ELb0ELb0ELb1ELb1ELb0ELb0ELb0EEENS1_21CollectiveEpilogueFwdINS6_IJSA_SA_SA_EEES9_SD_SF_Li256ELb1ELb0ELb0ELb0EEENS1_36VarlenDynamicPersistentTileSchedulerILi128ELi128ELi256ELi32ELb0ELb0ELb1ELb0ELb1ELb1EEEEEEEEEvNT_6ParamsE)
        /*09c0*/ 	.short	0x0210
        /*09c2*/ 	.short	0x0a70


	//----- nvinfo : EIATTR_SW_WAR
	.align		4
.L_167:
        /*09c4*/ 	.byte	0x04, 0x36
        /*09c6*/ 	.short	(.L_169 - .L_168)
.L_168:
        /*09c8*/ 	.word	0x00000008
.L_169:


//--------------------- .nv.info._ZN7cutlass13device_kernelIN5flash11enable_sm90INS1_16FlashAttnFwdSm90INS1_25CollectiveMainloopFwdSm90ILi2EN4cute5tupleIJNS5_1CILi1EEES8_S8_EEENS6_IJNS7_ILi128EEESA_NS7_ILi192EEEEEELi128ENS_6half_tEfNS_4arch4Sm90ELb0ELb0ELb0ELb1ELb0ELb1ELb0ELb1ELb1ELb0ELb0ELb0EEENS1_21CollectiveEpilogueFwdINS6_IJSA_SA_SA_EEES9_SD_SF_Li256ELb1ELb0ELb0ELb0EEENS1_36VarlenDynamicPersistentTileSchedulerILi128ELi128ELi256ELi32ELb0ELb0ELb1ELb0ELb1ELb1EEEEEEEEEvNT_6ParamsE --------------------------
	.section	.nv.info._ZN7cutlass13device_kernelIN5flash11enable_sm90INS1_16FlashAttnFwdSm90INS1_25CollectiveMainloopFwdSm90ILi2EN4cute5tupleIJNS5_1CILi1EEES8_S8_EEENS6_IJNS7_ILi128EEESA_NS7_ILi192EEEEEELi128ENS_6half_tEfNS_4arch4Sm90ELb0ELb0ELb0ELb1ELb0ELb1ELb0ELb1ELb1ELb0ELb0ELb0EEENS1_21CollectiveEpilogueFwdINS6_IJSA_SA_SA_EEES9_SD_SF_Li256ELb1ELb0ELb0ELb0EEENS1_36VarlenDynamicPersistentTileSchedulerILi128ELi128ELi256ELi32ELb0ELb0ELb1ELb0ELb1ELb1EEEEEEEEEvNT_6ParamsE,"",@"SHT_CUDA_INFO"
	.sectionflags	@""
	.align	4


	//----- nvinfo : EIATTR_CUDA_API_VERSION
	.align		4
        /*0000*/ 	.byte	0x04, 0x37
        /*0002*/ 	.short	(.L_171 - .L_170)
.L_170:
        /*0004*/ 	.word	0x00000082


	//----- nvinfo : EIATTR_KPARAM_INFO
	.align		4
.L_171:
        /*0008*/ 	.byte	0x04, 0x17
        /*000a*/ 	.short	(.L_173 - .L_172)
.L_172:
        /*000c*/ 	.word	0x00000000
        /*0010*/ 	.short	0x0000
        /*0012*/ 	.short	0x0070
        /*0014*/ 	.byte	0x00, 0xf0, 0x01, 0x28


	//----- nvinfo : EIATTR_SPARSE_MMA_MASK
	.align		4
.L_173:
        /*0018*/ 	.byte	0x03, 0x50
        /*001a*/ 	.short	0x0000


	//----- nvinfo : EIATTR_MAXREG_COUNT
	.align		4
        /*001c*/ 	.byte	0x03, 0x1b
        /*001e*/ 	.short	0x00a8


	//----- nvinfo : EIATTR_NUM_BARRIERS
	.align		4
        /*0020*/ 	.byte	0x02, 0x4c
        /*0022*/ 	.byte	0x10
	.zero		1


	//----- nvinfo : EIATTR_EXTERNS
	.align		4
        /*0024*/ 	.byte	0x04, 0x0f
        /*0026*/ 	.short	(.L_175 - .L_174)


	//   ....[0]....
	.align		4
.L_174:
        /*0028*/ 	.word	index@(__assertfail)


	//----- nvinfo : EIATTR_ANNOTATIONS
	.align		4
.L_175:
        /*002c*/ 	.byte	0x04, 0x55
        /*002e*/ 	.short	(.L_177 - .L_176)


	//   ....[0]....
.L_176:
        /* <DEDUP_REMOVED lines=56> */


	//----- nvinfo : EIATTR_MERCURY_ISA_VERSION
	.align		4
.L_177:
        /*03a0*/ 	.byte	0x03, 0x5f
        /*03a2*/ 	.short	0x0101


	//----- nvinfo : EIATTR_UNUSED_LOAD_BYTE_OFFSET
	.align		4
        /*03a4*/ 	.byte	0x04, 0x44
        /*03a6*/ 	.short	(.L_179 - .L_178)


	//   ....[0]....
.L_178:
        /*03a8*/ 	.word	0x00000ab0
        /*03ac*/ 	.word	0x0000fff0


	//   ....[1]....
        /*03b0*/ 	.word	0x00015c30
        /*03b4*/ 	.word	0x0000fff0


	//----- nvinfo : EIATTR_INT_WARP_WIDE_INSTR_OFFSETS
	.align		4
.L_179:
        /*03b8*/ 	.byte	0x04, 0x31
        /*03ba*/ 	.short	(.L_181 - .L_180)


	//   ....[0]....
.L_180:
        /*03bc*/ 	.word	0x000001b0


	//   ....[1]....
        /*03c0*/ 	.word	0x000001f0


	//   ....[2]....
        /*03c4*/ 	.word	0x000002b0


	//   ....[3]....
        /*03c8*/ 	.word	0x00019820


	//   ....[4]....
        /*03cc*/ 	.word	0x000198b0


	//   ....[5]....
        /*03d0*/ 	.word	0x00019d30


	//   ....[6]....
        /*03d4*/ 	.word	0x00019d60


	//   ....[7]....
        /*03d8*/ 	.word	0x00019f70


	//   ....[8]....
        /*03dc*/ 	.word	0x0001a060


	//   ....[9]....
        /*03e0*/ 	.word	0x0001c3a0


	//   ....[10]....
        /*03e4*/ 	.word	0x0001c430


	//----- nvinfo : EIATTR_COOP_GROUP_MASK_REGIDS
	.align		4
.L_181:
        /*03e8*/ 	.byte	0x04, 0x29
        /*03ea*/ 	.short	(.L_183 - .L_182)


	//   ....[0]....
.L_182:
        /*03ec*/ 	.word	0xffffffff


	//   ....[1]....
        /*03f0*/ 	.word	0xffffffff


	//   ....[2]....
        /*03f4*/ 	.word	0xffffffff


	//   ....[3]....
        /*03f8*/ 	.word	0xffffffff


	//   ....[4]....
        /*03fc*/ 	.word	0xffffffff


	//   ....[5]....
        /*0400*/ 	.word	0xffffffff


	//   ....[6]....
        /*0404*/ 	.word	0xffffffff


	//   ....[7]....
        /*0408*/ 	.word	0xffffffff


	//   ....[8]....
        /*040c*/ 	.word	0xffffffff


	//   ....[9]....
        /*0410*/ 	.word	0xffffffff


	//   ....[10]....
        /*0414*/ 	.word	0xffffffff


	//   ....[11]....
        /*0418*/ 	.word	0xffffffff


	//   ....[12]....
        /*041c*/ 	.word	0xffffffff


	//   ....[13]....
        /*0420*/ 	.word	0xffffffff


	//   ....[14]....
        /*0424*/ 	.word	0xffffffff


	//   ....[15]....
        /*0428*/ 	.word	0xffffffff


	//   ....[16]....
        /*042c*/ 	.word	0xffffffff


	//   ....[17]....
        /*0430*/ 	.word	0xffffffff


	//   ....[18]....
        /*0434*/ 	.word	0xffffffff


	//   ....[19]....
        /*0438*/ 	.word	0xffffffff


	//   ....[20]....
        /*043c*/ 	.word	0xffffffff


	//   ....[21]....
        /*0440*/ 	.word	0xffffffff


	//   ....[22]....
        /*0444*/ 	.word	0xffffffff


	//   ....[23]....
        /*0448*/ 	.word	0xffffffff


	//   ....[24]....
        /*044c*/ 	.word	0xffffffff


	//   ....[25]....
        /*0450*/ 	.word	0xffffffff


	//   ....[26]....
        /*0454*/ 	.word	0xffffffff


	//   ....[27]....
        /*0458*/ 	.word	0xffffffff


	//   ....[28]....
        /*045c*/ 	.word	0xffffffff


	//   ....[29]....
        /*0460*/ 	.word	0xffffffff


	//   ....[30]....
        /*0464*/ 	.word	0xffffffff


	//   ....[31]....
        /*0468*/ 	.word	0xffffffff


	//   ....[32]....
        /*046c*/ 	.word	0xffffffff


	//   ....[33]....
        /*0470*/ 	.word	0xffffffff


	//   ....[34]....
        /*0474*/ 	.word	0xffffffff


	//   ....[35]....
        /*0478*/ 	.word	0xffffffff


	//   ....[36]....
        /*047c*/ 	.word	0xffffffff


	//   ....[37]....
        /*0480*/ 	.word	0xffffffff


	//   ....[38]....
        /*0484*/ 	.word	0xffffffff


	//   ....[39]....
        /*0488*/ 	.word	0xffffffff


	//   ....[40]....
        /*048c*/ 	.word	0xffffffff


	//   ....[41]....
        /*0490*/ 	.word	0xffffffff


	//   ....[42]....
        /*0494*/ 	.word	0xffffffff


	//   ....[43]....
        /*0498*/ 	.word	0xffffffff


	//   ....[44]....
        /*049c*/ 	.word	0xffffffff


	//   ....[45]....
        /*04a0*/ 	.word	0xffffffff


	//   ....[46]....
        /*04a4*/ 	.word	0xffffffff


	//   ....[47]....
        /*04a8*/ 	.word	0xffffffff


	//   ....[48]....
        /*04ac*/ 	.word	0xffffffff


	//   ....[49]....
        /*04b0*/ 	.word	0xffffffff


	//   ....[50]....
        /*04b4*/ 	.word	0xffffffff


	//   ....[51]....
        /*04b8*/ 	.word	0xffffffff


	//   ....[52]....
        /*04bc*/ 	.word	0xffffffff


	//   ....[53]....
        /*04c0*/ 	.word	0xffffffff


	//   ....[54]....
        /*04c4*/ 	.word	0x0500000f


	//   ....[55]....
        /*04c8*/ 	.word	0x0500000f


	//   ....[56]....
        /*04cc*/ 	.word	0x0500000f


	//   ....[57]....
        /*04d0*/ 	.word	0x0500000f


	//   ....[58]....
        /*04d4*/ 	.word	0x0500000f


	//   ....[59]....
        /*04d8*/ 	.word	0x0500000f


	//   ....[60]....
        /*04dc*/ 	.word	0x0500000f


	//   ....[61]....
        /*04e0*/ 	.word	0x0500000f


	//   ....[62]....
        /*04e4*/ 	.word	0x0500000f


	//   ....[63]....
        /*04e8*/ 	.word	0x0500000f


	//   ....[64]....
        /*04ec*/ 	.word	0x0500000f


	//   ....[65]....
        /*04f0*/ 	.word	0x0500000f


	//   ....[66]....
        /*04f4*/ 	.word	0x0500000f


	//   ....[67]....
        /*04f8*/ 	.word	0x0500000f


	//   ....[68]....
        /*04fc*/ 	.word	0x0500000f


	//   ....[69]....
        /*0500*/ 	.word	0x0500000f


	//   ....[70]....
        /*0504*/ 	.word	0x0500000f


	//   ....[71]....
        /*0508*/ 	.word	0x0500000f


	//   ....[72]....
        /*050c*/ 	.word	0x0500000f


	//   ....[73]....
        /*0510*/ 	.word	0x0500000f


	//   ....[74]....
        /*0514*/ 	.word	0x0500000f


	//   ....[75]....
        /*0518*/ 	.word	0x0500000f


	//   ....[76]....
        /*051c*/ 	.word	0x0500000f


	//   ....[77]....
        /*0520*/ 	.word	0x0500000f


	//   ....[78]....
        /*0524*/ 	.word	0x0500000f


	//   ....[79]....
        /*0528*/ 	.word	0x0500000f


	//   ....[80]....
        /*052c*/ 	.word	0x0500000f


	//   ....[81]....
        /*0530*/ 	.word	0x0500000f


	//----- nvinfo : EIATTR_COOP_GROUP_INSTR_OFFSETS
	.align		4
.L_183:
        /*0534*/ 	.byte	0x04, 0x28
        /*0536*/ 	.short	(.L_185 - .L_184)


	//   ....[0]....
.L_184:
        /*0538*/ 	.word	0x00000060


	//   ....[1]....
        /*053c*/ 	.word	0x000001c0


	//   ....[2]....
        /*0540*/ 	.word	0x000002c0


	//   ....[3]....
        /*0544*/ 	.word	0x00000430


	//   ....[4]....
        /*0548*/ 	.word	0x00000590


	//   ....[5]....
        /*054c*/ 	.word	0x000006b0


	//   ....[6]....
        /*0550*/ 	.word	0x00000810


	//   ....[7]....
        /*0554*/ 	.word	0x0000a340


	//   ....[8]....
        /*0558*/ 	.word	0x00011240


	//   ....[9]....
        /*055c*/ 	.word	0x00011340


	//   ....[10]....
        /*0560*/ 	.word	0x00011910


	//   ....[11]....
        /*0564*/ 	.word	0x000119b0


	//   ....[12]....
        /*0568*/ 	.word	0x00013910


	//   ....[13]....
        /*056c*/ 	.word	0x00013a00


	//   ....[14]....
        /*0570*/ 	.word	0x00014070


	//   ....[15]....
        /*0574*/ 	.word	0x00014090


	//   ....[16]....
        /*0578*/ 	.word	0x00015290


	//   ....[17]....
        /*057c*/ 	.word	0x000152d0


	//   ....[18]....
        /*0580*/ 	.word	0x000153b0


	//   ....[19]....
        /*0584*/ 	.word	0x000153d0


	//   ....[20]....
        /*0588*/ 	.word	0x000179e0


	//   ....[21]....
        /*058c*/ 	.word	0x00017b60


	//   ....[22]....
        /*0590*/ 	.word	0x00017b90


	//   ....[23]....
        /*0594*/ 	.word	0x00017bd0


	//   ....[24]....
        /*0598*/ 	.word	0x00017c30


	//   ....[25]....
        /*059c*/ 	.word	0x00017c90


	//   ....[26]....
        /*05a0*/ 	.word	0x00017cd0


	//   ....[27]....
        /*05a4*/ 	.word	0x00017e80


	//   ....[28]....
        /*05a8*/ 	.word	0x00017ee0


	//   ....[29]....
        /*05ac*/ 	.word	0x00017f20


	//   ....[30]....
        /*05b0*/ 	.word	0x00017f60


	//   ....[31]....
        /*05b4*/ 	.word	0x00017f90


	//   ....[32]....
        /*05b8*/ 	.word	0x00017fc0


	//   ....[33]....
        /*05bc*/ 	.word	0x00018050


	//   ....[34]....
        /*05c0*/ 	.word	0x00018080


	//   ....[35]....
        /*05c4*/ 	.word	0x00018110


	//   ....[36]....
        /*05c8*/ 	.word	0x0001c850


	//   ....[37]....
        /*05cc*/ 	.word	0x0001c860


	//   ....[38]....
        /*05d0*/ 	.word	0x0001c970


	//   ....[39]....
        /*05d4*/ 	.word	0x0001c9d0


	//   ....[40]....
        /*05d8*/ 	.word	0x0001ca10


	//   ....[41]....
        /*05dc*/ 	.word	0x0001ca50


	//   ....[42]....
        /*05e0*/ 	.word	0x0001ca80


	//   ....[43]....
        /*05e4*/ 	.word	0x0001cab0


	//   ....[44]....
        /*05e8*/ 	.word	0x0001cc40


	//   ....[45]....
        /*05ec*/ 	.word	0x0001cca0


	//   ....[46]....
        /*05f0*/ 	.word	0x0001cce0


	//   ....[47]....
        /*05f4*/ 	.word	0x0001cd20


	//   ....[48]....
        /*05f8*/ 	.word	0x0001cd50


	//   ....[49]....
        /*05fc*/ 	.word	0x0001cd80


	//   ....[50]....
        /*0600*/ 	.word	0x0001ce40


	//   ....[51]....
        /*0604*/ 	.word	0x0001ce60


	//   ....[52]....
        /*0608*/ 	.word	0x0001ced0


	//   ....[53]....
        /*060c*/ 	.word	0x0001d320


	//   ....[54]....
        /*0610*/ 	.word	0x0001d760


	//   ....[55]....
        /*0614*/ 	.word	0x0001d800


	//   ....[56]....
        /*0618*/ 	.word	0x0001d8a0


	//   ....[57]....
        /*061c*/ 	.word	0x0001d940


	//   ....[58]....
        /*0620*/ 	.word	0x0001da30


	//   ....[59]....
        /*0624*/ 	.word	0x0001dad0


	//   ....[60]....
        /*0628*/ 	.word	0x0001db70


	//   ....[61]....
        /*062c*/ 	.word	0x0001dc10


	//   ....[62]....
        /*0630*/ 	.word	0x0001de70


	//   ....[63]....
        /*0634*/ 	.word	0x0001e150


	//   ....[64]....
        /*0638*/ 	.word	0x0001e570


	//   ....[65]....
        /*063c*/ 	.word	0x0001e600


	//   ....[66]....
        /*0640*/ 	.word	0x0001e6a0


	//   ....[67]....
        /*0644*/ 	.word	0x0001e750


	//   ....[68]....
        /*0648*/ 	.word	0x0001e7d0


	//   ....[69]....
        /*064c*/ 	.word	0x0001e850


	//   ....[70]....
        /*0650*/ 	.word	0x0001e8d0


	//   ....[71]....
        /*0654*/ 	.word	0x0001e950


	//   ....[72]....
        /*0658*/ 	.word	0x0001e9e0


	//   ....[73]....
        /*065c*/ 	.word	0x0001ea90


	//   ....[74]....
        /*0660*/ 	.word	0x0001eb10


	//   ....[75]....
        /*0664*/ 	.word	0x0001eb90


	//   ....[76]....
        /*0668*/ 	.word	0x0001ec10


	//   ....[77]....
        /*066c*/ 	.word	0x0001ec90


	//   ....[78]....
        /*0670*/ 	.word	0x0001ed00


	//   ....[79]....
        /*0674*/ 	.word	0x0001eda0


	//   ....[80]....
        /*0678*/ 	.word	0x0001ee30


	//   ....[81]....
        /*067c*/ 	.word	0x0001ef50


	//----- nvinfo : EIATTR_REG_RECONFIG
	.align		4
.L_185:
        /*0680*/ 	.byte	0x01, 0x54
	.zero		2


	//----- nvinfo : EIATTR_SYSCALL_OFFSETS
	.align		4
        /*0684*/ 	.byte	0x04, 0x46
        /*0686*/ 	.short	(.L_187 - .L_186)


	//   ....[0]....
.L_186:
        /*0688*/ 	.word	0x000018d0


	//   ....[1]....
        /*068c*/ 	.word	0x00001a20


	//   ....[2]....
        /*0690*/ 	.word	0x0000a4d0


	//   ....[3]....
        /*0694*/ 	.word	0x0000a940


	//   ....[4]....
        /*0698*/ 	.word	0x00019a40


	//   ....[5]....
        /*069c*/ 	.word	0x00019b80


	//   ....[6]....
        /*06a0*/ 	.word	0x00019c80


	//----- nvinfo : EIATTR_MBARRIER_INSTR_OFFSETS
	.align		4
.L_187:
        /*06a4*/ 	.byte	0x04, 0x39
        /*06a6*/ 	.short	(.L_189 - .L_188)


	//   ....[0]....
.L_188:
        /*06a8*/ 	.word	0x000002e0
        /*06ac*/ 	.word	0x000000ff
        /*06b0*/ 	.word	0x00034800
        /*06b4*/ 	.short	0x0100
        /*06b6*/ 	.byte	0x08
	.zero		1


	//   ....[1]....
        /*06b8*/ 	.word	0x000002f0
        /*06bc*/ 	.word	0x000000ff
        /*06c0*/ 	.word	0x00034820
        /*06c4*/ 	.short	0x0100
        /*06c6*/ 	.byte	0x08
	.zero		1


	//   ....[2]....
        /*06c8*/ 	.word	0x000003e0
        /*06cc*/ 	.word	0x000000ff
        /*06d0*/ 	.word	0x00034830
        /*06d4*/ 	.short	0x0100
        /*06d6*/ 	.byte	0x08
	.zero		1


	//   ....[3]....
        /*06d8*/ 	.word	0x000003f0
        /*06dc*/ 	.word	0x000000ff
        /*06e0*/ 	.word	0x00034840
        /*06e4*/ 	.short	0x0100
        /*06e6*/ 	.byte	0x08
	.zero		1


	//   ....[4]....
        /*06e8*/ 	.word	0x00000400
        /*06ec*/ 	.word	0x000000ff
        /*06f0*/ 	.word	0x00034838
        /*06f4*/ 	.short	0x0100
        /*06f6*/ 	.byte	0x08
	.zero		1


	//   ....[5]....
        /*06f8*/ 	.word	0x00000410
        /*06fc*/ 	.word	0x000000ff
        /*0700*/ 	.word	0x00034848
        /*0704*/ 	.short	0x0100
        /*0706*/ 	.byte	0x08
	.zero		1


	//   ....[6]....
        /*0708*/ 	.word	0x00000540
        /*070c*/ 	.word	0x000000ff
        /*0710*/ 	.word	0x00034850
        /*0714*/ 	.short	0x0100
        /*0716*/ 	.byte	0x08
	.zero		1


	//   ....[7]....
        /*0718*/ 	.word	0x00000550
        /*071c*/ 	.word	0x000000ff
        /*0720*/ 	.word	0x00034860
        /*0724*/ 	.short	0x0100
        /*0726*/ 	.byte	0x08
	.zero		1


	//   ....[8]....
        /*0728*/ 	.word	0x00000560
        /*072c*/ 	.word	0x000000ff
        /*0730*/ 	.word	0x00034858
        /*0734*/ 	.short	0x0100
        /*0736*/ 	.byte	0x08
	.zero		1


	//   ....[9]....
        /*0738*/ 	.word	0x00000570
        /*073c*/ 	.word	0x000000ff
        /*0740*/ 	.word	0x00034868
        /*0744*/ 	.short	0x0100
        /*0746*/ 	.byte	0x08
	.zero		1


	//   ....[10]....
        /*0748*/ 	.word	0x00000660
        /*074c*/ 	.word	0x000000ff
        /*0750*/ 	.word	0x00034870
        /*0754*/ 	.short	0x0100
        /*0756*/ 	.byte	0x06
	.zero		1


	//   ....[11]....
        /*0758*/ 	.word	0x00000670
        /*075c*/ 	.word	0x000000ff
        /*0760*/ 	.word	0x00034880
        /*0764*/ 	.short	0x0100
        /*0766*/ 	.byte	0x06
	.zero		1


	//   ....[12]....
        /*0768*/ 	.word	0x00000680
        /*076c*/ 	.word	0x000000ff
        /*0770*/ 	.word	0x00034878
        /*0774*/ 	.short	0x0100
        /*0776*/ 	.byte	0x06
	.zero		1


	//   ....[13]....
        /*0778*/ 	.word	0x00000690
        /*077c*/ 	.word	0x000000ff
        /*0780*/ 	.word	0x00034888
        /*0784*/ 	.short	0x0100
        /*0786*/ 	.byte	0x06
	.zero		1


	//   ....[14]....
        /*0788*/ 	.word	0x000007c0
        /*078c*/ 	.word	0x000000ff
        /*0790*/ 	.word	0x00034890
        /*0794*/ 	.short	0x0100
        /*0796*/ 	.byte	0x08
	.zero		1


	//   ....[15]....
        /*0798*/ 	.word	0x000007d0
        /*079c*/ 	.word	0x000000ff
        /*07a0*/ 	.word	0x000348a0
        /*07a4*/ 	.short	0x0100
        /*07a6*/ 	.byte	0x08
	.zero		1


	//   ....[16]....
        /*07a8*/ 	.word	0x000007e0
        /*07ac*/ 	.word	0x000000ff
        /*07b0*/ 	.word	0x00034898
        /*07b4*/ 	.short	0x0100
        /*07b6*/ 	.byte	0x08
	.zero		1


	//   ....[17]....
        /*07b8*/ 	.word	0x000007f0
        /*07bc*/ 	.word	0x000000ff
        /*07c0*/ 	.word	0x000348a8
        /*07c4*/ 	.short	0x0100
        /*07c6*/ 	.byte	0x08
	.zero		1


	//   ....[18]....
        /*07c8*/ 	.word	0x00000920
        /*07cc*/ 	.word	0x000000ff
        /*07d0*/ 	.word	0x000348b0
        /*07d4*/ 	.short	0x0100
        /*07d6*/ 	.byte	0x08
	.zero		1


	//   ....[19]....
        /*07d8*/ 	.word	0x00000930
        /*07dc*/ 	.word	0x000000ff
        /*07e0*/ 	.word	0x000348c0
        /*07e4*/ 	.short	0x0100
        /*07e6*/ 	.byte	0x08
	.zero		1


	//   ....[20]....
        /*07e8*/ 	.word	0x00000940
        /*07ec*/ 	.word	0x000000ff
        /*07f0*/ 	.word	0x000348b8
        /*07f4*/ 	.short	0x0100
        /*07f6*/ 	.byte	0x08
	.zero		1


	//   ....[21]....
        /*07f8*/ 	.word	0x00000950
        /*07fc*/ 	.word	0x000000ff
        /*0800*/ 	.word	0x000348c8
        /*0804*/ 	.short	0x0100
        /*0806*/ 	.byte	0x08
	.zero		1


	//   ....[22]....
        /*0808*/ 	.word	0x00003510
        /*080c*/ 	.word	0x00000003
        /*0810*/ 	.word	0x00034890
        /*0814*/ 	.short	0x010a
        /*0816*/ 	.byte	0x3f
	.zero		1


	//   ....[23]....
        /*0818*/ 	.word	0x00006770
        /*081c*/ 	.word	0x00000003
        /*0820*/ 	.word	0x00034890
        /*0824*/ 	.short	0x010a
        /*0826*/ 	.byte	0x3f
	.zero		1


	//   ....[24]....
        /*0828*/ 	.word	0x00009730
        /*082c*/ 	.word	0x00000003
        /*0830*/ 	.word	0x00034890
        /*0834*/ 	.short	0x010a
        /*0836*/ 	.byte	0x3f
	.zero		1


	//   ....[25]....
        /*0838*/ 	.word	0x00009b00
        /*083c*/ 	.word	0x0000002c
        /*0840*/ 	.word	0x00000000
        /*0844*/ 	.short	0x0101
        /*0846*/ 	.byte	0x3f
	.zero		1


	//   ....[26]....
        /*0848*/ 	.word	0x00009b40
        /*084c*/ 	.word	0x00000003
        /*0850*/ 	.word	0x000348b0
        /*0854*/ 	.short	0x010a
        /*0856*/ 	.byte	0x3f
	.zero		1


	//   ....[27]....
        /*0858*/ 	.word	0x00009ff0
        /*085c*/ 	.word	0x00000003
        /*0860*/ 	.word	0x00000000
        /*0864*/ 	.short	0x0101
        /*0866*/ 	.byte	0x3f
	.zero		1


	//   ....[28]....
        /*0868*/ 	.word	0x0000a550
        /*086c*/ 	.word	0x00000002
        /*0870*/ 	.word	0x00034800
        /*0874*/ 	.short	0x010a
        /*0876*/ 	.byte	0x3f
	.zero		1


	//   ....[29]....
        /*0878*/ 	.word	0x0000a5a0
        /*087c*/ 	.word	0x00000002
        /*0880*/ 	.word	0x00034800
        /*0884*/ 	.short	0x010a
        /*0886*/ 	.byte	0x3f
	.zero		1


	//   ....[30]....
        /*0888*/ 	.word	0x0000b190
        /*088c*/ 	.word	0x00000002
        /*0890*/ 	.word	0x00034800
        /*0894*/ 	.short	0x010a
        /*0896*/ 	.byte	0x3f
	.zero		1


	//   ....[31]....
        /*0898*/ 	.word	0x0000d9d0
        /*089c*/ 	.word	0x00000002
        /*08a0*/ 	.word	0x00034800
        /*08a4*/ 	.short	0x010a
        /*08a6*/ 	.byte	0x3f
	.zero		1


	//   ....[32]....
        /*08a8*/ 	.word	0x0000fe70
        /*08ac*/ 	.word	0x00000004
        /*08b0*/ 	.word	0x00034830
        /*08b4*/ 	.short	0x010a
        /*08b6*/ 	.byte	0x3f
	.zero		1


	//   ....[33]....
        /*08b8*/ 	.word	0x0000fef0
        /*08bc*/ 	.word	0x00000004
        /*08c0*/ 	.word	0x00034830
        /*08c4*/ 	.short	0x010a
        /*08c6*/ 	.byte	0x3f
	.zero		1


	//   ....[34]....
        /*08c8*/ 	.word	0x000113d0
        /*08cc*/ 	.word	0x00000004
        /*08d0*/ 	.word	0x00000000
        /*08d4*/ 	.short	0x0101
        /*08d6*/ 	.byte	0x3f
	.zero		1


	//   ....[35]....
        /*08d8*/ 	.word	0x00012900
        /*08dc*/ 	.word	0x00000015
        /*08e0*/ 	.word	0x00034830
        /*08e4*/ 	.short	0x010a
        /*08e6*/ 	.byte	0x3f
	.zero		1


	//   ....[36]....
        /*08e8*/ 	.word	0x00012970
        /*08ec*/ 	.word	0x00000015
        /*08f0*/ 	.word	0x00034830
        /*08f4*/ 	.short	0x010a
        /*08f6*/ 	.byte	0x3f
	.zero		1


	//   ....[37]....
        /*08f8*/ 	.word	0x000134f0
        /*08fc*/ 	.word	0x000000ca
        /*0900*/ 	.word	0x00034850
        /*0904*/ 	.short	0x010a
        /*0906*/ 	.byte	0x3f
	.zero		1


	//   ....[38]....
        /*0908*/ 	.word	0x00013540
        /*090c*/ 	.word	0x000000ca
        /*0910*/ 	.word	0x00034850
        /*0914*/ 	.short	0x010a
        /*0916*/ 	.byte	0x3f
	.zero		1


	//   ....[39]....
        /*0918*/ 	.word	0x00014c70
        /*091c*/ 	.word	0x00000015
        /*0920*/ 	.word	0x00000000
        /*0924*/ 	.short	0x0101
        /*0926*/ 	.byte	0x3f
	.zero		1


	//   ....[40]....
        /*0928*/ 	.word	0x00014cc0
        /*092c*/ 	.word	0x000000ca
        /*0930*/ 	.word	0x00000000
        /*0934*/ 	.short	0x0101
        /*0936*/ 	.byte	0x3f
	.zero		1


	//   ....[41]....
        /*0938*/ 	.word	0x00015170
        /*093c*/ 	.word	0x0000000d
        /*0940*/ 	.word	0x00034850
        /*0944*/ 	.short	0x010a
        /*0946*/ 	.byte	0x3f
	.zero		1


	//   ....[42]....
        /*0948*/ 	.word	0x00015210
        /*094c*/ 	.word	0x0000000d
        /*0950*/ 	.word	0x00034850
        /*0954*/ 	.short	0x010a
        /*0956*/ 	.byte	0x3f
	.zero		1


	//   ....[43]....
        /*0958*/ 	.word	0x000157b0
        /*095c*/ 	.word	0x0000000a
        /*0960*/ 	.word	0x00000000
        /*0964*/ 	.short	0x0101
        /*0966*/ 	.byte	0x3f
	.zero		1


	//   ....[44]....
        /*0968*/ 	.word	0x00016a10
        /*096c*/ 	.word	0x00000000
        /*0970*/ 	.word	0x00000000
        /*0974*/ 	.short	0x0101
        /*0976*/ 	.byte	0x3f
	.zero		1


	//   ....[45]....
        /*0978*/ 	.word	0x00018b30
        /*097c*/ 	.word	0x00000005
        /*0980*/ 	.word	0x00034820
        /*0984*/ 	.short	0x010a
        /*0986*/ 	.byte	0x3f
	.zero		1


	//   ....[46]....
        /*0988*/ 	.word	0x00018bc0
        /*098c*/ 	.word	0x00000006
        /*0990*/ 	.word	0x000348a0
        /*0994*/ 	.short	0x010a
        /*0996*/ 	.byte	0x3f
	.zero		1


	//   ....[47]....
        /*0998*/ 	.word	0x00018e50
        /*099c*/ 	.word	0x00000006
        /*09a0*/ 	.word	0x000348c0
        /*09a4*/ 	.short	0x010a
        /*09a6*/ 	.byte	0x3f
	.zero		1


	//   ....[48]....
        /*09a8*/ 	.word	0x00019210
        /*09ac*/ 	.word	0x00000007
        /*09b0*/ 	.word	0x000348a0
        /*09b4*/ 	.short	0x010a
        /*09b6*/ 	.byte	0x3f
	.zero		1


	//   ....[49]....
        /*09b8*/ 	.word	0x00019480
        /*09bc*/ 	.word	0x00000007
        /*09c0*/ 	.word	0x000348c0
        /*09c4*/ 	.short	0x010a
        /*09c6*/ 	.byte	0x3f
	.zero		1


	//   ....[50]....
        /*09c8*/ 	.word	0x0001a3c0
        /*09cc*/ 	.word	0x00000006
        /*09d0*/ 	.word	0x00034840
        /*09d4*/ 	.short	0x010a
        /*09d6*/ 	.byte	0x3f
	.zero		1


	//   ....[51]....
        /*09d8*/ 	.word	0x0001a980
        /*09dc*/ 	.word	0x00000007
        /*09e0*/ 	.word	0x00034820
        /*09e4*/ 	.short	0x010a
        /*09e6*/ 	.byte	0x3f
	.zero		1


	//   ....[52]....
        /*09e8*/ 	.word	0x0001acd0
        /*09ec*/ 	.word	0x00000008
        /*09f0*/ 	.word	0x00034840
        /*09f4*/ 	.short	0x010a
        /*09f6*/ 	.byte	0x3f
	.zero		1


	//   ....[53]....
        /*09f8*/ 	.word	0x0001afd0
        /*09fc*/ 	.word	0x00000009
        /*0a00*/ 	.word	0x00000060
        /*0a04*/ 	.short	0x010a
        /*0a06*/ 	.byte	0x3f
	.zero		1


	//   ....[54]....
        /*0a08*/ 	.word	0x0001b5a0
        /*0a0c*/ 	.word	0x00000002
        /*0a10*/ 	.word	0x00034840
        /*0a14*/ 	.short	0x010a
        /*0a16*/ 	.byte	0x3f
	.zero		1


	//   ....[55]....
        /*0a18*/ 	.word	0x0001b8a0
        /*0a1c*/ 	.word	0x00000003
        /*0a20*/ 	.word	0x00000060
        /*0a24*/ 	.short	0x010a
        /*0a26*/ 	.byte	0x3f
	.zero		1


	//   ....[56]....
        /*0a28*/ 	.word	0x0001bd70
        /*0a2c*/ 	.word	0x00000002
        /*0a30*/ 	.word	0x00034840
        /*0a34*/ 	.short	0x010a
        /*0a36*/ 	.byte	0x3f
	.zero		1


	//   ....[57]....
        /*0a38*/ 	.word	0x0001c080
        /*0a3c*/ 	.word	0x00000002
        /*0a40*/ 	.word	0x00000060
        /*0a44*/ 	.short	0x010a
        /*0a46*/ 	.byte	0x3f
	.zero		1


	//   ....[58]....
        /*0a48*/ 	.word	0x0001c4f0
        /*0a4c*/ 	.word	0x00000003
        /*0a50*/ 	.word	0x00034860
        /*0a54*/ 	.short	0x010a
        /*0a56*/ 	.byte	0x3f
	.zero		1


	//   ....[59]....
        /*0a58*/ 	.word	0x0001d2a0
        /*0a5c*/ 	.word	0x00000000
        /*0a60*/ 	.word	0x00034820
        /*0a64*/ 	.short	0x010a
        /*0a66*/ 	.byte	0x3f
	.zero		1


	//   ....[60]....
        /*0a68*/ 	.word	0x0001d450
        /*0a6c*/ 	.word	0x00000006
        /*0a70*/ 	.word	0x00000000
        /*0a74*/ 	.short	0x010a
        /*0a76*/ 	.byte	0x3f
	.zero		1


	//   ....[61]....
        /*0a78*/ 	.word	0x0001d4c0
        /*0a7c*/ 	.word	0x00000007
        /*0a80*/ 	.word	0x00000000
        /*0a84*/ 	.short	0x010a
        /*0a86*/ 	.byte	0x3f
	.zero		1


	//   ....[62]....
        /*0a88*/ 	.word	0x0001d530
        /*0a8c*/ 	.word	0x00000004
        /*0a90*/ 	.word	0x00000000
        /*0a94*/ 	.short	0x010a
        /*0a96*/ 	.byte	0x3f
	.zero		1


	//   ....[63]....
        /*0a98*/ 	.word	0x0001d560
        /*0a9c*/ 	.word	0x00000003
        /*0aa0*/ 	.word	0x00000000
        /*0aa4*/ 	.short	0x010a
        /*0aa6*/ 	.byte	0x3f
	.zero		1


	//   ....[64]....
        /*0aa8*/ 	.word	0x0001d5c0
        /*0aac*/ 	.word	0x00000003
        /*0ab0*/ 	.word	0x00034890
        /*0ab4*/ 	.short	0x010a
        /*0ab6*/ 	.byte	0x3f
	.zero		1


	//   ....[65]....
        /*0ab8*/ 	.word	0x0001d610
        /*0abc*/ 	.word	0x00000003
        /*0ac0*/ 	.word	0x00034890
        /*0ac4*/ 	.short	0x010a
        /*0ac6*/ 	.byte	0x3f
	.zero		1


	//   ....[66]....
        /*0ac8*/ 	.word	0x0001d660
        /*0acc*/ 	.word	0x00000003
        /*0ad0*/ 	.word	0x00034890
        /*0ad4*/ 	.short	0x010a
        /*0ad6*/ 	.byte	0x3f
	.zero		1


	//   ....[67]....
        /*0ad8*/ 	.word	0x0001d6b0
        /*0adc*/ 	.word	0x00000003
        /*0ae0*/ 	.word	0x000348b0
        /*0ae4*/ 	.short	0x010a
        /*0ae6*/ 	.byte	0x3f
	.zero		1


	//   ....[68]....
        /*0ae8*/ 	.word	0x0001d980
        /*0aec*/ 	.word	0x00000002
        /*0af0*/ 	.word	0x00034800
        /*0af4*/ 	.short	0x010a
        /*0af6*/ 	.byte	0x3f
	.zero		1


	//   ....[69]....
        /*0af8*/ 	.word	0x0001dc50
        /*0afc*/ 	.word	0x00000002
        /*0b00*/ 	.word	0x00034800
        /*0b04*/ 	.short	0x010a
        /*0b06*/ 	.byte	0x3f
	.zero		1


	//   ....[70]....
        /*0b08*/ 	.word	0x0001dca0
        /*0b0c*/ 	.word	0x00000004
        /*0b10*/ 	.word	0x00034830
        /*0b14*/ 	.short	0x010a
        /*0b16*/ 	.byte	0x3f
	.zero		1


	//   ....[71]....
        /*0b18*/ 	.word	0x0001dcf0
        /*0b1c*/ 	.word	0x00000015
        /*0b20*/ 	.word	0x00034830
        /*0b24*/ 	.short	0x010a
        /*0b26*/ 	.byte	0x3f
	.zero		1


	//   ....[72]....
        /*0b28*/ 	.word	0x0001dd40
        /*0b2c*/ 	.word	0x000000ca
        /*0b30*/ 	.word	0x00034850
        /*0b34*/ 	.short	0x010a
        /*0b36*/ 	.byte	0x3f
	.zero		1


	//   ....[73]....
        /*0b38*/ 	.word	0x0001dd90
        /*0b3c*/ 	.word	0x0000000d
        /*0b40*/ 	.word	0x00034850
        /*0b44*/ 	.short	0x010a
        /*0b46*/ 	.byte	0x3f
	.zero		1


	//   ....[74]....
        /*0b48*/ 	.word	0x0001df30
        /*0b4c*/ 	.word	0x00000005
        /*0b50*/ 	.word	0x00034820
        /*0b54*/ 	.short	0x010a
        /*0b56*/ 	.byte	0x3f
	.zero		1


	//   ....[75]....
        /*0b58*/ 	.word	0x0001df80
        /*0b5c*/ 	.word	0x00000006
        /*0b60*/ 	.word	0x000348a0
        /*0b64*/ 	.short	0x010a
        /*0b66*/ 	.byte	0x3f
	.zero		1


	//   ....[76]....
        /*0b68*/ 	.word	0x0001dfd0
        /*0b6c*/ 	.word	0x00000006
        /*0b70*/ 	.word	0x000348c0
        /*0b74*/ 	.short	0x010a
        /*0b76*/ 	.byte	0x3f
	.zero		1


	//   ....[77]....
        /*0b78*/ 	.word	0x0001e020
        /*0b7c*/ 	.word	0x00000007
        /*0b80*/ 	.word	0x000348a0
        /*0b84*/ 	.short	0x010a
        /*0b86*/ 	.byte	0x3f
	.zero		1


	//   ....[78]....
        /*0b88*/ 	.word	0x0001e070
        /*0b8c*/ 	.word	0x00000007
        /*0b90*/ 	.word	0x000348c0
        /*0b94*/ 	.short	0x010a
        /*0b96*/ 	.byte	0x3f
	.zero		1


	//   ....[79]....
        /*0b98*/ 	.word	0x0001e210
        /*0b9c*/ 	.word	0x00000006
        /*0ba0*/ 	.word	0x00034840
        /*0ba4*/ 	.short	0x010a
        /*0ba6*/ 	.byte	0x3f
	.zero		1


	//   ....[80]....
        /*0ba8*/ 	.word	0x0001e290
        /*0bac*/ 	.word	0x00000006
        /*0bb0*/ 	.word	0x00034820
        /*0bb4*/ 	.short	0x010a
        /*0bb6*/ 	.byte	0x3f
	.zero		1


	//   ....[81]....
        /*0bb8*/ 	.word	0x0001e2e0
        /*0bbc*/ 	.word	0x00000008
        /*0bc0*/ 	.word	0x00034840
        /*0bc4*/ 	.short	0x010a
        /*0bc6*/ 	.byte	0x3f
	.zero		1


	//   ....[82]....
        /*0bc8*/ 	.word	0x0001e330
        /*0bcc*/ 	.word	0x00000009
        /*0bd0*/ 	.word	0x00000060
        /*0bd4*/ 	.short	0x010a
        /*0bd6*/ 	.byte	0x3f
	.zero		1


	//   ....[83]....
        /*0bd8*/ 	.word	0x0001e380
        /*0bdc*/ 	.word	0x00000002
        /*0be0*/ 	.word	0x00034840
        /*0be4*/ 	.short	0x010a
        /*0be6*/ 	.byte	0x3f
	.zero		1


	//   ....[84]....
        /*0be8*/ 	.word	0x0001e3d0
        /*0bec*/ 	.word	0x00000003
        /*0bf0*/ 	.word	0x00000060
        /*0bf4*/ 	.short	0x010a
        /*0bf6*/ 	.byte	0x3f
	.zero		1


	//   ....[85]....
        /*0bf8*/ 	.word	0x0001e420
        /*0bfc*/ 	.word	0x00000002
        /*0c00*/ 	.word	0x00034840
        /*0c04*/ 	.short	0x010a
        /*0c06*/ 	.byte	0x3f
	.zero		1


	//   ....[86]....
        /*0c08*/ 	.word	0x0001e470
        /*0c0c*/ 	.word	0x00000002
        /*0c10*/ 	.word	0x00000060
        /*0c14*/ 	.short	0x010a
        /*0c16*/ 	.byte	0x3f
	.zero		1


	//   ....[87]....
        /*0c18*/ 	.word	0x0001e4c0
        /*0c1c*/ 	.word	0x00000003
        /*0c20*/ 	.word	0x00034860
        /*0c24*/ 	.short	0x010a
        /*0c26*/ 	.byte	0x3f
	.zero		1


	//   ....[88]....
        /*0c28*/ 	.word	0x0001ee70
        /*0c2c*/ 	.word	0x00000000
        /*0c30*/ 	.word	0x00034820
        /*0c34*/ 	.short	0x010a
        /*0c36*/ 	.byte	0x3f
	.zero		1


	//   ....[89]....
        /*0c38*/ 	.word	0x0001f010
        /*0c3c*/ 	.word	0x00000006
        /*0c40*/ 	.word	0x00000000
        /*0c44*/ 	.short	0x010a
        /*0c46*/ 	.byte	0x3f
	.zero		1


	//   ....[90]....
        /*0c48*/ 	.word	0x0001f060
        /*0c4c*/ 	.word	0x00000007
        /*0c50*/ 	.word	0x00000000
        /*0c54*/ 	.short	0x010a
        /*0c56*/ 	.byte	0x3f
	.zero		1


	//   ....[91]....
        /*0c58*/ 	.word	0x0001f0b0
        /*0c5c*/ 	.word	0x00000004
        /*0c60*/ 	.word	0x00000000
        /*0c64*/ 	.short	0x010a
        /*0c66*/ 	.byte	0x3f
	.zero		1


	//----- nvinfo : EIATTR_NUM_MBARRIERS
	.align		4
.L_189:
        /*0c68*/ 	.byte	0x03, 0x38
        /*0c6a*/ 	.short	0x0016


	//----- nvinfo : EIATTR_EXIT_INSTR_OFFSETS
	.align		4
        /*0c6c*/ 	.byte	0x04, 0x1c
        /*0c6e*/ 	.short	(.L_191 - .L_190)


	//   ....[0]....
.L_190:
        /*0c70*/ 	.word	0x0001d5b0


	//----- nvinfo : EIATTR_MAX_THREADS
	.align		4
.L_191:
        /*0c74*/ 	.byte	0x04, 0x05
        /*0c76*/ 	.short	(.L_193 - .L_192)
.L_192:
        /*0c78*/ 	.word	0x00000180
        /*0c7c*/ 	.word	0x00000001
        /*0c80*/ 	.word	0x00000001


	//----- nvinfo : EIATTR_CRS_STACK_SIZE
	.align		4
.L_193:
        /*0c84*/ 	.byte	0x04, 0x1e
        /*0c86*/ 	.short	(.L_195 - .L_194)
.L_194:
        /*0c88*/ 	.word	0x00000000


	//----- nvinfo : EIATTR_CBANK_PARAM_SIZE
	.align		4
.L_195:
        /*0c8c*/ 	.byte	0x03, 0x19
        /*0c8e*/ 	.short	0x0a70


	//----- nvinfo : EIATTR_PARAM_CBANK
	.align		4
        /*0c90*/ 	.byte	0x04, 0x0a
        /*0c92*/ 	.short	(.L_197 - .L_196)
	.align		4
.L_196:
        /*0c94*/ 	.word	index@(.nv.constant0._ZN7cutlass13device_kernelIN5flash11enable_sm90INS1_16FlashAttnFwdSm90INS1_25CollectiveMainloopFwdSm90ILi2EN4cute5tupleIJNS5_1CILi1EEES8_S8_EEENS6_IJNS7_ILi128EEESA_NS7_ILi192EEEEEELi128ENS_6half_tEfNS_4arch4Sm90ELb0ELb0ELb0ELb1ELb0ELb1ELb0ELb1ELb1ELb0ELb0ELb0EEENS1_21CollectiveEpilogueFwdINS6_IJSA_SA_SA_EEES9_SD_SF_Li256ELb1ELb0ELb0ELb0EEENS1_36VarlenDynamicPersistentTileSchedulerILi128ELi128ELi256ELi32ELb0ELb0ELb1ELb0ELb1ELb1EEEEEEEEEvNT_6ParamsE)
        /*0c98*/ 	.short	0x0210
        /*0c9a*/ 	.short	0x0a70


	//----- nvinfo : EIATTR_SW_WAR
	.align		4
.L_197:
        /*0c9c*/ 	.byte	0x04, 0x36
        /*0c9e*/ 	.short	(.L_199 - .L_198)
.L_198:
        /*0ca0*/ 	.word	0x00000008
.L_199:


//--------------------- .nv.info._ZN7cutlass13device_kernelIN5flash11enable_sm90INS1_16FlashAttnFwdSm90INS1_25CollectiveMainloopFwdSm90ILi2EN4cute5tupleIJNS5_1CILi1EEES8_S8_EEENS6_IJNS7_ILi128EEENS7_ILi96EEENS7_ILi192EEEEEELi128ENS_6half_tEfNS_4arch4Sm90ELb0ELb1ELb0ELb0ELb0ELb0ELb0ELb1ELb1ELb0ELb0ELb0EEENS1_21CollectiveEpilogueFwdINS6_IJSA_SA_SB_EEES9_SE_SG_Li256ELb0ELb0ELb0ELb0EEENS1_30DynamicPersistentTileSchedulerILi256ELi32ELb0ELb0ELb1EEEEEEEEEvNT_6ParamsE --------------------------
	.section	.nv.info._ZN7cutlass13device_kernelIN5flash11enable_sm90INS1_16FlashAttnFwdSm90INS1_25CollectiveMainloopFwdSm90ILi2EN4cute5tupleIJNS5_1CILi1EEES8_S8_EEENS6_IJNS7_ILi128EEENS7_ILi96EEENS7_ILi192EEEEEELi128ENS_6half_tEfNS_4arch4Sm90ELb0ELb1ELb0ELb0ELb0ELb0ELb0ELb1ELb1ELb0ELb0ELb0EEENS1_21CollectiveEpilogueFwdINS6_IJSA_SA_SB_EEES9_SE_SG_Li256ELb0ELb0ELb0ELb0EEENS1_30DynamicPersistentTileSchedulerILi256ELi32ELb0ELb0ELb1EEEEEEEEEvNT_6ParamsE,"",@"SHT_CUDA_INFO"
	.sectionflags	@""
	.align	4


	//----- nvinfo : EIATTR_CUDA_API_VERSION
	.align		4
        /*0000*/ 	.byte	0x04, 0x37
        /*0002*/ 	.short	(.L_201 - .L_200)
.L_200:
        /*0004*/ 	.word	0x00000082


	//----- nvinfo : EIATTR_KPARAM_INFO
	.align		4
.L_201:
        /*0008*/ 	.byte	0x04, 0x17
        /*000a*/ 	.short	(.L_203 - .L_202)
.L_202:
        /*000c*/ 	.word	0x00000000
        /*0010*/ 	.short	0x0000
        /*0012*/ 	.short	0x0070
        /*0014*/ 	.byte	0x00, 0xf0, 0x01, 0x2e


	//----- nvinfo : EIATTR_SPARSE_MMA_MASK
	.align		4
.L_203:
        /*0018*/ 	.byte	0x03, 0x50
        /*001a*/ 	.short	0x0000


	//----- nvinfo : EIATTR_MAXREG_COUNT
	.align		4
        /*001c*/ 	.byte	0x03, 0x1b
        /*001e*/ 	.short	0x00a8


	//----- nvinfo : EIATTR_NUM_BARRIERS
	.align		4
        /*0020*/ 	.byte	0x02, 0x4c
        /*0022*/ 	.byte	0x09
	.zero		1


	//----- nvinfo : EIATTR_EXTERNS
	.align		4
        /*0024*/ 	.byte	0x04, 0x0f
        /*0026*/ 	.short	(.L_205 - .L_204)


	//   ....[0]....
	.align		4
.L_204:
        /*0028*/ 	.word	index@(__assertfail)


	//----- nvinfo : EIATTR_ANNOTATIONS
	.align		4
.L_205:
        /*002c*/ 	.byte	0x04, 0x55
        /*002e*/ 	.short	(.L_207 - .L_206)


	//   ....[0]....
.L_206:
        /*0030*/ 	.word	0x00000001
        /*0034*/ 	.byte	0x80, 0x09, 0x00, 0x00, 0x01, 0x00, 0x00, 0x00, 0x50, 0x0a, 0x00, 0x00, 0x01, 0x00, 0x00, 0x00
        /*0044*/ 	.byte	0x20, 0x0e, 0x01, 0x00


	//----- nvinfo : EIATTR_MERCURY_ISA_VERSION
	.align		4
.L_207:
        /*0048*/ 	.byte	0x03, 0x5f
        /*004a*/ 	.short	0x0101


	//----- nvinfo : EIATTR_INT_WARP_WIDE_INSTR_OFFSETS
	.align		4
        /*004c*/ 	.byte	0x04, 0x31
        /*004e*/ 	.short	(.L_209 - .L_208)


	//   ....[0]....
.L_208:
        /*0050*/ 	.word	0x00000190


	//   ....[1]....
        /*0054*/ 	.word	0x000001c0


	//   ....[2]....
        /*0058*/ 	.word	0x000001d0


	//   ....[3]....
        /*005c*/ 	.word	0x0000e520


	//   ....[4]....
        /*0060*/ 	.word	0x0000e5b0


	//   ....[5]....
        /*0064*/ 	.word	0x0000eb20


	//   ....[6]....
        /*0068*/ 	.word	0x00010830


	//   ....[7]....
        /*006c*/ 	.word	0x000108c0


	//----- nvinfo : EIATTR_COOP_GROUP_MASK_REGIDS
	.align		4
.L_209:
        /*0070*/ 	.byte	0x04, 0x29
        /*0072*/ 	.short	(.L_211 - .L_210)


	//   ....[0]....
.L_210:
        /*0074*/ 	.word	0xffffffff


	//   ....[1]....
        /*0078*/ 	.word	0xffffffff


	//   ....[2]....
        /*007c*/ 	.word	0xffffffff


	//   ....[3]....
        /*0080*/ 	.word	0xffffffff


	//   ....[4]....
        /*0084*/ 	.word	0xffffffff


	//   ....[5]....
        /*0088*/ 	.word	0xffffffff


	//   ....[6]....
        /*008c*/ 	.word	0xffffffff


	//   ....[7]....
        /*0090*/ 	.word	0xffffffff


	//   ....[8]....
        /*0094*/ 	.word	0xffffffff


	//   ....[9]....
        /*0098*/ 	.word	0xffffffff


	//   ....[10]....
        /*009c*/ 	.word	0xffffffff


	//   ....[11]....
        /*00a0*/ 	.word	0xffffffff


	//   ....[12]....
        /*00a4*/ 	.word	0xffffffff


	//   ....[13]....
        /*00a8*/ 	.word	0xffffffff


	//   ....[14]....
        /*00ac*/ 	.word	0xffffffff


	//   ....[15]....
        /*00b0*/ 	.word	0xffffffff


	//   ....[16]....
        /*00b4*/ 	.word	0xffffffff


	//   ....[17]....
        /*00b8*/ 	.word	0xffffffff


	//   ....[18]....
        /*00bc*/ 	.word	0xffffffff


	//   ....[19]....
        /*00c0*/ 	.word	0xffffffff


	//   ....[20]....
        /*00c4*/ 	.word	0xffffffff


	//   ....[21]....
        /*00c8*/ 	.word	0xffffffff


	//   ....[22]....
        /*00cc*/ 	.word	0xffffffff


	//   ....[23]....
        /*00d0*/ 	.word	0xffffffff


	//   ....[24]....
        /*00d4*/ 	.word	0xffffffff


	//   ....[25]....
        /*00d8*/ 	.word	0xffffffff


	//   ....[26]....
        /*00dc*/ 	.word	0xffffffff


	//   ....[27]....
        /*00e0*/ 	.word	0xffffffff


	//   ....[28]....
        /*00e4*/ 	.word	0xffffffff


	//   ....[29]....
        /*00e8*/ 	.word	0xffffffff


	//   ....[30]....
        /*00ec*/ 	.word	0xffffffff


	//   ....[31]....
        /*00f0*/ 	.word	0xffffffff


	//   ....[32]....
        /*00f4*/ 	.word	0x0500000f


	//   ....[33]....
        /*00f8*/ 	.word	0x0500000f


	//----- nvinfo : EIATTR_COOP_GROUP_INSTR_OFFSETS
	.align		4
.L_211:
        /*00fc*/ 	.byte	0x04, 0x28
        /*00fe*/ 	.short	(.L_213 - .L_212)


	//   ....[0]....
.L_212:
        /*0100*/ 	.word	0x00000060


	//   ....[1]....
        /*0104*/ 	.word	0x000001a0


	//   ....[2]....
        /*0108*/ 	.word	0x000001f0


	//   ....[3]....
        /*010c*/ 	.word	0x000003e0


	//   ....[4]....
        /*0110*/ 	.word	0x00000540


	//   ....[5]....
        /*0114*/ 	.word	0x00000660


	//   ....[6]....
        /*0118*/ 	.word	0x000007c0


	//   ....[7]....
        /*011c*/ 	.word	0x000016f0


	//   ....[8]....
        /*0120*/ 	.word	0x00003080


	//   ....[9]....
        /*0124*/ 	.word	0x00003190


	//   ....[10]....
        /*0128*/ 	.word	0x000036d0


	//   ....[11]....
        /*012c*/ 	.word	0x00003790


	//   ....[12]....
        /*0130*/ 	.word	0x00006260


	//   ....[13]....
        /*0134*/ 	.word	0x00006300


	//   ....[14]....
        /*0138*/ 	.word	0x00006740


	//   ....[15]....
        /*013c*/ 	.word	0x000067a0


	//   ....[16]....
        /*0140*/ 	.word	0x00007fa0


	//   ....[17]....
        /*0144*/ 	.word	0x00007fc0


	//   ....[18]....
        /*0148*/ 	.word	0x000085c0


	//   ....[19]....
        /*014c*/ 	.word	0x00008630


	//   ....[20]....
        /*0150*/ 	.word	0x0000abe0


	//   ....[21]....
        /*0154*/ 	.word	0x0000ae30


	//   ....[22]....
        /*0158*/ 	.word	0x0000b300


	//   ....[23]....
        /*015c*/ 	.word	0x0000b390


	//   ....[24]....
        /*0160*/ 	.word	0x0000c180


	//   ....[25]....
        /*0164*/ 	.word	0x0000c1b0


	//   ....[26]....
        /*0168*/ 	.word	0x0000c2b0


	//   ....[27]....
        /*016c*/ 	.word	0x0000c2d0


	//   ....[28]....
        /*0170*/ 	.word	0x0000d0a0


	//   ....[29]....
        /*0174*/ 	.word	0x0000dc70


	//   ....[30]....
        /*0178*/ 	.word	0x00010bf0


	//   ....[31]....
        /*017c*/ 	.word	0x00010dc0


	//   ....[32]....
        /*0180*/ 	.word	0x00011410


	//   ....[33]....
        /*0184*/ 	.word	0x000117f0


	//----- nvinfo : EIATTR_REG_RECONFIG
	.align		4
.L_213:
        /*0188*/ 	.byte	0x01, 0x54
	.zero		2


	//----- nvinfo : EIATTR_SYSCALL_OFFSETS
	.align		4
        /*018c*/ 	.byte	0x04, 0x46
        /*018e*/ 	.short	(.L_215 - .L_214)


	//   ....[0]....
.L_214:
        /*0190*/ 	.word	0x000018a0


	//   ....[1]....
        /*0194*/ 	.word	0x0000e740


	//   ....[2]....
        /*0198*/ 	.word	0x0000e880


	//   ....[3]....
        /*019c*/ 	.word	0x0000e970


	//----- nvinfo : EIATTR_MBARRIER_INSTR_OFFSETS
	.align		4
.L_215:
        /*01a0*/ 	.byte	0x04, 0x39
        /*01a2*/ 	.short	(.L_217 - .L_216)


	//   ....[0]....
.L_216:
        /*01a4*/ 	.word	0x00000290
        /*01a8*/ 	.word	0x000000ff
        /*01ac*/ 	.word	0x0002a800
        /*01b0*/ 	.short	0x0100
        /*01b2*/ 	.byte	0x06
	.zero		1


	//   ....[1]....
        /*01b4*/ 	.word	0x000002a0
        /*01b8*/ 	.word	0x000000ff
        /*01bc*/ 	.word	0x0002a820
        /*01c0*/ 	.short	0x0100
        /*01c2*/ 	.byte	0x06
	.zero		1


	//   ....[2]....
        /*01c4*/ 	.word	0x00000390
        /*01c8*/ 	.word	0x000000ff
        /*01cc*/ 	.word	0x0002a830
        /*01d0*/ 	.short	0x0100
        /*01d2*/ 	.byte	0x08
	.zero		1


	//   ....[3]....
        /*01d4*/ 	.word	0x000003a0
        /*01d8*/ 	.word	0x000000ff
        /*01dc*/ 	.word	0x0002a840
        /*01e0*/ 	.short	0x0100
        /*01e2*/ 	.byte	0x08
	.zero		1


	//   ....[4]....
        /*01e4*/ 	.word	0x000003b0
        /*01e8*/ 	.word	0x000000ff
        /*01ec*/ 	.word	0x0002a838
        /*01f0*/ 	.short	0x0100
        /*01f2*/ 	.byte	0x08
	.zero		1


	//   ....[5]....
        /*01f4*/ 	.word	0x000003c0
        /*01f8*/ 	.word	0x000000ff
        /*01fc*/ 	.word	0x0002a848
        /*0200*/ 	.short	0x0100
        /*0202*/ 	.byte	0x08
	.zero		1


	//   ....[6]....
        /*0204*/ 	.word	0x000004f0
        /*0208*/ 	.word	0x000000ff
        /*020c*/ 	.word	0x0002a850
        /*0210*/ 	.short	0x0100
        /*0212*/ 	.byte	0x08
	.zero		1


	//   ....[7]....
        /*0214*/ 	.word	0x00000500
        /*0218*/ 	.word	0x000000ff
        /*021c*/ 	.word	0x0002a860
        /*0220*/ 	.short	0x0100
        /*0222*/ 	.byte	0x08
	.zero		1


	//   ....[8]....
        /*0224*/ 	.word	0x00000510
        /*0228*/ 	.word	0x000000ff
        /*022c*/ 	.word	0x0002a858
        /*0230*/ 	.short	0x0100
        /*0232*/ 	.byte	0x08
	.zero		1


	//   ....[9]....
        /*0234*/ 	.word	0x00000520
        /*0238*/ 	.word	0x000000ff
        /*023c*/ 	.word	0x0002a868
        /*0240*/ 	.short	0x0100
        /*0242*/ 	.byte	0x08
	.zero		1


	//   ....[10]....
        /*0244*/ 	.word	0x00000610
        /*0248*/ 	.word	0x000000ff
        /*024c*/ 	.word	0x0002a870
        /*0250*/ 	.short	0x0100
        /*0252*/ 	.byte	0x06
	.zero		1


	//   ....[11]....
        /*0254*/ 	.word	0x00000620
        /*0258*/ 	.word	0x000000ff
        /*025c*/ 	.word	0x0002a880
        /*0260*/ 	.short	0x0100
        /*0262*/ 	.byte	0x06
	.zero		1


	//   ....[12]....
        /*0264*/ 	.word	0x00000630
        /*0268*/ 	.word	0x000000ff
        /*026c*/ 	.word	0x0002a878
        /*0270*/ 	.short	0x0100
        /*0272*/ 	.byte	0x06
	.zero		1


	//   ....[13]....
        /*0274*/ 	.word	0x00000640
        /*0278*/ 	.word	0x000000ff
        /*027c*/ 	.word	0x0002a888
        /*0280*/ 	.short	0x0100
        /*0282*/ 	.byte	0x06
	.zero		1


	//   ....[14]....
        /*0284*/ 	.word	0x00000770
        /*0288*/ 	.word	0x000000ff
        /*028c*/ 	.word	0x0002a890
        /*0290*/ 	.short	0x0100
        /*0292*/ 	.byte	0x08
	.zero		1


	//   ....[15]....
        /*0294*/ 	.word	0x00000780
        /*0298*/ 	.word	0x000000ff
        /*029c*/ 	.word	0x0002a8a0
        /*02a0*/ 	.short	0x0100
        /*02a2*/ 	.byte	0x08
	.zero		1


	//   ....[16]....
        /*02a4*/ 	.word	0x00000790
        /*02a8*/ 	.word	0x000000ff
        /*02ac*/ 	.word	0x0002a898
        /*02b0*/ 	.short	0x0100
        /*02b2*/ 	.byte	0x08
	.zero		1


	//   ....[17]....
        /*02b4*/ 	.word	0x000007a0
        /*02b8*/ 	.word	0x000000ff
        /*02bc*/ 	.word	0x0002a8a8
        /*02c0*/ 	.short	0x0100
        /*02c2*/ 	.byte	0x08
	.zero		1


	//   ....[18]....
        /*02c4*/ 	.word	0x000008d0
        /*02c8*/ 	.word	0x000000ff
        /*02cc*/ 	.word	0x0002a8b0
        /*02d0*/ 	.short	0x0100
        /*02d2*/ 	.byte	0x08
	.zero		1


	//   ....[19]....
        /*02d4*/ 	.word	0x000008e0
        /*02d8*/ 	.word	0x000000ff
        /*02dc*/ 	.word	0x0002a8c0
        /*02e0*/ 	.short	0x0100
        /*02e2*/ 	.byte	0x08
	.zero		1


	//   ....[20]....
        /*02e4*/ 	.word	0x000008f0
        /*02e8*/ 	.word	0x000000ff
        /*02ec*/ 	.word	0x0002a8b8
        /*02f0*/ 	.short	0x0100
        /*02f2*/ 	.byte	0x08
	.zero		1


	//   ....[21]....
        /*02f4*/ 	.word	0x00000900
        /*02f8*/ 	.word	0x000000ff
        /*02fc*/ 	.word	0x0002a8c8
        /*0300*/ 	.short	0x0100
        /*0302*/ 	.byte	0x08
	.zero		1


	//   ....[22]....
        /*0304*/ 	.word	0x00001910
        /*0308*/ 	.word	0x000000ff
        /*030c*/ 	.word	0x0002a800
        /*0310*/ 	.short	0x010a
        /*0312*/ 	.byte	0x25
	.zero		1


	//   ....[23]....
        /*0314*/ 	.word	0x000019a0
        /*0318*/ 	.word	0x00000003
        /*031c*/ 	.word	0x0002a830
        /*0320*/ 	.short	0x010a
        /*0322*/ 	.byte	0x3f
	.zero		1


	//   ....[24]....
        /*0324*/ 	.word	0x00001a20
        /*0328*/ 	.word	0x00000003
        /*032c*/ 	.word	0x0002a830
        /*0330*/ 	.short	0x010a
        /*0332*/ 	.byte	0x3f
	.zero		1


	//   ....[25]....
        /*0334*/ 	.word	0x000021b0
        /*0338*/ 	.word	0x00000002
        /*033c*/ 	.word	0x00000000
        /*0340*/ 	.short	0x0101
        /*0342*/ 	.byte	0x3f
	.zero		1


	//   ....[26]....
        /*0344*/ 	.word	0x000044c0
        /*0348*/ 	.word	0x000000ff
        /*034c*/ 	.word	0x0002a830
        /*0350*/ 	.short	0x010a
        /*0352*/ 	.byte	0x26
	.zero		1


	//   ....[27]....
        /*0354*/ 	.word	0x00004500
        /*0358*/ 	.word	0x000000ff
        /*035c*/ 	.word	0x0002a830
        /*0360*/ 	.short	0x010a
        /*0362*/ 	.byte	0x26
	.zero		1


	//   ....[28]....
        /*0364*/ 	.word	0x00004da0
        /*0368*/ 	.word	0x000000ff
        /*036c*/ 	.word	0x0002a850
        /*0370*/ 	.short	0x010a
        /*0372*/ 	.byte	0x06
	.zero		1


	//   ....[29]....
        /*0374*/ 	.word	0x00004de0
        /*0378*/ 	.word	0x000000ff
        /*037c*/ 	.word	0x0002a850
        /*0380*/ 	.short	0x010a
        /*0382*/ 	.byte	0x06
	.zero		1


	//   ....[30]....
        /*0384*/ 	.word	0x00005100
        /*0388*/ 	.word	0x00000000
        /*038c*/ 	.word	0x00000000
        /*0390*/ 	.short	0x0101
        /*0392*/ 	.byte	0x3f
	.zero		1


	//   ....[31]....
        /*0394*/ 	.word	0x00006cd0
        /*0398*/ 	.word	0x0000005b
        /*039c*/ 	.word	0x00000000
        /*03a0*/ 	.short	0x0101
        /*03a2*/ 	.byte	0x3f
	.zero		1


	//   ....[32]....
        /*03a4*/ 	.word	0x000073c0
        /*03a8*/ 	.word	0x000000ff
        /*03ac*/ 	.word	0x0002a830
        /*03b0*/ 	.short	0x010a
        /*03b2*/ 	.byte	0x06
	.zero		1


	//   ....[33]....
        /*03b4*/ 	.word	0x00007400
        /*03b8*/ 	.word	0x000000ff
        /*03bc*/ 	.word	0x0002a830
        /*03c0*/ 	.short	0x010a
        /*03c2*/ 	.byte	0x06
	.zero		1


	//   ....[34]....
        /*03c4*/ 	.word	0x00007ca0
        /*03c8*/ 	.word	0x000000ff
        /*03cc*/ 	.word	0x0002a850
        /*03d0*/ 	.short	0x010a
        /*03d2*/ 	.byte	0x0b
	.zero		1


	//   ....[35]....
        /*03d4*/ 	.word	0x00007ce0
        /*03d8*/ 	.word	0x000000ff
        /*03dc*/ 	.word	0x0002a850
        /*03e0*/ 	.short	0x010a
        /*03e2*/ 	.byte	0x0b
	.zero		1


	//   ....[36]....
        /*03e4*/ 	.word	0x00008b60
        /*03e8*/ 	.word	0x0000005a
        /*03ec*/ 	.word	0x00000000
        /*03f0*/ 	.short	0x0101
        /*03f2*/ 	.byte	0x3f
	.zero		1


	//   ....[37]....
        /*03f4*/ 	.word	0x00008c20
        /*03f8*/ 	.word	0x0000005a
        /*03fc*/ 	.word	0x00000000
        /*0400*/ 	.short	0x0101
        /*0402*/ 	.byte	0x3f
	.zero		1


	//   ....[38]....
        /*0404*/ 	.word	0x00009050
        /*0408*/ 	.word	0x000000ff
        /*040c*/ 	.word	0x0002a830
        /*0410*/ 	.short	0x010a
        /*0412*/ 	.byte	0x06
	.zero		1


	//   ....[39]....
        /*0414*/ 	.word	0x00009090
        /*0418*/ 	.word	0x000000ff
        /*041c*/ 	.word	0x0002a830
        /*0420*/ 	.short	0x010a
        /*0422*/ 	.byte	0x06
	.zero		1


	//   ....[40]....
        /*0424*/ 	.word	0x00009930
        /*0428*/ 	.word	0x000000ff
        /*042c*/ 	.word	0x0002a850
        /*0430*/ 	.short	0x010a
        /*0432*/ 	.byte	0x0a
	.zero		1


	//   ....[41]....
        /*0434*/ 	.word	0x00009970
        /*0438*/ 	.word	0x000000ff
        /*043c*/ 	.word	0x0002a850
        /*0440*/ 	.short	0x010a
        /*0442*/ 	.byte	0x0a
	.zero		1


	//   ....[42]....
        /*0444*/ 	.word	0x00009ca0
        /*0448*/ 	.word	0x00000000
        /*044c*/ 	.word	0x00000000
        /*0450*/ 	.short	0x0101
        /*0452*/ 	.byte	0x3f
	.zero		1


	//   ....[43]....
        /*0454*/ 	.word	0x0000b8f0
        /*0458*/ 	.word	0x0000005b
        /*045c*/ 	.word	0x00000000
        /*0460*/ 	.short	0x0101
        /*0462*/ 	.byte	0x3f
	.zero		1


	//   ....[44]....
        /*0464*/ 	.word	0x0000c0f0
        /*0468*/ 	.word	0x000000ff
        /*046c*/ 	.word	0x0002a850
        /*0470*/ 	.short	0x010a
        /*0472*/ 	.byte	0x05
	.zero		1


	//   ....[45]....
        /*0474*/ 	.word	0x0000c130
        /*0478*/ 	.word	0x000000ff
        /*047c*/ 	.word	0x0002a850
        /*0480*/ 	.short	0x010a
        /*0482*/ 	.byte	0x05
	.zero		1


	//   ....[46]....
        /*0484*/ 	.word	0x0000c5f0
        /*0488*/ 	.word	0x00000008
        /*048c*/ 	.word	0x00000000
        /*0490*/ 	.short	0x0101
        /*0492*/ 	.byte	0x3f
	.zero		1


	//   ....[47]....
        /*0494*/ 	.word	0x0000d370
        /*0498*/ 	.word	0x000000ff
        /*049c*/ 	.word	0x00000000
        /*04a0*/ 	.short	0x0101
        /*04a2*/ 	.byte	0x05
	.zero		1


	//   ....[48]....
        /*04a4*/ 	.word	0x0000edf0
        /*04a8*/ 	.word	0x00000008
        /*04ac*/ 	.word	0x0002a840
        /*04b0*/ 	.short	0x010a
        /*04b2*/ 	.byte	0x3f
	.zero		1


	//   ....[49]....
        /*04b4*/ 	.word	0x0000f280
        /*04b8*/ 	.word	0x000000ff
        /*04bc*/ 	.word	0x0002a820
        /*04c0*/ 	.short	0x010a
        /*04c2*/ 	.byte	0x26
	.zero		1


	//   ....[50]....
        /*04c4*/ 	.word	0x0000f560
        /*04c8*/ 	.word	0x00000003
        /*04cc*/ 	.word	0x0002a840
        /*04d0*/ 	.short	0x010a
        /*04d2*/ 	.byte	0x3f
	.zero		1


	//   ....[51]....
        /*04d4*/ 	.word	0x0000f7d0
        /*04d8*/ 	.word	0x00000002
        /*04dc*/ 	.word	0x00000060
        /*04e0*/ 	.short	0x010a
        /*04e2*/ 	.byte	0x3f
	.zero		1


	//   ....[52]....
        /*04e4*/ 	.word	0x0000fca0
        /*04e8*/ 	.word	0x00000003
        /*04ec*/ 	.word	0x0002a840
        /*04f0*/ 	.short	0x010a
        /*04f2*/ 	.byte	0x3f
	.zero		1


	//   ....[53]....
        /*04f4*/ 	.word	0x0000ff10
        /*04f8*/ 	.word	0x00000002
        /*04fc*/ 	.word	0x00000060
        /*0500*/ 	.short	0x010a
        /*0502*/ 	.byte	0x3f
	.zero		1


	//   ....[54]....
        /*0504*/ 	.word	0x00010300
        /*0508*/ 	.word	0x00000002
        /*050c*/ 	.word	0x0002a840
        /*0510*/ 	.short	0x010a
        /*0512*/ 	.byte	0x3f
	.zero		1


	//   ....[55]....
        /*0514*/ 	.word	0x000105a0
        /*0518*/ 	.word	0x00000002
        /*051c*/ 	.word	0x00000060
        /*0520*/ 	.short	0x010a
        /*0522*/ 	.byte	0x3f
	.zero		1


	//   ....[56]....
        /*0524*/ 	.word	0x00010960
        /*0528*/ 	.word	0x00000003
        /*052c*/ 	.word	0x0002a860
        /*0530*/ 	.short	0x010a
        /*0532*/ 	.byte	0x3f
	.zero		1


	//   ....[57]....
        /*0534*/ 	.word	0x00010d70
        /*0538*/ 	.word	0x00000007
        /*053c*/ 	.word	0x0002a820
        /*0540*/ 	.short	0x010a
        /*0542*/ 	.byte	0x3f
	.zero		1


	//   ....[58]....
        /*0544*/ 	.word	0x00010ee0
        /*0548*/ 	.word	0x00000005
        /*054c*/ 	.word	0x00000000
        /*0550*/ 	.short	0x010a
        /*0552*/ 	.byte	0x3f
	.zero		1


	//   ....[59]....
        /*0554*/ 	.word	0x00010f50
        /*0558*/ 	.word	0x00000003
        /*055c*/ 	.word	0x00000000
        /*0560*/ 	.short	0x010a
        /*0562*/ 	.byte	0x3f
	.zero		1


	//   ....[60]....
        /*0564*/ 	.word	0x00010fb0
        /*0568*/ 	.word	0x00000005
        /*056c*/ 	.word	0x00000000
        /*0570*/ 	.short	0x010a
        /*0572*/ 	.byte	0x3f
	.zero		1


	//   ....[61]....
        /*0574*/ 	.word	0x00010fe0
        /*0578*/ 	.word	0x00000003
        /*057c*/ 	.word	0x00000000
        /*0580*/ 	.short	0x010a
        /*0582*/ 	.byte	0x3f
	.zero		1


	//   ....[62]....
        /*0584*/ 	.word	0x00011050
        /*0588*/ 	.word	0x00000003
        /*058c*/ 	.word	0x0002a800
        /*0590*/ 	.short	0x010a
        /*0592*/ 	.byte	0x3f
	.zero		1


	//   ....[63]....
        /*0594*/ 	.word	0x000110a0
        /*0598*/ 	.word	0x00000003
        /*059c*/ 	.word	0x0002a830
        /*05a0*/ 	.short	0x010a
        /*05a2*/ 	.byte	0x3f
	.zero		1


	//   ....[64]....
        /*05a4*/ 	.word	0x00011100
        /*05a8*/ 	.word	0x00000059
        /*05ac*/ 	.word	0x0002a830
        /*05b0*/ 	.short	0x010a
        /*05b2*/ 	.byte	0x3f
	.zero		1


	//   ....[65]....
        /*05b4*/ 	.word	0x00011160
        /*05b8*/ 	.word	0x000000af
        /*05bc*/ 	.word	0x0002a850
        /*05c0*/ 	.short	0x010a
        /*05c2*/ 	.byte	0x3f
	.zero		1


	//   ....[66]....
        /*05c4*/ 	.word	0x000111c0
        /*05c8*/ 	.word	0x0000000c
        /*05cc*/ 	.word	0x0002a830
        /*05d0*/ 	.short	0x010a
        /*05d2*/ 	.byte	0x3f
	.zero		1


	//   ....[67]....
        /*05d4*/ 	.word	0x00011220
        /*05d8*/ 	.word	0x00000003
        /*05dc*/ 	.word	0x0002a850
        /*05e0*/ 	.short	0x010a
        /*05e2*/ 	.byte	0x3f
	.zero		1


	//   ....[68]....
        /*05e4*/ 	.word	0x00011280
        /*05e8*/ 	.word	0x0000000c
        /*05ec*/ 	.word	0x0002a830
        /*05f0*/ 	.short	0x010a
        /*05f2*/ 	.byte	0x3f
	.zero		1


	//   ....[69]....
        /*05f4*/ 	.word	0x000112e0
        /*05f8*/ 	.word	0x00000003
        /*05fc*/ 	.word	0x0002a850
        /*0600*/ 	.short	0x010a
        /*0602*/ 	.byte	0x3f
	.zero		1


	//   ....[70]....
        /*0604*/ 	.word	0x00011340
        /*0608*/ 	.word	0x00000005
        /*060c*/ 	.word	0x0002a850
        /*0610*/ 	.short	0x010a
        /*0612*/ 	.byte	0x3f
	.zero		1


	//   ....[71]....
        /*0614*/ 	.word	0x000114c0
        /*0618*/ 	.word	0x00000008
        /*061c*/ 	.word	0x0002a840
        /*0620*/ 	.short	0x010a
        /*0622*/ 	.byte	0x3f
	.zero		1


	//   ....[72]....
        /*0624*/ 	.word	0x00011520
        /*0628*/ 	.word	0x00000008
        /*062c*/ 	.word	0x0002a820
        /*0630*/ 	.short	0x010a
        /*0632*/ 	.byte	0x3f
	.zero		1


	//   ....[73]....
        /*0634*/ 	.word	0x00011570
        /*0638*/ 	.word	0x00000003
        /*063c*/ 	.word	0x0002a840
        /*0640*/ 	.short	0x010a
        /*0642*/ 	.byte	0x3f
	.zero		1


	//   ....[74]....
        /*0644*/ 	.word	0x000115c0
        /*0648*/ 	.word	0x00000002
        /*064c*/ 	.word	0x00000060
        /*0650*/ 	.short	0x010a
        /*0652*/ 	.byte	0x3f
	.zero		1


	//   ....[75]....
        /*0654*/ 	.word	0x00011610
        /*0658*/ 	.word	0x00000003
        /*065c*/ 	.word	0x0002a840
        /*0660*/ 	.short	0x010a
        /*0662*/ 	.byte	0x3f
	.zero		1


	//   ....[76]....
        /*0664*/ 	.word	0x00011660
        /*0668*/ 	.word	0x00000002
        /*066c*/ 	.word	0x00000060
        /*0670*/ 	.short	0x010a
        /*0672*/ 	.byte	0x3f
	.zero		1


	//   ....[77]....
        /*0674*/ 	.word	0x000116b0
        /*0678*/ 	.word	0x00000002
        /*067c*/ 	.word	0x0002a840
        /*0680*/ 	.short	0x010a
        /*0682*/ 	.byte	0x3f
	.zero		1


	//   ....[78]....
        /*0684*/ 	.word	0x00011700
        /*0688*/ 	.word	0x00000002
        /*068c*/ 	.word	0x00000060
        /*0690*/ 	.short	0x010a
        /*0692*/ 	.byte	0x3f
	.zero		1


	//   ....[79]....
        /*0694*/ 	.word	0x00011750
        /*0698*/ 	.word	0x00000003
        /*069c*/ 	.word	0x0002a860
        /*06a0*/ 	.short	0x010a
        /*06a2*/ 	.byte	0x3f
	.zero		1


	//   ....[80]....
        /*06a4*/ 	.word	0x00011830
        /*06a8*/ 	.word	0x00000007
        /*06ac*/ 	.word	0x0002a820
        /*06b0*/ 	.short	0x010a
        /*06b2*/ 	.byte	0x3f
	.zero		1


	//   ....[81]....
        /*06b4*/ 	.word	0x00011880
        /*06b8*/ 	.word	0x00000005
        /*06bc*/ 	.word	0x00000000
        /*06c0*/ 	.short	0x010a
        /*06c2*/ 	.byte	0x3f
	.zero		1


	//   ....[82]....
        /*06c4*/ 	.word	0x000118d0
        /*06c8*/ 	.word	0x00000003
        /*06cc*/ 	.word	0x00000000
        /*06d0*/ 	.short	0x010a
        /*06d2*/ 	.byte	0x3f
	.zero		1


	//   ....[83]....
        /*06d4*/ 	.word	0x00011920
        /*06d8*/ 	.word	0x00000005
        /*06dc*/ 	.word	0x00000000
        /*06e0*/ 	.short	0x010a
        /*06e2*/ 	.byte	0x3f
	.zero		1


	//----- nvinfo : EIATTR_NUM_MBARRIERS
	.align		4
.L_217:
        /*06e4*/ 	.byte	0x03, 0x38
        /*06e6*/ 	.short	0x0016


	//----- nvinfo : EIATTR_EXIT_INSTR_OFFSETS
	.align		4
        /*06e8*/ 	.byte	0x04, 0x1c
        /*06ea*/ 	.short	(.L_219 - .L_218)


	//   ....[0]....
.L_218:
        /*06ec*/ 	.word	0x00000a40


	//   ....[1]....
        /*06f0*/ 	.word	0x0000dc30


	//   ....[2]....
        /*06f4*/ 	.word	0x0000dc90


	//   ....[3]....
        /*06f8*/ 	.word	0x00010de0


	//   ....[4]....
        /*06fc*/ 	.word	0x00011030


	//----- nvinfo : EIATTR_MAX_THREADS
	.align		4
.L_219:
        /*0700*/ 	.byte	0x04, 0x05
        /*0702*/ 	.short	(.L_221 - .L_220)
.L_220:
        /*0704*/ 	.word	0x00000180
        /*0708*/ 	.word	0x00000001
        /*070c*/ 	.word	0x00000001


	//----- nvinfo : EIATTR_CRS_STACK_SIZE
	.align		4
.L_221:
        /*0710*/ 	.byte	0x04, 0x1e
        /*0712*/ 	.short	(.L_223 - .L_222)
.L_222:
        /*0714*/ 	.word	0x00000000


	//----- nvinfo : EIATTR_CBANK_PARAM_SIZE
	.align		4
.L_223:
        /*0718*/ 	.byte	0x03, 0x19
        /*071a*/ 	.short	0x0bf0


	//----- nvinfo : EIATTR_PARAM_CBANK
	.align		4
        /*071c*/ 	.byte	0x04, 0x0a
        /*071e*/ 	.short	(.L_225 - .L_224)
	.align		4
.L_224:
        /*0720*/ 	.word	index@(.nv.constant0._ZN7cutlass13device_kernelIN5flash11enable_sm90INS1_16FlashAttnFwdSm90INS1_25CollectiveMainloopFwdSm90ILi2EN4cute5tupleIJNS5_1CILi1EEES8_S8_EEENS6_IJNS7_ILi128EEENS7_ILi96EEENS7_ILi192EEEEEELi128ENS_6half_tEfNS_4arch4Sm90ELb0ELb1ELb0ELb0ELb0ELb0ELb0ELb1ELb1ELb0ELb0ELb0EEENS1_21CollectiveEpilogueFwdINS6_IJSA_SA_SB_EEES9_SE_SG_Li256ELb0ELb0ELb0ELb0EEENS1_30DynamicPersistentTileSchedulerILi256ELi32ELb0ELb0ELb1EEEEEEEEEvNT_6ParamsE)
        /*0724*/ 	.short	0x0210
        /*0726*/ 	.short	0x0bf0


	//----- nvinfo : EIATTR_SW_WAR
	.align		4
.L_225:
        /*0728*/ 	.byte	0x04, 0x36
        /*072a*/ 	.short	(.L_227 - .L_226)
.L_226:
        /*072c*/ 	.word	0x00000008
.L_227:


//--------------------- .nv.info._ZN7cutlass13device_kernelIN5flash11enable_sm90INS1_16FlashAttnFwdSm90INS1_25CollectiveMainloopFwdSm90ILi2EN4cute5tupleIJNS5_1CILi1EEES8_S8_EEENS6_IJNS7_ILi128EEENS7_ILi96EEENS7_ILi192EEEEEELi128ENS_6half_tEfNS_4arch4Sm90ELb0ELb1ELb0ELb1ELb0ELb0ELb0ELb1ELb1ELb0ELb0ELb0EEENS1_21CollectiveEpilogueFwdINS6_IJSA_SA_SB_EEES9_SE_SG_Li256ELb1ELb0ELb0ELb0EEENS1_36VarlenDynamicPersistentTileSchedulerILi128ELi96ELi256ELi32ELb0ELb0ELb1ELb1ELb0ELb1EEEEEEEEEvNT_6ParamsE --------------------------
	.section	.nv.info._ZN7cutlass13device_kernelIN5flash11enable_sm90INS1_16FlashAttnFwdSm90INS1_25CollectiveMainloopFwdSm90ILi2EN4cute5tupleIJNS5_1CILi1EEES8_S8_EEENS6_IJNS7_ILi128EEENS7_ILi96EEENS7_ILi192EEEEEELi128ENS_6half_tEfNS_4arch4Sm90ELb0ELb1ELb0ELb1ELb0ELb0ELb0ELb1ELb1ELb0ELb0ELb0EEENS1_21CollectiveEpilogueFwdINS6_IJSA_SA_SB_EEES9_SE_SG_Li256ELb1ELb0ELb0ELb0EEENS1_36VarlenDynamicPersistentTileSchedulerILi128ELi96ELi256ELi32ELb0ELb0ELb1ELb1ELb0ELb1EEEEEEEEEvNT_6ParamsE,"",@"SHT_CUDA_INFO"
	.sectionflags	@""
	.align	4


	//----- nvinfo : EIATTR_CUDA_API_VERSION
	.align		4
        /*0000*/ 	.byte	0x04, 0x37
        /*0002*/ 	.short	(.L_229 - .L_228)
.L_228:
        /*0004*/ 	.word	0x00000082


	//----- nvinfo : EIATTR_KPARAM_INFO
	.align		4
.L_229:
        /*0008*/ 	.byte	0x04, 0x17
        /*000a*/ 	.short	(.L_231 - .L_230)
.L_230:
        /*000c*/ 	.word	0x00000000
        /*0010*/ 	.short	0x0000
        /*0012*/ 	.short	0x0070
        /*0014*/ 	.byte	0x00, 0xf0, 0x01, 0x28


	//----- nvinfo : EIATTR_SPARSE_MMA_MASK
	.align		4
.L_231:
        /*0018*/ 	.byte	0x03, 0x50
        /*001a*/ 	.short	0x0000


	//----- nvinfo : EIATTR_MAXREG_COUNT
	.align		4
        /*001c*/ 	.byte	0x03, 0x1b
        /*001e*/ 	.short	0x00a8


	//----- nvinfo : EIATTR_NUM_BARRIERS
	.align		4
        /*0020*/ 	.byte	0x02, 0x4c
        /*0022*/ 	.byte	0x09
	.zero		1


	//----- nvinfo : EIATTR_EXTERNS
	.align		4
        /*0024*/ 	.byte	0x04, 0x0f
        /*0026*/ 	.short	(.L_233 - .L_232)


	//   ....[0]....
	.align		4
.L_232:
        /*0028*/ 	.word	index@(__assertfail)


	//----- nvinfo : EIATTR_ANNOTATIONS
	.align		4
.L_233:
        /*002c*/ 	.byte	0x04, 0x55
        /*002e*/ 	.short	(.L_235 - .L_234)


	//   ....[0]....
.L_234:
        /* <DEDUP_REMOVED lines=34> */


	//----- nvinfo : EIATTR_MERCURY_ISA_VERSION
	.align		4
.L_235:
        /*0240*/ 	.byte	0x03, 0x5f
        /*0242*/ 	.short	0x0101


	//----- nvinfo : EIATTR_UNUSED_LOAD_BYTE_OFFSET
	.align		4
        /*0244*/ 	.byte	0x04, 0x44
        /*0246*/ 	.short	(.L_237 - .L_236)


	//   ....[0]....
.L_236:
        /*0248*/ 	.word	0x00000a20
        /*024c*/ 	.word	0x0000fff0


	//   ....[1]....
        /*0250*/ 	.word	0x0000c930
        /*0254*/ 	.word	0x0000fff0


	//----- nvinfo : EIATTR_INT_WARP_WIDE_INSTR_OFFSETS
	.align		4
.L_237:
        /*0258*/ 	.byte	0x04, 0x31
        /*025a*/ 	.short	(.L_239 - .L_238)


	//   ....[0]....
.L_238:
        /*025c*/ 	.word	0x00000150


	//   ....[1]....
        /*0260*/ 	.word	0x00000190


	//   ....[2]....
        /*0264*/ 	.word	0x00000250


	//   ....[3]....
        /*0268*/ 	.word	0x0000fb30


	//   ....[4]....
        /*026c*/ 	.word	0x0000fbc0


	//   ....[5]....
        /*0270*/ 	.word	0x000100c0


	//   ....[6]....
        /*0274*/ 	.word	0x00010140


	//   ....[7]....
        /*0278*/ 	.word	0x00010250


	//   ....[8]....
        /*027c*/ 	.word	0x00010340


	//   ....[9]....
        /*0280*/ 	.word	0x00012660


	//   ....[10]....
        /*0284*/ 	.word	0x000126f0


	//----- nvinfo : EIATTR_COOP_GROUP_MASK_REGIDS
	.align		4
.L_239:
        /*0288*/ 	.byte	0x04, 0x29
        /*028a*/ 	.short	(.L_241 - .L_240)


	//   ....[0]....
.L_240:
        /*028c*/ 	.word	0xffffffff


	//   ....[1]....
        /*0290*/ 	.word	0xffffffff


	//   ....[2]....
        /*0294*/ 	.word	0xffffffff


	//   ....[3]....
        /*0298*/ 	.word	0xffffffff


	//   ....[4]....
        /*029c*/ 	.word	0xffffffff


	//   ....[5]....
        /*02a0*/ 	.word	0xffffffff


	//   ....[6]....
        /*02a4*/ 	.word	0xffffffff


	//   ....[7]....
        /*02a8*/ 	.word	0xffffffff


	//   ....[8]....
        /*02ac*/ 	.word	0xffffffff


	//   ....[9]....
        /*02b0*/ 	.word	0xffffffff


	//   ....[10]....
        /*02b4*/ 	.word	0xffffffff


	//   ....[11]....
        /*02b8*/ 	.word	0xffffffff


	//   ....[12]....
        /*02bc*/ 	.word	0xffffffff


	//   ....[13]....
        /*02c0*/ 	.word	0xffffffff


	//   ....[14]....
        /*02c4*/ 	.word	0xffffffff


	//   ....[15]....
        /*02c8*/ 	.word	0xffffffff


	//   ....[16]....
        /*02cc*/ 	.word	0xffffffff


	//   ....[17]....
        /*02d0*/ 	.word	0xffffffff


	//   ....[18]....
        /*02d4*/ 	.word	0xffffffff


	//   ....[19]....
        /*02d8*/ 	.word	0xffffffff


	//   ....[20]....
        /*02dc*/ 	.word	0xffffffff


	//   ....[21]....
        /*02e0*/ 	.word	0xffffffff


	//   ....[22]....
        /*02e4*/ 	.word	0xffffffff


	//   ....[23]....
        /*02e8*/ 	.word	0xffffffff


	//   ....[24]....
        /*02ec*/ 	.word	0xffffffff


	//   ....[25]....
        /*02f0*/ 	.word	0xffffffff


	//   ....[26]....
        /*02f4*/ 	.word	0xffffffff


	//   ....[27]....
        /*02f8*/ 	.word	0xffffffff


	//   ....[28]....
        /*02fc*/ 	.word	0xffffffff


	//   ....[29]....
        /*0300*/ 	.word	0xffffffff


	//   ....[30]....
        /*0304*/ 	.word	0xffffffff


	//   ....[31]....
        /*0308*/ 	.word	0xffffffff


	//   ....[32]....
        /*030c*/ 	.word	0xffffffff


	//   ....[33]....
        /*0310*/ 	.word	0xffffffff


	//   ....[34]....
        /*0314*/ 	.word	0xffffffff


	//   ....[35]....
        /*0318*/ 	.word	0xffffffff


	//   ....[36]....
        /*031c*/ 	.word	0xffffffff


	//   ....[37]....
        /*0320*/ 	.word	0xffffffff


	//   ....[38]....
        /*0324*/ 	.word	0xffffffff


	//   ....[39]....
        /*0328*/ 	.word	0xffffffff


	//   ....[40]....
        /*032c*/ 	.word	0xffffffff


	//   ....[41]....
        /*0330*/ 	.word	0xffffffff


	//   ....[42]....
        /*0334*/ 	.word	0xffffffff


	//   ....[43]....
        /*0338*/ 	.word	0xffffffff


	//   ....[44]....
        /*033c*/ 	.word	0xffffffff


	//   ....[45]....
        /*0340*/ 	.word	0xffffffff


	//   ....[46]....
        /*0344*/ 	.word	0xffffffff


	//   ....[47]....
        /*0348*/ 	.word	0xffffffff


	//   ....[48]....
        /*034c*/ 	.word	0xffffffff


	//   ....[49]....
        /*0350*/ 	.word	0xffffffff


	//   ....[50]....
        /*0354*/ 	.word	0xffffffff


	//   ....[51]....
        /*0358*/ 	.word	0xffffffff


	//   ....[52]....
        /*035c*/ 	.word	0xffffffff


	//   ....[53]....
        /*0360*/ 	.word	0xffffffff


	//   ....[54]....
        /*0364*/ 	.word	0xffffffff


	//   ....[55]....
        /*0368*/ 	.word	0xffffffff


	//   ....[56]....
        /*036c*/ 	.word	0xffffffff


	//   ....[57]....
        /*0370*/ 	.word	0xffffffff


	//   ....[58]....
        /*0374*/ 	.word	0xffffffff


	//   ....[59]....
        /*0378*/ 	.word	0xffffffff


	//   ....[60]....
        /*037c*/ 	.word	0xffffffff


	//   ....[61]....
        /*0380*/ 	.word	0xffffffff


	//   ....[62]....
        /*0384*/ 	.word	0x0500000f


	//   ....[63]....
        /*0388*/ 	.word	0x0500000f


	//   ....[64]....
        /*038c*/ 	.word	0x0500000f


	//   ....[65]....
        /*0390*/ 	.word	0x0500000f


	//   ....[66]....
        /*0394*/ 	.word	0x0500000f


	//   ....[67]....
        /*0398*/ 	.word	0x0500000f


	//   ....[68]....
        /*039c*/ 	.word	0x0500000f


	//   ....[69]....
        /*03a0*/ 	.word	0x0500000f


	//   ....[70]....
        /*03a4*/ 	.word	0x0500000f


	//   ....[71]....
        /*03a8*/ 	.word	0x0500000f


	//   ....[72]....
        /*03ac*/ 	.word	0x0500000f


	//   ....[73]....
        /*03b0*/ 	.word	0x0500000f


	//   ....[74]....
        /*03b4*/ 	.word	0x0500000f


	//   ....[75]....
        /*03b8*/ 	.word	0x0500000f


	//   ....[76]....
        /*03bc*/ 	.word	0x0500000f


	//   ....[77]....
        /*03c0*/ 	.word	0x0500000f


	//   ....[78]....
        /*03c4*/ 	.word	0x0500000f


	//   ....[79]....
        /*03c8*/ 	.word	0x0500000f


	//   ....[80]....
        /*03cc*/ 	.word	0x0500000f


	//----- nvinfo : EIATTR_COOP_GROUP_INSTR_OFFSETS
	.align		4
.L_241:
        /*03d0*/ 	.byte	0x04, 0x28
        /*03d2*/ 	.short	(.L_243 - .L_242)


	//   ....[0]....
.L_242:
        /*03d4*/ 	.word	0x00000060


	//   ....[1]....
        /*03d8*/ 	.word	0x00000160


	//   ....[2]....
        /*03dc*/ 	.word	0x00000260


	//   ....[3]....
        /*03e0*/ 	.word	0x000003d0


	//   ....[4]....
        /*03e4*/ 	.word	0x00000530


	//   ....[5]....
        /*03e8*/ 	.word	0x00000650


	//   ....[6]....
        /*03ec*/ 	.word	0x000007b0


	//   ....[7]....
        /*03f0*/ 	.word	0x00001670


	//   ....[8]....
        /*03f4*/ 	.word	0x00002f80


	//   ....[9]....
        /*03f8*/ 	.word	0x00003090


	//   ....[10]....
        /*03fc*/ 	.word	0x000035e0


	//   ....[11]....
        /*0400*/ 	.word	0x00003680


	//   ....[12]....
        /*0404*/ 	.word	0x000061c0


	//   ....[13]....
        /*0408*/ 	.word	0x00006260


	//   ....[14]....
        /*040c*/ 	.word	0x00006640


	//   ....[15]....
        /*0410*/ 	.word	0x000066a0


	//   ....[16]....
        /*0414*/ 	.word	0x00007ec0


	//   ....[17]....
        /*0418*/ 	.word	0x00007ee0


	//   ....[18]....
        /*041c*/ 	.word	0x000080f0


	//   ....[19]....
        /*0420*/ 	.word	0x00008110


	//   ....[20]....
        /*0424*/ 	.word	0x0000aaf0


	//   ....[21]....
        /*0428*/ 	.word	0x0000ac10


	//   ....[22]....
        /*042c*/ 	.word	0x0000b1e0


	//   ....[23]....
        /*0430*/ 	.word	0x0000b240


	//   ....[24]....
        /*0434*/ 	.word	0x0000c090


	//   ....[25]....
        /*0438*/ 	.word	0x0000c0c0


	//   ....[26]....
        /*043c*/ 	.word	0x0000c1b0


	//   ....[27]....
        /*0440*/ 	.word	0x0000c1c0


	//   ....[28]....
        /*0444*/ 	.word	0x0000e6b0


	//   ....[29]....
        /*0448*/ 	.word	0x0000e840


	//   ....[30]....
        /*044c*/ 	.word	0x0000e870


	//   ....[31]....
        /*0450*/ 	.word	0x0000e8a0


	//   ....[32]....
        /*0454*/ 	.word	0x0000e8e0


	//   ....[33]....
        /*0458*/ 	.word	0x0000e930


	//   ....[34]....
        /*045c*/ 	.word	0x0000e990


	//   ....[35]....
        /*0460*/ 	.word	0x0000eb70


	//   ....[36]....
        /*0464*/ 	.word	0x0000ebd0


	//   ....[37]....
        /*0468*/ 	.word	0x0000ec10


	//   ....[38]....
        /*046c*/ 	.word	0x0000ec50


	//   ....[39]....
        /*0470*/ 	.word	0x0000ec80


	//   ....[40]....
        /*0474*/ 	.word	0x0000ecb0


	//   ....[41]....
        /*0478*/ 	.word	0x0000ed40


	//   ....[42]....
        /*047c*/ 	.word	0x0000eda0


	//   ....[43]....
        /*0480*/ 	.word	0x0000ee30


	//   ....[44]....
        /*0484*/ 	.word	0x00012b00


	//   ....[45]....
        /*0488*/ 	.word	0x00012b10


	//   ....[46]....
        /*048c*/ 	.word	0x00012c20


	//   ....[47]....
        /*0490*/ 	.word	0x00012c80


	//   ....[48]....
        /*0494*/ 	.word	0x00012cc0


	//   ....[49]....
        /*0498*/ 	.word	0x00012d00


	//   ....[50]....
        /*049c*/ 	.word	0x00012d30


	//   ....[51]....
        /*04a0*/ 	.word	0x00012d60


	//   ....[52]....
        /*04a4*/ 	.word	0x00012ef0


	//   ....[53]....
        /*04a8*/ 	.word	0x00012f50


	//   ....[54]....
        /*04ac*/ 	.word	0x00012f90


	//   ....[55]....
        /*04b0*/ 	.word	0x00012fd0


	//   ....[56]....
        /*04b4*/ 	.word	0x00013000


	//   ....[57]....
        /*04b8*/ 	.word	0x00013030


	//   ....[58]....
        /*04bc*/ 	.word	0x000130f0


	//   ....[59]....
        /*04c0*/ 	.word	0x00013110


	//   ....[60]....
        /*04c4*/ 	.word	0x00013180


	//   ....[61]....
        /*04c8*/ 	.word	0x00013810


	//   ....[62]....
        /*04cc*/ 	.word	0x00013ea0


	//   ....[63]....
        /*04d0*/ 	.word	0x000142c0


	//   ....[64]....
        /*04d4*/ 	.word	0x00014350


	//   ....[65]....
        /*04d8*/ 	.word	0x000143f0


	//   ....[66]....
        /*04dc*/ 	.word	0x000144a0


	//   ....[67]....
        /*04e0*/ 	.word	0x00014520


	//   ....[68]....
        /*04e4*/ 	.word	0x000145a0


	//   ....[69]....
        /*04e8*/ 	.word	0x00014620


	//   ....[70]....
        /*04ec*/ 	.word	0x000146a0


	//   ....[71]....
        /*04f0*/ 	.word	0x00014730


	//   ....[72]....
        /*04f4*/ 	.word	0x000147e0


	//   ....[73]....
        /*04f8*/ 	.word	0x00014860


	//   ....[74]....
        /*04fc*/ 	.word	0x000148e0


	//   ....[75]....
        /*0500*/ 	.word	0x00014960


	//   ....[76]....
        /*0504*/ 	.word	0x000149e0


	//   ....[77]....
        /*0508*/ 	.word	0x00014a50


	//   ....[78]....
        /*050c*/ 	.word	0x00014af0


	//   ....[79]....
        /*0510*/ 	.word	0x00014b80


	//   ....[80]....
        /*0514*/ 	.word	0x00014cb0


	//----- nvinfo : EIATTR_REG_RECONFIG
	.align		4
.L_243:
        /*0518*/ 	.byte	0x01, 0x54
	.zero		2


	//----- nvinfo : EIATTR_SYSCALL_OFFSETS
	.align		4
        /*051c*/ 	.byte	0x04, 0x46
        /*051e*/ 	.short	(.L_245 - .L_244)


	//   ....[0]....
.L_244:
        /*0520*/ 	.word	0x00001850


	//   ....[1]....
        /*0524*/ 	.word	0x0000fd50


	//   ....[2]....
        /*0528*/ 	.word	0x0000fe90


	//   ....[3]....
        /*052c*/ 	.word	0x0000ff90


	//----- nvinfo : EIATTR_MBARRIER_INSTR_OFFSETS
	.align		4
.L_245:
        /*0530*/ 	.byte	0x04, 0x39
        /*0532*/ 	.short	(.L_247 - .L_246)


	//   ....[0]....
.L_246:
        /*0534*/ 	.word	0x00000280
        /*0538*/ 	.word	0x000000ff
        /*053c*/ 	.word	0x0002a800
        /*0540*/ 	.short	0x0100
        /*0542*/ 	.byte	0x08
	.zero		1


	//   ....[1]....
        /*0544*/ 	.word	0x00000290
        /*0548*/ 	.word	0x000000ff
        /*054c*/ 	.word	0x0002a820
        /*0550*/ 	.short	0x0100
        /*0552*/ 	.byte	0x08
	.zero		1


	//   ....[2]....
        /*0554*/ 	.word	0x00000380
        /*0558*/ 	.word	0x000000ff
        /*055c*/ 	.word	0x0002a830
        /*0560*/ 	.short	0x0100
        /*0562*/ 	.byte	0x08
	.zero		1


	//   ....[3]....
        /*0564*/ 	.word	0x00000390
        /*0568*/ 	.word	0x000000ff
        /*056c*/ 	.word	0x0002a840
        /*0570*/ 	.short	0x0100
        /*0572*/ 	.byte	0x08
	.zero		1


	//   ....[4]....
        /*0574*/ 	.word	0x000003a0
        /*0578*/ 	.word	0x000000ff
        /*057c*/ 	.word	0x0002a838
        /*0580*/ 	.short	0x0100
        /*0582*/ 	.byte	0x08
	.zero		1


	//   ....[5]....
        /*0584*/ 	.word	0x000003b0
        /*0588*/ 	.word	0x000000ff
        /*058c*/ 	.word	0x0002a848
        /*0590*/ 	.short	0x0100
        /*0592*/ 	.byte	0x08
	.zero		1


	//   ....[6]....
        /*0594*/ 	.word	0x000004e0
        /*0598*/ 	.word	0x000000ff
        /*059c*/ 	.word	0x0002a850
        /*05a0*/ 	.short	0x0100
        /*05a2*/ 	.byte	0x08
	.zero		1


	//   ....[7]....
        /*05a4*/ 	.word	0x000004f0
        /*05a8*/ 	.word	0x000000ff
        /*05ac*/ 	.word	0x0002a860
        /*05b0*/ 	.short	0x0100
        /*05b2*/ 	.byte	0x08
	.zero		1


	//   ....[8]....
        /*05b4*/ 	.word	0x00000500
        /*05b8*/ 	.word	0x000000ff
        /*05bc*/ 	.word	0x0002a858
        /*05c0*/ 	.short	0x0100
        /*05c2*/ 	.byte	0x08
	.zero		1


	//   ....[9]....
        /*05c4*/ 	.word	0x00000510
        /*05c8*/ 	.word	0x000000ff
        /*05cc*/ 	.word	0x0002a868
        /*05d0*/ 	.short	0x0100
        /*05d2*/ 	.byte	0x08
	.zero		1


	//   ....[10]....
        /*05d4*/ 	.word	0x00000600
        /*05d8*/ 	.word	0x000000ff
        /*05dc*/ 	.word	0x0002a870
        /*05e0*/ 	.short	0x0100
        /*05e2*/ 	.byte	0x06
	.zero		1


	//   ....[11]....
        /*05e4*/ 	.word	0x00000610
        /*05e8*/ 	.word	0x000000ff
        /*05ec*/ 	.word	0x0002a880
        /*05f0*/ 	.short	0x0100
        /*05f2*/ 	.byte	0x06
	.zero		1


	//   ....[12]....
        /*05f4*/ 	.word	0x00000620
        /*05f8*/ 	.word	0x000000ff
        /*05fc*/ 	.word	0x0002a878
        /*0600*/ 	.short	0x0100
        /*0602*/ 	.byte	0x06
	.zero		1


	//   ....[13]....
        /*0604*/ 	.word	0x00000630
        /*0608*/ 	.word	0x000000ff
        /*060c*/ 	.word	0x0002a888
        /*0610*/ 	.short	0x0100
        /*0612*/ 	.byte	0x06
	.zero		1


	//   ....[14]....
        /*0614*/ 	.word	0x00000760
        /*0618*/ 	.word	0x000000ff
        /*061c*/ 	.word	0x0002a890
        /*0620*/ 	.short	0x0100
        /*0622*/ 	.byte	0x08
	.zero		1


	//   ....[15]....
        /*0624*/ 	.word	0x00000770
        /*0628*/ 	.word	0x000000ff
        /*062c*/ 	.word	0x0002a8a0
        /*0630*/ 	.short	0x0100
        /*0632*/ 	.byte	0x08
	.zero		1


	//   ....[16]....
        /*0634*/ 	.word	0x00000780
        /*0638*/ 	.word	0x000000ff
        /*063c*/ 	.word	0x0002a898
        /*0640*/ 	.short	0x0100
        /*0642*/ 	.byte	0x08
	.zero		1


	//   ....[17]....
        /*0644*/ 	.word	0x00000790
        /*0648*/ 	.word	0x000000ff
        /*064c*/ 	.word	0x0002a8a8
        /*0650*/ 	.short	0x0100
        /*0652*/ 	.byte	0x08
	.zero		1


	//   ....[18]....
        /*0654*/ 	.word	0x000008c0
        /*0658*/ 	.word	0x000000ff
        /*065c*/ 	.word	0x0002a8b0
        /*0660*/ 	.short	0x0100
        /*0662*/ 	.byte	0x08
	.zero		1


	//   ....[19]....
        /*0664*/ 	.word	0x000008d0
        /*0668*/ 	.word	0x000000ff
        /*066c*/ 	.word	0x0002a8c0
        /*0670*/ 	.short	0x0100
        /*0672*/ 	.byte	0x08
	.zero		1


	//   ....[20]....
        /*0674*/ 	.word	0x000008e0
        /*0678*/ 	.word	0x000000ff
        /*067c*/ 	.word	0x0002a8b8
        /*0680*/ 	.short	0x0100
        /*0682*/ 	.byte	0x08
	.zero		1


	//   ....[21]....
        /*0684*/ 	.word	0x000008f0
        /*0688*/ 	.word	0x000000ff
        /*068c*/ 	.word	0x0002a8c8
        /*0690*/ 	.short	0x0100
        /*0692*/ 	.byte	0x08
	.zero		1


	//   ....[22]....
        /*0694*/ 	.word	0x000018b0
        /*0698*/ 	.word	0x000000ff
        /*069c*/ 	.word	0x0002a800
        /*06a0*/ 	.short	0x010a
        /*06a2*/ 	.byte	0x26
	.zero		1


	//   ....[23]....
        /*06a4*/ 	.word	0x00001930
        /*06a8*/ 	.word	0x00000003
        /*06ac*/ 	.word	0x0002a830
        /*06b0*/ 	.short	0x010a
        /*06b2*/ 	.byte	0x3f
	.zero		1


	//   ....[24]....
        /*06b4*/ 	.word	0x000019d0
        /*06b8*/ 	.word	0x00000003
        /*06bc*/ 	.word	0x0002a830
        /*06c0*/ 	.short	0x010a
        /*06c2*/ 	.byte	0x3f
	.zero		1


	//   ....[25]....
        /*06c4*/ 	.word	0x000020e0
        /*06c8*/ 	.word	0x00000000
        /*06cc*/ 	.word	0x00000000
        /*06d0*/ 	.short	0x0101
        /*06d2*/ 	.byte	0x3f
	.zero		1


	//   ....[26]....
        /*06d4*/ 	.word	0x00004400
        /*06d8*/ 	.word	0x000000ff
        /*06dc*/ 	.word	0x0002a830
        /*06e0*/ 	.short	0x010a
        /*06e2*/ 	.byte	0x05
	.zero		1


	//   ....[27]....
        /*06e4*/ 	.word	0x00004440
        /*06e8*/ 	.word	0x000000ff
        /*06ec*/ 	.word	0x0002a830
        /*06f0*/ 	.short	0x010a
        /*06f2*/ 	.byte	0x05
	.zero		1


	//   ....[28]....
        /*06f4*/ 	.word	0x00004cc0
        /*06f8*/ 	.word	0x000000ff
        /*06fc*/ 	.word	0x0002a850
        /*0700*/ 	.short	0x010a
        /*0702*/ 	.byte	0x0b
	.zero		1


	//   ....[29]....
        /*0704*/ 	.word	0x00004d00
        /*0708*/ 	.word	0x000000ff
        /*070c*/ 	.word	0x0002a850
        /*0710*/ 	.short	0x010a
        /*0712*/ 	.byte	0x0b
	.zero		1


	//   ....[30]....
        /*0714*/ 	.word	0x00005060
        /*0718*/ 	.word	0x00000000
        /*071c*/ 	.word	0x00000000
        /*0720*/ 	.short	0x0101
        /*0722*/ 	.byte	0x3f
	.zero		1


	//   ....[31]....
        /*0724*/ 	.word	0x00006c80
        /*0728*/ 	.word	0x0000005b
        /*072c*/ 	.word	0x00000000
        /*0730*/ 	.short	0x0101
        /*0732*/ 	.byte	0x3f
	.zero		1


	//   ....[32]....
        /*0734*/ 	.word	0x00007330
        /*0738*/ 	.word	0x000000ff
        /*073c*/ 	.word	0x0002a830
        /*0740*/ 	.short	0x010a
        /*0742*/ 	.byte	0x05
	.zero		1


	//   ....[33]....
        /*0744*/ 	.word	0x00007370
        /*0748*/ 	.word	0x000000ff
        /*074c*/ 	.word	0x0002a830
        /*0750*/ 	.short	0x010a
        /*0752*/ 	.byte	0x05
	.zero		1


	//   ....[34]....
        /*0754*/ 	.word	0x00007bf0
        /*0758*/ 	.word	0x000000ff
        /*075c*/ 	.word	0x0002a850
        /*0760*/ 	.short	0x010a
        /*0762*/ 	.byte	0x0a
	.zero		1


	//   ....[35]....
        /*0764*/ 	.word	0x00007c30
        /*0768*/ 	.word	0x000000ff
        /*076c*/ 	.word	0x0002a850
        /*0770*/ 	.short	0x010a
        /*0772*/ 	.byte	0x0a
	.zero		1


	//   ....[36]....
        /*0774*/ 	.word	0x00008d70
        /*0778*/ 	.word	0x0000000e
        /*077c*/ 	.word	0x00000000
        /*0780*/ 	.short	0x0101
        /*0782*/ 	.byte	0x3f
	.zero		1


	//   ....[37]....
        /*0784*/ 	.word	0x00008de0
        /*0788*/ 	.word	0x0000000e
        /*078c*/ 	.word	0x00000000
        /*0790*/ 	.short	0x0101
        /*0792*/ 	.byte	0x3f
	.zero		1


	//   ....[38]....
        /*0794*/ 	.word	0x00008f90
        /*0798*/ 	.word	0x000000ff
        /*079c*/ 	.word	0x0002a830
        /*07a0*/ 	.short	0x010a
        /*07a2*/ 	.byte	0x05
	.zero		1


	//   ....[39]....
        /*07a4*/ 	.word	0x00008fd0
        /*07a8*/ 	.word	0x000000ff
        /*07ac*/ 	.word	0x0002a830
        /*07b0*/ 	.short	0x010a
        /*07b2*/ 	.byte	0x05
	.zero		1


	//   ....[40]....
        /*07b4*/ 	.word	0x00009850
        /*07b8*/ 	.word	0x000000ff
        /*07bc*/ 	.word	0x0002a850
        /*07c0*/ 	.short	0x010a
        /*07c2*/ 	.byte	0x0a
	.zero		1


	//   ....[41]....
        /*07c4*/ 	.word	0x00009890
        /*07c8*/ 	.word	0x000000ff
        /*07cc*/ 	.word	0x0002a850
        /*07d0*/ 	.short	0x010a
        /*07d2*/ 	.byte	0x0a
	.zero		1


	//   ....[42]....
        /*07d4*/ 	.word	0x00009be0
        /*07d8*/ 	.word	0x00000000
        /*07dc*/ 	.word	0x00000000
        /*07e0*/ 	.short	0x0101
        /*07e2*/ 	.byte	0x3f
	.zero		1


	//   ....[43]....
        /*07e4*/ 	.word	0x0000b690
        /*07e8*/ 	.word	0x0000005b
        /*07ec*/ 	.word	0x00000000
        /*07f0*/ 	.short	0x0101
        /*07f2*/ 	.byte	0x3f
	.zero		1


	//   ....[44]....
        /*07f4*/ 	.word	0x0000c000
        /*07f8*/ 	.word	0x000000ff
        /*07fc*/ 	.word	0x0002a850
        /*0800*/ 	.short	0x010a
        /*0802*/ 	.byte	0x05
	.zero		1


	//   ....[45]....
        /*0804*/ 	.word	0x0000c040
        /*0808*/ 	.word	0x000000ff
        /*080c*/ 	.word	0x0002a850
        /*0810*/ 	.short	0x010a
        /*0812*/ 	.byte	0x05
	.zero		1


	//   ....[46]....
        /*0814*/ 	.word	0x0000c4f0
        /*0818*/ 	.word	0x00000007
        /*081c*/ 	.word	0x00000000
        /*0820*/ 	.short	0x0101
        /*0822*/ 	.byte	0x3f
	.zero		1


	//   ....[47]....
        /*0824*/ 	.word	0x0000d6f0
        /*0828*/ 	.word	0x00000003
        /*082c*/ 	.word	0x00000000
        /*0830*/ 	.short	0x0101
        /*0832*/ 	.byte	0x3f
	.zero		1


	//   ....[48]....
        /*0834*/ 	.word	0x00010680
        /*0838*/ 	.word	0x00000009
        /*083c*/ 	.word	0x0002a840
        /*0840*/ 	.short	0x010a
        /*0842*/ 	.byte	0x3f
	.zero		1


	//   ....[49]....
        /*0844*/ 	.word	0x00010c30
        /*0848*/ 	.word	0x0000000a
        /*084c*/ 	.word	0x0002a820
        /*0850*/ 	.short	0x010a
        /*0852*/ 	.byte	0x3f
	.zero		1


	//   ....[50]....
        /*0854*/ 	.word	0x00010f70
        /*0858*/ 	.word	0x00000002
        /*085c*/ 	.word	0x0002a840
        /*0860*/ 	.short	0x010a
        /*0862*/ 	.byte	0x3f
	.zero		1


	//   ....[51]....
        /*0864*/ 	.word	0x00011270
        /*0868*/ 	.word	0x00000003
        /*086c*/ 	.word	0x00000060
        /*0870*/ 	.short	0x010a
        /*0872*/ 	.byte	0x3f
	.zero		1


	//   ....[52]....
        /*0874*/ 	.word	0x00011860
        /*0878*/ 	.word	0x00000002
        /*087c*/ 	.word	0x0002a840
        /*0880*/ 	.short	0x010a
        /*0882*/ 	.byte	0x3f
	.zero		1


	//   ....[53]....
        /*0884*/ 	.word	0x00011b60
        /*0888*/ 	.word	0x00000003
        /*088c*/ 	.word	0x00000060
        /*0890*/ 	.short	0x010a
        /*0892*/ 	.byte	0x3f
	.zero		1


	//   ....[54]....
        /*0894*/ 	.word	0x00012030
        /*0898*/ 	.word	0x00000002
        /*089c*/ 	.word	0x0002a840
        /*08a0*/ 	.short	0x010a
        /*08a2*/ 	.byte	0x3f
	.zero		1


	//   ....[55]....
        /*08a4*/ 	.word	0x00012340
        /*08a8*/ 	.word	0x00000002
        /*08ac*/ 	.word	0x00000060
        /*08b0*/ 	.short	0x010a
        /*08b2*/ 	.byte	0x3f
	.zero		1


	//   ....[56]....
        /*08b4*/ 	.word	0x000127b0
        /*08b8*/ 	.word	0x00000003
        /*08bc*/ 	.word	0x0002a860
        /*08c0*/ 	.short	0x010a
        /*08c2*/ 	.byte	0x3f
	.zero		1


	//   ....[57]....
        /*08c4*/ 	.word	0x00013790
        /*08c8*/ 	.word	0x00000000
        /*08cc*/ 	.word	0x0002a820
        /*08d0*/ 	.short	0x010a
        /*08d2*/ 	.byte	0x3f
	.zero		1


	//   ....[58]....
        /*08d4*/ 	.word	0x00013950
        /*08d8*/ 	.word	0x00000006
        /*08dc*/ 	.word	0x00000000
        /*08e0*/ 	.short	0x010a
        /*08e2*/ 	.byte	0x3f
	.zero		1


	//   ....[59]....
        /*08e4*/ 	.word	0x000139c0
        /*08e8*/ 	.word	0x00000007
        /*08ec*/ 	.word	0x00000000
        /*08f0*/ 	.short	0x010a
        /*08f2*/ 	.byte	0x3f
	.zero		1


	//   ....[60]....
        /*08f4*/ 	.word	0x00013a30
        /*08f8*/ 	.word	0x00000004
        /*08fc*/ 	.word	0x00000000
        /*0900*/ 	.short	0x010a
        /*0902*/ 	.byte	0x3f
	.zero		1


	//   ....[61]....
        /*0904*/ 	.word	0x00013a60
        /*0908*/ 	.word	0x00000003
        /*090c*/ 	.word	0x00000000
        /*0910*/ 	.short	0x010a
        /*0912*/ 	.byte	0x3f
	.zero		1


	//   ....[62]....
        /*0914*/ 	.word	0x00013ad0
        /*0918*/ 	.word	0x00000003
        /*091c*/ 	.word	0x0002a800
        /*0920*/ 	.short	0x010a
        /*0922*/ 	.byte	0x3f
	.zero		1


	//   ....[63]....
        /*0924*/ 	.word	0x00013b20
        /*0928*/ 	.word	0x00000003
        /*092c*/ 	.word	0x0002a830
        /*0930*/ 	.short	0x010a
        /*0932*/ 	.byte	0x3f
	.zero		1


	//   ....[64]....
        /*0934*/ 	.word	0x00013b80
        /*0938*/ 	.word	0x00000059
        /*093c*/ 	.word	0x0002a830
        /*0940*/ 	.short	0x010a
        /*0942*/ 	.byte	0x3f
	.zero		1


	//   ....[65]....
        /*0944*/ 	.word	0x00013be0
        /*0948*/ 	.word	0x000000af
        /*094c*/ 	.word	0x0002a850
        /*0950*/ 	.short	0x010a
        /*0952*/ 	.byte	0x3f
	.zero		1


	//   ....[66]....
        /*0954*/ 	.word	0x00013c40
        /*0958*/ 	.word	0x0000000a
        /*095c*/ 	.word	0x0002a830
        /*0960*/ 	.short	0x010a
        /*0962*/ 	.byte	0x3f
	.zero		1


	//   ....[67]....
        /*0964*/ 	.word	0x00013ca0
        /*0968*/ 	.word	0x00000003
        /*096c*/ 	.word	0x0002a850
        /*0970*/ 	.short	0x010a
        /*0972*/ 	.byte	0x3f
	.zero		1


	//   ....[68]....
        /*0974*/ 	.word	0x00013d00
        /*0978*/ 	.word	0x0000000a
        /*097c*/ 	.word	0x0002a830
        /*0980*/ 	.short	0x010a
        /*0982*/ 	.byte	0x3f
	.zero		1


	//   ....[69]....
        /*0984*/ 	.word	0x00013d60
        /*0988*/ 	.word	0x00000003
        /*098c*/ 	.word	0x0002a850
        /*0990*/ 	.short	0x010a
        /*0992*/ 	.byte	0x3f
	.zero		1


	//   ....[70]....
        /*0994*/ 	.word	0x00013dc0
        /*0998*/ 	.word	0x00000007
        /*099c*/ 	.word	0x0002a850
        /*09a0*/ 	.short	0x010a
        /*09a2*/ 	.byte	0x3f
	.zero		1


	//   ....[71]....
        /*09a4*/ 	.word	0x00013f60
        /*09a8*/ 	.word	0x00000009
        /*09ac*/ 	.word	0x0002a840
        /*09b0*/ 	.short	0x010a
        /*09b2*/ 	.byte	0x3f
	.zero		1


	//   ....[72]....
        /*09b4*/ 	.word	0x00013fe0
        /*09b8*/ 	.word	0x00000008
        /*09bc*/ 	.word	0x0002a820
        /*09c0*/ 	.short	0x010a
        /*09c2*/ 	.byte	0x3f
	.zero		1


	//   ....[73]....
        /*09c4*/ 	.word	0x00014030
        /*09c8*/ 	.word	0x00000002
        /*09cc*/ 	.word	0x0002a840
        /*09d0*/ 	.short	0x010a
        /*09d2*/ 	.byte	0x3f
	.zero		1


	//   ....[74]....
        /*09d4*/ 	.word	0x00014080
        /*09d8*/ 	.word	0x00000003
        /*09dc*/ 	.word	0x00000060
        /*09e0*/ 	.short	0x010a
        /*09e2*/ 	.byte	0x3f
	.zero		1


	//   ....[75]....
        /*09e4*/ 	.word	0x000140d0
        /*09e8*/ 	.word	0x00000002
        /*09ec*/ 	.word	0x0002a840
        /*09f0*/ 	.short	0x010a
        /*09f2*/ 	.byte	0x3f
	.zero		1


	//   ....[76]....
        /*09f4*/ 	.word	0x00014120
        /*09f8*/ 	.word	0x00000003
        /*09fc*/ 	.word	0x00000060
        /*0a00*/ 	.short	0x010a
        /*0a02*/ 	.byte	0x3f
	.zero		1


	//   ....[77]....
        /*0a04*/ 	.word	0x00014170
        /*0a08*/ 	.word	0x00000002
        /*0a0c*/ 	.word	0x0002a840
        /*0a10*/ 	.short	0x010a
        /*0a12*/ 	.byte	0x3f
	.zero		1


	//   ....[78]....
        /*0a14*/ 	.word	0x000141c0
        /*0a18*/ 	.word	0x00000002
        /*0a1c*/ 	.word	0x00000060
        /*0a20*/ 	.short	0x010a
        /*0a22*/ 	.byte	0x3f
	.zero		1


	//   ....[79]....
        /*0a24*/ 	.word	0x00014210
        /*0a28*/ 	.word	0x00000003
        /*0a2c*/ 	.word	0x0002a860
        /*0a30*/ 	.short	0x010a
        /*0a32*/ 	.byte	0x3f
	.zero		1


	//   ....[80]....
        /*0a34*/ 	.word	0x00014bd0
        /*0a38*/ 	.word	0x00000000
        /*0a3c*/ 	.word	0x0002a820
        /*0a40*/ 	.short	0x010a
        /*0a42*/ 	.byte	0x3f
	.zero		1


	//   ....[81]....
        /*0a44*/ 	.word	0x00014d70
        /*0a48*/ 	.word	0x00000006
        /*0a4c*/ 	.word	0x00000000
        /*0a50*/ 	.short	0x010a
        /*0a52*/ 	.byte	0x3f
	.zero		1


	//   ....[82]....
        /*0a54*/ 	.word	0x00014dc0
        /*0a58*/ 	.word	0x00000007
        /*0a5c*/ 	.word	0x00000000
        /*0a60*/ 	.short	0x010a
        /*0a62*/ 	.byte	0x3f
	.zero		1


	//   ....[83]....
        /*0a64*/ 	.word	0x00014e10
        /*0a68*/ 	.word	0x00000004
        /*0a6c*/ 	.word	0x00000000
        /*0a70*/ 	.short	0x010a
        /*0a72*/ 	.byte	0x3f
	.zero		1


	//----- nvinfo : EIATTR_NUM_MBARRIERS
	.align		4
.L_247:
        /*0a74*/ 	.byte	0x03, 0x38
        /*0a76*/ 	.short	0x0016


	//----- nvinfo : EIATTR_EXIT_INSTR_OFFSETS
	.align		4
        /*0a78*/ 	.byte	0x04, 0x1c
        /*0a7a*/ 	.short	(.L_249 - .L_248)


	//   ....[0]....
.L_248:
        /*0a7c*/ 	.word	0x00000a60


	//   ....[1]....
        /*0a80*/ 	.word	0x0000e670


	//   ....[2]....
        /*0a84*/ 	.word	0x0000e6d0


	//   ....[3]....
        /*0a88*/ 	.word	0x00013ab0


	//----- nvinfo : EIATTR_MAX_THREADS
	.align		4
.L_249:
        /*0a8c*/ 	.byte	0x04, 0x05
        /*0a8e*/ 	.short	(.L_251 - .L_250)
.L_250:
        /*0a90*/ 	.word	0x00000180
        /*0a94*/ 	.word	0x00000001
        /*0a98*/ 	.word	0x00000001


	//----- nvinfo : EIATTR_CRS_STACK_SIZE
	.align		4
.L_251:
        /*0a9c*/ 	.byte	0x04, 0x1e
        /*0a9e*/ 	.short	(.L_253 - .L_252)
.L_252:
        /*0aa0*/ 	.word	0x00000000


	//----- nvinfo : EIATTR_CBANK_PARAM_SIZE
	.align		4
.L_253:
        /*0aa4*/ 	.byte	0x03, 0x19
        /*0aa6*/ 	.short	0x0a70


	//----- nvinfo : EIATTR_PARAM_CBANK
	.align		4
        /*0aa8*/ 	.byte	0x04, 0x0a
        /*0aaa*/ 	.short	(.L_255 - .L_254)
	.align		4
.L_254:
        /*0aac*/ 	.word	index@(.nv.constant0._ZN7cutlass13device_kernelIN5flash11enable_sm90INS1_16FlashAttnFwdSm90INS1_25CollectiveMainloopFwdSm90ILi2EN4cute5tupleIJNS5_1CILi1EEES8_S8_EEENS6_IJNS7_ILi128EEENS7_ILi96EEENS7_ILi192EEEEEELi128ENS_6half_tEfNS_4arch4Sm90ELb0ELb1ELb0ELb1ELb0ELb0ELb0ELb1ELb1ELb0ELb0ELb0EEENS1_21CollectiveEpilogueFwdINS6_IJSA_SA_SB_EEES9_SE_SG_Li256ELb1ELb0ELb0ELb0EEENS1_36VarlenDynamicPersistentTileSchedulerILi128ELi96ELi256ELi32ELb0ELb0ELb1ELb1ELb0ELb1EEEEEEEEEvNT_6ParamsE)
        /*0ab0*/ 	.short	0x0210
        /*0ab2*/ 	.short	0x0a70


	//----- nvinfo : EIATTR_SW_WAR
	.align		4
.L_255:
        /*0ab4*/ 	.byte	0x04, 0x36
        /*0ab6*/ 	.short	(.L_257 - .L_256)
.L_256:
        /*0ab8*/ 	.word	0x00000008
.L_257:


//--------------------- .nv.info._ZN7cutlass13device_kernelIN5flash11enable_sm90INS1_16FlashAttnFwdSm90INS1_25CollectiveMainloopFwdSm90ILi2EN4cute5tupleIJNS5_1CILi1EEES8_S8_EEENS6_IJNS7_ILi128EEENS7_ILi96EEENS7_ILi192EEEEEELi128ENS_6half_tEfNS_4arch4Sm90ELb0ELb1ELb0ELb1ELb0ELb1ELb0ELb1ELb1ELb0ELb0ELb0EEENS1_21CollectiveEpilogueFwdINS6_IJSA_SA_SB_EEES9_SE_SG_Li256ELb1ELb0ELb0ELb0EEENS1_36VarlenDynamicPersistentTileSchedulerILi128ELi96ELi256ELi32ELb0ELb0ELb1ELb1ELb0ELb1EEEEEEEEEvNT_6ParamsE --------------------------
	.section	.nv.info._ZN7cutlass13device_kernelIN5flash11enable_sm90INS1_16FlashAttnFwdSm90INS1_25CollectiveMainloopFwdSm90ILi2EN4cute5tupleIJNS5_1CILi1EEES8_S8_EEENS6_IJNS7_ILi128EEENS7_ILi96EEENS7_ILi192EEEEEELi128ENS_6half_tEfNS_4arch4Sm90ELb0ELb1ELb0ELb1ELb0ELb1ELb0ELb1ELb1ELb0ELb0ELb0EEENS1_21CollectiveEpilogueFwdINS6_IJSA_SA_SB_EEES9_SE_SG_Li256ELb1ELb0ELb0ELb0EEENS1_36VarlenDynamicPersistentTileSchedulerILi128ELi96ELi256ELi32ELb0ELb0ELb1ELb1ELb0ELb1EEEEEEEEEvNT_6ParamsE,"",@"SHT_CUDA_INFO"
	.sectionflags	@""
	.align	4


	//----- nvinfo : EIATTR_CUDA_API_VERSION
	.align		4
        /*0000*/ 	.byte	0x04, 0x37
        /*0002*/ 	.short	(.L_259 - .L_258)
.L_258:
        /*0004*/ 	.word	0x00000082


	//----- nvinfo : EIATTR_KPARAM_INFO
	.align		4
.L_259:
        /*0008*/ 	.byte	0x04, 0x17
        /*000a*/ 	.short	(.L_261 - .L_260)
.L_260:
        /*000c*/ 	.word	0x00000000
        /*0010*/ 	.short	0x0000
        /*0012*/ 	.short	0x0070
        /*0014*/ 	.byte	0x00, 0xf0, 0x01, 0x28


	//----- nvinfo : EIATTR_SPARSE_MMA_MASK
	.align		4
.L_261:
        /*0018*/ 	.byte	0x03, 0x50
        /*001a*/ 	.short	0x0000


	//----- nvinfo : EIATTR_MAXREG_COUNT
	.align		4
        /*001c*/ 	.byte	0x03, 0x1b
        /*001e*/ 	.short	0x00a8


	//----- nvinfo : EIATTR_NUM_BARRIERS
	.align		4
        /*0020*/ 	.byte	0x02, 0x4c
        /*0022*/ 	.byte	0x10
	.zero		1


	//----- nvinfo : EIATTR_EXTERNS
	.align		4
        /*0024*/ 	.byte	0x04, 0x0f
        /*0026*/ 	.short	(.L_263 - .L_262)


	//   ....[0]....
	.align		4
.L_262:
        /*0028*/ 	.word	index@(__assertfail)


	//----- nvinfo : EIATTR_ANNOTATIONS
	.align		4
.L_263:
        /*002c*/ 	.byte	0x04, 0x55
        /*002e*/ 	.short	(.L_265 - .L_264)


	//   ....[0]....
.L_264:
        /* <DEDUP_REMOVED lines=62> */


	//----- nvinfo : EIATTR_MERCURY_ISA_VERSION
	.align		4
.L_265:
        /*03f8*/ 	.byte	0x03, 0x5f
        /*03fa*/ 	.short	0x0101


	//----- nvinfo : EIATTR_UNUSED_LOAD_BYTE_OFFSET
	.align		4
        /*03fc*/ 	.byte	0x04, 0x44
        /*03fe*/ 	.short	(.L_267 - .L_266)


	//   ....[0]....
.L_266:
        /*0400*/ 	.word	0x00000ab0
        /*0404*/ 	.word	0x0000fff0


	//   ....[1]....
        /*0408*/ 	.word	0x0001dd80
        /*040c*/ 	.word	0x0000fff0


	//----- nvinfo : EIATTR_INT_WARP_WIDE_INSTR_OFFSETS
	.align		4
.L_267:
        /*0410*/ 	.byte	0x04, 0x31
        /*0412*/ 	.short	(.L_269 - .L_268)


	//   ....[0]....
.L_268:
        /*0414*/ 	.word	0x000001c0


	//   ....[1]....
        /*0418*/ 	.word	0x00000200


	//   ....[2]....
        /*041c*/ 	.word	0x00000270


	//   ....[3]....
        /*0420*/ 	.word	0x000223c0


	//   ....[4]....
        /*0424*/ 	.word	0x00022460


	//   ....[5]....
        /*0428*/ 	.word	0x00022960


	//   ....[6]....
        /*042c*/ 	.word	0x000229a0


	//   ....[7]....
        /*0430*/ 	.word	0x00022b00


	//   ....[8]....
        /*0434*/ 	.word	0x00022bf0


	//   ....[9]....
        /*0438*/ 	.word	0x00024f40


	//   ....[10]....
        /*043c*/ 	.word	0x00024fe0


	//----- nvinfo : EIATTR_COOP_GROUP_MASK_REGIDS
	.align		4
.L_269:
        /*0440*/ 	.byte	0x04, 0x29
        /*0442*/ 	.short	(.L_271 - .L_270)


	//   ....[0]....
.L_270:
        /*0444*/ 	.word	0xffffffff


	//   ....[1]....
        /*0448*/ 	.word	0xffffffff


	//   ....[2]....
        /*044c*/ 	.word	0xffffffff


	//   ....[3]....
        /*0450*/ 	.word	0xffffffff


	//   ....[4]....
        /*0454*/ 	.word	0xffffffff


	//   ....[5]....
        /*0458*/ 	.word	0xffffffff


	//   ....[6]....
        /*045c*/ 	.word	0xffffffff


	//   ....[7]....
        /*0460*/ 	.word	0xffffffff


	//   ....[8]....
        /*0464*/ 	.word	0xffffffff


	//   ....[9]....
        /*0468*/ 	.word	0xffffffff


	//   ....[10]....
        /*046c*/ 	.word	0xffffffff


	//   ....[11]....
        /*0470*/ 	.word	0xffffffff


	//   ....[12]....
        /*0474*/ 	.word	0xffffffff


	//   ....[13]....
        /*0478*/ 	.word	0xffffffff


	//   ....[14]....
        /*047c*/ 	.word	0xffffffff


	//   ....[15]....
        /*0480*/ 	.word	0xffffffff


	//   ....[16]....
        /*0484*/ 	.word	0xffffffff


	//   ....[17]....
        /*0488*/ 	.word	0xffffffff


	//   ....[18]....
        /*048c*/ 	.word	0xffffffff


	//   ....[19]....
        /*0490*/ 	.word	0xffffffff


	//   ....[20]....
        /*0494*/ 	.word	0xffffffff


	//   ....[21]....
        /*0498*/ 	.word	0xffffffff


	//   ....[22]....
        /*049c*/ 	.word	0xffffffff


	//   ....[23]....
        /*04a0*/ 	.word	0xffffffff


	//   ....[24]....
        /*04a4*/ 	.word	0xffffffff


	//   ....[25]....
        /*04a8*/ 	.word	0xffffffff


	//   ....[26]....
        /*04ac*/ 	.word	0xffffffff


	//   ....[27]....
        /*04b0*/ 	.word	0xffffffff


	//   ....[28]....
        /*04b4*/ 	.word	0xffffffff


	//   ....[29]....
        /*04b8*/ 	.word	0xffffffff


	//   ....[30]....
        /*04bc*/ 	.word	0xffffffff


	//   ....[31]....
        /*04c0*/ 	.word	0xffffffff


	//   ....[32]....
        /*04c4*/ 	.word	0xffffffff


	//   ....[33]....
        /*04c8*/ 	.word	0xffffffff


	//   ....[34]....
        /*04cc*/ 	.word	0xffffffff


	//   ....[35]....
        /*04d0*/ 	.word	0xffffffff


	//   ....[36]....
        /*04d4*/ 	.word	0xffffffff


	//   ....[37]....
        /*04d8*/ 	.word	0xffffffff


	//   ....[38]....
        /*04dc*/ 	.word	0xffffffff


	//   ....[39]....
        /*04e0*/ 	.word	0xffffffff


	//   ....[40]....
        /*04e4*/ 	.word	0xffffffff


	//   ....[41]....
        /*04e8*/ 	.word	0xffffffff


	//   ....[42]....
        /*04ec*/ 	.word	0xffffffff


	//   ....[43]....
        /*04f0*/ 	.word	0xffffffff


	//   ....[44]....
        /*04f4*/ 	.word	0xffffffff


	//   ....[45]....
        /*04f8*/ 	.word	0xffffffff


	//   ....[46]....
        /*04fc*/ 	.word	0xffffffff


	//   ....[47]....
        /*0500*/ 	.word	0xffffffff


	//   ....[48]....
        /*0504*/ 	.word	0xffffffff


	//   ....[49]....
        /*0508*/ 	.word	0xffffffff


	//   ....[50]....
        /*050c*/ 	.word	0xffffffff


	//   ....[51]....
        /*0510*/ 	.word	0xffffffff


	//   ....[52]....
        /*0514*/ 	.word	0xffffffff


	//   ....[53]....
        /*0518*/ 	.word	0xffffffff


	//   ....[54]....
        /*051c*/ 	.word	0xffffffff


	//   ....[55]....
        /*0520*/ 	.word	0xffffffff


	//   ....[56]....
        /*0524*/ 	.word	0xffffffff


	//   ....[57]....
        /*0528*/ 	.word	0xffffffff


	//   ....[58]....
        /*052c*/ 	.word	0xffffffff


	//   ....[59]....
        /*0530*/ 	.word	0xffffffff


	//   ....[60]....
        /*0534*/ 	.word	0xffffffff


	//   ....[61]....
        /*0538*/ 	.word	0xffffffff


	//   ....[62]....
        /*053c*/ 	.word	0x0500000f


	//   ....[63]....
        /*0540*/ 	.word	0x0500000f


	//   ....[64]....
        /*0544*/ 	.word	0x0500000f


	//   ....[65]....
        /*0548*/ 	.word	0x0500000f


	//   ....[66]....
        /*054c*/ 	.word	0x0500000f


	//   ....[67]....
        /*0550*/ 	.word	0x0500000f


	//   ....[68]....
        /*0554*/ 	.word	0x0500000f


	//   ....[69]....
        /*0558*/ 	.word	0x0500000f


	//   ....[70]....
        /*055c*/ 	.word	0x0500000f


	//   ....[71]....
        /*0560*/ 	.word	0x0500000f


	//   ....[72]....
        /*0564*/ 	.word	0x0500000f


	//   ....[73]....
        /*0568*/ 	.word	0x0500000f


	//   ....[74]....
        /*056c*/ 	.word	0x0500000f


	//   ....[75]....
        /*0570*/ 	.word	0x0500000f


	//   ....[76]....
        /*0574*/ 	.word	0x0500000f


	//   ....[77]....
        /*0578*/ 	.word	0x0500000f


	//   ....[78]....
        /*057c*/ 	.word	0x0500000f


	//   ....[79]....
        /*0580*/ 	.word	0x0500000f


	//   ....[80]....
        /*0584*/ 	.word	0x0500000f


	//   ....[81]....
        /*0588*/ 	.word	0x0500000f


	//   ....[82]....
        /*058c*/ 	.word	0x0500000f


	//   ....[83]....
        /*0590*/ 	.word	0x0500000f


	//   ....[84]....
        /*0594*/ 	.word	0x0500000f


	//   ....[85]....
        /*0598*/ 	.word	0x0500000f


	//   ....[86]....
        /*059c*/ 	.word	0x0500000f


	//   ....[87]....
        /*05a0*/ 	.word	0x0500000f


	//   ....[88]....
        /*05a4*/ 	.word	0x0500000f


	//   ....[89]....
        /*05a8*/ 	.word	0x0500000f


	//   ....[90]....
        /*05ac*/ 	.word	0x0500000f


	//   ....[91]....
        /*05b0*/ 	.word	0x0500000f


	//   ....[92]....
        /*05b4*/ 	.word	0x0500000f


	//   ....[93]....
        /*05b8*/ 	.word	0x0500000f


	//   ....[94]....
        /*05bc*/ 	.word	0x0500000f


	//   ....[95]....
        /*05c0*/ 	.word	0x0500000f


	//   ....[96]....
        /*05c4*/ 	.word	0x0500000f


	//   ....[97]....
        /*05c8*/ 	.word	0x0500000f


	//----- nvinfo : EIATTR_COOP_GROUP_INSTR_OFFSETS
	.align		4
.L_271:
        /*05cc*/ 	.byte	0x04, 0x28
        /*05ce*/ 	.short	(.L_273 - .L_272)


	//   ....[0]....
.L_272:
        /*05d0*/ 	.word	0x00000060


	//   ....[1]....
        /*05d4*/ 	.word	0x000001d0


	//   ....[2]....
        /*05d8*/ 	.word	0x00000220


	//   ....[3]....
        /*05dc*/ 	.word	0x00000450


	//   ....[4]....
        /*05e0*/ 	.word	0x000005b0


	//   ....[5]....
        /*05e4*/ 	.word	0x000006d0


	//   ....[6]....
        /*05e8*/ 	.word	0x00000830


	//   ....[7]....
        /*05ec*/ 	.word	0x0000add0


	//   ....[8]....
        /*05f0*/ 	.word	0x000136b0


	//   ....[9]....
        /*05f4*/ 	.word	0x000137b0


	//   ....[10]....
        /*05f8*/ 	.word	0x00013dc0


	//   ....[11]....
        /*05fc*/ 	.word	0x00013e20


	//   ....[12]....
        /*0600*/ 	.word	0x00016b20


	//   ....[13]....
        /*0604*/ 	.word	0x00016c40


	//   ....[14]....
        /*0608*/ 	.word	0x00017240


	//   ....[15]....
        /*060c*/ 	.word	0x000172d0


	//   ....[16]....
        /*0610*/ 	.word	0x00018e90


	//   ....[17]....
        /*0614*/ 	.word	0x00018f10


	//   ....[18]....
        /*0618*/ 	.word	0x00019230


	//   ....[19]....
        /*061c*/ 	.word	0x00019320


	//   ....[20]....
        /*0620*/ 	.word	0x0001be70


	//   ....[21]....
        /*0624*/ 	.word	0x0001bf80


	//   ....[22]....
        /*0628*/ 	.word	0x0001c560


	//   ....[23]....
        /*062c*/ 	.word	0x0001c5f0


	//   ....[24]....
        /*0630*/ 	.word	0x0001d4c0


	//   ....[25]....
        /*0634*/ 	.word	0x0001d6f0


	//   ....[26]....
        /*0638*/ 	.word	0x0001d7c0


	//   ....[27]....
        /*063c*/ 	.word	0x0001d7f0


	//   ....[28]....
        /*0640*/ 	.word	0x0001fc50


	//   ....[29]....
        /*0644*/ 	.word	0x0001fde0


	//   ....[30]....
        /*0648*/ 	.word	0x0001fe10


	//   ....[31]....
        /*064c*/ 	.word	0x0001fe50


	//   ....[32]....
        /*0650*/ 	.word	0x0001feb0


	//   ....[33]....
        /*0654*/ 	.word	0x0001ff10


	//   ....[34]....
        /*0658*/ 	.word	0x0001ff60


	//   ....[35]....
        /*065c*/ 	.word	0x00020120


	//   ....[36]....
        /*0660*/ 	.word	0x00020180


	//   ....[37]....
        /*0664*/ 	.word	0x000201c0


	//   ....[38]....
        /*0668*/ 	.word	0x00020200


	//   ....[39]....
        /*066c*/ 	.word	0x00020230


	//   ....[40]....
        /*0670*/ 	.word	0x00020260


	//   ....[41]....
        /*0674*/ 	.word	0x00020300


	//   ....[42]....
        /*0678*/ 	.word	0x00020360


	//   ....[43]....
        /*067c*/ 	.word	0x000203f0


	//   ....[44]....
        /*0680*/ 	.word	0x000253f0


	//   ....[45]....
        /*0684*/ 	.word	0x00025400


	//   ....[46]....
        /*0688*/ 	.word	0x00025520


	//   ....[47]....
        /*068c*/ 	.word	0x00025580


	//   ....[48]....
        /*0690*/ 	.word	0x000255c0


	//   ....[49]....
        /*0694*/ 	.word	0x00025600


	//   ....[50]....
        /*0698*/ 	.word	0x00025630


	//   ....[51]....
        /*069c*/ 	.word	0x00025660


	//   ....[52]....
        /*06a0*/ 	.word	0x00025800


	//   ....[53]....
        /*06a4*/ 	.word	0x00025860


	//   ....[54]....
        /*06a8*/ 	.word	0x000258a0


	//   ....[55]....
        /*06ac*/ 	.word	0x000258e0


	//   ....[56]....
        /*06b0*/ 	.word	0x00025910


	//   ....[57]....
        /*06b4*/ 	.word	0x00025940


	//   ....[58]....
        /*06b8*/ 	.word	0x00025a00


	//   ....[59]....
        /*06bc*/ 	.word	0x00025a20


	//   ....[60]....
        /*06c0*/ 	.word	0x00025a90


	//   ....[61]....
        /*06c4*/ 	.word	0x00026130


	//   ....[62]....
        /*06c8*/ 	.word	0x00026570


	//   ....[63]....
        /*06cc*/ 	.word	0x00026610


	//   ....[64]....
        /*06d0*/ 	.word	0x000266b0


	//   ....[65]....
        /*06d4*/ 	.word	0x00026750


	//   ....[66]....
        /*06d8*/ 	.word	0x000267f0


	//   ....[67]....
        /*06dc*/ 	.word	0x00026890


	//   ....[68]....
        /*06e0*/ 	.word	0x00026930


	//   ....[69]....
        /*06e4*/ 	.word	0x000269d0


	//   ....[70]....
        /*06e8*/ 	.word	0x00026ac0


	//   ....[71]....
        /*06ec*/ 	.word	0x00026b60


	//   ....[72]....
        /*06f0*/ 	.word	0x00026c00


	//   ....[73]....
        /*06f4*/ 	.word	0x00026ca0


	//   ....[74]....
        /*06f8*/ 	.word	0x00026d40


	//   ....[75]....
        /*06fc*/ 	.word	0x00026de0


	//   ....[76]....
        /*0700*/ 	.word	0x00026e80


	//   ....[77]....
        /*0704*/ 	.word	0x00026f20


	//   ....[78]....
        /*0708*/ 	.word	0x000272c0


	//   ....[79]....
        /*070c*/ 	.word	0x000275a0


	//   ....[80]....
        /*0710*/ 	.word	0x000279c0


	//   ....[81]....
        /*0714*/ 	.word	0x00027a50


	//   ....[82]....
        /*0718*/ 	.word	0x00027af0


	//   ....[83]....
        /*071c*/ 	.word	0x00027ba0


	//   ....[84]....
        /*0720*/ 	.word	0x00027c20


	//   ....[85]....
        /*0724*/ 	.word	0x00027ca0


	//   ....[86]....
        /*0728*/ 	.word	0x00027d20


	//   ....[87]....
        /*072c*/ 	.word	0x00027da0


	//   ....[88]....
        /*0730*/ 	.word	0x00027e30


	//   ....[89]....
        /*0734*/ 	.word	0x00027ee0


	//   ....[90]....
        /*0738*/ 	.word	0x00027f60


	//   ....[91]....
        /*073c*/ 	.word	0x00027fe0


	//   ....[92]....
        /*0740*/ 	.word	0x00028060


	//   ....[93]....
        /*0744*/ 	.word	0x000280e0


	//   ....[94]....
        /*0748*/ 	.word	0x00028150


	//   ....[95]....
        /*074c*/ 	.word	0x000281f0


	//   ....[96]....
        /*0750*/ 	.word	0x00028280


	//   ....[97]....
        /*0754*/ 	.word	0x000283b0


	//----- nvinfo : EIATTR_REG_RECONFIG
	.align		4
.L_273:
        /*0758*/ 	.byte	0x01, 0x54
	.zero		2


	//----- nvinfo : EIATTR_SYSCALL_OFFSETS
	.align		4
        /*075c*/ 	.byte	0x04, 0x46
        /*075e*/ 	.short	(.L_275 - .L_274)


	//   ....[0]....
.L_274:
        /*0760*/ 	.word	0x00001c50


	//   ....[1]....
        /*0764*/ 	.word	0x00001da0


	//   ....[2]....
        /*0768*/ 	.word	0x0000af70


	//   ....[3]....
        /*076c*/ 	.word	0x0000b410


	//   ....[4]....
        /*0770*/ 	.word	0x000225f0


	//   ....[5]....
        /*0774*/ 	.word	0x00022730


	//   ....[6]....
        /*0778*/ 	.word	0x00022830


	//----- nvinfo : EIATTR_MBARRIER_INSTR_OFFSETS
	.align		4
.L_275:
        /*077c*/ 	.byte	0x04, 0x39
        /*077e*/ 	.short	(.L_277 - .L_276)


	//   ....[0]....
.L_276:
        /*0780*/ 	.word	0x00000300
        /*0784*/ 	.word	0x000000ff
        /*0788*/ 	.word	0x0002a800
        /*078c*/ 	.short	0x0100
        /*078e*/ 	.byte	0x08
	.zero		1


	//   ....[1]....
        /*0790*/ 	.word	0x00000310
        /*0794*/ 	.word	0x000000ff
        /*0798*/ 	.word	0x0002a820
        /*079c*/ 	.short	0x0100
        /*079e*/ 	.byte	0x08
	.zero		1


	//   ....[2]....
        /*07a0*/ 	.word	0x00000400
        /*07a4*/ 	.word	0x000000ff
        /*07a8*/ 	.word	0x0002a830
        /*07ac*/ 	.short	0x0100
        /*07ae*/ 	.byte	0x08
	.zero		1


	//   ....[3]....
        /*07b0*/ 	.word	0x00000410
        /*07b4*/ 	.word	0x000000ff
        /*07b8*/ 	.word	0x0002a840
        /*07bc*/ 	.short	0x0100
        /*07be*/ 	.byte	0x08
	.zero		1


	//   ....[4]....
        /*07c0*/ 	.word	0x00000420
        /*07c4*/ 	.word	0x000000ff
        /*07c8*/ 	.word	0x0002a838
        /*07cc*/ 	.short	0x0100
        /*07ce*/ 	.byte	0x08
	.zero		1


	//   ....[5]....
        /*07d0*/ 	.word	0x00000430
        /*07d4*/ 	.word	0x000000ff
        /*07d8*/ 	.word	0x0002a848
        /*07dc*/ 	.short	0x0100
        /*07de*/ 	.byte	0x08
	.zero		1


	//   ....[6]....
        /*07e0*/ 	.word	0x00000560
        /*07e4*/ 	.word	0x000000ff
        /*07e8*/ 	.word	0x0002a850
        /*07ec*/ 	.short	0x0100
        /*07ee*/ 	.byte	0x08
	.zero		1


	//   ....[7]....
        /*07f0*/ 	.word	0x00000570
        /*07f4*/ 	.word	0x000000ff
        /*07f8*/ 	.word	0x0002a860
        /*07fc*/ 	.short	0x0100
        /*07fe*/ 	.byte	0x08
	.zero		1


	//   ....[8]....
        /*0800*/ 	.word	0x00000580
        /*0804*/ 	.word	0x000000ff
        /*0808*/ 	.word	0x0002a858
        /*080c*/ 	.short	0x0100
        /*080e*/ 	.byte	0x08
	.zero		1


	//   ....[9]....
        /*0810*/ 	.word	0x00000590
        /*0814*/ 	.word	0x000000ff
        /*0818*/ 	.word	0x0002a868
        /*081c*/ 	.short	0x0100
        /*081e*/ 	.byte	0x08
	.zero		1


	//   ....[10]....
        /*0820*/ 	.word	0x00000680
        /*0824*/ 	.word	0x000000ff
        /*0828*/ 	.word	0x0002a870
        /*082c*/ 	.short	0x0100
        /*082e*/ 	.byte	0x06
	.zero		1


	//   ....[11]....
        /*0830*/ 	.word	0x00000690
        /*0834*/ 	.word	0x000000ff
        /*0838*/ 	.word	0x0002a880
        /*083c*/ 	.short	0x0100
        /*083e*/ 	.byte	0x06
	.zero		1


	//   ....[12]....
        /*0840*/ 	.word	0x000006a0
        /*0844*/ 	.word	0x000000ff
        /*0848*/ 	.word	0x0002a878
        /*084c*/ 	.short	0x0100
        /*084e*/ 	.byte	0x06
	.zero		1


	//   ....[13]....
        /*0850*/ 	.word	0x000006b0
        /*0854*/ 	.word	0x000000ff
        /*0858*/ 	.word	0x0002a888
        /*085c*/ 	.short	0x0100
        /*085e*/ 	.byte	0x06
	.zero		1


	//   ....[14]....
        /*0860*/ 	.word	0x000007e0
        /*0864*/ 	.word	0x000000ff
        /*0868*/ 	.word	0x0002a890
        /*086c*/ 	.short	0x0100
        /*086e*/ 	.byte	0x08
	.zero		1


	//   ....[15]....
        /*0870*/ 	.word	0x000007f0
        /*0874*/ 	.word	0x000000ff
        /*0878*/ 	.word	0x0002a8a0
        /*087c*/ 	.short	0x0100
        /*087e*/ 	.byte	0x08
	.zero		1


	//   ....[16]....
        /*0880*/ 	.word	0x00000800
        /*0884*/ 	.word	0x000000ff
        /*0888*/ 	.word	0x0002a898
        /*088c*/ 	.short	0x0100
        /*088e*/ 	.byte	0x08
	.zero		1


	//   ....[17]....
        /*0890*/ 	.word	0x00000810
        /*0894*/ 	.word	0x000000ff
        /*0898*/ 	.word	0x0002a8a8
        /*089c*/ 	.short	0x0100
        /*089e*/ 	.byte	0x08
	.zero		1


	//   ....[18]....
        /*08a0*/ 	.word	0x00000940
        /*08a4*/ 	.word	0x000000ff
        /*08a8*/ 	.word	0x0002a8b0
        /*08ac*/ 	.short	0x0100
        /*08ae*/ 	.byte	0x08
	.zero		1


	//   ....[19]....
        /*08b0*/ 	.word	0x00000950
        /*08b4*/ 	.word	0x000000ff
        /*08b8*/ 	.word	0x0002a8c0
        /*08bc*/ 	.short	0x0100
        /*08be*/ 	.byte	0x08
	.zero		1


	//   ....[20]....
        /*08c0*/ 	.word	0x00000960
        /*08c4*/ 	.word	0x000000ff
        /*08c8*/ 	.word	0x0002a8b8
        /*08cc*/ 	.short	0x0100
        /*08ce*/ 	.byte	0x08
	.zero		1


	//   ....[21]....
        /*08d0*/ 	.word	0x00000970
        /*08d4*/ 	.word	0x000000ff
        /*08d8*/ 	.word	0x0002a8c8
        /*08dc*/ 	.short	0x0100
        /*08de*/ 	.byte	0x08
	.zero		1


	//   ....[22]....
        /*08e0*/ 	.word	0x00003a00
        /*08e4*/ 	.word	0x00000004
        /*08e8*/ 	.word	0x0002a890
        /*08ec*/ 	.short	0x010a
        /*08ee*/ 	.byte	0x3f
	.zero		1


	//   ....[23]....
        /*08f0*/ 	.word	0x00006de0
        /*08f4*/ 	.word	0x00000004
        /*08f8*/ 	.word	0x0002a890
        /*08fc*/ 	.short	0x010a
        /*08fe*/ 	.byte	0x3f
	.zero		1


	//   ....[24]....
        /*0900*/ 	.word	0x00009e50
        /*0904*/ 	.word	0x00000004
        /*0908*/ 	.word	0x0002a890
        /*090c*/ 	.short	0x010a
        /*090e*/ 	.byte	0x3f
	.zero		1


	//   ....[25]....
        /*0910*/ 	.word	0x0000a240
        /*0914*/ 	.word	0x00000020
        /*0918*/ 	.word	0x00000000
        /*091c*/ 	.short	0x0101
        /*091e*/ 	.byte	0x3f
	.zero		1


	//   ....[26]....
        /*0920*/ 	.word	0x0000a280
        /*0924*/ 	.word	0x00000004
        /*0928*/ 	.word	0x0002a8b0
        /*092c*/ 	.short	0x010a
        /*092e*/ 	.byte	0x3f
	.zero		1


	//   ....[27]....
        /*0930*/ 	.word	0x0000a750
        /*0934*/ 	.word	0x00000004
        /*0938*/ 	.word	0x00000000
        /*093c*/ 	.short	0x0101
        /*093e*/ 	.byte	0x3f
	.zero		1


	//   ....[28]....
        /*0940*/ 	.word	0x0000aff0
        /*0944*/ 	.word	0x00000012
        /*0948*/ 	.word	0x0002a800
        /*094c*/ 	.short	0x010a
        /*094e*/ 	.byte	0x3f
	.zero		1


	//   ....[29]....
        /*0950*/ 	.word	0x0000b040
        /*0954*/ 	.word	0x00000012
        /*0958*/ 	.word	0x0002a800
        /*095c*/ 	.short	0x010a
        /*095e*/ 	.byte	0x3f
	.zero		1


	//   ....[30]....
        /*0960*/ 	.word	0x0000c3f0
        /*0964*/ 	.word	0x00000012
        /*0968*/ 	.word	0x0002a800
        /*096c*/ 	.short	0x010a
        /*096e*/ 	.byte	0x3f
	.zero		1


	//   ....[31]....
        /*0970*/ 	.word	0x0000f580
        /*0974*/ 	.word	0x00000012
        /*0978*/ 	.word	0x0002a800
        /*097c*/ 	.short	0x010a
        /*097e*/ 	.byte	0x3f
	.zero		1


	//   ....[32]....
        /*0980*/ 	.word	0x00011d90
        /*0984*/ 	.word	0x00000003
        /*0988*/ 	.word	0x0002a830
        /*098c*/ 	.short	0x010a
        /*098e*/ 	.byte	0x3f
	.zero		1


	//   ....[33]....
        /*0990*/ 	.word	0x00011e00
        /*0994*/ 	.word	0x00000003
        /*0998*/ 	.word	0x0002a830
        /*099c*/ 	.short	0x010a
        /*099e*/ 	.byte	0x3f
	.zero		1


	//   ....[34]....
        /*09a0*/ 	.word	0x00012800
        /*09a4*/ 	.word	0x00000000
        /*09a8*/ 	.word	0x00000000
        /*09ac*/ 	.short	0x0101
        /*09ae*/ 	.byte	0x3f
	.zero		1


	//   ....[35]....
        /*09b0*/ 	.word	0x00014c10
        /*09b4*/ 	.word	0x00000007
        /*09b8*/ 	.word	0x0002a830
        /*09bc*/ 	.short	0x010a
        /*09be*/ 	.byte	0x3f
	.zero		1


	//   ....[36]....
        /*09c0*/ 	.word	0x00014c80
        /*09c4*/ 	.word	0x00000007
        /*09c8*/ 	.word	0x0002a830
        /*09cc*/ 	.short	0x010a
        /*09ce*/ 	.byte	0x3f
	.zero		1


	//   ....[37]....
        /*09d0*/ 	.word	0x00015800
        /*09d4*/ 	.word	0x0000000e
        /*09d8*/ 	.word	0x0002a850
        /*09dc*/ 	.short	0x010a
        /*09de*/ 	.byte	0x3f
	.zero		1


	//   ....[38]....
        /*09e0*/ 	.word	0x000158a0
        /*09e4*/ 	.word	0x0000000e
        /*09e8*/ 	.word	0x0002a850
        /*09ec*/ 	.short	0x010a
        /*09ee*/ 	.byte	0x3f
	.zero		1


	//   ....[39]....
        /*09f0*/ 	.word	0x00015c30
        /*09f4*/ 	.word	0x00000007
        /*09f8*/ 	.word	0x00000000
        /*09fc*/ 	.short	0x0101
        /*09fe*/ 	.byte	0x3f
	.zero		1


	//   ....[40]....
        /*0a00*/ 	.word	0x00017300
        /*0a04*/ 	.word	0x00000063
        /*0a08*/ 	.word	0x00000000
        /*0a0c*/ 	.short	0x0101
        /*0a0e*/ 	.byte	0x3f
	.zero		1


	//   ....[41]....
        /*0a10*/ 	.word	0x00017f30
        /*0a14*/ 	.word	0x00000003
        /*0a18*/ 	.word	0x0002a830
        /*0a1c*/ 	.short	0x010a
        /*0a1e*/ 	.byte	0x3f
	.zero		1


	//   ....[42]....
        /*0a20*/ 	.word	0x00017fa0
        /*0a24*/ 	.word	0x00000003
        /*0a28*/ 	.word	0x0002a830
        /*0a2c*/ 	.short	0x010a
        /*0a2e*/ 	.byte	0x3f
	.zero		1


	//   ....[43]....
        /*0a30*/ 	.word	0x00018b20
        /*0a34*/ 	.word	0x000000aa
        /*0a38*/ 	.word	0x0002a850
        /*0a3c*/ 	.short	0x010a
        /*0a3e*/ 	.byte	0x3f
	.zero		1


	//   ....[44]....
        /*0a40*/ 	.word	0x00018b70
        /*0a44*/ 	.word	0x000000aa
        /*0a48*/ 	.word	0x0002a850
        /*0a4c*/ 	.short	0x010a
        /*0a4e*/ 	.byte	0x3f
	.zero		1


	//   ....[45]....
        /*0a50*/ 	.word	0x000199e0
        /*0a54*/ 	.word	0x0000005b
        /*0a58*/ 	.word	0x00000000
        /*0a5c*/ 	.short	0x0101
        /*0a5e*/ 	.byte	0x3f
	.zero		1


	//   ....[46]....
        /*0a60*/ 	.word	0x00019a50
        /*0a64*/ 	.word	0x000000aa
        /*0a68*/ 	.word	0x00000000
        /*0a6c*/ 	.short	0x0101
        /*0a6e*/ 	.byte	0x3f
	.zero		1


	//   ....[47]....
        /*0a70*/ 	.word	0x00019f40
        /*0a74*/ 	.word	0x00000004
        /*0a78*/ 	.word	0x0002a830
        /*0a7c*/ 	.short	0x010a
        /*0a7e*/ 	.byte	0x3f
	.zero		1


	//   ....[48]....
        /*0a80*/ 	.word	0x00019fb0
        /*0a84*/ 	.word	0x00000004
        /*0a88*/ 	.word	0x0002a830
        /*0a8c*/ 	.short	0x010a
        /*0a8e*/ 	.byte	0x3f
	.zero		1


	//   ....[49]....
        /*0a90*/ 	.word	0x0001ab30
        /*0a94*/ 	.word	0x0000000c
        /*0a98*/ 	.word	0x0002a850
        /*0a9c*/ 	.short	0x010a
        /*0a9e*/ 	.byte	0x3f
	.zero		1


	//   ....[50]....
        /*0aa0*/ 	.word	0x0001abd0
        /*0aa4*/ 	.word	0x0000000c
        /*0aa8*/ 	.word	0x0002a850
        /*0aac*/ 	.short	0x010a
        /*0aae*/ 	.byte	0x3f
	.zero		1


	//   ....[51]....
        /*0ab0*/ 	.word	0x0001af70
        /*0ab4*/ 	.word	0x00000004
        /*0ab8*/ 	.word	0x00000000
        /*0abc*/ 	.short	0x0101
        /*0abe*/ 	.byte	0x3f
	.zero		1


	//   ....[52]....
        /*0ac0*/ 	.word	0x0001c630
        /*0ac4*/ 	.word	0x0000006f
        /*0ac8*/ 	.word	0x00000000
        /*0acc*/ 	.short	0x0101
        /*0ace*/ 	.byte	0x3f
	.zero		1


	//   ....[53]....
        /*0ad0*/ 	.word	0x0001d3a0
        /*0ad4*/ 	.word	0x0000000d
        /*0ad8*/ 	.word	0x0002a850
        /*0adc*/ 	.short	0x010a
        /*0ade*/ 	.byte	0x3f
	.zero		1


	//   ....[54]....
        /*0ae0*/ 	.word	0x0001d440
        /*0ae4*/ 	.word	0x0000000d
        /*0ae8*/ 	.word	0x0002a850
        /*0aec*/ 	.short	0x010a
        /*0aee*/ 	.byte	0x3f
	.zero		1


	//   ....[55]....
        /*0af0*/ 	.word	0x0001d910
        /*0af4*/ 	.word	0x0000000b
        /*0af8*/ 	.word	0x00000000
        /*0afc*/ 	.short	0x0101
        /*0afe*/ 	.byte	0x3f
	.zero		1


	//   ....[56]....
        /*0b00*/ 	.word	0x0001eba0
        /*0b04*/ 	.word	0x00000000
        /*0b08*/ 	.word	0x00000000
        /*0b0c*/ 	.short	0x0101
        /*0b0e*/ 	.byte	0x3f
	.zero		1


	//   ....[57]....
        /*0b10*/ 	.word	0x00021420
        /*0b14*/ 	.word	0x00000008
        /*0b18*/ 	.word	0x0002a820
        /*0b1c*/ 	.short	0x010a
        /*0b1e*/ 	.byte	0x3f
	.zero		1


	//   ....[58]....
        /*0b20*/ 	.word	0x000214b0
        /*0b24*/ 	.word	0x00000009
        /*0b28*/ 	.word	0x0002a8a0
        /*0b2c*/ 	.short	0x010a
        /*0b2e*/ 	.byte	0x3f
	.zero		1


	//   ....[59]....
        /*0b30*/ 	.word	0x00021740
        /*0b34*/ 	.word	0x00000009
        /*0b38*/ 	.word	0x0002a8c0
        /*0b3c*/ 	.short	0x010a
        /*0b3e*/ 	.byte	0x3f
	.zero		1


	//   ....[60]....
        /*0b40*/ 	.word	0x00021a80
        /*0b44*/ 	.word	0x00000009
        /*0b48*/ 	.word	0x0002a8a0
        /*0b4c*/ 	.short	0x010a
        /*0b4e*/ 	.byte	0x3f
	.zero		1


	//   ....[61]....
        /*0b50*/ 	.word	0x00021d00
        /*0b54*/ 	.word	0x00000009
        /*0b58*/ 	.word	0x0002a8c0
        /*0b5c*/ 	.short	0x010a
        /*0b5e*/ 	.byte	0x3f
	.zero		1


	//   ....[62]....
        /*0b60*/ 	.word	0x00022f30
        /*0b64*/ 	.word	0x00000007
        /*0b68*/ 	.word	0x0002a840
        /*0b6c*/ 	.short	0x010a
        /*0b6e*/ 	.byte	0x3f
	.zero		1


	//   ....[63]....
        /*0b70*/ 	.word	0x000234e0
        /*0b74*/ 	.word	0x0000000a
        /*0b78*/ 	.word	0x0002a820
        /*0b7c*/ 	.short	0x010a
        /*0b7e*/ 	.byte	0x3f
	.zero		1


	//   ....[64]....
        /*0b80*/ 	.word	0x00023830
        /*0b84*/ 	.word	0x00000003
        /*0b88*/ 	.word	0x0002a840
        /*0b8c*/ 	.short	0x010a
        /*0b8e*/ 	.byte	0x3f
	.zero		1


	//   ....[65]....
        /*0b90*/ 	.word	0x00023b30
        /*0b94*/ 	.word	0x00000008
        /*0b98*/ 	.word	0x00000060
        /*0b9c*/ 	.short	0x010a
        /*0b9e*/ 	.byte	0x3f
	.zero		1


	//   ....[66]....
        /*0ba0*/ 	.word	0x00024130
        /*0ba4*/ 	.word	0x00000002
        /*0ba8*/ 	.word	0x0002a840
        /*0bac*/ 	.short	0x010a
        /*0bae*/ 	.byte	0x3f
	.zero		1


	//   ....[67]....
        /*0bb0*/ 	.word	0x00024430
        /*0bb4*/ 	.word	0x00000003
        /*0bb8*/ 	.word	0x00000060
        /*0bbc*/ 	.short	0x010a
        /*0bbe*/ 	.byte	0x3f
	.zero		1


	//   ....[68]....
        /*0bc0*/ 	.word	0x00024910
        /*0bc4*/ 	.word	0x00000002
        /*0bc8*/ 	.word	0x0002a840
        /*0bcc*/ 	.short	0x010a
        /*0bce*/ 	.byte	0x3f
	.zero		1


	//   ....[69]....
        /*0bd0*/ 	.word	0x00024c20
        /*0bd4*/ 	.word	0x00000002
        /*0bd8*/ 	.word	0x00000060
        /*0bdc*/ 	.short	0x010a
        /*0bde*/ 	.byte	0x3f
	.zero		1


	//   ....[70]....
        /*0be0*/ 	.word	0x000250a0
        /*0be4*/ 	.word	0x00000003
        /*0be8*/ 	.word	0x0002a860
        /*0bec*/ 	.short	0x010a
        /*0bee*/ 	.byte	0x3f
	.zero		1


	//   ....[71]....
        /*0bf0*/ 	.word	0x000260b0
        /*0bf4*/ 	.word	0x00000000
        /*0bf8*/ 	.word	0x0002a820
        /*0bfc*/ 	.short	0x010a
        /*0bfe*/ 	.byte	0x3f
	.zero		1


	//   ....[72]....
        /*0c00*/ 	.word	0x00026260
        /*0c04*/ 	.word	0x00000006
        /*0c08*/ 	.word	0x00000000
        /*0c0c*/ 	.short	0x010a
        /*0c0e*/ 	.byte	0x3f
	.zero		1


	//   ....[73]....
        /*0c10*/ 	.word	0x000262d0
        /*0c14*/ 	.word	0x00000007
        /*0c18*/ 	.word	0x00000000
        /*0c1c*/ 	.short	0x010a
        /*0c1e*/ 	.byte	0x3f
	.zero		1


	//   ....[74]....
        /*0c20*/ 	.word	0x00026340
        /*0c24*/ 	.word	0x00000004
        /*0c28*/ 	.word	0x00000000
        /*0c2c*/ 	.short	0x010a
        /*0c2e*/ 	.byte	0x3f
	.zero		1


	//   ....[75]....
        /*0c30*/ 	.word	0x00026370
        /*0c34*/ 	.word	0x00000003
        /*0c38*/ 	.word	0x00000000
        /*0c3c*/ 	.short	0x010a
        /*0c3e*/ 	.byte	0x3f
	.zero		1


	//   ....[76]....
        /*0c40*/ 	.word	0x000263d0
        /*0c44*/ 	.word	0x00000004
        /*0c48*/ 	.word	0x0002a890
        /*0c4c*/ 	.short	0x010a
        /*0c4e*/ 	.byte	0x3f
	.zero		1


	//   ....[77]....
        /*0c50*/ 	.word	0x00026420
        /*0c54*/ 	.word	0x00000004
        /*0c58*/ 	.word	0x0002a890
        /*0c5c*/ 	.short	0x010a
        /*0c5e*/ 	.byte	0x3f
	.zero		1


	//   ....[78]....
        /*0c60*/ 	.word	0x00026470
        /*0c64*/ 	.word	0x00000004
        /*0c68*/ 	.word	0x0002a890
        /*0c6c*/ 	.short	0x010a
        /*0c6e*/ 	.byte	0x3f
	.zero		1


	//   ....[79]....
        /*0c70*/ 	.word	0x000264c0
        /*0c74*/ 	.word	0x00000004
        /*0c78*/ 	.word	0x0002a8b0
        /*0c7c*/ 	.short	0x010a
        /*0c7e*/ 	.byte	0x3f
	.zero		1


	//   ....[80]....
        /*0c80*/ 	.word	0x00026a10
        /*0c84*/ 	.word	0x00000012
        /*0c88*/ 	.word	0x0002a800
        /*0c8c*/ 	.short	0x010a
        /*0c8e*/ 	.byte	0x3f
	.zero		1


	//   ....[81]....
        /*0c90*/ 	.word	0x00026f60
        /*0c94*/ 	.word	0x00000012
        /*0c98*/ 	.word	0x0002a800
        /*0c9c*/ 	.short	0x010a
        /*0c9e*/ 	.byte	0x3f
	.zero		1


	//   ....[82]....
        /*0ca0*/ 	.word	0x00026fb0
        /*0ca4*/ 	.word	0x00000003
        /*0ca8*/ 	.word	0x0002a830
        /*0cac*/ 	.short	0x010a
        /*0cae*/ 	.byte	0x3f
	.zero		1


	//   ....[83]....
        /*0cb0*/ 	.word	0x00027000
        /*0cb4*/ 	.word	0x00000007
        /*0cb8*/ 	.word	0x0002a830
        /*0cbc*/ 	.short	0x010a
        /*0cbe*/ 	.byte	0x3f
	.zero		1


	//   ....[84]....
        /*0cc0*/ 	.word	0x00027050
        /*0cc4*/ 	.word	0x0000000e
        /*0cc8*/ 	.word	0x0002a850
        /*0ccc*/ 	.short	0x010a
        /*0cce*/ 	.byte	0x3f
	.zero		1


	//   ....[85]....
        /*0cd0*/ 	.word	0x000270a0
        /*0cd4*/ 	.word	0x00000003
        /*0cd8*/ 	.word	0x0002a830
        /*0cdc*/ 	.short	0x010a
        /*0cde*/ 	.byte	0x3f
	.zero		1


	//   ....[86]....
        /*0ce0*/ 	.word	0x000270f0
        /*0ce4*/ 	.word	0x000000aa
        /*0ce8*/ 	.word	0x0002a850
        /*0cec*/ 	.short	0x010a
        /*0cee*/ 	.byte	0x3f
	.zero		1


	//   ....[87]....
        /*0cf0*/ 	.word	0x00027140
        /*0cf4*/ 	.word	0x00000004
        /*0cf8*/ 	.word	0x0002a830
        /*0cfc*/ 	.short	0x010a
        /*0cfe*/ 	.byte	0x3f
	.zero		1


	//   ....[88]....
        /*0d00*/ 	.word	0x00027190
        /*0d04*/ 	.word	0x0000000c
        /*0d08*/ 	.word	0x0002a850
        /*0d0c*/ 	.short	0x010a
        /*0d0e*/ 	.byte	0x3f
	.zero		1


	//   ....[89]....
        /*0d10*/ 	.word	0x000271e0
        /*0d14*/ 	.word	0x0000000d
        /*0d18*/ 	.word	0x0002a850
        /*0d1c*/ 	.short	0x010a
        /*0d1e*/ 	.byte	0x3f
	.zero		1


	//   ....[90]....
        /*0d20*/ 	.word	0x00027380
        /*0d24*/ 	.word	0x00000008
        /*0d28*/ 	.word	0x0002a820
        /*0d2c*/ 	.short	0x010a
        /*0d2e*/ 	.byte	0x3f
	.zero		1


	//   ....[91]....
        /*0d30*/ 	.word	0x000273d0
        /*0d34*/ 	.word	0x00000009
        /*0d38*/ 	.word	0x0002a8a0
        /*0d3c*/ 	.short	0x010a
        /*0d3e*/ 	.byte	0x3f
	.zero		1


	//   ....[92]....
        /*0d40*/ 	.word	0x00027420
        /*0d44*/ 	.word	0x00000009
        /*0d48*/ 	.word	0x0002a8c0
        /*0d4c*/ 	.short	0x010a
        /*0d4e*/ 	.byte	0x3f
	.zero		1


	//   ....[93]....
        /*0d50*/ 	.word	0x00027470
        /*0d54*/ 	.word	0x00000009
        /*0d58*/ 	.word	0x0002a8a0
        /*0d5c*/ 	.short	0x010a
        /*0d5e*/ 	.byte	0x3f
	.zero		1


	//   ....[94]....
        /*0d60*/ 	.word	0x000274c0
        /*0d64*/ 	.word	0x00000009
        /*0d68*/ 	.word	0x0002a8c0
        /*0d6c*/ 	.short	0x010a
        /*0d6e*/ 	.byte	0x3f
	.zero		1


	//   ....[95]....
        /*0d70*/ 	.word	0x00027660
        /*0d74*/ 	.word	0x00000007
        /*0d78*/ 	.word	0x0002a840
        /*0d7c*/ 	.short	0x010a
        /*0d7e*/ 	.byte	0x3f
	.zero		1


	//   ....[96]....
        /*0d80*/ 	.word	0x000276e0
        /*0d84*/ 	.word	0x00000003
        /*0d88*/ 	.word	0x0002a820
        /*0d8c*/ 	.short	0x010a
        /*0d8e*/ 	.byte	0x3f
	.zero		1


	//   ....[97]....
        /*0d90*/ 	.word	0x00027730
        /*0d94*/ 	.word	0x00000003
        /*0d98*/ 	.word	0x0002a840
        /*0d9c*/ 	.short	0x010a
        /*0d9e*/ 	.byte	0x3f
	.zero		1


	//   ....[98]....
        /*0da0*/ 	.word	0x00027780
        /*0da4*/ 	.word	0x00000008
        /*0da8*/ 	.word	0x00000060
        /*0dac*/ 	.short	0x010a
        /*0dae*/ 	.byte	0x3f
	.zero		1


	//   ....[99]....
        /*0db0*/ 	.word	0x000277d0
        /*0db4*/ 	.word	0x00000002
        /*0db8*/ 	.word	0x0002a840
        /*0dbc*/ 	.short	0x010a
        /*0dbe*/ 	.byte	0x3f
	.zero		1


	//   ....[100]....
        /*0dc0*/ 	.word	0x00027820
        /*0dc4*/ 	.word	0x00000003
        /*0dc8*/ 	.word	0x00000060
        /*0dcc*/ 	.short	0x010a
        /*0dce*/ 	.byte	0x3f
	.zero		1


	//   ....[101]....
        /*0dd0*/ 	.word	0x00027870
        /*0dd4*/ 	.word	0x00000002
        /*0dd8*/ 	.word	0x0002a840
        /*0ddc*/ 	.short	0x010a
        /*0dde*/ 	.byte	0x3f
	.zero		1


	//   ....[102]....
        /*0de0*/ 	.word	0x000278c0
        /*0de4*/ 	.word	0x00000002
        /*0de8*/ 	.word	0x00000060
        /*0dec*/ 	.short	0x010a
        /*0dee*/ 	.byte	0x3f
	.zero		1


	//   ....[103]....
        /*0df0*/ 	.word	0x00027910
        /*0df4*/ 	.word	0x00000003
        /*0df8*/ 	.word	0x0002a860
        /*0dfc*/ 	.short	0x010a
        /*0dfe*/ 	.byte	0x3f
	.zero		1


	//   ....[104]....
        /*0e00*/ 	.word	0x000282d0
        /*0e04*/ 	.word	0x00000000
        /*0e08*/ 	.word	0x0002a820
        /*0e0c*/ 	.short	0x010a
        /*0e0e*/ 	.byte	0x3f
	.zero		1


	//   ....[105]....
        /*0e10*/ 	.word	0x00028470
        /*0e14*/ 	.word	0x00000006
        /*0e18*/ 	.word	0x00000000
        /*0e1c*/ 	.short	0x010a
        /*0e1e*/ 	.byte	0x3f
	.zero		1


	//   ....[106]....
        /*0e20*/ 	.word	0x000284c0
        /*0e24*/ 	.word	0x00000007
        /*0e28*/ 	.word	0x00000000
        /*0e2c*/ 	.short	0x010a
        /*0e2e*/ 	.byte	0x3f
	.zero		1


	//   ....[107]....
        /*0e30*/ 	.word	0x00028510
        /*0e34*/ 	.word	0x00000004
        /*0e38*/ 	.word	0x00000000
        /*0e3c*/ 	.short	0x010a
        /*0e3e*/ 	.byte	0x3f
	.zero		1


	//----- nvinfo : EIATTR_NUM_MBARRIERS
	.align		4
.L_277:
        /*0e40*/ 	.byte	0x03, 0x38
        /*0e42*/ 	.short	0x0016


	//----- nvinfo : EIATTR_EXIT_INSTR_OFFSETS
	.align		4
        /*0e44*/ 	.byte	0x04, 0x1c
        /*0e46*/ 	.short	(.L_279 - .L_278)


	//   ....[0]....
.L_278:
        /*0e48*/ 	.word	0x000263c0


	//----- nvinfo : EIATTR_MAX_THREADS
	.align		4
.L_279:
        /*0e4c*/ 	.byte	0x04, 0x05
        /*0e4e*/ 	.short	(.L_281 - .L_280)
.L_280:
        /*0e50*/ 	.word	0x00000180
        /*0e54*/ 	.word	0x00000001
        /*0e58*/ 	.word	0x00000001


	//----- nvinfo : EIATTR_CRS_STACK_SIZE
	.align		4
.L_281:
        /*0e5c*/ 	.byte	0x04, 0x1e
        /*0e5e*/ 	.short	(.L_283 - .L_282)
.L_282:
        /*0e60*/ 	.word	0x00000000


	//----- nvinfo : EIATTR_CBANK_PARAM_SIZE
	.align		4
.L_283:
        /*0e64*/ 	.byte	0x03, 0x19
        /*0e66*/ 	.short	0x0a70


	//----- nvinfo : EIATTR_PARAM_CBANK
	.align		4
        /*0e68*/ 	.byte	0x04, 0x0a
        /*0e6a*/ 	.short	(.L_285 - .L_284)
	.align		4
.L_284:
        /*0e6c*/ 	.word	index@(.nv.constant0._ZN7cutlass13device_kernelIN5flash11enable_sm90INS1_16FlashAttnFwdSm90INS1_25CollectiveMainloopFwdSm90ILi2EN4cute5tupleIJNS5_1CILi1EEES8_S8_EEENS6_IJNS7_ILi128EEENS7_ILi96EEENS7_ILi192EEEEEELi128ENS_6half_tEfNS_4arch4Sm90ELb0ELb1ELb0ELb1ELb0ELb1ELb0ELb1ELb1ELb0ELb0ELb0EEENS1_21CollectiveEpilogueFwdINS6_IJSA_SA_SB_EEES9_SE_SG_Li256ELb1ELb0ELb0ELb0EEENS1_36VarlenDynamicPersistentTileSchedulerILi128ELi96ELi256ELi32ELb0ELb0ELb1ELb1ELb0ELb1EEEEEEEEEvNT_6ParamsE)
        /*0e70*/ 	.short	0x0210
        /*0e72*/ 	.short	0x0a70


	//----- nvinfo : EIATTR_SW_WAR
	.align		4
.L_285:
        /*0e74*/ 	.byte	0x04, 0x36
        /*0e76*/ 	.short	(.L_287 - .L_286)
.L_286:
        /*0e78*/ 	.word	0x00000008
.L_287:


//--------------------- .nv.info._ZN7cutlass13device_kernelIN5flash11enable_sm90INS1_16FlashAttnFwdSm90INS1_25CollectiveMainloopFwdSm90ILi2EN4cute5tupleIJNS5_1CILi1EEES8_S8_EEENS6_IJNS7_ILi128EEESA_NS7_ILi192EEEEEELi128ENS_6half_tEfNS_4arch4Sm90ELb1ELb0ELb0ELb0ELb0ELb0ELb0ELb1ELb1ELb0ELb0ELb0EEENS1_21CollectiveEpilogueFwdINS6_IJSA_SA_SA_EEES9_SD_SF_Li256ELb0ELb0ELb0ELb0EEENS1_30DynamicPersistentTileSchedulerILi256ELi32ELb0ELb0ELb1EEEEEEEEEvNT_6ParamsE --------------------------
	.section	.nv.info._ZN7cutlass13device_kernelIN5flash11enable_sm90INS1_16FlashAttnFwdSm90INS1_25CollectiveMainloopFwdSm90ILi2EN4cute5tupleIJNS5_1CILi1EEES8_S8_EEENS6_IJNS7_ILi128EEESA_NS7_ILi192EEEEEELi128ENS_6half_tEfNS_4arch4Sm90ELb1ELb0ELb0ELb0ELb0ELb0ELb0ELb1ELb1ELb0ELb0ELb0EEENS1_21CollectiveEpilogueFwdINS6_IJSA_SA_SA_EEES9_SD_SF_Li256ELb0ELb0ELb0ELb0EEENS1_30DynamicPersistentTileSchedulerILi256ELi32ELb0ELb0ELb1EEEEEEEEEvNT_6ParamsE,"",@"SHT_CUDA_INFO"
	.sectionflags	@""
	.align	4


	//----- nvinfo : EIATTR_CUDA_API_VERSION
	.align		4
        /*0000*/ 	.byte	0x04, 0x37
        /*0002*/ 	.short	(.L_289 - .L_288)
.L_288:
        /*0004*/ 	.word	0x00000082


	//----- nvinfo : EIATTR_KPARAM_INFO
	.align		4
.L_289:
        /*0008*/ 	.byte	0x04, 0x17
        /*000a*/ 	.short	(.L_291 - .L_290)
.L_290:
        /*000c*/ 	.word	0x00000000
        /*0010*/ 	.short	0x0000
        /*0012*/ 	.short	0x0070
        /*0014*/ 	.byte	0x00, 0xf0, 0x01, 0x2e


	//----- nvinfo : EIATTR_SPARSE_MMA_MASK
	.align		4
.L_291:
        /*0018*/ 	.byte	0x03, 0x50
        /*001a*/ 	.short	0x0000


	//----- nvinfo : EIATTR_MAXREG_COUNT
	.align		4
        /*001c*/ 	.byte	0x03, 0x1b
        /*001e*/ 	.short	0x00a8


	//----- nvinfo : EIATTR_NUM_BARRIERS
	.align		4
        /*0020*/ 	.byte	0x02, 0x4c
        /*0022*/ 	.byte	0x09
	.zero		1


	//----- nvinfo : EIATTR_EXTERNS
	.align		4
        /*0024*/ 	.byte	0x04, 0x0f
        /*0026*/ 	.short	(.L_293 - .L_292)


	//   ....[0]....
	.align		4
.L_292:
        /*0028*/ 	.word	index@(__assertfail)


	//----- nvinfo : EIATTR_ANNOTATIONS
	.align		4
.L_293:
        /*002c*/ 	.byte	0x04, 0x55
        /*002e*/ 	.short	(.L_295 - .L_294)


	//   ....[0]....
.L_294:
        /*0030*/ 	.word	0x00000001
        /*0034*/ 	.byte	0x80, 0x09, 0x00, 0x00, 0x01, 0x00, 0x00, 0x00, 0x50, 0x0a, 0x00, 0x00, 0x01, 0x00, 0x00, 0x00
        /*0044*/ 	.byte	0xe0, 0xd9, 0x00, 0x00


	//----- nvinfo : EIATTR_MERCURY_ISA_VERSION
	.align		4
.L_295:
        /*0048*/ 	.byte	0x03, 0x5f
        /*004a*/ 	.short	0x0101


	//----- nvinfo : EIATTR_INT_WARP_WIDE_INSTR_OFFSETS
	.align		4
        /*004c*/ 	.byte	0x04, 0x31
        /*004e*/ 	.short	(.L_297 - .L_296)


	//   ....[0]....
.L_296:
        /*0050*/ 	.word	0x00000190


	//   ....[1]....
        /*0054*/ 	.word	0x000001c0


	//   ....[2]....
        /*0058*/ 	.word	0x000001d0


	//   ....[3]....
        /*005c*/ 	.word	0x0000b230


	//   ....[4]....
        /*0060*/ 	.word	0x0000b2c0


	//   ....[5]....
        /*0064*/ 	.word	0x0000b810


	//   ....[6]....
        /*0068*/ 	.word	0x0000d430


	//   ....[7]....
        /*006c*/ 	.word	0x0000d4c0


	//----- nvinfo : EIATTR_COOP_GROUP_MASK_REGIDS
	.align		4
.L_297:
        /*0070*/ 	.byte	0x04, 0x29
        /*0072*/ 	.short	(.L_299 - .L_298)


	//   ....[0]....
.L_298:
        /*0074*/ 	.word	0xffffffff


	//   ....[1]....
        /*0078*/ 	.word	0xffffffff


	//   ....[2]....
        /*007c*/ 	.word	0xffffffff


	//   ....[3]....
        /*0080*/ 	.word	0xffffffff


	//   ....[4]....
        /*0084*/ 	.word	0xffffffff


	//   ....[5]....
        /*0088*/ 	.word	0xffffffff


	//   ....[6]....
        /*008c*/ 	.word	0xffffffff


	//   ....[7]....
        /*0090*/ 	.word	0xffffffff


	//   ....[8]....
        /*0094*/ 	.word	0xffffffff


	//   ....[9]....
        /*0098*/ 	.word	0xffffffff


	//   ....[10]....
        /*009c*/ 	.word	0xffffffff


	//   ....[11]....
        /*00a0*/ 	.word	0xffffffff


	//   ....[12]....
        /*00a4*/ 	.word	0xffffffff


	//   ....[13]....
        /*00a8*/ 	.word	0xffffffff


	//   ....[14]....
        /*00ac*/ 	.word	0xffffffff


	//   ....[15]....
        /*00b0*/ 	.word	0xffffffff


	//   ....[16]....
        /*00b4*/ 	.word	0xffffffff


	//   ....[17]....
        /*00b8*/ 	.word	0xffffffff


	//   ....[18]....
        /*00bc*/ 	.word	0xffffffff


	//   ....[19]....
        /*00c0*/ 	.word	0xffffffff


	//   ....[20]....
        /*00c4*/ 	.word	0xffffffff


	//   ....[21]....
        /*00c8*/ 	.word	0xffffffff


	//   ....[22]....
        /*00cc*/ 	.word	0xffffffff


	//   ....[23]....
        /*00d0*/ 	.word	0xffffffff


	//   ....[24]....
        /*00d4*/ 	.word	0xffffffff


	//   ....[25]....
        /*00d8*/ 	.word	0xffffffff


	//   ....[26]....
        /*00dc*/ 	.word	0xffffffff


	//   ....[27]....
        /*00e0*/ 	.word	0xffffffff


	//   ....[28]....
        /*00e4*/ 	.word	0x0500000f


	//   ....[29]....
        /*00e8*/ 	.word	0x0500000f


	//----- nvinfo : EIATTR_COOP_GROUP_INSTR_OFFSETS
	.align		4
.L_299:
        /*00ec*/ 	.byte	0x04, 0x28
        /*00ee*/ 	.short	(.L_301 - .L_300)


	//   ....[0]....
.L_300:
        /*00f0*/ 	.word	0x00000060


	//   ....[1]....
        /*00f4*/ 	.word	0x000001a0


	//   ....[2]....
        /*00f8*/ 	.word	0x000001f0


	//   ....[3]....
        /*00fc*/ 	.word	0x000003e0


	//   ....[4]....
        /*0100*/ 	.word	0x00000540


	//   ....[5]....
        /*0104*/ 	.word	0x00000660


	//   ....[6]....
        /*0108*/ 	.word	0x000007c0


	//   ....[7]....
        /*010c*/ 	.word	0x00001430


	//   ....[8]....
        /*0110*/ 	.word	0x00002830


	//   ....[9]....
        /*0114*/ 	.word	0x00002880


	//   ....[10]....
        /*0118*/ 	.word	0x00003320


	//   ....[11]....
        /*011c*/ 	.word	0x00003380


	//   ....[12]....
        /*0120*/ 	.word	0x000053a0


	//   ....[13]....
        /*0124*/ 	.word	0x00005420


	//   ....[14]....
        /*0128*/ 	.word	0x00005eb0


	//   ....[15]....
        /*012c*/ 	.word	0x00005f10


	//   ....[16]....
        /*0130*/ 	.word	0x00007800


	//   ....[17]....
        /*0134*/ 	.word	0x00007830


	//   ....[18]....
        /*0138*/ 	.word	0x00007ac0


	//   ....[19]....
        /*013c*/ 	.word	0x00007c20


	//   ....[20]....
        /*0140*/ 	.word	0x00009110


	//   ....[21]....
        /*0144*/ 	.word	0x00009150


	//   ....[22]....
        /*0148*/ 	.word	0x00009240


	//   ....[23]....
        /*014c*/ 	.word	0x00009260


	//   ....[24]....
        /*0150*/ 	.word	0x0000a210


	//   ....[25]....
        /*0154*/ 	.word	0x0000acc0


	//   ....[26]....
        /*0158*/ 	.word	0x0000d7d0


	//   ....[27]....
        /*015c*/ 	.word	0x0000d980


	//   ....[28]....
        /*0160*/ 	.word	0x0000df10


	//   ....[29]....
        /*0164*/ 	.word	0x0000e2f0


	//----- nvinfo : EIATTR_REG_RECONFIG
	.align		4
.L_301:
        /*0168*/ 	.byte	0x01, 0x54
	.zero		2


	//----- nvinfo : EIATTR_SYSCALL_OFFSETS
	.align		4
        /*016c*/ 	.byte	0x04, 0x46
        /*016e*/ 	.short	(.L_303 - .L_302)


	//   ....[0]....
.L_302:
        /*0170*/ 	.word	0x000015e0


	//   ....[1]....
        /*0174*/ 	.word	0x0000b450


	//   ....[2]....
        /*0178*/ 	.word	0x0000b590


	//   ....[3]....
        /*017c*/ 	.word	0x0000b690


	//----- nvinfo : EIATTR_MBARRIER_INSTR_OFFSETS
	.align		4
.L_303:
        /*0180*/ 	.byte	0x04, 0x39
        /*0182*/ 	.short	(.L_305 - .L_304)


	//   ....[0]....
.L_304:
        /*0184*/ 	.word	0x00000290
        /*0188*/ 	.word	0x000000ff
        /*018c*/ 	.word	0x00034800
        /*0190*/ 	.short	0x0100
        /*0192*/ 	.byte	0x06
	.zero		1


	//   ....[1]....
        /*0194*/ 	.word	0x000002a0
        /*0198*/ 	.word	0x000000ff
        /*019c*/ 	.word	0x00034820
        /*01a0*/ 	.short	0x0100
        /*01a2*/ 	.byte	0x06
	.zero		1


	//   ....[2]....
        /*01a4*/ 	.word	0x00000390
        /*01a8*/ 	.word	0x000000ff
        /*01ac*/ 	.word	0x00034830
        /*01b0*/ 	.short	0x0100
        /*01b2*/ 	.byte	0x08
	.zero		1


	//   ....[3]....
        /*01b4*/ 	.word	0x000003a0
        /*01b8*/ 	.word	0x000000ff
        /*01bc*/ 	.word	0x00034840
        /*01c0*/ 	.short	0x0100
        /*01c2*/ 	.byte	0x08
	.zero		1


	//   ....[4]....
        /*01c4*/ 	.word	0x000003b0
        /*01c8*/ 	.word	0x000000ff
        /*01cc*/ 	.word	0x00034838
        /*01d0*/ 	.short	0x0100
        /*01d2*/ 	.byte	0x08
	.zero		1


	//   ....[5]....
        /*01d4*/ 	.word	0x000003c0
        /*01d8*/ 	.word	0x000000ff
        /*01dc*/ 	.word	0x00034848
        /*01e0*/ 	.short	0x0100
        /*01e2*/ 	.byte	0x08
	.zero		1


	//   ....[6]....
        /*01e4*/ 	.word	0x000004f0
        /*01e8*/ 	.word	0x000000ff
        /*01ec*/ 	.word	0x00034850
        /*01f0*/ 	.short	0x0100
        /*01f2*/ 	.byte	0x08
	.zero		1


	//   ....[7]....
        /*01f4*/ 	.word	0x00000500
        /*01f8*/ 	.word	0x000000ff
        /*01fc*/ 	.word	0x00034860
        /*0200*/ 	.short	0x0100
        /*0202*/ 	.byte	0x08
	.zero		1


	//   ....[8]....
        /*0204*/ 	.word	0x00000510
        /*0208*/ 	.word	0x000000ff
        /*020c*/ 	.word	0x00034858
        /*0210*/ 	.short	0x0100
        /*0212*/ 	.byte	0x08
	.zero		1


	//   ....[9]....
        /*0214*/ 	.word	0x00000520
        /*0218*/ 	.word	0x000000ff
        /*021c*/ 	.word	0x00034868
        /*0220*/ 	.short	0x0100
        /*0222*/ 	.byte	0x08
	.zero		1


	//   ....[10]....
        /*0224*/ 	.word	0x00000610
        /*0228*/ 	.word	0x000000ff
        /*022c*/ 	.word	0x00034870
        /*0230*/ 	.short	0x0100
        /*0232*/ 	.byte	0x06
	.zero		1


	//   ....[11]....
        /*0234*/ 	.word	0x00000620
        /*0238*/ 	.word	0x000000ff
        /*023c*/ 	.word	0x00034880
        /*0240*/ 	.short	0x0100
        /*0242*/ 	.byte	0x06
	.zero		1


	//   ....[12]....
        /*0244*/ 	.word	0x00000630
        /*0248*/ 	.word	0x000000ff
        /*024c*/ 	.word	0x00034878
        /*0250*/ 	.short	0x0100
        /*0252*/ 	.byte	0x06
	.zero		1


	//   ....[13]....
        /*0254*/ 	.word	0x00000640
        /*0258*/ 	.word	0x000000ff
        /*025c*/ 	.word	0x00034888
        /*0260*/ 	.short	0x0100
        /*0262*/ 	.byte	0x06
	.zero		1


	//   ....[14]....
        /*0264*/ 	.word	0x00000770
        /*0268*/ 	.word	0x000000ff
        /*026c*/ 	.word	0x00034890
        /*0270*/ 	.short	0x0100
        /*0272*/ 	.byte	0x08
	.zero		1


	//   ....[15]....
        /*0274*/ 	.word	0x00000780
        /*0278*/ 	.word	0x000000ff
        /*027c*/ 	.word	0x000348a0
        /*0280*/ 	.short	0x0100
        /*0282*/ 	.byte	0x08
	.zero		1


	//   ....[16]....
        /*0284*/ 	.word	0x00000790
        /*0288*/ 	.word	0x000000ff
        /*028c*/ 	.word	0x00034898
        /*0290*/ 	.short	0x0100
        /*0292*/ 	.byte	0x08
	.zero		1


	//   ....[17]....
        /*0294*/ 	.word	0x000007a0
        /*0298*/ 	.word	0x000000ff
        /*029c*/ 	.word	0x000348a8
        /*02a0*/ 	.short	0x0100
        /*02a2*/ 	.byte	0x08
	.zero		1


	//   ....[18]....
        /*02a4*/ 	.word	0x000008d0
        /*02a8*/ 	.word	0x000000ff
        /*02ac*/ 	.word	0x000348b0
        /*02b0*/ 	.short	0x0100
        /*02b2*/ 	.byte	0x08
	.zero		1


	//   ....[19]....
        /*02b4*/ 	.word	0x000008e0
        /*02b8*/ 	.word	0x000000ff
        /*02bc*/ 	.word	0x000348c0
        /*02c0*/ 	.short	0x0100
        /*02c2*/ 	.byte	0x08
	.zero		1


	//   ....[20]....
        /*02c4*/ 	.word	0x000008f0
        /*02c8*/ 	.word	0x000000ff
        /*02cc*/ 	.word	0x000348b8
        /*02d0*/ 	.short	0x0100
        /*02d2*/ 	.byte	0x08
	.zero		1


	//   ....[21]....
        /*02d4*/ 	.word	0x00000900
        /*02d8*/ 	.word	0x000000ff
        /*02dc*/ 	.word	0x000348c8
        /*02e0*/ 	.short	0x0100
        /*02e2*/ 	.byte	0x08
	.zero		1


	//   ....[22]....
        /*02e4*/ 	.word	0x00001680
        /*02e8*/ 	.word	0x000000ff
        /*02ec*/ 	.word	0x00034800
        /*02f0*/ 	.short	0x010a
        /*02f2*/ 	.byte	0x25
	.zero		1


	//   ....[23]....
        /*02f4*/ 	.word	0x00001700
        /*02f8*/ 	.word	0x00000002
        /*02fc*/ 	.word	0x00034830
        /*0300*/ 	.short	0x010a
        /*0302*/ 	.byte	0x3f
	.zero		1


	//   ....[24]....
        /*0304*/ 	.word	0x00001770
        /*0308*/ 	.word	0x00000002
        /*030c*/ 	.word	0x00034830
        /*0310*/ 	.short	0x010a
        /*0312*/ 	.byte	0x3f
	.zero		1


	//   ....[25]....
        /*0314*/ 	.word	0x000021f0
        /*0318*/ 	.word	0x00000002
        /*031c*/ 	.word	0x00000000
        /*0320*/ 	.short	0x0101
        /*0322*/ 	.byte	0x3f
	.zero		1


	//   ....[26]....
        /*0324*/ 	.word	0x00004170
        /*0328*/ 	.word	0x000000ff
        /*032c*/ 	.word	0x00034830
        /*0330*/ 	.short	0x010a
        /*0332*/ 	.byte	0x07
	.zero		1


	//   ....[27]....
        /*0334*/ 	.word	0x000041b0
        /*0338*/ 	.word	0x000000ff
        /*033c*/ 	.word	0x00034830
        /*0340*/ 	.short	0x010a
        /*0342*/ 	.byte	0x07
	.zero		1


	//   ....[28]....
        /*0344*/ 	.word	0x00004a50
        /*0348*/ 	.word	0x000000ff
        /*034c*/ 	.word	0x00034850
        /*0350*/ 	.short	0x010a
        /*0352*/ 	.byte	0x05
	.zero		1


	//   ....[29]....
        /*0354*/ 	.word	0x00004a90
        /*0358*/ 	.word	0x000000ff
        /*035c*/ 	.word	0x00034850
        /*0360*/ 	.short	0x010a
        /*0362*/ 	.byte	0x05
	.zero		1


	//   ....[30]....
        /*0364*/ 	.word	0x00006880
        /*0368*/ 	.word	0x00000005
        /*036c*/ 	.word	0x00000000
        /*0370*/ 	.short	0x0101
        /*0372*/ 	.byte	0x3f
	.zero		1


	//   ....[31]....
        /*0374*/ 	.word	0x000068d0
        /*0378*/ 	.word	0x00000036
        /*037c*/ 	.word	0x00000000
        /*0380*/ 	.short	0x0101
        /*0382*/ 	.byte	0x3f
	.zero		1


	//   ....[32]....
        /*0384*/ 	.word	0x00006be0
        /*0388*/ 	.word	0x000000ff
        /*038c*/ 	.word	0x00034830
        /*0390*/ 	.short	0x010a
        /*0392*/ 	.byte	0x05
	.zero		1


	//   ....[33]....
        /*0394*/ 	.word	0x00006c20
        /*0398*/ 	.word	0x000000ff
        /*039c*/ 	.word	0x00034830
        /*03a0*/ 	.short	0x010a
        /*03a2*/ 	.byte	0x05
	.zero		1


	//   ....[34]....
        /*03a4*/ 	.word	0x000074c0
        /*03a8*/ 	.word	0x000000ff
        /*03ac*/ 	.word	0x00034850
        /*03b0*/ 	.short	0x010a
        /*03b2*/ 	.byte	0x05
	.zero		1


	//   ....[35]....
        /*03b4*/ 	.word	0x00007500
        /*03b8*/ 	.word	0x000000ff
        /*03bc*/ 	.word	0x00034850
        /*03c0*/ 	.short	0x010a
        /*03c2*/ 	.byte	0x05
	.zero		1


	//   ....[36]....
        /*03c4*/ 	.word	0x000087b0
        /*03c8*/ 	.word	0x0000001b
        /*03cc*/ 	.word	0x00000000
        /*03d0*/ 	.short	0x0101
        /*03d2*/ 	.byte	0x3f
	.zero		1


	//   ....[37]....
        /*03d4*/ 	.word	0x00008840
        /*03d8*/ 	.word	0x0000001f
        /*03dc*/ 	.word	0x00000000
        /*03e0*/ 	.short	0x0101
        /*03e2*/ 	.byte	0x3f
	.zero		1


	//   ....[38]....
        /*03e4*/ 	.word	0x00009080
        /*03e8*/ 	.word	0x000000ff
        /*03ec*/ 	.word	0x00034850
        /*03f0*/ 	.short	0x010a
        /*03f2*/ 	.byte	0x05
	.zero		1


	//   ....[39]....
        /*03f4*/ 	.word	0x000090c0
        /*03f8*/ 	.word	0x000000ff
        /*03fc*/ 	.word	0x00034850
        /*0400*/ 	.short	0x010a
        /*0402*/ 	.byte	0x05
	.zero		1


	//   ....[40]....
        /*0404*/ 	.word	0x00009600
        /*0408*/ 	.word	0x00000000
        /*040c*/ 	.word	0x00000000
        /*0410*/ 	.short	0x0101
        /*0412*/ 	.byte	0x3f
	.zero		1


	//   ....[41]....
        /*0414*/ 	.word	0x0000a3b0
        /*0418*/ 	.word	0x000000ff
        /*041c*/ 	.word	0x00000000
        /*0420*/ 	.short	0x0101
        /*0422*/ 	.byte	0x05
	.zero		1


	//   ....[42]....
        /*0424*/ 	.word	0x0000baf0
        /*0428*/ 	.word	0x00000008
        /*042c*/ 	.word	0x00034840
        /*0430*/ 	.short	0x010a
        /*0432*/ 	.byte	0x3f
	.zero		1


	//   ....[43]....
        /*0434*/ 	.word	0x0000bf60
        /*0438*/ 	.word	0x000000ff
        /*043c*/ 	.word	0x00034820
        /*0440*/ 	.short	0x010a
        /*0442*/ 	.byte	0x26
	.zero		1


	//   ....[44]....
        /*0444*/ 	.word	0x0000c250
        /*0448*/ 	.word	0x00000003
        /*044c*/ 	.word	0x00034840
        /*0450*/ 	.short	0x010a
        /*0452*/ 	.byte	0x3f
	.zero		1


	//   ....[45]....
        /*0454*/ 	.word	0x0000c4a0
        /*0458*/ 	.word	0x00000002
        /*045c*/ 	.word	0x00000060
        /*0460*/ 	.short	0x010a
        /*0462*/ 	.byte	0x3f
	.zero		1


	//   ....[46]....
        /*0464*/ 	.word	0x0000c930
        /*0468*/ 	.word	0x00000003
        /*046c*/ 	.word	0x00034840
        /*0470*/ 	.short	0x010a
        /*0472*/ 	.byte	0x3f
	.zero		1


	//   ....[47]....
        /*0474*/ 	.word	0x0000cb80
        /*0478*/ 	.word	0x00000002
        /*047c*/ 	.word	0x00000060
        /*0480*/ 	.short	0x010a
        /*0482*/ 	.byte	0x3f
	.zero		1


	//   ....[48]....
        /*0484*/ 	.word	0x0000cf70
        /*0488*/ 	.word	0x00000002
        /*048c*/ 	.word	0x00034840
        /*0490*/ 	.short	0x010a
        /*0492*/ 	.byte	0x3f
	.zero		1


	//   ....[49]....
        /*0494*/ 	.word	0x0000d1c0
        /*0498*/ 	.word	0x00000002
        /*049c*/ 	.word	0x00000060
        /*04a0*/ 	.short	0x010a
        /*04a2*/ 	.byte	0x3f
	.zero		1


	//   ....[50]....
        /*04a4*/ 	.word	0x0000d560
        /*04a8*/ 	.word	0x00000003
        /*04ac*/ 	.word	0x00034860
        /*04b0*/ 	.short	0x010a
        /*04b2*/ 	.byte	0x3f
	.zero		1


	//   ....[51]....
        /*04b4*/ 	.word	0x0000d930
        /*04b8*/ 	.word	0x00000007
        /*04bc*/ 	.word	0x00034820
        /*04c0*/ 	.short	0x010a
        /*04c2*/ 	.byte	0x3f
	.zero		1


	//   ....[52]....
        /*04c4*/ 	.word	0x0000daa0
        /*04c8*/ 	.word	0x00000005
        /*04cc*/ 	.word	0x00000000
        /*04d0*/ 	.short	0x010a
        /*04d2*/ 	.byte	0x3f
	.zero		1


	//   ....[53]....
        /*04d4*/ 	.word	0x0000db10
        /*04d8*/ 	.word	0x00000003
        /*04dc*/ 	.word	0x00000000
        /*04e0*/ 	.short	0x010a
        /*04e2*/ 	.byte	0x3f
	.zero		1


	//   ....[54]....
        /*04e4*/ 	.word	0x0000db70
        /*04e8*/ 	.word	0x00000005
        /*04ec*/ 	.word	0x00000000
        /*04f0*/ 	.short	0x010a
        /*04f2*/ 	.byte	0x3f
	.zero		1


	//   ....[55]....
        /*04f4*/ 	.word	0x0000dba0
        /*04f8*/ 	.word	0x00000003
        /*04fc*/ 	.word	0x00000000
        /*0500*/ 	.short	0x010a
        /*0502*/ 	.byte	0x3f
	.zero		1


	//   ....[56]....
        /*0504*/ 	.word	0x0000dc10
        /*0508*/ 	.word	0x00000003
        /*050c*/ 	.word	0x00034800
        /*0510*/ 	.short	0x010a
        /*0512*/ 	.byte	0x3f
	.zero		1


	//   ....[57]....
        /*0514*/ 	.word	0x0000dc60
        /*0518*/ 	.word	0x00000002
        /*051c*/ 	.word	0x00034830
        /*0520*/ 	.short	0x010a
        /*0522*/ 	.byte	0x3f
	.zero		1


	//   ....[58]....
        /*0524*/ 	.word	0x0000dcc0
        /*0528*/ 	.word	0x00000007
        /*052c*/ 	.word	0x00034830
        /*0530*/ 	.short	0x010a
        /*0532*/ 	.byte	0x3f
	.zero		1


	//   ....[59]....
        /*0534*/ 	.word	0x0000dd20
        /*0538*/ 	.word	0x00000003
        /*053c*/ 	.word	0x00034850
        /*0540*/ 	.short	0x010a
        /*0542*/ 	.byte	0x3f
	.zero		1


	//   ....[60]....
        /*0544*/ 	.word	0x0000dd80
        /*0548*/ 	.word	0x00000007
        /*054c*/ 	.word	0x00034830
        /*0550*/ 	.short	0x010a
        /*0552*/ 	.byte	0x3f
	.zero		1


	//   ....[61]....
        /*0554*/ 	.word	0x0000dde0
        /*0558*/ 	.word	0x00000003
        /*055c*/ 	.word	0x00034850
        /*0560*/ 	.short	0x010a
        /*0562*/ 	.byte	0x3f
	.zero		1


	//   ....[62]....
        /*0564*/ 	.word	0x0000de40
        /*0568*/ 	.word	0x00000003
        /*056c*/ 	.word	0x00034850
        /*0570*/ 	.short	0x010a
        /*0572*/ 	.byte	0x3f
	.zero		1


	//   ....[63]....
        /*0574*/ 	.word	0x0000dfc0
        /*0578*/ 	.word	0x00000008
        /*057c*/ 	.word	0x00034840
        /*0580*/ 	.short	0x010a
        /*0582*/ 	.byte	0x3f
	.zero		1


	//   ....[64]....
        /*0584*/ 	.word	0x0000e020
        /*0588*/ 	.word	0x00000008
        /*058c*/ 	.word	0x00034820
        /*0590*/ 	.short	0x010a
        /*0592*/ 	.byte	0x3f
	.zero		1


	//   ....[65]....
        /*0594*/ 	.word	0x0000e070
        /*0598*/ 	.word	0x00000003
        /*059c*/ 	.word	0x00034840
        /*05a0*/ 	.short	0x010a
        /*05a2*/ 	.byte	0x3f
	.zero		1


	//   ....[66]....
        /*05a4*/ 	.word	0x0000e0c0
        /*05a8*/ 	.word	0x00000002
        /*05ac*/ 	.word	0x00000060
        /*05b0*/ 	.short	0x010a
        /*05b2*/ 	.byte	0x3f
	.zero		1


	//   ....[67]....
        /*05b4*/ 	.word	0x0000e110
        /*05b8*/ 	.word	0x00000003
        /*05bc*/ 	.word	0x00034840
        /*05c0*/ 	.short	0x010a
        /*05c2*/ 	.byte	0x3f
	.zero		1


	//   ....[68]....
        /*05c4*/ 	.word	0x0000e160
        /*05c8*/ 	.word	0x00000002
        /*05cc*/ 	.word	0x00000060
        /*05d0*/ 	.short	0x010a
        /*05d2*/ 	.byte	0x3f
	.zero		1


	//   ....[69]....
        /*05d4*/ 	.word	0x0000e1b0
        /*05d8*/ 	.word	0x00000002
        /*05dc*/ 	.word	0x00034840
        /*05e0*/ 	.short	0x010a
        /*05e2*/ 	.byte	0x3f
	.zero		1


	//   ....[70]....
        /*05e4*/ 	.word	0x0000e200
        /*05e8*/ 	.word	0x00000002
        /*05ec*/ 	.word	0x00000060
        /*05f0*/ 	.short	0x010a
        /*05f2*/ 	.byte	0x3f
	.zero		1


	//   ....[71]....
        /*05f4*/ 	.word	0x0000e250
        /*05f8*/ 	.word	0x00000003
        /*05fc*/ 	.word	0x00034860
        /*0600*/ 	.short	0x010a
        /*0602*/ 	.byte	0x3f
	.zero		1


	//   ....[72]....
        /*0604*/ 	.word	0x0000e330
        /*0608*/ 	.word	0x00000007
        /*060c*/ 	.word	0x00034820
        /*0610*/ 	.short	0x010a
        /*0612*/ 	.byte	0x3f
	.zero		1


	//   ....[73]....
        /*0614*/ 	.word	0x0000e380
        /*0618*/ 	.word	0x00000005
        /*061c*/ 	.word	0x00000000
        /*0620*/ 	.short	0x010a
        /*0622*/ 	.byte	0x3f
	.zero		1


	//   ....[74]....
        /*0624*/ 	.word	0x0000e3d0
        /*0628*/ 	.word	0x00000003
        /*062c*/ 	.word	0x00000000
        /*0630*/ 	.short	0x010a
        /*0632*/ 	.byte	0x3f
	.zero		1


	//   ....[75]....
        /*0634*/ 	.word	0x0000e420
        /*0638*/ 	.word	0x00000005
        /*063c*/ 	.word	0x00000000
        /*0640*/ 	.short	0x010a
        /*0642*/ 	.byte	0x3f
	.zero		1


	//----- nvinfo : EIATTR_NUM_MBARRIERS
	.align		4
.L_305:
        /*0644*/ 	.byte	0x03, 0x38
        /*0646*/ 	.short	0x0016


	//----- nvinfo : EIATTR_EXIT_INSTR_OFFSETS
	.align		4
        /*0648*/ 	.byte	0x04, 0x1c
        /*064a*/ 	.short	(.L_307 - .L_306)


	//   ....[0]....
.L_306:
        /*064c*/ 	.word	0x00000a40


	//   ....[1]....
        /*0650*/ 	.word	0x0000ac80


	//   ....[2]....
        /*0654*/ 	.word	0x0000ace0


	//   ....[3]....
        /*0658*/ 	.word	0x0000d9a0


	//   ....[4]....
        /*065c*/ 	.word	0x0000dbf0


	//----- nvinfo : EIATTR_MAX_THREADS
	.align		4
.L_307:
        /*0660*/ 	.byte	0x04, 0x05
        /*0662*/ 	.short	(.L_309 - .L_308)
.L_308:
        /*0664*/ 	.word	0x00000180
        /*0668*/ 	.word	0x00000001
        /*066c*/ 	.word	0x00000001


	//----- nvinfo : EIATTR_CRS_STACK_SIZE
	.align		4
.L_309:
        /*0670*/ 	.byte	0x04, 0x1e
        /*0672*/ 	.short	(.L_311 - .L_310)
.L_310:
        /*0674*/ 	.word	0x00000000


	//----- nvinfo : EIATTR_CBANK_PARAM_SIZE
	.align		4
.L_311:
        /*0678*/ 	.byte	0x03, 0x19
        /*067a*/ 	.short	0x0bf0


	//----- nvinfo : EIATTR_PARAM_CBANK
	.align		4
        /*067c*/ 	.byte	0x04, 0x0a
        /*067e*/ 	.short	(.L_313 - .L_312)
	.align		4
.L_312:
        /*0680*/ 	.word	index@(.nv.constant0._ZN7cutlass13device_kernelIN5flash11enable_sm90INS1_16FlashAttnFwdSm90INS1_25CollectiveMainloopFwdSm90ILi2EN4cute5tupleIJNS5_1CILi1EEES8_S8_EEENS6_IJNS7_ILi128EEESA_NS7_ILi192EEEEEELi128ENS_6half_tEfNS_4arch4Sm90ELb1ELb0ELb0ELb0ELb0ELb0ELb0ELb1ELb1ELb0ELb0ELb0EEENS1_21CollectiveEpilogueFwdINS6_IJSA_SA_SA_EEES9_SD_SF_Li256ELb0ELb0ELb0ELb0EEENS1_30DynamicPersistentTileSchedulerILi256ELi32ELb0ELb0ELb1EEEEEEEEEvNT_6ParamsE)
        /*0684*/ 	.short	0x0210
        /*0686*/ 	.short	0x0bf0


	//----- nvinfo : EIATTR_SW_WAR
	.align		4
.L_313:
        /*0688*/ 	.byte	0x04, 0x36
        /*068a*/ 	.short	(.L_315 - .L_314)
.L_314:
        /*068c*/ 	.word	0x00000008
.L_315:


//--------------------- .nv.info._ZN7cutlass13device_kernelIN5flash11enable_sm90INS1_16FlashAttnFwdSm90INS1_25CollectiveMainloopFwdSm90ILi2EN4cute5tupleIJNS5_1CILi1EEES8_S8_EEENS6_IJNS7_ILi128EEESA_NS7_ILi192EEEEEELi128ENS_6half_tEfNS_4arch4Sm90ELb1ELb0ELb0ELb1ELb0ELb0ELb0ELb1ELb1ELb0ELb0ELb0EEENS1_21CollectiveEpilogueFwdINS6_IJSA_SA_SA_EEES9_SD_SF_Li256ELb1ELb0ELb0ELb0EEENS1_36VarlenDynamicPersistentTileSchedulerILi128ELi128ELi256ELi32ELb0ELb0ELb1ELb1ELb1ELb1EEEEEEEEEvNT_6ParamsE --------------------------
	.section	.nv.info._ZN7cutlass13device_kernelIN5flash11enable_sm90INS1_16FlashAttnFwdSm90INS1_25CollectiveMainloopFwdSm90ILi2EN4cute5tupleIJNS5_1CILi1EEES8_S8_EEENS6_IJNS7_ILi128EEESA_NS7_ILi192EEEEEELi128ENS_6half_tEfNS_4arch4Sm90ELb1ELb0ELb0ELb1ELb0ELb0ELb0ELb1ELb1ELb0ELb0ELb0EEENS1_21CollectiveEpilogueFwdINS6_IJSA_SA_SA_EEES9_SD_SF_Li256ELb1ELb0ELb0ELb0EEENS1_36VarlenDynamicPersistentTileSchedulerILi128ELi128ELi256ELi32ELb0ELb0ELb1ELb1ELb1ELb1EEEEEEEEEvNT_6ParamsE,"",@"SHT_CUDA_INFO"
	.sectionflags	@""
	.align	4


	//----- nvinfo : EIATTR_CUDA_API_VERSION
	.align		4
        /*0000*/ 	.byte	0x04, 0x37
        /*0002*/ 	.short	(.L_317 - .L_316)
.L_316:
        /*0004*/ 	.word	0x00000082


	//----- nvinfo : EIATTR_KPARAM_INFO
	.align		4
.L_317:
        /*0008*/ 	.byte	0x04, 0x17
        /*000a*/ 	.short	(.L_319 - .L_318)
.L_318:
        /*000c*/ 	.word	0x00000000
        /*0010*/ 	.short	0x0000
        /*0012*/ 	.short	0x0070
        /*0014*/ 	.byte	0x00, 0xf0, 0x01, 0x28


	//----- nvinfo : EIATTR_SPARSE_MMA_MASK
	.align		4
.L_319:
        /*0018*/ 	.byte	0x03, 0x50
        /*001a*/ 	.short	0x0000


	//----- nvinfo : EIATTR_MAXREG_COUNT
	.align		4
        /*001c*/ 	.byte	0x03, 0x1b
        /*001e*/ 	.short	0x00a8


	//----- nvinfo : EIATTR_NUM_BARRIERS
	.align		4
        /*0020*/ 	.byte	0x02, 0x4c
        /*0022*/ 	.byte	0x09
	.zero		1


	//----- nvinfo : EIATTR_EXTERNS
	.align		4
        /*0024*/ 	.byte	0x04, 0x0f
        /*0026*/ 	.short	(.L_321 - .L_320)


	//   ....[0]....
	.align		4
.L_320:
        /*0028*/ 	.word	index@(__assertfail)


	//----- nvinfo : EIATTR_ANNOTATIONS
	.align		4
.L_321:
        /*002c*/ 	.byte	0x04, 0x55
        /*002e*/ 	.short	(.L_323 - .L_322)


	//   ....[0]....
.L_322:
        /* <DEDUP_REMOVED lines=33> */


	//----- nvinfo : EIATTR_MERCURY_ISA_VERSION
	.align		4
.L_323:
        /*0230*/ 	.byte	0x03, 0x5f
        /*0232*/ 	.short	0x0101


	//----- nvinfo : EIATTR_UNUSED_LOAD_BYTE_OFFSET
	.align		4
        /*0234*/ 	.byte	0x04, 0x44
        /*0236*/ 	.short	(.L_325 - .L_324)


	//   ....[0]....
.L_324:
        /*0238*/ 	.word	0x00000a40
        /*023c*/ 	.word	0x0000fff0


	//   ....[1]....
        /*0240*/ 	.word	0x00009cf0
        /*0244*/ 	.word	0x0000fff0


	//----- nvinfo : EIATTR_INT_WARP_WIDE_INSTR_OFFSETS
	.align		4
.L_325:
        /*0248*/ 	.byte	0x04, 0x31
        /*024a*/ 	.short	(.L_327 - .L_326)


	//   ....[0]....
.L_326:
        /*024c*/ 	.word	0x00000160


	//   ....[1]....
        /*0250*/ 	.word	0x000001a0


	//   ....[2]....
        /*0254*/ 	.word	0x00000210


	//   ....[3]....
        /*0258*/ 	.word	0x0000d120


	//   ....[4]....
        /*025c*/ 	.word	0x0000d1c0


	//   ....[5]....
        /*0260*/ 	.word	0x0000d650


	//   ....[6]....
        /*0264*/ 	.word	0x0000d680


	//   ....[7]....
        /*0268*/ 	.word	0x0000d890


	//   ....[8]....
        /*026c*/ 	.word	0x0000d980


	//   ....[9]....
        /*0270*/ 	.word	0x0000fc80


	//   ....[10]....
        /*0274*/ 	.word	0x0000fd20


	//----- nvinfo : EIATTR_COOP_GROUP_MASK_REGIDS
	.align		4
.L_327:
        /*0278*/ 	.byte	0x04, 0x29
        /*027a*/ 	.short	(.L_329 - .L_328)


	//   ....[0]....
.L_328:
        /*027c*/ 	.word	0xffffffff


	//   ....[1]....
        /*0280*/ 	.word	0xffffffff


	//   ....[2]....
        /*0284*/ 	.word	0xffffffff


	//   ....[3]....
        /*0288*/ 	.word	0xffffffff


	//   ....[4]....
        /*028c*/ 	.word	0xffffffff


	//   ....[5]....
        /*0290*/ 	.word	0xffffffff


	//   ....[6]....
        /*0294*/ 	.word	0xffffffff


	//   ....[7]....
        /*0298*/ 	.word	0xffffffff


	//   ....[8]....
        /*029c*/ 	.word	0xffffffff


	//   ....[9]....
        /*02a0*/ 	.word	0xffffffff


	//   ....[10]....
        /*02a4*/ 	.word	0xffffffff


	//   ....[11]....
        /*02a8*/ 	.word	0xffffffff


	//   ....[12]....
        /*02ac*/ 	.word	0xffffffff


	//   ....[13]....
        /*02b0*/ 	.word	0xffffffff


	//   ....[14]....
        /*02b4*/ 	.word	0xffffffff


	//   ....[15]....
        /*02b8*/ 	.word	0xffffffff


	//   ....[16]....
        /*02bc*/ 	.word	0xffffffff


	//   ....[17]....
        /*02c0*/ 	.word	0xffffffff


	//   ....[18]....
        /*02c4*/ 	.word	0xffffffff


	//   ....[19]....
        /*02c8*/ 	.word	0xffffffff


	//   ....[20]....
        /*02cc*/ 	.word	0xffffffff


	//   ....[21]....
        /*02d0*/ 	.word	0xffffffff


	//   ....[22]....
        /*02d4*/ 	.word	0xffffffff


	//   ....[23]....
        /*02d8*/ 	.word	0xffffffff


	//   ....[24]....
        /*02dc*/ 	.word	0xffffffff


	//   ....[25]....
        /*02e0*/ 	.word	0xffffffff


	//   ....[26]....
        /*02e4*/ 	.word	0xffffffff


	//   ....[27]....
        /*02e8*/ 	.word	0xffffffff


	//   ....[28]....
        /*02ec*/ 	.word	0xffffffff


	//   ....[29]....
        /*02f0*/ 	.word	0xffffffff


	//   ....[30]....
        /*02f4*/ 	.word	0xffffffff


	//   ....[31]....
        /*02f8*/ 	.word	0xffffffff


	//   ....[32]....
        /*02fc*/ 	.word	0xffffffff


	//   ....[33]....
        /*0300*/ 	.word	0xffffffff


	//   ....[34]....
        /*0304*/ 	.word	0xffffffff


	//   ....[35]....
        /*0308*/ 	.word	0xffffffff


	//   ....[36]....
        /*030c*/ 	.word	0xffffffff


	//   ....[37]....
        /*0310*/ 	.word	0xffffffff


	//   ....[38]....
        /*0314*/ 	.word	0xffffffff


	//   ....[39]....
        /*0318*/ 	.word	0xffffffff


	//   ....[40]....
        /*031c*/ 	.word	0xffffffff


	//   ....[41]....
        /*0320*/ 	.word	0xffffffff


	//   ....[42]....
        /*0324*/ 	.word	0xffffffff


	//   ....[43]....
        /*0328*/ 	.word	0xffffffff


	//   ....[44]....
        /*032c*/ 	.word	0xffffffff


	//   ....[45]....
        /*0330*/ 	.word	0xffffffff


	//   ....[46]....
        /*0334*/ 	.word	0xffffffff


	//   ....[47]....
        /*0338*/ 	.word	0xffffffff


	//   ....[48]....
        /*033c*/ 	.word	0xffffffff


	//   ....[49]....
        /*0340*/ 	.word	0xffffffff


	//   ....[50]....
        /*0344*/ 	.word	0xffffffff


	//   ....[51]....
        /*0348*/ 	.word	0xffffffff


	//   ....[52]....
        /*034c*/ 	.word	0xffffffff


	//   ....[53]....
        /*0350*/ 	.word	0xffffffff


	//   ....[54]....
        /*0354*/ 	.word	0xffffffff


	//   ....[55]....
        /*0358*/ 	.word	0xffffffff


	//   ....[56]....
        /*035c*/ 	.word	0xffffffff


	//   ....[57]....
        /*0360*/ 	.word	0xffffffff


	//   ....[58]....
        /*0364*/ 	.word	0x0500000f


	//   ....[59]....
        /*0368*/ 	.word	0x0500000f


	//   ....[60]....
        /*036c*/ 	.word	0x0500000f


	//   ....[61]....
        /*0370*/ 	.word	0x0500000f


	//   ....[62]....
        /*0374*/ 	.word	0x0500000f


	//   ....[63]....
        /*0378*/ 	.word	0x0500000f


	//   ....[64]....
        /*037c*/ 	.word	0x0500000f


	//   ....[65]....
        /*0380*/ 	.word	0x0500000f


	//   ....[66]....
        /*0384*/ 	.word	0x0500000f


	//   ....[67]....
        /*0388*/ 	.word	0x0500000f


	//   ....[68]....
        /*038c*/ 	.word	0x0500000f


	//   ....[69]....
        /*0390*/ 	.word	0x0500000f


	//   ....[70]....
        /*0394*/ 	.word	0x0500000f


	//   ....[71]....
        /*0398*/ 	.word	0x0500000f


	//   ....[72]....
        /*039c*/ 	.word	0x0500000f


	//   ....[73]....
        /*03a0*/ 	.word	0x0500000f


	//   ....[74]....
        /*03a4*/ 	.word	0x0500000f


	//   ....[75]....
        /*03a8*/ 	.word	0x0500000f


	//   ....[76]....
        /*03ac*/ 	.word	0x0500000f


	//----- nvinfo : EIATTR_COOP_GROUP_INSTR_OFFSETS
	.align		4
.L_329:
        /*03b0*/ 	.byte	0x04, 0x28
        /*03b2*/ 	.short	(.L_331 - .L_330)


	//   ....[0]....
.L_330:
        /*03b4*/ 	.word	0x00000060


	//   ....[1]....
        /*03b8*/ 	.word	0x00000170


	//   ....[2]....
        /*03bc*/ 	.word	0x000001c0


	//   ....[3]....
        /*03c0*/ 	.word	0x000003f0


	//   ....[4]....
        /*03c4*/ 	.word	0x00000550


	//   ....[5]....
        /*03c8*/ 	.word	0x00000670


	//   ....[6]....
        /*03cc*/ 	.word	0x000007d0


	//   ....[7]....
        /*03d0*/ 	.word	0x00001670


	//   ....[8]....
        /*03d4*/ 	.word	0x00002aa0


	//   ....[9]....
        /*03d8*/ 	.word	0x00002ad0


	//   ....[10]....
        /*03dc*/ 	.word	0x00003500


	//   ....[11]....
        /*03e0*/ 	.word	0x00003560


	//   ....[12]....
        /*03e4*/ 	.word	0x000055b0


	//   ....[13]....
        /*03e8*/ 	.word	0x00005650


	//   ....[14]....
        /*03ec*/ 	.word	0x000060b0


	//   ....[15]....
        /*03f0*/ 	.word	0x00006120


	//   ....[16]....
        /*03f4*/ 	.word	0x00007a90


	//   ....[17]....
        /*03f8*/ 	.word	0x00007ac0


	//   ....[18]....
        /*03fc*/ 	.word	0x00007d50


	//   ....[19]....
        /*0400*/ 	.word	0x00007eb0


	//   ....[20]....
        /*0404*/ 	.word	0x000093a0


	//   ....[21]....
        /*0408*/ 	.word	0x000093e0


	//   ....[22]....
        /*040c*/ 	.word	0x000094d0


	//   ....[23]....
        /*0410*/ 	.word	0x000094f0


	//   ....[24]....
        /*0414*/ 	.word	0x0000bec0


	//   ....[25]....
        /*0418*/ 	.word	0x0000c050


	//   ....[26]....
        /*041c*/ 	.word	0x0000c080


	//   ....[27]....
        /*0420*/ 	.word	0x0000c0c0


	//   ....[28]....
        /*0424*/ 	.word	0x0000c130


	//   ....[29]....
        /*0428*/ 	.word	0x0000c190


	//   ....[30]....
        /*042c*/ 	.word	0x0000c1d0


	//   ....[31]....
        /*0430*/ 	.word	0x0000c380


	//   ....[32]....
        /*0434*/ 	.word	0x0000c3e0


	//   ....[33]....
        /*0438*/ 	.word	0x0000c420


	//   ....[34]....
        /*043c*/ 	.word	0x0000c460


	//   ....[35]....
        /*0440*/ 	.word	0x0000c490


	//   ....[36]....
        /*0444*/ 	.word	0x0000c4c0


	//   ....[37]....
        /*0448*/ 	.word	0x0000c560


	//   ....[38]....
        /*044c*/ 	.word	0x0000c5c0


	//   ....[39]....
        /*0450*/ 	.word	0x0000c650


	//   ....[40]....
        /*0454*/ 	.word	0x00010130


	//   ....[41]....
        /*0458*/ 	.word	0x00010140


	//   ....[42]....
        /*045c*/ 	.word	0x00010260


	//   ....[43]....
        /*0460*/ 	.word	0x000102c0


	//   ....[44]....
        /*0464*/ 	.word	0x00010300


	//   ....[45]....
        /*0468*/ 	.word	0x00010340


	//   ....[46]....
        /*046c*/ 	.word	0x00010370


	//   ....[47]....
        /*0470*/ 	.word	0x000103a0


	//   ....[48]....
        /*0474*/ 	.word	0x00010540


	//   ....[49]....
        /*0478*/ 	.word	0x000105a0


	//   ....[50]....
        /*047c*/ 	.word	0x000105e0


	//   ....[51]....
        /*0480*/ 	.word	0x00010620


	//   ....[52]....
        /*0484*/ 	.word	0x00010650


	//   ....[53]....
        /*0488*/ 	.word	0x00010680


	//   ....[54]....
        /*048c*/ 	.word	0x00010740


	//   ....[55]....
        /*0490*/ 	.word	0x00010760


	//   ....[56]....
        /*0494*/ 	.word	0x000107d0


	//   ....[57]....
        /*0498*/ 	.word	0x00010e70


	//   ....[58]....
        /*049c*/ 	.word	0x00011460


	//   ....[59]....
        /*04a0*/ 	.word	0x00011880


	//   ....[60]....
        /*04a4*/ 	.word	0x00011910


	//   ....[61]....
        /*04a8*/ 	.word	0x000119b0


	//   ....[62]....
        /*04ac*/ 	.word	0x00011a60


	//   ....[63]....
        /*04b0*/ 	.word	0x00011ae0


	//   ....[64]....
        /*04b4*/ 	.word	0x00011b60


	//   ....[65]....
        /*04b8*/ 	.word	0x00011be0


	//   ....[66]....
        /*04bc*/ 	.word	0x00011c60


	//   ....[67]....
        /*04c0*/ 	.word	0x00011cf0


	//   ....[68]....
        /*04c4*/ 	.word	0x00011da0


	//   ....[69]....
        /*04c8*/ 	.word	0x00011e20


	//   ....[70]....
        /*04cc*/ 	.word	0x00011ea0


	//   ....[71]....
        /*04d0*/ 	.word	0x00011f20


	//   ....[72]....
        /*04d4*/ 	.word	0x00011fa0


	//   ....[73]....
        /*04d8*/ 	.word	0x00012010


	//   ....[74]....
        /*04dc*/ 	.word	0x000120b0


	//   ....[75]....
        /*04e0*/ 	.word	0x00012140


	//   ....[76]....
        /*04e4*/ 	.word	0x00012270


	//----- nvinfo : EIATTR_REG_RECONFIG
	.align		4
.L_331:
        /*04e8*/ 	.byte	0x01, 0x54
	.zero		2


	//----- nvinfo : EIATTR_SYSCALL_OFFSETS
	.align		4
        /*04ec*/ 	.byte	0x04, 0x46
        /*04ee*/ 	.short	(.L_333 - .L_332)


	//   ....[0]....
.L_332:
        /*04f0*/ 	.word	0x00001850


	//   ....[1]....
        /*04f4*/ 	.word	0x0000d350


	//   ....[2]....
        /*04f8*/ 	.word	0x0000d490


	//   ....[3]....
        /*04fc*/ 	.word	0x0000d590


	//----- nvinfo : EIATTR_MBARRIER_INSTR_OFFSETS
	.align		4
.L_333:
        /*0500*/ 	.byte	0x04, 0x39
        /*0502*/ 	.short	(.L_335 - .L_334)


	//   ....[0]....
.L_334:
        /*0504*/ 	.word	0x000002a0
        /*0508*/ 	.word	0x000000ff
        /*050c*/ 	.word	0x00034800
        /*0510*/ 	.short	0x0100
        /*0512*/ 	.byte	0x08
	.zero		1


	//   ....[1]....
        /*0514*/ 	.word	0x000002b0
        /*0518*/ 	.word	0x000000ff
        /*051c*/ 	.word	0x00034820
        /*0520*/ 	.short	0x0100
        /*0522*/ 	.byte	0x08
	.zero		1


	//   ....[2]....
        /*0524*/ 	.word	0x000003a0
        /*0528*/ 	.word	0x000000ff
        /*052c*/ 	.word	0x00034830
        /*0530*/ 	.short	0x0100
        /*0532*/ 	.byte	0x08
	.zero		1


	//   ....[3]....
        /*0534*/ 	.word	0x000003b0
        /*0538*/ 	.word	0x000000ff
        /*053c*/ 	.word	0x00034840
        /*0540*/ 	.short	0x0100
        /*0542*/ 	.byte	0x08
	.zero		1


	//   ....[4]....
        /*0544*/ 	.word	0x000003c0
        /*0548*/ 	.word	0x000000ff
        /*054c*/ 	.word	0x00034838
        /*0550*/ 	.short	0x0100
        /*0552*/ 	.byte	0x08
	.zero		1


	//   ....[5]....
        /*0554*/ 	.word	0x000003d0
        /*0558*/ 	.word	0x000000ff
        /*055c*/ 	.word	0x00034848
        /*0560*/ 	.short	0x0100
        /*0562*/ 	.byte	0x08
	.zero		1


	//   ....[6]....
        /*0564*/ 	.word	0x00000500
        /*0568*/ 	.word	0x000000ff
        /*056c*/ 	.word	0x00034850
        /*0570*/ 	.short	0x0100
        /*0572*/ 	.byte	0x08
	.zero		1


	//   ....[7]....
        /*0574*/ 	.word	0x00000510
        /*0578*/ 	.word	0x000000ff
        /*057c*/ 	.word	0x00034860
        /*0580*/ 	.short	0x0100
        /*0582*/ 	.byte	0x08
	.zero		1


	//   ....[8]....
        /*0584*/ 	.word	0x00000520
        /*0588*/ 	.word	0x000000ff
        /*058c*/ 	.word	0x00034858
        /*0590*/ 	.short	0x0100
        /*0592*/ 	.byte	0x08
	.zero		1


	//   ....[9]....
        /*0594*/ 	.word	0x00000530
        /*0598*/ 	.word	0x000000ff
        /*059c*/ 	.word	0x00034868
        /*05a0*/ 	.short	0x0100
        /*05a2*/ 	.byte	0x08
	.zero		1


	//   ....[10]....
        /*05a4*/ 	.word	0x00000620
        /*05a8*/ 	.word	0x000000ff
        /*05ac*/ 	.word	0x00034870
        /*05b0*/ 	.short	0x0100
        /*05b2*/ 	.byte	0x06
	.zero		1


	//   ....[11]....
        /*05b4*/ 	.word	0x00000630
        /*05b8*/ 	.word	0x000000ff
        /*05bc*/ 	.word	0x00034880
        /*05c0*/ 	.short	0x0100
        /*05c2*/ 	.byte	0x06
	.zero		1


	//   ....[12]....
        /*05c4*/ 	.word	0x00000640
        /*05c8*/ 	.word	0x000000ff
        /*05cc*/ 	.word	0x00034878
        /*05d0*/ 	.short	0x0100
        /*05d2*/ 	.byte	0x06
	.zero		1


	//   ....[13]....
        /*05d4*/ 	.word	0x00000650
        /*05d8*/ 	.word	0x000000ff
        /*05dc*/ 	.word	0x00034888
        /*05e0*/ 	.short	0x0100
        /*05e2*/ 	.byte	0x06
	.zero		1


	//   ....[14]....
        /*05e4*/ 	.word	0x00000780
        /*05e8*/ 	.word	0x000000ff
        /*05ec*/ 	.word	0x00034890
        /*05f0*/ 	.short	0x0100
        /*05f2*/ 	.byte	0x08
	.zero		1


	//   ....[15]....
        /*05f4*/ 	.word	0x00000790
        /*05f8*/ 	.word	0x000000ff
        /*05fc*/ 	.word	0x000348a0
        /*0600*/ 	.short	0x0100
        /*0602*/ 	.byte	0x08
	.zero		1


	//   ....[16]....
        /*0604*/ 	.word	0x000007a0
        /*0608*/ 	.word	0x000000ff
        /*060c*/ 	.word	0x00034898
        /*0610*/ 	.short	0x0100
        /*0612*/ 	.byte	0x08
	.zero		1


	//   ....[17]....
        /*0614*/ 	.word	0x000007b0
        /*0618*/ 	.word	0x000000ff
        /*061c*/ 	.word	0x000348a8
        /*0620*/ 	.short	0x0100
        /*0622*/ 	.byte	0x08
	.zero		1


	//   ....[18]....
        /*0624*/ 	.word	0x000008e0
        /*0628*/ 	.word	0x000000ff
        /*062c*/ 	.word	0x000348b0
        /*0630*/ 	.short	0x0100
        /*0632*/ 	.byte	0x08
	.zero		1


	//   ....[19]....
        /*0634*/ 	.word	0x000008f0
        /*0638*/ 	.word	0x000000ff
        /*063c*/ 	.word	0x000348c0
        /*0640*/ 	.short	0x0100
        /*0642*/ 	.byte	0x08
	.zero		1


	//   ....[20]....
        /*0644*/ 	.word	0x00000900
        /*0648*/ 	.word	0x000000ff
        /*064c*/ 	.word	0x000348b8
        /*0650*/ 	.short	0x0100
        /*0652*/ 	.byte	0x08
	.zero		1


	//   ....[21]....
        /*0654*/ 	.word	0x00000910
        /*0658*/ 	.word	0x000000ff
        /*065c*/ 	.word	0x000348c8
        /*0660*/ 	.short	0x0100
        /*0662*/ 	.byte	0x08
	.zero		1


	//   ....[22]....
        /*0664*/ 	.word	0x000018f0
        /*0668*/ 	.word	0x000000ff
        /*066c*/ 	.word	0x00034800
        /*0670*/ 	.short	0x010a
        /*0672*/ 	.byte	0x26
	.zero		1


	//   ....[23]....
        /*0674*/ 	.word	0x00001970
        /*0678*/ 	.word	0x00000002
        /*067c*/ 	.word	0x00034830
        /*0680*/ 	.short	0x010a
        /*0682*/ 	.byte	0x3f
	.zero		1


	//   ....[24]....
        /*0684*/ 	.word	0x000019e0
        /*0688*/ 	.word	0x00000002
        /*068c*/ 	.word	0x00034830
        /*0690*/ 	.short	0x010a
        /*0692*/ 	.byte	0x3f
	.zero		1


	//   ....[25]....
        /*0694*/ 	.word	0x00002480
        /*0698*/ 	.word	0x00000002
        /*069c*/ 	.word	0x00000000
        /*06a0*/ 	.short	0x0101
        /*06a2*/ 	.byte	0x3f
	.zero		1


	//   ....[26]....
        /*06a4*/ 	.word	0x00004360
        /*06a8*/ 	.word	0x000000ff
        /*06ac*/ 	.word	0x00034830
        /*06b0*/ 	.short	0x010a
        /*06b2*/ 	.byte	0x07
	.zero		1


	//   ....[27]....
        /*06b4*/ 	.word	0x000043a0
        /*06b8*/ 	.word	0x000000ff
        /*06bc*/ 	.word	0x00034830
        /*06c0*/ 	.short	0x010a
        /*06c2*/ 	.byte	0x07
	.zero		1


	//   ....[28]....
        /*06c4*/ 	.word	0x00004cc0
        /*06c8*/ 	.word	0x000000ff
        /*06cc*/ 	.word	0x00034850
        /*06d0*/ 	.short	0x010a
        /*06d2*/ 	.byte	0x0a
	.zero		1


	//   ....[29]....
        /*06d4*/ 	.word	0x00004d00
        /*06d8*/ 	.word	0x000000ff
        /*06dc*/ 	.word	0x00034850
        /*06e0*/ 	.short	0x010a
        /*06e2*/ 	.byte	0x0a
	.zero		1


	//   ....[30]....
        /*06e4*/ 	.word	0x00006a70
        /*06e8*/ 	.word	0x00000005
        /*06ec*/ 	.word	0x00000000
        /*06f0*/ 	.short	0x0101
        /*06f2*/ 	.byte	0x3f
	.zero		1


	//   ....[31]....
        /*06f4*/ 	.word	0x00006ad0
        /*06f8*/ 	.word	0x00000032
        /*06fc*/ 	.word	0x00000000
        /*0700*/ 	.short	0x0101
        /*0702*/ 	.byte	0x3f
	.zero		1


	//   ....[32]....
        /*0704*/ 	.word	0x00006e00
        /*0708*/ 	.word	0x000000ff
        /*070c*/ 	.word	0x00034830
        /*0710*/ 	.short	0x010a
        /*0712*/ 	.byte	0x07
	.zero		1


	//   ....[33]....
        /*0714*/ 	.word	0x00006e40
        /*0718*/ 	.word	0x000000ff
        /*071c*/ 	.word	0x00034830
        /*0720*/ 	.short	0x010a
        /*0722*/ 	.byte	0x07
	.zero		1


	//   ....[34]....
        /*0724*/ 	.word	0x00007760
        /*0728*/ 	.word	0x000000ff
        /*072c*/ 	.word	0x00034850
        /*0730*/ 	.short	0x010a
        /*0732*/ 	.byte	0x0b
	.zero		1


	//   ....[35]....
        /*0734*/ 	.word	0x000077a0
        /*0738*/ 	.word	0x000000ff
        /*073c*/ 	.word	0x00034850
        /*0740*/ 	.short	0x010a
        /*0742*/ 	.byte	0x0b
	.zero		1


	//   ....[36]....
        /*0744*/ 	.word	0x00008870
        /*0748*/ 	.word	0x0000001b
        /*074c*/ 	.word	0x00000000
        /*0750*/ 	.short	0x0101
        /*0752*/ 	.byte	0x3f
	.zero		1


	//   ....[37]....
        /*0754*/ 	.word	0x00008900
        /*0758*/ 	.word	0x0000001f
        /*075c*/ 	.word	0x00000000
        /*0760*/ 	.short	0x0101
        /*0762*/ 	.byte	0x3f
	.zero		1


	//   ....[38]....
        /*0764*/ 	.word	0x00009310
        /*0768*/ 	.word	0x000000ff
        /*076c*/ 	.word	0x00034850
        /*0770*/ 	.short	0x010a
        /*0772*/ 	.byte	0x05
	.zero		1


	//   ....[39]....
        /*0774*/ 	.word	0x00009350
        /*0778*/ 	.word	0x000000ff
        /*077c*/ 	.word	0x00034850
        /*0780*/ 	.short	0x010a
        /*0782*/ 	.byte	0x05
	.zero		1


	//   ....[40]....
        /*0784*/ 	.word	0x00009890
        /*0788*/ 	.word	0x00000000
        /*078c*/ 	.word	0x00000000
        /*0790*/ 	.short	0x0101
        /*0792*/ 	.byte	0x3f
	.zero		1


	//   ....[41]....
        /*0794*/ 	.word	0x0000acb0
        /*0798*/ 	.word	0x00000000
        /*079c*/ 	.word	0x00000000
        /*07a0*/ 	.short	0x0101
        /*07a2*/ 	.byte	0x3f
	.zero		1


	//   ....[42]....
        /*07a4*/ 	.word	0x0000dcd0
        /*07a8*/ 	.word	0x00000008
        /*07ac*/ 	.word	0x00034840
        /*07b0*/ 	.short	0x010a
        /*07b2*/ 	.byte	0x3f
	.zero		1


	//   ....[43]....
        /*07b4*/ 	.word	0x0000e280
        /*07b8*/ 	.word	0x00000009
        /*07bc*/ 	.word	0x00034820
        /*07c0*/ 	.short	0x010a
        /*07c2*/ 	.byte	0x3f
	.zero		1


	//   ....[44]....
        /*07c4*/ 	.word	0x0000e5b0
        /*07c8*/ 	.word	0x00000002
        /*07cc*/ 	.word	0x00034840
        /*07d0*/ 	.short	0x010a
        /*07d2*/ 	.byte	0x3f
	.zero		1


	//   ....[45]....
        /*07d4*/ 	.word	0x0000e8b0
        /*07d8*/ 	.word	0x00000003
        /*07dc*/ 	.word	0x00000060
        /*07e0*/ 	.short	0x010a
        /*07e2*/ 	.byte	0x3f
	.zero		1


	//   ....[46]....
        /*07e4*/ 	.word	0x0000ee80
        /*07e8*/ 	.word	0x00000002
        /*07ec*/ 	.word	0x00034840
        /*07f0*/ 	.short	0x010a
        /*07f2*/ 	.byte	0x3f
	.zero		1


	//   ....[47]....
        /*07f4*/ 	.word	0x0000f180
        /*07f8*/ 	.word	0x00000003
        /*07fc*/ 	.word	0x00000060
        /*0800*/ 	.short	0x010a
        /*0802*/ 	.byte	0x3f
	.zero		1


	//   ....[48]....
        /*0804*/ 	.word	0x0000f650
        /*0808*/ 	.word	0x00000002
        /*080c*/ 	.word	0x00034840
        /*0810*/ 	.short	0x010a
        /*0812*/ 	.byte	0x3f
	.zero		1


	//   ....[49]....
        /*0814*/ 	.word	0x0000f960
        /*0818*/ 	.word	0x00000002
        /*081c*/ 	.word	0x00000060
        /*0820*/ 	.short	0x010a
        /*0822*/ 	.byte	0x3f
	.zero		1


	//   ....[50]....
        /*0824*/ 	.word	0x0000fde0
        /*0828*/ 	.word	0x00000003
        /*082c*/ 	.word	0x00034860
        /*0830*/ 	.short	0x010a
        /*0832*/ 	.byte	0x3f
	.zero		1


	//   ....[51]....
        /*0834*/ 	.word	0x00010df0
        /*0838*/ 	.word	0x00000000
        /*083c*/ 	.word	0x00034820
        /*0840*/ 	.short	0x010a
        /*0842*/ 	.byte	0x3f
	.zero		1


	//   ....[52]....
        /*0844*/ 	.word	0x00010fd0
        /*0848*/ 	.word	0x00000006
        /*084c*/ 	.word	0x00000000
        /*0850*/ 	.short	0x010a
        /*0852*/ 	.byte	0x3f
	.zero		1


	//   ....[53]....
        /*0854*/ 	.word	0x00011040
        /*0858*/ 	.word	0x00000007
        /*085c*/ 	.word	0x00000000
        /*0860*/ 	.short	0x010a
        /*0862*/ 	.byte	0x3f
	.zero		1


	//   ....[54]....
        /*0864*/ 	.word	0x000110b0
        /*0868*/ 	.word	0x00000004
        /*086c*/ 	.word	0x00000000
        /*0870*/ 	.short	0x010a
        /*0872*/ 	.byte	0x3f
	.zero		1


	//   ....[55]....
        /*0874*/ 	.word	0x000110e0
        /*0878*/ 	.word	0x00000003
        /*087c*/ 	.word	0x00000000
        /*0880*/ 	.short	0x010a
        /*0882*/ 	.byte	0x3f
	.zero		1


	//   ....[56]....
        /*0884*/ 	.word	0x00011150
        /*0888*/ 	.word	0x00000003
        /*088c*/ 	.word	0x00034800
        /*0890*/ 	.short	0x010a
        /*0892*/ 	.byte	0x3f
	.zero		1


	//   ....[57]....
        /*0894*/ 	.word	0x000111a0
        /*0898*/ 	.word	0x00000002
        /*089c*/ 	.word	0x00034830
        /*08a0*/ 	.short	0x010a
        /*08a2*/ 	.byte	0x3f
	.zero		1


	//   ....[58]....
        /*08a4*/ 	.word	0x00011200
        /*08a8*/ 	.word	0x00000007
        /*08ac*/ 	.word	0x00034830
        /*08b0*/ 	.short	0x010a
        /*08b2*/ 	.byte	0x3f
	.zero		1


	//   ....[59]....
        /*08b4*/ 	.word	0x00011260
        /*08b8*/ 	.word	0x00000003
        /*08bc*/ 	.word	0x00034850
        /*08c0*/ 	.short	0x010a
        /*08c2*/ 	.byte	0x3f
	.zero		1


	//   ....[60]....
        /*08c4*/ 	.word	0x000112c0
        /*08c8*/ 	.word	0x00000007
        /*08cc*/ 	.word	0x00034830
        /*08d0*/ 	.short	0x010a
        /*08d2*/ 	.byte	0x3f
	.zero		1


	//   ....[61]....
        /*08d4*/ 	.word	0x00011320
        /*08d8*/ 	.word	0x00000003
        /*08dc*/ 	.word	0x00034850
        /*08e0*/ 	.short	0x010a
        /*08e2*/ 	.byte	0x3f
	.zero		1


	//   ....[62]....
        /*08e4*/ 	.word	0x00011380
        /*08e8*/ 	.word	0x00000003
        /*08ec*/ 	.word	0x00034850
        /*08f0*/ 	.short	0x010a
        /*08f2*/ 	.byte	0x3f
	.zero		1


	//   ....[63]....
        /*08f4*/ 	.word	0x00011520
        /*08f8*/ 	.word	0x00000008
        /*08fc*/ 	.word	0x00034840
        /*0900*/ 	.short	0x010a
        /*0902*/ 	.byte	0x3f
	.zero		1


	//   ....[64]....
        /*0904*/ 	.word	0x000115a0
        /*0908*/ 	.word	0x00000008
        /*090c*/ 	.word	0x00034820
        /*0910*/ 	.short	0x010a
        /*0912*/ 	.byte	0x3f
	.zero		1


	//   ....[65]....
        /*0914*/ 	.word	0x000115f0
        /*0918*/ 	.word	0x00000002
        /*091c*/ 	.word	0x00034840
        /*0920*/ 	.short	0x010a
        /*0922*/ 	.byte	0x3f
	.zero		1


	//   ....[66]....
        /*0924*/ 	.word	0x00011640
        /*0928*/ 	.word	0x00000003
        /*092c*/ 	.word	0x00000060
        /*0930*/ 	.short	0x010a
        /*0932*/ 	.byte	0x3f
	.zero		1


	//   ....[67]....
        /*0934*/ 	.word	0x00011690
        /*0938*/ 	.word	0x00000002
        /*093c*/ 	.word	0x00034840
        /*0940*/ 	.short	0x010a
        /*0942*/ 	.byte	0x3f
	.zero		1


	//   ....[68]....
        /*0944*/ 	.word	0x000116e0
        /*0948*/ 	.word	0x00000003
        /*094c*/ 	.word	0x00000060
        /*0950*/ 	.short	0x010a
        /*0952*/ 	.byte	0x3f
	.zero		1


	//   ....[69]....
        /*0954*/ 	.word	0x00011730
        /*0958*/ 	.word	0x00000002
        /*095c*/ 	.word	0x00034840
        /*0960*/ 	.short	0x010a
        /*0962*/ 	.byte	0x3f
	.zero		1


	//   ....[70]....
        /*0964*/ 	.word	0x00011780
        /*0968*/ 	.word	0x00000002
        /*096c*/ 	.word	0x00000060
        /*0970*/ 	.short	0x010a
        /*0972*/ 	.byte	0x3f
	.zero		1


	//   ....[71]....
        /*0974*/ 	.word	0x000117d0
        /*0978*/ 	.word	0x00000003
        /*097c*/ 	.word	0x00034860
        /*0980*/ 	.short	0x010a
        /*0982*/ 	.byte	0x3f
	.zero		1


	//   ....[72]....
        /*0984*/ 	.word	0x00012190
        /*0988*/ 	.word	0x00000000
        /*098c*/ 	.word	0x00034820
        /*0990*/ 	.short	0x010a
        /*0992*/ 	.byte	0x3f
	.zero		1


	//   ....[73]....
        /*0994*/ 	.word	0x00012330
        /*0998*/ 	.word	0x00000006
        /*099c*/ 	.word	0x00000000
        /*09a0*/ 	.short	0x010a
        /*09a2*/ 	.byte	0x3f
	.zero		1


	//   ....[74]....
        /*09a4*/ 	.word	0x00012380
        /*09a8*/ 	.word	0x00000007
        /*09ac*/ 	.word	0x00000000
        /*09b0*/ 	.short	0x010a
        /*09b2*/ 	.byte	0x3f
	.zero		1


	//   ....[75]....
        /*09b4*/ 	.word	0x000123d0
        /*09b8*/ 	.word	0x00000004
        /*09bc*/ 	.word	0x00000000
        /*09c0*/ 	.short	0x010a
        /*09c2*/ 	.byte	0x3f
	.zero		1


	//----- nvinfo : EIATTR_NUM_MBARRIERS
	.align		4
.L_335:
        /*09c4*/ 	.byte	0x03, 0x38
        /*09c6*/ 	.short	0x0016


	//----- nvinfo : EIATTR_EXIT_INSTR_OFFSETS
	.align		4
        /*09c8*/ 	.byte	0x04, 0x1c
        /*09ca*/ 	.short	(.L_337 - .L_336)


	//   ....[0]....
.L_336:
        /*09cc*/ 	.word	0x00000a80


	//   ....[1]....
        /*09d0*/ 	.word	0x0000be80


	//   ....[2]....
        /*09d4*/ 	.word	0x0000bee0


	//   ....[3]....
        /*09d8*/ 	.word	0x00011130


	//----- nvinfo : EIATTR_MAX_THREADS
	.align		4
.L_337:
        /*09dc*/ 	.byte	0x04, 0x05
        /*09de*/ 	.short	(.L_339 - .L_338)
.L_338:
        /*09e0*/ 	.word	0x00000180
        /*09e4*/ 	.word	0x00000001
        /*09e8*/ 	.word	0x00000001


	//----- nvinfo : EIATTR_CRS_STACK_SIZE
	.align		4
.L_339:
        /*09ec*/ 	.byte	0x04, 0x1e
        /*09ee*/ 	.short	(.L_341 - .L_340)
.L_340:
        /*09f0*/ 	.word	0x00000000


	//----- nvinfo : EIATTR_CBANK_PARAM_SIZE
	.align		4
.L_341:
        /*09f4*/ 	.byte	0x03, 0x19
        /*09f6*/ 	.short	0x0a70


	//----- nvinfo : EIATTR_PARAM_CBANK
	.align		4
        /*09f8*/ 	.byte	0x04, 0x0a
        /*09fa*/ 	.short	(.L_343 - .L_342)
	.align		4
.L_342:
        /*09fc*/ 	.word	index@(.nv.constant0._ZN7cutlass13device_kernelIN5flash11enable_sm90INS1_16FlashAttnFwdSm90INS1_25CollectiveMainloopFwdSm90ILi2EN4cute5tupleIJNS5_1CILi1EEES8_S8_EEENS6_IJNS7_ILi128EEESA_NS7_ILi192EEEEEELi128ENS_6half_tEfNS_4arch4Sm90ELb1ELb0ELb0ELb1ELb0ELb0ELb0ELb1ELb1ELb0ELb0ELb0EEENS1_21CollectiveEpilogueFwdINS6_IJSA_SA_SA_EEES9_SD_SF_Li256ELb1ELb0ELb0ELb0EEENS1_36VarlenDynamicPersistentTileSchedulerILi128ELi128ELi256ELi32ELb0ELb0ELb1ELb1ELb1ELb1EEEEEEEEEvNT_6ParamsE)
        /*0a00*/ 	.short	0x0210
        /*0a02*/ 	.short	0x0a70


	//----- nvinfo : EIATTR_SW_WAR
	.align		4
.L_343:
        /*0a04*/ 	.byte	0x04, 0x36
        /*0a06*/ 	.short	(.L_345 - .L_344)
.L_344:
        /*0a08*/ 	.word	0x00000008
.L_345:


//--------------------- .nv.info._ZN7cutlass13device_kernelIN5flash11enable_sm90INS1_16FlashAttnFwdSm90INS1_25CollectiveMainloopFwdSm90ILi2EN4cute5tupleIJNS5_1CILi1EEES8_S8_EEENS6_IJNS7_ILi128EEESA_NS7_ILi192EEEEEELi128ENS_6half_tEfNS_4arch4Sm90ELb1ELb0ELb0ELb1ELb0ELb1ELb0ELb1ELb1ELb0ELb0ELb0EEENS1_21CollectiveEpilogueFwdINS6_IJSA_SA_SA_EEES9_SD_SF_Li256ELb1ELb0ELb0ELb0EEENS1_36VarlenDynamicPersistentTileSchedulerILi128ELi128ELi256ELi32ELb0ELb0ELb1ELb1ELb1ELb1EEEEEEEEEvNT_6ParamsE --------------------------
	.section	.nv.info._ZN7cutlass13device_kernelIN5flash11enable_sm90INS1_16FlashAttnFwdSm90INS1_25CollectiveMainloopFwdSm90ILi2EN4cute5tupleIJNS5_1CILi1EEES8_S8_EEENS6_IJNS7_ILi128EEESA_NS7_ILi192EEEEEELi128ENS_6half_tEfNS_4arch4Sm90ELb1ELb0ELb0ELb1ELb0ELb1ELb0ELb1ELb1ELb0ELb0ELb0EEENS1_21CollectiveEpilogueFwdINS6_IJSA_SA_SA_EEES9_SD_SF_Li256ELb1ELb0ELb0ELb0EEENS1_36VarlenDynamicPersistentTileSchedulerILi128ELi128ELi256ELi32ELb0ELb0ELb1ELb1ELb1ELb1EEEEEEEEEvNT_6ParamsE,"",@"SHT_CUDA_INFO"
	.sectionflags	@""
	.align	4


	//----- nvinfo : EIATTR_CUDA_API_VERSION
	.align		4
        /*0000*/ 	.byte	0x04, 0x37
        /*0002*/ 	.short	(.L_347 - .L_346)
.L_346:
        /*0004*/ 	.word	0x00000082


	//----- nvinfo : EIATTR_KPARAM_INFO
	.align		4
.L_347:
        /*0008*/ 	.byte	0x04, 0x17
        /*000a*/ 	.short	(.L_349 - .L_348)
.L_348:
        /*000c*/ 	.word	0x00000000
        /*0010*/ 	.short	0x0000
        /*0012*/ 	.short	0x0070
        /*0014*/ 	.byte	0x00, 0xf0, 0x01, 0x28


	//----- nvinfo : EIATTR_SPARSE_MMA_MASK
	.align		4
.L_349:
        /*0018*/ 	.byte	0x03, 0x50
        /*001a*/ 	.short	0x0000


	//----- nvinfo : EIATTR_MAXREG_COUNT
	.align		4
        /*001c*/ 	.byte	0x03, 0x1b
        /*001e*/ 	.short	0x00a8


	//----- nvinfo : EIATTR_NUM_BARRIERS
	.align		4
        /*0020*/ 	.byte	0x02, 0x4c
        /*0022*/ 	.byte	0x10
	.zero		1


	//----- nvinfo : EIATTR_EXTERNS
	.align		4
        /*0024*/ 	.byte	0x04, 0x0f
        /*0026*/ 	.short	(.L_351 - .L_350)


	//   ....[0]....
	.align		4
.L_350:
        /*0028*/ 	.word	index@(__assertfail)


	//----- nvinfo : EIATTR_ANNOTATIONS
	.align		4
.L_351:
        /*002c*/ 	.byte	0x04, 0x55
        /*002e*/ 	.short	(.L_353 - .L_352)


	//   ....[0]....
.L_352:
        /* <DEDUP_REMOVED lines=54> */


	//----- nvinfo : EIATTR_MERCURY_ISA_VERSION
	.align		4
.L_353:
        /*0378*/ 	.byte	0x03, 0x5f
        /*037a*/ 	.short	0x0101


	//----- nvinfo : EIATTR_UNUSED_LOAD_BYTE_OFFSET
	.align		4
        /*037c*/ 	.byte	0x04, 0x44
        /*037e*/ 	.short	(.L_355 - .L_354)


	//   ....[0]....
.L_354:
        /*0380*/ 	.word	0x00000ab0
        /*0384*/ 	.word	0x0000fff0


	//   ....[1]....
        /*0388*/ 	.word	0x0001a0f0
        /*038c*/ 	.word	0x0000fff0


	//----- nvinfo : EIATTR_INT_WARP_WIDE_INSTR_OFFSETS
	.align		4
.L_355:
        /*0390*/ 	.byte	0x04, 0x31
        /*0392*/ 	.short	(.L_357 - .L_356)


	//   ....[0]....
.L_356:
        /*0394*/ 	.word	0x000001b0


	//   ....[1]....
        /*0398*/ 	.word	0x000001f0


	//   ....[2]....
        /*039c*/ 	.word	0x000002b0


	//   ....[3]....
        /*03a0*/ 	.word	0x0001e020


	//   ....[4]....
        /*03a4*/ 	.word	0x0001e0b0


	//   ....[5]....
        /*03a8*/ 	.word	0x0001e530


	//   ....[6]....
        /*03ac*/ 	.word	0x0001e560


	//   ....[7]....
        /*03b0*/ 	.word	0x0001e770


	//   ....[8]....
        /*03b4*/ 	.word	0x0001e860


	//   ....[9]....
        /*03b8*/ 	.word	0x00020af0


	//   ....[10]....
        /*03bc*/ 	.word	0x00020b80


	//----- nvinfo : EIATTR_COOP_GROUP_MASK_REGIDS
	.align		4
.L_357:
        /*03c0*/ 	.byte	0x04, 0x29
        /*03c2*/ 	.short	(.L_359 - .L_358)


	//   ....[0]....
.L_358:
        /*03c4*/ 	.word	0xffffffff


	//   ....[1]....
        /*03c8*/ 	.word	0xffffffff


	//   ....[2]....
        /*03cc*/ 	.word	0xffffffff


	//   ....[3]....
        /*03d0*/ 	.word	0xffffffff


	//   ....[4]....
        /*03d4*/ 	.word	0xffffffff


	//   ....[5]....
        /*03d8*/ 	.word	0xffffffff


	//   ....[6]....
        /*03dc*/ 	.word	0xffffffff


	//   ....[7]....
        /*03e0*/ 	.word	0xffffffff


	//   ....[8]....
        /*03e4*/ 	.word	0xffffffff


	//   ....[9]....
        /*03e8*/ 	.word	0xffffffff


	//   ....[10]....
        /*03ec*/ 	.word	0xffffffff


	//   ....[11]....
        /*03f0*/ 	.word	0xffffffff


	//   ....[12]....
        /*03f4*/ 	.word	0xffffffff


	//   ....[13]....
        /*03f8*/ 	.word	0xffffffff


	//   ....[14]....
        /*03fc*/ 	.word	0xffffffff


	//   ....[15]....
        /*0400*/ 	.word	0xffffffff


	//   ....[16]....
        /*0404*/ 	.word	0xffffffff


	//   ....[17]....
        /*0408*/ 	.word	0xffffffff


	//   ....[18]....
        /*040c*/ 	.word	0xffffffff


	//   ....[19]....
        /*0410*/ 	.word	0xffffffff


	//   ....[20]....
        /*0414*/ 	.word	0xffffffff


	//   ....[21]....
        /*0418*/ 	.word	0xffffffff


	//   ....[22]....
        /*041c*/ 	.word	0xffffffff


	//   ....[23]....
        /*0420*/ 	.word	0xffffffff


	//   ....[24]....
        /*0424*/ 	.word	0xffffffff


	//   ....[25]....
        /*0428*/ 	.word	0xffffffff


	//   ....[26]....
        /*042c*/ 	.word	0xffffffff


	//   ....[27]....
        /*0430*/ 	.word	0xffffffff


	//   ....[28]....
        /*0434*/ 	.word	0xffffffff


	//   ....[29]....
        /*0438*/ 	.word	0xffffffff


	//   ....[30]....
        /*043c*/ 	.word	0xffffffff


	//   ....[31]....
        /*0440*/ 	.word	0xffffffff


	//   ....[32]....
        /*0444*/ 	.word	0xffffffff


	//   ....[33]....
        /*0448*/ 	.word	0xffffffff


	//   ....[34]....
        /*044c*/ 	.word	0xffffffff


	//   ....[35]....
        /*0450*/ 	.word	0xffffffff


	//   ....[36]....
        /*0454*/ 	.word	0xffffffff


	//   ....[37]....
        /*0458*/ 	.word	0xffffffff


	//   ....[38]....
        /*045c*/ 	.word	0xffffffff


	//   ....[39]....
        /*0460*/ 	.word	0xffffffff


	//   ....[40]....
        /*0464*/ 	.word	0xffffffff


	//   ....[41]....
        /*0468*/ 	.word	0xffffffff


	//   ....[42]....
        /*046c*/ 	.word	0xffffffff


	//   ....[43]....
        /*0470*/ 	.word	0xffffffff


	//   ....[44]....
        /*0474*/ 	.word	0xffffffff


	//   ....[45]....
        /*0478*/ 	.word	0xffffffff


	//   ....[46]....
        /*047c*/ 	.word	0xffffffff


	//   ....[47]....
        /*0480*/ 	.word	0xffffffff


	//   ....[48]....
        /*0484*/ 	.word	0xffffffff


	//   ....[49]....
        /*0488*/ 	.word	0xffffffff


	//   ....[50]....
        /*048c*/ 	.word	0xffffffff


	//   ....[51]....
        /*0490*/ 	.word	0xffffffff


	//   ....[52]....
        /*0494*/ 	.word	0xffffffff


	//   ....[53]....
        /*0498*/ 	.word	0xffffffff


	//   ....[54]....
        /*049c*/ 	.word	0xffffffff


	//   ....[55]....
        /*04a0*/ 	.word	0xffffffff


	//   ....[56]....
        /*04a4*/ 	.word	0xffffffff


	//   ....[57]....
        /*04a8*/ 	.word	0xffffffff


	//   ....[58]....
        /*04ac*/ 	.word	0x0500000f


	//   ....[59]....
        /*04b0*/ 	.word	0x0500000f


	//   ....[60]....
        /*04b4*/ 	.word	0x0500000f


	//   ....[61]....
        /*04b8*/ 	.word	0x0500000f


	//   ....[62]....
        /*04bc*/ 	.word	0x0500000f


	//   ....[63]....
        /*04c0*/ 	.word	0x0500000f


	//   ....[64]....
        /*04c4*/ 	.word	0x0500000f


	//   ....[65]....
        /*04c8*/ 	.word	0x0500000f


	//   ....[66]....
        /*04cc*/ 	.word	0x0500000f


	//   ....[67]....
        /*04d0*/ 	.word	0x0500000f


	//   ....[68]....
        /*04d4*/ 	.word	0x0500000f


	//   ....[69]....
        /*04d8*/ 	.word	0x0500000f


	//   ....[70]....
        /*04dc*/ 	.word	0x0500000f


	//   ....[71]....
        /*04e0*/ 	.word	0x0500000f


	//   ....[72]....
        /*04e4*/ 	.word	0x0500000f


	//   ....[73]....
        /*04e8*/ 	.word	0x0500000f


	//   ....[74]....
        /*04ec*/ 	.word	0x0500000f


	//   ....[75]....
        /*04f0*/ 	.word	0x0500000f


	//   ....[76]....
        /*04f4*/ 	.word	0x0500000f


	//   ....[77]....
        /*04f8*/ 	.word	0x0500000f


	//   ....[78]....
        /*04fc*/ 	.word	0x0500000f


	//   ....[79]....
        /*0500*/ 	.word	0x0500000f


	//   ....[80]....
        /*0504*/ 	.word	0x0500000f


	//   ....[81]....
        /*0508*/ 	.word	0x0500000f


	//   ....[82]....
        /*050c*/ 	.word	0x0500000f


	//   ....[83]....
        /*0510*/ 	.word	0x0500000f


	//   ....[84]....
        /*0514*/ 	.word	0x0500000f


	//   ....[85]....
        /*0518*/ 	.word	0x0500000f


	//   ....[86]....
        /*051c*/ 	.word	0x0500000f


	//   ....[87]....
        /*0520*/ 	.word	0x0500000f


	//   ....[88]....
        /*0524*/ 	.word	0x0500000f


	//   ....[89]....
        /*0528*/ 	.word	0x0500000f


	//   ....[90]....
        /*052c*/ 	.word	0x0500000f


	//   ....[91]....
        /*0530*/ 	.word	0x0500000f


	//   ....[92]....
        /*0534*/ 	.word	0x0500000f


	//   ....[93]....
        /*0538*/ 	.word	0x0500000f


	//----- nvinfo : EIATTR_COOP_GROUP_INSTR_OFFSETS
	.align		4
.L_359:
        /*053c*/ 	.byte	0x04, 0x28
        /*053e*/ 	.short	(.L_361 - .L_360)


	//   ....[0]....
.L_360:
        /*0540*/ 	.word	0x00000060


	//   ....[1]....
        /*0544*/ 	.word	0x000001c0


	//   ....[2]....
        /*0548*/ 	.word	0x000002c0


	//   ....[3]....
        /*054c*/ 	.word	0x00000430


	//   ....[4]....
        /*0550*/ 	.word	0x00000590


	//   ....[5]....
        /*0554*/ 	.word	0x000006b0


	//   ....[6]....
        /*0558*/ 	.word	0x00000810


	//   ....[7]....
        /*055c*/ 	.word	0x0000a370


	//   ....[8]....
        /*0560*/ 	.word	0x000126b0


	//   ....[9]....
        /*0564*/ 	.word	0x00012730


	//   ....[10]....
        /*0568*/ 	.word	0x00013090


	//   ....[11]....
        /*056c*/ 	.word	0x000130f0


	//   ....[12]....
        /*0570*/ 	.word	0x00015640


	//   ....[13]....
        /*0574*/ 	.word	0x000156a0


	//   ....[14]....
        /*0578*/ 	.word	0x00015fd0


	//   ....[15]....
        /*057c*/ 	.word	0x00016000


	//   ....[16]....
        /*0580*/ 	.word	0x00017e50


	//   ....[17]....
        /*0584*/ 	.word	0x00017e80


	//   ....[18]....
        /*0588*/ 	.word	0x000183a0


	//   ....[19]....
        /*058c*/ 	.word	0x000183f0


	//   ....[20]....
        /*0590*/ 	.word	0x00019a90


	//   ....[21]....
        /*0594*/ 	.word	0x00019aa0


	//   ....[22]....
        /*0598*/ 	.word	0x00019ae0


	//   ....[23]....
        /*059c*/ 	.word	0x00019af0


	//   ....[24]....
        /*05a0*/ 	.word	0x0001beb0


	//   ....[25]....
        /*05a4*/ 	.word	0x0001c020


	//   ....[26]....
        /*05a8*/ 	.word	0x0001c050


	//   ....[27]....
        /*05ac*/ 	.word	0x0001c090


	//   ....[28]....
        /*05b0*/ 	.word	0x0001c100


	//   ....[29]....
        /*05b4*/ 	.word	0x0001c160


	//   ....[30]....
        /*05b8*/ 	.word	0x0001c1a0


	//   ....[31]....
        /*05bc*/ 	.word	0x0001c340


	//   ....[32]....
        /*05c0*/ 	.word	0x0001c3a0


	//   ....[33]....
        /*05c4*/ 	.word	0x0001c3e0


	//   ....[34]....
        /*05c8*/ 	.word	0x0001c420


	//   ....[35]....
        /*05cc*/ 	.word	0x0001c450


	//   ....[36]....
        /*05d0*/ 	.word	0x0001c480


	//   ....[37]....
        /*05d4*/ 	.word	0x0001c510


	//   ....[38]....
        /*05d8*/ 	.word	0x0001c570


	//   ....[39]....
        /*05dc*/ 	.word	0x0001c600


	//   ....[40]....
        /*05e0*/ 	.word	0x00020f90


	//   ....[41]....
        /*05e4*/ 	.word	0x00020fa0


	//   ....[42]....
        /*05e8*/ 	.word	0x000210b0


	//   ....[43]....
        /*05ec*/ 	.word	0x00021110


	//   ....[44]....
        /*05f0*/ 	.word	0x00021150


	//   ....[45]....
        /*05f4*/ 	.word	0x00021190


	//   ....[46]....
        /*05f8*/ 	.word	0x000211c0


	//   ....[47]....
        /*05fc*/ 	.word	0x000211f0


	//   ....[48]....
        /*0600*/ 	.word	0x00021380


	//   ....[49]....
        /*0604*/ 	.word	0x000213e0


	//   ....[50]....
        /*0608*/ 	.word	0x00021420


	//   ....[51]....
        /*060c*/ 	.word	0x00021460


	//   ....[52]....
        /*0610*/ 	.word	0x00021490


	//   ....[53]....
        /*0614*/ 	.word	0x000214c0


	//   ....[54]....
        /*0618*/ 	.word	0x00021580


	//   ....[55]....
        /*061c*/ 	.word	0x000215a0


	//   ....[56]....
        /*0620*/ 	.word	0x00021610


	//   ....[57]....
        /*0624*/ 	.word	0x00021ca0


	//   ....[58]....
        /*0628*/ 	.word	0x000220e0


	//   ....[59]....
        /*062c*/ 	.word	0x00022180


	//   ....[60]....
        /*0630*/ 	.word	0x00022220


	//   ....[61]....
        /*0634*/ 	.word	0x000222c0


	//   ....[62]....
        /*0638*/ 	.word	0x00022360


	//   ....[63]....
        /*063c*/ 	.word	0x00022400


	//   ....[64]....
        /*0640*/ 	.word	0x000224a0


	//   ....[65]....
        /*0644*/ 	.word	0x00022540


	//   ....[66]....
        /*0648*/ 	.word	0x00022630


	//   ....[67]....
        /*064c*/ 	.word	0x000226d0


	//   ....[68]....
        /*0650*/ 	.word	0x00022770


	//   ....[69]....
        /*0654*/ 	.word	0x00022810


	//   ....[70]....
        /*0658*/ 	.word	0x000228b0


	//   ....[71]....
        /*065c*/ 	.word	0x00022950


	//   ....[72]....
        /*0660*/ 	.word	0x000229f0


	//   ....[73]....
        /*0664*/ 	.word	0x00022a90


	//   ....[74]....
        /*0668*/ 	.word	0x00022d90


	//   ....[75]....
        /*066c*/ 	.word	0x00023070


	//   ....[76]....
        /*0670*/ 	.word	0x00023490


	//   ....[77]....
        /*0674*/ 	.word	0x00023520


	//   ....[78]....
        /*0678*/ 	.word	0x000235c0


	//   ....[79]....
        /*067c*/ 	.word	0x00023670


	//   ....[80]....
        /*0680*/ 	.word	0x000236f0


	//   ....[81]....
        /*0684*/ 	.word	0x00023770


	//   ....[82]....
        /*0688*/ 	.word	0x000237f0


	//   ....[83]....
        /*068c*/ 	.word	0x00023870


	//   ....[84]....
        /*0690*/ 	.word	0x00023900


	//   ....[85]....
        /*0694*/ 	.word	0x000239b0


	//   ....[86]....
        /*0698*/ 	.word	0x00023a30


	//   ....[87]....
        /*069c*/ 	.word	0x00023ab0


	//   ....[88]....
        /*06a0*/ 	.word	0x00023b30


	//   ....[89]....
        /*06a4*/ 	.word	0x00023bb0


	//   ....[90]....
        /*06a8*/ 	.word	0x00023c20


	//   ....[91]....
        /*06ac*/ 	.word	0x00023cc0


	//   ....[92]....
        /*06b0*/ 	.word	0x00023d50


	//   ....[93]....
        /*06b4*/ 	.word	0x00023e80


	//----- nvinfo : EIATTR_REG_RECONFIG
	.align		4
.L_361:
        /*06b8*/ 	.byte	0x01, 0x54
	.zero		2


	//----- nvinfo : EIATTR_SYSCALL_OFFSETS
	.align		4
        /*06bc*/ 	.byte	0x04, 0x46
        /*06be*/ 	.short	(.L_363 - .L_362)


	//   ....[0]....
.L_362:
        /*06c0*/ 	.word	0x00001910


	//   ....[1]....
        /*06c4*/ 	.word	0x00001a60


	//   ....[2]....
        /*06c8*/ 	.word	0x0000a500


	//   ....[3]....
        /*06cc*/ 	.word	0x0000a970


	//   ....[4]....
        /*06d0*/ 	.word	0x0001e240


	//   ....[5]....
        /*06d4*/ 	.word	0x0001e380


	//   ....[6]....
        /*06d8*/ 	.word	0x0001e480


	//----- nvinfo : EIATTR_MBARRIER_INSTR_OFFSETS
	.align		4
.L_363:
        /*06dc*/ 	.byte	0x04, 0x39
        /*06de*/ 	.short	(.L_365 - .L_364)


	//   ....[0]....
.L_364:
        /*06e0*/ 	.word	0x000002e0
        /*06e4*/ 	.word	0x000000ff
        /*06e8*/ 	.word	0x00034800
        /*06ec*/ 	.short	0x0100
        /*06ee*/ 	.byte	0x08
	.zero		1


	//   ....[1]....
        /*06f0*/ 	.word	0x000002f0
        /*06f4*/ 	.word	0x000000ff
        /*06f8*/ 	.word	0x00034820
        /*06fc*/ 	.short	0x0100
        /*06fe*/ 	.byte	0x08
	.zero		1


	//   ....[2]....
        /*0700*/ 	.word	0x000003e0
        /*0704*/ 	.word	0x000000ff
        /*0708*/ 	.word	0x00034830
        /*070c*/ 	.short	0x0100
        /*070e*/ 	.byte	0x08
	.zero		1


	//   ....[3]....
        /*0710*/ 	.word	0x000003f0
        /*0714*/ 	.word	0x000000ff
        /*0718*/ 	.word	0x00034840
        /*071c*/ 	.short	0x0100
        /*071e*/ 	.byte	0x08
	.zero		1


	//   ....[4]....
        /*0720*/ 	.word	0x00000400
        /*0724*/ 	.word	0x000000ff
        /*0728*/ 	.word	0x00034838
        /*072c*/ 	.short	0x0100
        /*072e*/ 	.byte	0x08
	.zero		1


	//   ....[5]....
        /*0730*/ 	.word	0x00000410
        /*0734*/ 	.word	0x000000ff
        /*0738*/ 	.word	0x00034848
        /*073c*/ 	.short	0x0100
        /*073e*/ 	.byte	0x08
	.zero		1


	//   ....[6]....
        /*0740*/ 	.word	0x00000540
        /*0744*/ 	.word	0x000000ff
        /*0748*/ 	.word	0x00034850
        /*074c*/ 	.short	0x0100
        /*074e*/ 	.byte	0x08
	.zero		1


	//   ....[7]....
        /*0750*/ 	.word	0x00000550
        /*0754*/ 	.word	0x000000ff
        /*0758*/ 	.word	0x00034860
        /*075c*/ 	.short	0x0100
        /*075e*/ 	.byte	0x08
	.zero		1


	//   ....[8]....
        /*0760*/ 	.word	0x00000560
        /*0764*/ 	.word	0x000000ff
        /*0768*/ 	.word	0x00034858
        /*076c*/ 	.short	0x0100
        /*076e*/ 	.byte	0x08
	.zero		1


	//   ....[9]....
        /*0770*/ 	.word	0x00000570
        /*0774*/ 	.word	0x000000ff
        /*0778*/ 	.word	0x00034868
        /*077c*/ 	.short	0x0100
        /*077e*/ 	.byte	0x08
	.zero		1


	//   ....[10]....
        /*0780*/ 	.word	0x00000660
        /*0784*/ 	.word	0x000000ff
        /*0788*/ 	.word	0x00034870
        /*078c*/ 	.short	0x0100
        /*078e*/ 	.byte	0x06
	.zero		1


	//   ....[11]....
        /*0790*/ 	.word	0x00000670
        /*0794*/ 	.word	0x000000ff
        /*0798*/ 	.word	0x00034880
        /*079c*/ 	.short	0x0100
        /*079e*/ 	.byte	0x06
	.zero		1


	//   ....[12]....
        /*07a0*/ 	.word	0x00000680
        /*07a4*/ 	.word	0x000000ff
        /*07a8*/ 	.word	0x00034878
        /*07ac*/ 	.short	0x0100
        /*07ae*/ 	.byte	0x06
	.zero		1


	//   ....[13]....
        /*07b0*/ 	.word	0x00000690
        /*07b4*/ 	.word	0x000000ff
        /*07b8*/ 	.word	0x00034888
        /*07bc*/ 	.short	0x0100
        /*07be*/ 	.byte	0x06
	.zero		1


	//   ....[14]....
        /*07c0*/ 	.word	0x000007c0
        /*07c4*/ 	.word	0x000000ff
        /*07c8*/ 	.word	0x00034890
        /*07cc*/ 	.short	0x0100
        /*07ce*/ 	.byte	0x08
	.zero		1


	//   ....[15]....
        /*07d0*/ 	.word	0x000007d0
        /*07d4*/ 	.word	0x000000ff
        /*07d8*/ 	.word	0x000348a0
        /*07dc*/ 	.short	0x0100
        /*07de*/ 	.byte	0x08
	.zero		1


	//   ....[16]....
        /*07e0*/ 	.word	0x000007e0
        /*07e4*/ 	.word	0x000000ff
        /*07e8*/ 	.word	0x00034898
        /*07ec*/ 	.short	0x0100
        /*07ee*/ 	.byte	0x08
	.zero		1


	//   ....[17]....
        /*07f0*/ 	.word	0x000007f0
        /*07f4*/ 	.word	0x000000ff
        /*07f8*/ 	.word	0x000348a8
        /*07fc*/ 	.short	0x0100
        /*07fe*/ 	.byte	0x08
	.zero		1


	//   ....[18]....
        /*0800*/ 	.word	0x00000920
        /*0804*/ 	.word	0x000000ff
        /*0808*/ 	.word	0x000348b0
        /*080c*/ 	.short	0x0100
        /*080e*/ 	.byte	0x08
	.zero		1


	//   ....[19]....
        /*0810*/ 	.word	0x00000930
        /*0814*/ 	.word	0x000000ff
        /*0818*/ 	.word	0x000348c0
        /*081c*/ 	.short	0x0100
        /*081e*/ 	.byte	0x08
	.zero		1


	//   ....[20]....
        /*0820*/ 	.word	0x00000940
        /*0824*/ 	.word	0x000000ff
        /*0828*/ 	.word	0x000348b8
        /*082c*/ 	.short	0x0100
        /*082e*/ 	.byte	0x08
	.zero		1


	//   ....[21]....
        /*0830*/ 	.word	0x00000950
        /*0834*/ 	.word	0x000000ff
        /*0838*/ 	.word	0x000348c8
        /*083c*/ 	.short	0x0100
        /*083e*/ 	.byte	0x08
	.zero		1


	//   ....[22]....
        /*0840*/ 	.word	0x00003540
        /*0844*/ 	.word	0x00000003
        /*0848*/ 	.word	0x00034890
        /*084c*/ 	.short	0x010a
        /*084e*/ 	.byte	0x3f
	.zero		1


	//   ....[23]....
        /*0850*/ 	.word	0x000067a0
        /*0854*/ 	.word	0x00000003
        /*0858*/ 	.word	0x00034890
        /*085c*/ 	.short	0x010a
        /*085e*/ 	.byte	0x3f
	.zero		1


	//   ....[24]....
        /*0860*/ 	.word	0x00009770
        /*0864*/ 	.word	0x00000003
        /*0868*/ 	.word	0x00034890
        /*086c*/ 	.short	0x010a
        /*086e*/ 	.byte	0x3f
	.zero		1


	//   ....[25]....
        /*0870*/ 	.word	0x00009b40
        /*0874*/ 	.word	0x00000024
        /*0878*/ 	.word	0x00000000
        /*087c*/ 	.short	0x0101
        /*087e*/ 	.byte	0x3f
	.zero		1


	//   ....[26]....
        /*0880*/ 	.word	0x00009b80
        /*0884*/ 	.word	0x00000003
        /*0888*/ 	.word	0x000348b0
        /*088c*/ 	.short	0x010a
        /*088e*/ 	.byte	0x3f
	.zero		1


	//   ....[27]....
        /*0890*/ 	.word	0x0000a050
        /*0894*/ 	.word	0x00000003
        /*0898*/ 	.word	0x00000000
        /*089c*/ 	.short	0x0101
        /*089e*/ 	.byte	0x3f
	.zero		1


	//   ....[28]....
        /*08a0*/ 	.word	0x0000a580
        /*08a4*/ 	.word	0x00000012
        /*08a8*/ 	.word	0x00034800
        /*08ac*/ 	.short	0x010a
        /*08ae*/ 	.byte	0x3f
	.zero		1


	//   ....[29]....
        /*08b0*/ 	.word	0x0000a5d0
        /*08b4*/ 	.word	0x00000012
        /*08b8*/ 	.word	0x00034800
        /*08bc*/ 	.short	0x010a
        /*08be*/ 	.byte	0x3f
	.zero		1


	//   ....[30]....
        /*08c0*/ 	.word	0x0000b940
        /*08c4*/ 	.word	0x00000012
        /*08c8*/ 	.word	0x00034800
        /*08cc*/ 	.short	0x010a
        /*08ce*/ 	.byte	0x3f
	.zero		1


	//   ....[31]....
        /*08d0*/ 	.word	0x0000eab0
        /*08d4*/ 	.word	0x00000012
        /*08d8*/ 	.word	0x00034800
        /*08dc*/ 	.short	0x010a
        /*08de*/ 	.byte	0x3f
	.zero		1


	//   ....[32]....
        /*08e0*/ 	.word	0x000112d0
        /*08e4*/ 	.word	0x00000002
        /*08e8*/ 	.word	0x00034830
        /*08ec*/ 	.short	0x010a
        /*08ee*/ 	.byte	0x3f
	.zero		1


	//   ....[33]....
        /*08f0*/ 	.word	0x00011350
        /*08f4*/ 	.word	0x00000002
        /*08f8*/ 	.word	0x00034830
        /*08fc*/ 	.short	0x010a
        /*08fe*/ 	.byte	0x3f
	.zero		1


	//   ....[34]....
        /*0900*/ 	.word	0x000120b0
        /*0904*/ 	.word	0x00000002
        /*0908*/ 	.word	0x00000000
        /*090c*/ 	.short	0x0101
        /*090e*/ 	.byte	0x3f
	.zero		1


	//   ....[35]....
        /*0910*/ 	.word	0x00013fa0
        /*0914*/ 	.word	0x0000000f
        /*0918*/ 	.word	0x00034830
        /*091c*/ 	.short	0x010a
        /*091e*/ 	.byte	0x3f
	.zero		1


	//   ....[36]....
        /*0920*/ 	.word	0x00014010
        /*0924*/ 	.word	0x0000000f
        /*0928*/ 	.word	0x00034830
        /*092c*/ 	.short	0x010a
        /*092e*/ 	.byte	0x3f
	.zero		1


	//   ....[37]....
        /*0930*/ 	.word	0x00014b90
        /*0934*/ 	.word	0x00000014
        /*0938*/ 	.word	0x00034850
        /*093c*/ 	.short	0x010a
        /*093e*/ 	.byte	0x3f
	.zero		1


	//   ....[38]....
        /*0940*/ 	.word	0x00014be0
        /*0944*/ 	.word	0x00000014
        /*0948*/ 	.word	0x00034850
        /*094c*/ 	.short	0x010a
        /*094e*/ 	.byte	0x3f
	.zero		1


	//   ....[39]....
        /*0950*/ 	.word	0x00016830
        /*0954*/ 	.word	0x0000000f
        /*0958*/ 	.word	0x00000000
        /*095c*/ 	.short	0x0101
        /*095e*/ 	.byte	0x3f
	.zero		1


	//   ....[40]....
        /*0960*/ 	.word	0x00016880
        /*0964*/ 	.word	0x00000021
        /*0968*/ 	.word	0x00000000
        /*096c*/ 	.short	0x0101
        /*096e*/ 	.byte	0x3f
	.zero		1


	//   ....[41]....
        /*0970*/ 	.word	0x00016db0
        /*0974*/ 	.word	0x00000000
        /*0978*/ 	.word	0x00034830
        /*097c*/ 	.short	0x010a
        /*097e*/ 	.byte	0x3f
	.zero		1


	//   ....[42]....
        /*0980*/ 	.word	0x00016e20
        /*0984*/ 	.word	0x00000000
        /*0988*/ 	.word	0x00034830
        /*098c*/ 	.short	0x010a
        /*098e*/ 	.byte	0x3f
	.zero		1


	//   ....[43]....
        /*0990*/ 	.word	0x000179a0
        /*0994*/ 	.word	0x0000000f
        /*0998*/ 	.word	0x00034850
        /*099c*/ 	.short	0x010a
        /*099e*/ 	.byte	0x3f
	.zero		1


	//   ....[44]....
        /*09a0*/ 	.word	0x000179f0
        /*09a4*/ 	.word	0x0000000f
        /*09a8*/ 	.word	0x00034850
        /*09ac*/ 	.short	0x010a
        /*09ae*/ 	.byte	0x3f
	.zero		1


	//   ....[45]....
        /*09b0*/ 	.word	0x00018b80
        /*09b4*/ 	.word	0x0000000b
        /*09b8*/ 	.word	0x00000000
        /*09bc*/ 	.short	0x0101
        /*09be*/ 	.byte	0x3f
	.zero		1


	//   ....[46]....
        /*09c0*/ 	.word	0x00018bf0
        /*09c4*/ 	.word	0x0000000f
        /*09c8*/ 	.word	0x00000000
        /*09cc*/ 	.short	0x0101
        /*09ce*/ 	.byte	0x3f
	.zero		1


	//   ....[47]....
        /*09d0*/ 	.word	0x00019630
        /*09d4*/ 	.word	0x0000000c
        /*09d8*/ 	.word	0x00034850
        /*09dc*/ 	.short	0x010a
        /*09de*/ 	.byte	0x3f
	.zero		1


	//   ....[48]....
        /*09e0*/ 	.word	0x000196d0
        /*09e4*/ 	.word	0x0000000c
        /*09e8*/ 	.word	0x00034850
        /*09ec*/ 	.short	0x010a
        /*09ee*/ 	.byte	0x3f
	.zero		1


	//   ....[49]....
        /*09f0*/ 	.word	0x00019c90
        /*09f4*/ 	.word	0x0000000b
        /*09f8*/ 	.word	0x00000000
        /*09fc*/ 	.short	0x0101
        /*09fe*/ 	.byte	0x3f
	.zero		1


	//   ....[50]....
        /*0a00*/ 	.word	0x0001aeb0
        /*0a04*/ 	.word	0x00000000
        /*0a08*/ 	.word	0x00000000
        /*0a0c*/ 	.short	0x0101
        /*0a0e*/ 	.byte	0x3f
	.zero		1


	//   ....[51]....
        /*0a10*/ 	.word	0x0001d330
        /*0a14*/ 	.word	0x00000005
        /*0a18*/ 	.word	0x00034820
        /*0a1c*/ 	.short	0x010a
        /*0a1e*/ 	.byte	0x3f
	.zero		1


	//   ....[52]....
        /*0a20*/ 	.word	0x0001d3c0
        /*0a24*/ 	.word	0x00000006
        /*0a28*/ 	.word	0x000348a0
        /*0a2c*/ 	.short	0x010a
        /*0a2e*/ 	.byte	0x3f
	.zero		1


	//   ....[53]....
        /*0a30*/ 	.word	0x0001d650
        /*0a34*/ 	.word	0x00000006
        /*0a38*/ 	.word	0x000348c0
        /*0a3c*/ 	.short	0x010a
        /*0a3e*/ 	.byte	0x3f
	.zero		1


	//   ....[54]....
        /*0a40*/ 	.word	0x0001da10
        /*0a44*/ 	.word	0x00000007
        /*0a48*/ 	.word	0x000348a0
        /*0a4c*/ 	.short	0x010a
        /*0a4e*/ 	.byte	0x3f
	.zero		1


	//   ....[55]....
        /*0a50*/ 	.word	0x0001dc80
        /*0a54*/ 	.word	0x00000007
        /*0a58*/ 	.word	0x000348c0
        /*0a5c*/ 	.short	0x010a
        /*0a5e*/ 	.byte	0x3f
	.zero		1


	//   ....[56]....
        /*0a60*/ 	.word	0x0001eb90
        /*0a64*/ 	.word	0x00000007
        /*0a68*/ 	.word	0x00034840
        /*0a6c*/ 	.short	0x010a
        /*0a6e*/ 	.byte	0x3f
	.zero		1


	//   ....[57]....
        /*0a70*/ 	.word	0x0001f140
        /*0a74*/ 	.word	0x0000000a
        /*0a78*/ 	.word	0x00034820
        /*0a7c*/ 	.short	0x010a
        /*0a7e*/ 	.byte	0x3f
	.zero		1


	//   ....[58]....
        /*0a80*/ 	.word	0x0001f450
        /*0a84*/ 	.word	0x00000007
        /*0a88*/ 	.word	0x00034840
        /*0a8c*/ 	.short	0x010a
        /*0a8e*/ 	.byte	0x3f
	.zero		1


	//   ....[59]....
        /*0a90*/ 	.word	0x0001f750
        /*0a94*/ 	.word	0x00000008
        /*0a98*/ 	.word	0x00000060
        /*0a9c*/ 	.short	0x010a
        /*0a9e*/ 	.byte	0x3f
	.zero		1


	//   ....[60]....
        /*0aa0*/ 	.word	0x0001fd10
        /*0aa4*/ 	.word	0x00000002
        /*0aa8*/ 	.word	0x00034840
        /*0aac*/ 	.short	0x010a
        /*0aae*/ 	.byte	0x3f
	.zero		1


	//   ....[61]....
        /*0ab0*/ 	.word	0x00020010
        /*0ab4*/ 	.word	0x00000003
        /*0ab8*/ 	.word	0x00000060
        /*0abc*/ 	.short	0x010a
        /*0abe*/ 	.byte	0x3f
	.zero		1


	//   ....[62]....
        /*0ac0*/ 	.word	0x000204d0
        /*0ac4*/ 	.word	0x00000002
        /*0ac8*/ 	.word	0x00034840
        /*0acc*/ 	.short	0x010a
        /*0ace*/ 	.byte	0x3f
	.zero		1


	//   ....[63]....
        /*0ad0*/ 	.word	0x000207e0
        /*0ad4*/ 	.word	0x00000002
        /*0ad8*/ 	.word	0x00000060
        /*0adc*/ 	.short	0x010a
        /*0ade*/ 	.byte	0x3f
	.zero		1


	//   ....[64]....
        /*0ae0*/ 	.word	0x00020c40
        /*0ae4*/ 	.word	0x00000003
        /*0ae8*/ 	.word	0x00034860
        /*0aec*/ 	.short	0x010a
        /*0aee*/ 	.byte	0x3f
	.zero		1


	//   ....[65]....
        /*0af0*/ 	.word	0x00021c20
        /*0af4*/ 	.word	0x00000000
        /*0af8*/ 	.word	0x00034820
        /*0afc*/ 	.short	0x010a
        /*0afe*/ 	.byte	0x3f
	.zero		1


	//   ....[66]....
        /*0b00*/ 	.word	0x00021dd0
        /*0b04*/ 	.word	0x00000006
        /*0b08*/ 	.word	0x00000000
        /*0b0c*/ 	.short	0x010a
        /*0b0e*/ 	.byte	0x3f
	.zero		1


	//   ....[67]....
        /*0b10*/ 	.word	0x00021e40
        /*0b14*/ 	.word	0x00000007
        /*0b18*/ 	.word	0x00000000
        /*0b1c*/ 	.short	0x010a
        /*0b1e*/ 	.byte	0x3f
	.zero		1


	//   ....[68]....
        /*0b20*/ 	.word	0x00021eb0
        /*0b24*/ 	.word	0x00000004
        /*0b28*/ 	.word	0x00000000
        /*0b2c*/ 	.short	0x010a
        /*0b2e*/ 	.byte	0x3f
	.zero		1


	//   ....[69]....
        /*0b30*/ 	.word	0x00021ee0
        /*0b34*/ 	.word	0x00000003
        /*0b38*/ 	.word	0x00000000
        /*0b3c*/ 	.short	0x010a
        /*0b3e*/ 	.byte	0x3f
	.zero		1


	//   ....[70]....
        /*0b40*/ 	.word	0x00021f40
        /*0b44*/ 	.word	0x00000003
        /*0b48*/ 	.word	0x00034890
        /*0b4c*/ 	.short	0x010a
        /*0b4e*/ 	.byte	0x3f
	.zero		1


	//   ....[71]....
        /*0b50*/ 	.word	0x00021f90
        /*0b54*/ 	.word	0x00000003
        /*0b58*/ 	.word	0x00034890
        /*0b5c*/ 	.short	0x010a
        /*0b5e*/ 	.byte	0x3f
	.zero		1


	//   ....[72]....
        /*0b60*/ 	.word	0x00021fe0
        /*0b64*/ 	.word	0x00000003
        /*0b68*/ 	.word	0x00034890
        /*0b6c*/ 	.short	0x010a
        /*0b6e*/ 	.byte	0x3f
	.zero		1


	//   ....[73]....
        /*0b70*/ 	.word	0x00022030
        /*0b74*/ 	.word	0x00000003
        /*0b78*/ 	.word	0x000348b0
        /*0b7c*/ 	.short	0x010a
        /*0b7e*/ 	.byte	0x3f
	.zero		1


	//   ....[74]....
        /*0b80*/ 	.word	0x00022580
        /*0b84*/ 	.word	0x00000012
        /*0b88*/ 	.word	0x00034800
        /*0b8c*/ 	.short	0x010a
        /*0b8e*/ 	.byte	0x3f
	.zero		1


	//   ....[75]....
        /*0b90*/ 	.word	0x00022ad0
        /*0b94*/ 	.word	0x00000012
        /*0b98*/ 	.word	0x00034800
        /*0b9c*/ 	.short	0x010a
        /*0b9e*/ 	.byte	0x3f
	.zero		1


	//   ....[76]....
        /*0ba0*/ 	.word	0x00022b20
        /*0ba4*/ 	.word	0x00000002
        /*0ba8*/ 	.word	0x00034830
        /*0bac*/ 	.short	0x010a
        /*0bae*/ 	.byte	0x3f
	.zero		1


	//   ....[77]....
        /*0bb0*/ 	.word	0x00022b70
        /*0bb4*/ 	.word	0x0000000f
        /*0bb8*/ 	.word	0x00034830
        /*0bbc*/ 	.short	0x010a
        /*0bbe*/ 	.byte	0x3f
	.zero		1


	//   ....[78]....
        /*0bc0*/ 	.word	0x00022bc0
        /*0bc4*/ 	.word	0x00000014
        /*0bc8*/ 	.word	0x00034850
        /*0bcc*/ 	.short	0x010a
        /*0bce*/ 	.byte	0x3f
	.zero		1


	//   ....[79]....
        /*0bd0*/ 	.word	0x00022c10
        /*0bd4*/ 	.word	0x00000000
        /*0bd8*/ 	.word	0x00034830
        /*0bdc*/ 	.short	0x010a
        /*0bde*/ 	.byte	0x3f
	.zero		1


	//   ....[80]....
        /*0be0*/ 	.word	0x00022c60
        /*0be4*/ 	.word	0x0000000f
        /*0be8*/ 	.word	0x00034850
        /*0bec*/ 	.short	0x010a
        /*0bee*/ 	.byte	0x3f
	.zero		1


	//   ....[81]....
        /*0bf0*/ 	.word	0x00022cb0
        /*0bf4*/ 	.word	0x0000000c
        /*0bf8*/ 	.word	0x00034850
        /*0bfc*/ 	.short	0x010a
        /*0bfe*/ 	.byte	0x3f
	.zero		1


	//   ....[82]....
        /*0c00*/ 	.word	0x00022e50
        /*0c04*/ 	.word	0x00000005
        /*0c08*/ 	.word	0x00034820
        /*0c0c*/ 	.short	0x010a
        /*0c0e*/ 	.byte	0x3f
	.zero		1


	//   ....[83]....
        /*0c10*/ 	.word	0x00022ea0
        /*0c14*/ 	.word	0x00000006
        /*0c18*/ 	.word	0x000348a0
        /*0c1c*/ 	.short	0x010a
        /*0c1e*/ 	.byte	0x3f
	.zero		1


	//   ....[84]....
        /*0c20*/ 	.word	0x00022ef0
        /*0c24*/ 	.word	0x00000006
        /*0c28*/ 	.word	0x000348c0
        /*0c2c*/ 	.short	0x010a
        /*0c2e*/ 	.byte	0x3f
	.zero		1


	//   ....[85]....
        /*0c30*/ 	.word	0x00022f40
        /*0c34*/ 	.word	0x00000007
        /*0c38*/ 	.word	0x000348a0
        /*0c3c*/ 	.short	0x010a
        /*0c3e*/ 	.byte	0x3f
	.zero		1


	//   ....[86]....
        /*0c40*/ 	.word	0x00022f90
        /*0c44*/ 	.word	0x00000007
        /*0c48*/ 	.word	0x000348c0
        /*0c4c*/ 	.short	0x010a
        /*0c4e*/ 	.byte	0x3f
	.zero		1


	//   ....[87]....
        /*0c50*/ 	.word	0x00023130
        /*0c54*/ 	.word	0x00000007
        /*0c58*/ 	.word	0x00034840
        /*0c5c*/ 	.short	0x010a
        /*0c5e*/ 	.byte	0x3f
	.zero		1


	//   ....[88]....
        /*0c60*/ 	.word	0x000231b0
        /*0c64*/ 	.word	0x00000003
        /*0c68*/ 	.word	0x00034820
        /*0c6c*/ 	.short	0x010a
        /*0c6e*/ 	.byte	0x3f
	.zero		1


	//   ....[89]....
        /*0c70*/ 	.word	0x00023200
        /*0c74*/ 	.word	0x00000007
        /*0c78*/ 	.word	0x00034840
        /*0c7c*/ 	.short	0x010a
        /*0c7e*/ 	.byte	0x3f
	.zero		1


	//   ....[90]....
        /*0c80*/ 	.word	0x00023250
        /*0c84*/ 	.word	0x00000008
        /*0c88*/ 	.word	0x00000060
        /*0c8c*/ 	.short	0x010a
        /*0c8e*/ 	.byte	0x3f
	.zero		1


	//   ....[91]....
        /*0c90*/ 	.word	0x000232a0
        /*0c94*/ 	.word	0x00000002
        /*0c98*/ 	.word	0x00034840
        /*0c9c*/ 	.short	0x010a
        /*0c9e*/ 	.byte	0x3f
	.zero		1


	//   ....[92]....
        /*0ca0*/ 	.word	0x000232f0
        /*0ca4*/ 	.word	0x00000003
        /*0ca8*/ 	.word	0x00000060
        /*0cac*/ 	.short	0x010a
        /*0cae*/ 	.byte	0x3f
	.zero		1


	//   ....[93]....
        /*0cb0*/ 	.word	0x00023340
        /*0cb4*/ 	.word	0x00000002
        /*0cb8*/ 	.word	0x00034840
        /*0cbc*/ 	.short	0x010a
        /*0cbe*/ 	.byte	0x3f
	.zero		1


	//   ....[94]....
        /*0cc0*/ 	.word	0x00023390
        /*0cc4*/ 	.word	0x00000002
        /*0cc8*/ 	.word	0x00000060
        /*0ccc*/ 	.short	0x010a
        /*0cce*/ 	.byte	0x3f
	.zero		1


	//   ....[95]....
        /*0cd0*/ 	.word	0x000233e0
        /*0cd4*/ 	.word	0x00000003
        /*0cd8*/ 	.word	0x00034860
        /*0cdc*/ 	.short	0x010a
        /*0cde*/ 	.byte	0x3f
	.zero		1


	//   ....[96]....
        /*0ce0*/ 	.word	0x00023da0
        /*0ce4*/ 	.word	0x00000000
        /*0ce8*/ 	.word	0x00034820
        /*0cec*/ 	.short	0x010a
        /*0cee*/ 	.byte	0x3f
	.zero		1


	//   ....[97]....
        /*0cf0*/ 	.word	0x00023f40
        /*0cf4*/ 	.word	0x00000006
        /*0cf8*/ 	.word	0x00000000
        /*0cfc*/ 	.short	0x010a
        /*0cfe*/ 	.byte	0x3f
	.zero		1


	//   ....[98]....
        /*0d00*/ 	.word	0x00023f90
        /*0d04*/ 	.word	0x00000007
        /*0d08*/ 	.word	0x00000000
        /*0d0c*/ 	.short	0x010a
        /*0d0e*/ 	.byte	0x3f
	.zero		1


	//   ....[99]....
        /*0d10*/ 	.word	0x00023fe0
        /*0d14*/ 	.word	0x00000004
        /*0d18*/ 	.word	0x00000000
        /*0d1c*/ 	.short	0x010a
        /*0d1e*/ 	.byte	0x3f
	.zero		1


	//----- nvinfo : EIATTR_NUM_MBARRIERS
	.align		4
.L_365:
        /*0d20*/ 	.byte	0x03, 0x38
        /*0d22*/ 	.short	0x0016


	//----- nvinfo : EIATTR_EXIT_INSTR_OFFSETS
	.align		4
        /*0d24*/ 	.byte	0x04, 0x1c
        /*0d26*/ 	.short	(.L_367 - .L_366)


	//   ....[0]....
.L_366:
        /*0d28*/ 	.word	0x00021f30


	//----- nvinfo : EIATTR_MAX_THREADS
	.align		4
.L_367:
        /*0d2c*/ 	.byte	0x04, 0x05
        /*0d2e*/ 	.short	(.L_369 - .L_368)
.L_368:
        /*0d30*/ 	.word	0x00000180
        /*0d34*/ 	.word	0x00000001
        /*0d38*/ 	.word	0x00000001


	//----- nvinfo : EIATTR_CRS_STACK_SIZE
	.align		4
.L_369:
        /*0d3c*/ 	.byte	0x04, 0x1e
        /*0d3e*/ 	.short	(.L_371 - .L_370)
.L_370:
        /*0d40*/ 	.word	0x00000000


	//----- nvinfo : EIATTR_CBANK_PARAM_SIZE
	.align		4
.L_371:
        /*0d44*/ 	.byte	0x03, 0x19
        /*0d46*/ 	.short	0x0a70


	//----- nvinfo : EIATTR_PARAM_CBANK
	.align		4
        /*0d48*/ 	.byte	0x04, 0x0a
        /*0d4a*/ 	.short	(.L_373 - .L_372)
	.align		4
.L_372:
        /*0d4c*/ 	.word	index@(.nv.constant0._ZN7cutlass13device_kernelIN5flash11enable_sm90INS1_16FlashAttnFwdSm90INS1_25CollectiveMainloopFwdSm90ILi2EN4cute5tupleIJNS5_1CILi1EEES8_S8_EEENS6_IJNS7_ILi128EEESA_NS7_ILi192EEEEEELi128ENS_6half_tEfNS_4arch4Sm90ELb1ELb0ELb0ELb1ELb0ELb1ELb0ELb1ELb1ELb0ELb0ELb0EEENS1_21CollectiveEpilogueFwdINS6_IJSA_SA_SA_EEES9_SD_SF_Li256ELb1ELb0ELb0ELb0EEENS1_36VarlenDynamicPersistentTileSchedulerILi128ELi128ELi256ELi32ELb0ELb0ELb1ELb1ELb1ELb1EEEEEEEEEvNT_6ParamsE)
        /*0d50*/ 	.short	0x0210
        /*0d52*/ 	.short	0x0a70


	//----- nvinfo : EIATTR_SW_WAR
	.align		4
.L_373:
        /*0d54*/ 	.byte	0x04, 0x36
        /*0d56*/ 	.short	(.L_375 - .L_374)
.L_374:
        /*0d58*/ 	.word	0x00000008
.L_375:


//--------------------- .nv.callgraph             --------------------------
	.section	.nv.callgraph,"",@"SHT_CUDA_CALLGRAPH"
	.align	4
	.sectionentsize	8
	.align		4
        /*0000*/ 	.word	0x00000000
	.align		4
        /*0004*/ 	.word	0xffffffff
	.align		4
        /*0008*/ 	.word	index@(_ZN7cutlass13device_kernelIN5flash11enable_sm90INS1_16FlashAttnFwdSm90INS1_25CollectiveMainloopFwdSm90ILi2EN4cute5tupleIJNS5_1CILi1EEES8_S8_EEENS6_IJNS7_ILi128EEESA_NS7_ILi192EEEEEELi128ENS_6half_tEfNS_4arch4Sm90ELb0ELb0ELb0ELb0ELb0ELb0ELb0ELb1ELb1ELb0ELb0ELb0EEENS1_21CollectiveEpilogueFwdINS6_IJSA_SA_SA_EEES9_SD_SF_Li256ELb0ELb0ELb0ELb0EEENS1_29StaticPersistentTileSchedulerILb0EEEEEEEEEvNT_6ParamsE)
	.align		4
        /*000c*/ 	.word	index@(__assertfail)
	.align		4
        /*0010*/ 	.word	index@(_ZN7cutlass13device_kernelIN5flash11enable_sm90INS1_16FlashAttnFwdSm90INS1_25CollectiveMainloopFwdSm90ILi2EN4cute5tupleIJNS5_1CILi2EEENS7_ILi1EEES9_EEENS6_IJNS7_ILi128EEESB_NS7_ILi192EEEEEELi128ENS_6half_tEfNS_4arch4Sm90ELb0ELb0ELb0ELb0ELb0ELb0ELb0ELb1ELb1ELb0ELb0ELb0EEENS1_21CollectiveEpilogueFwdINS6_IJSB_SB_SB_EEESA_SE_SG_Li256ELb0ELb0ELb0ELb0EEENS1_29StaticPersistentTileSchedulerILb0EEEEEEEEEvNT_6ParamsE)
	.align		4
        /*0014*/ 	.word	index@(__assertfail)
	.align		4
        /*0018*/ 	.word	index@(_ZN7cutlass13device_kernelIN5flash11enable_sm90INS1_16FlashAttnFwdSm90INS1_25CollectiveMainloopFwdSm90ILi2EN4cute5tupleIJNS5_1CILi1EEES8_S8_EEENS6_IJNS7_ILi128EEESA_NS7_ILi192EEEEEELi128ENS_6half_tEfNS_4arch4Sm90ELb0ELb0ELb0ELb1ELb0ELb0ELb0ELb1ELb1ELb0ELb0ELb0EEENS1_21CollectiveEpilogueFwdINS6_IJSA_SA_SA_EEES9_SD_SF_Li256ELb1ELb0ELb0ELb0EEENS1_36VarlenDynamicPersistentTileSchedulerILi128ELi128ELi256ELi32ELb0ELb0ELb1ELb0ELb1ELb1EEEEEEEEEvNT_6ParamsE)
	.align		4
        /*001c*/ 	.word	index@(__assertfail)
	.align		4
        /*0020*/ 	.word	index@(_ZN7cutlass13device_kernelIN5flash11enable_sm90INS1_16FlashAttnFwdSm90INS1_25CollectiveMainloopFwdSm90ILi2EN4cute5tupleIJNS5_1CILi1EEES8_S8_EEENS6_IJNS7_ILi128EEESA_NS7_ILi192EEEEEELi128ENS_6half_tEfNS_4arch4Sm90ELb0ELb0ELb0ELb1ELb0ELb1ELb0ELb1ELb1ELb0ELb0ELb0EEENS1_21CollectiveEpilogueFwdINS6_IJSA_SA_SA_EEES9_SD_SF_Li256ELb1ELb0ELb0ELb0EEENS1_36VarlenDynamicPersistentTileSchedulerILi128ELi128ELi256ELi32ELb0ELb0ELb1ELb0ELb1ELb1EEEEEEEEEvNT_6ParamsE)
	.align		4
        /*0024*/ 	.word	index@(__assertfail)
	.align		4
        /*0028*/ 	.word	index@(_ZN7cutlass13device_kernelIN5flash11enable_sm90INS1_16FlashAttnFwdSm90INS1_25CollectiveMainloopFwdSm90ILi2EN4cute5tupleIJNS5_1CILi1EEES8_S8_EEENS6_IJNS7_ILi128EEENS7_ILi96EEENS7_ILi192EEEEEELi128ENS_6half_tEfNS_4arch4Sm90ELb0ELb1ELb0ELb0ELb0ELb0ELb0ELb1ELb1ELb0ELb0ELb0EEENS1_21CollectiveEpilogueFwdINS6_IJSA_SA_SB_EEES9_SE_SG_Li256ELb0ELb0ELb0ELb0EEENS1_30DynamicPersistentTileSchedulerILi256ELi32ELb0ELb0ELb1EEEEEEEEEvNT_6ParamsE)
	.align		4
        /*002c*/ 	.word	index@(__assertfail)
	.align		4
        /*0030*/ 	.word	index@(_ZN7cutlass13device_kernelIN5flash11enable_sm90INS1_16FlashAttnFwdSm90INS1_25CollectiveMainloopFwdSm90ILi2EN4cute5tupleIJNS5_1CILi1EEES8_S8_EEENS6_IJNS7_ILi128EEENS7_ILi96EEENS7_ILi192EEEEEELi128ENS_6half_tEfNS_4arch4Sm90ELb0ELb1ELb0ELb1ELb0ELb0ELb0ELb1ELb1ELb0ELb0ELb0EEENS1_21CollectiveEpilogueFwdINS6_IJSA_SA_SB_EEES9_SE_SG_Li256ELb1ELb0ELb0ELb0EEENS1_36VarlenDynamicPersistentTileSchedulerILi128ELi96ELi256ELi32ELb0ELb0ELb1ELb1ELb0ELb1EEEEEEEEEvNT_6ParamsE)
	.align		4
        /*0034*/ 	.word	index@(__assertfail)
	.align		4
        /*0038*/ 	.word	index@(_ZN7cutlass13device_kernelIN5flash11enable_sm90INS1_16FlashAttnFwdSm90INS1_25CollectiveMainloopFwdSm90ILi2EN4cute5tupleIJNS5_1CILi1EEES8_S8_EEENS6_IJNS7_ILi128EEENS7_ILi96EEENS7_ILi192EEEEEELi128ENS_6half_tEfNS_4arch4Sm90ELb0ELb1ELb0ELb1ELb0ELb1ELb0ELb1ELb1ELb0ELb0ELb0EEENS1_21CollectiveEpilogueFwdINS6_IJSA_SA_SB_EEES9_SE_SG_Li256ELb1ELb0ELb0ELb0EEENS1_36VarlenDynamicPersistentTileSchedulerILi128ELi96ELi256ELi32ELb0ELb0ELb1ELb1ELb0ELb1EEEEEEEEEvNT_6ParamsE)
	.align		4
        /*003c*/ 	.word	index@(__assertfail)
	.align		4
        /*0040*/ 	.word	index@(_ZN7cutlass13device_kernelIN5flash11enable_sm90INS1_16FlashAttnFwdSm90INS1_25CollectiveMainloopFwdSm90ILi2EN4cute5tupleIJNS5_1CILi1EEES8_S8_EEENS6_IJNS7_ILi128EEESA_NS7_ILi192EEEEEELi128ENS_6half_tEfNS_4arch4Sm90ELb1ELb0ELb0ELb0ELb0ELb0ELb0ELb1ELb1ELb0ELb0ELb0EEENS1_21CollectiveEpilogueFwdINS6_IJSA_SA_SA_EEES9_SD_SF_Li256ELb0ELb0ELb0ELb0EEENS1_30DynamicPersistentTileSchedulerILi256ELi32ELb0ELb0ELb1EEEEEEEEEvNT_6ParamsE)
	.align		4
        /*0044*/ 	.word	index@(__assertfail)
	.align		4
        /*0048*/ 	.word	index@(_ZN7cutlass13device_kernelIN5flash11enable_sm90INS1_16FlashAttnFwdSm90INS1_25CollectiveMainloopFwdSm90ILi2EN4cute5tupleIJNS5_1CILi1EEES8_S8_EEENS6_IJNS7_ILi128EEESA_NS7_ILi192EEEEEELi128ENS_6half_tEfNS_4arch4Sm90ELb1ELb0ELb0ELb1ELb0ELb0ELb0ELb1ELb1ELb0ELb0ELb0EEENS1_21CollectiveEpilogueFwdINS6_IJSA_SA_SA_EEES9_SD_SF_Li256ELb1ELb0ELb0ELb0EEENS1_36VarlenDynamicPersistentTileSchedulerILi128ELi128ELi256ELi32ELb0ELb0ELb1ELb1ELb1ELb1EEEEEEEEEvNT_6ParamsE)
	.align		4
        /*004c*/ 	.word	index@(__assertfail)
	.align		4
        /*0050*/ 	.word	index@(_ZN7cutlass13device_kernelIN5flash11enable_sm90INS1_16FlashAttnFwdSm90INS1_25CollectiveMainloopFwdSm90ILi2EN4cute5tupleIJNS5_1CILi1EEES8_S8_EEENS6_IJNS7_ILi128EEESA_NS7_ILi192EEEEEELi128ENS_6half_tEfNS_4arch4Sm90ELb1ELb0ELb0ELb1ELb0ELb1ELb0ELb1ELb1ELb0ELb0ELb0EEENS1_21CollectiveEpilogueFwdINS6_IJSA_SA_SA_EEES9_SD_SF_Li256ELb1ELb0ELb0ELb0EEENS1_36VarlenDynamicPersistentTileSchedulerILi128ELi128ELi256ELi32ELb0ELb0ELb1ELb1ELb1ELb1EEEEEEEEEvNT_6ParamsE)
	.align		4
        /*0054*/ 	.word	index@(__assertfail)
	.align		4
        /*0058*/ 	.word	0x00000000
	.align		4
        /*005c*/ 	.word	0xfffffffe
	.align		4
        /*0060*/ 	.word	0x00000000
	.align		4
        /*0064*/ 	.word	0xfffffffd
	.align		4
        /*0068*/ 	.word	0x00000000
	.align		4
        /*006c*/ 	.word	0xfffffffc


//--------------------- .nv.constant4             --------------------------
	.section	.nv.constant4,"a",@progbits
	.align	8
	.align		8
.nv.constant4:
        /*0000*/ 	.dword	__assertfail
	.align		8
        /*0008*/ 	.dword	__unnamed_1
	.align		8
        /*0010*/ 	.dword	__unnamed_2
	.align		8
        /*0018*/ 	.dword	__unnamed_3
	.align		8
        /*0020*/ 	.dword	__unnamed_4
	.align		8
        /*0028*/ 	.dword	__unnamed_5
	.align		8
        /*0030*/ 	.dword	__unnamed_6
	.align		8
        /*0038*/ 	.dword	__unnamed_7
	.align		8
        /*0040*/ 	.dword	__unnamed_8
	.align		8
        /*0048*/ 	.dword	__unnamed_9
	.align		8
        /*0050*/ 	.dword	__unnamed_10
	.align		8
        /*0058*/ 	.dword	__unnamed_11
	.align		8
        /*0060*/ 	.dword	_ZN70_INTERNAL_48b521d0_34_flash_fwd_hdim192_128_fp16_sm90_cu_a7f3af4d_35484cuda3std3__45__cpo5beginE
	.align		8
        /*0068*/ 	.dword	_ZN70_INTERNAL_48b521d0_34_flash_fwd_hdim192_128_fp16_sm90_cu_a7f3af4d_35484cuda3std3__45__cpo3endE
	.align		8
        /*0070*/ 	.dword	_ZN70_INTERNAL_48b521d0_34_flash_fwd_hdim192_128_fp16_sm90_cu_a7f3af4d_35484cuda3std3__45__cpo6cbeginE
	.align		8
        /*0078*/ 	.dword	_ZN70_INTERNAL_48b521d0_34_flash_fwd_hdim192_128_fp16_sm90_cu_a7f3af4d_35484cuda3std3__45__cpo4cendE
	.align		8
        /*0080*/ 	.dword	_ZN70_INTERNAL_48b521d0_34_flash_fwd_hdim192_128_fp16_sm90_cu_a7f3af4d_35484cuda3std3__472_GLOBAL__N__48b521d0_34_flash_fwd_hdim192_128_fp16_sm90_cu_a7f3af4d_35486ignoreE
	.align		8
        /*0088*/ 	.dword	_ZN70_INTERNAL_48b521d0_34_flash_fwd_hdim192_128_fp16_sm90_cu_a7f3af4d_35484cuda3std3__419piecewise_constructE
	.align		8
        /*0090*/ 	.dword	_ZN70_INTERNAL_48b521d0_34_flash_fwd_hdim192_128_fp16_sm90_cu_a7f3af4d_35484cuda3std3__48in_placeE
	.align		8
        /*0098*/ 	.dword	_ZN70_INTERNAL_48b521d0_34_flash_fwd_hdim192_128_fp16_sm90_cu_a7f3af4d_35484cuda3std6ranges3__45__cpo4swapE
	.align		8
        /*00a0*/ 	.dword	_ZN70_INTERNAL_48b521d0_34_flash_fwd_hdim192_128_fp16_sm90_cu_a7f3af4d_35484cuda3std6ranges3__45__cpo9iter_moveE
	.align		8
        /*00a8*/ 	.dword	_ZN70_INTERNAL_48b521d0_34_flash_fwd_hdim192_128_fp16_sm90_cu_a7f3af4d_35484cute7productE
	.align		8
        /*00b0*/ 	.dword	_ZN70_INTERNAL_48b521d0_34_flash_fwd_hdim192_128_fp16_sm90_cu_a7f3af4d_35484cute1_E
	.align		8
        /*00b8*/ 	.dword	$str$23
	.align		8
        /*00c0*/ 	.dword	$str$24


//--------------------- .text._ZN7cutlass13device_kernelIN5flash11enable_sm90INS1_16FlashAttnFwdSm90INS1_25CollectiveMainloopFwdSm90ILi2EN4cute5tupleIJNS5_1CILi1EEES8_S8_EEENS6_IJNS7_ILi128EEESA_NS7_ILi192EEEEEELi128ENS_6half_tEfNS_4arch4Sm90ELb0ELb0ELb0ELb0ELb0ELb0ELb0ELb1ELb1ELb0ELb0ELb0EEENS1_21CollectiveEpilogueFwdINS6_IJSA_SA_SA_EEES9_SD_SF_Li256ELb0ELb0ELb0ELb0EEENS1_29StaticPersistentTileSchedulerILb0EEEEEEEEEvNT_6ParamsE --------------------------
	.section	.text._ZN7cutlass13device_kernelIN5flash11enable_sm90INS1_16FlashAttnFwdSm90INS1_25CollectiveMainloopFwdSm90ILi2EN4cute5tupleIJNS5_1CILi1EEES8_S8_EEENS6_IJNS7_ILi128EEESA_NS7_ILi192EEEEEELi128ENS_6half_tEfNS_4arch4Sm90ELb0ELb0ELb0ELb0ELb0ELb0ELb0ELb1ELb1ELb0ELb0ELb0EEENS1_21CollectiveEpilogueFwdINS6_IJSA_SA_SA_EEES9_SD_SF_Li256ELb0ELb0ELb0ELb0EEENS1_29StaticPersistentTileSchedulerILb0EEEEEEEEEvNT_6ParamsE,"ax",@progbits
	.align	128
.text._ZN7cutlass13device_kernelIN5flash11enable_sm90INS1_16FlashAttnFwdSm90INS1_25CollectiveMainloopFwdSm90ILi2EN4cute5tupleIJNS5_1CILi1EEES8_S8_EEENS6_IJNS7_ILi128EEESA_NS7_ILi192EEEEEELi128ENS_6half_tEfNS_4arch4Sm90ELb0ELb0ELb0ELb0ELb0ELb0ELb0ELb1ELb1ELb0ELb0ELb0EEENS1_21CollectiveEpilogueFwdINS6_IJSA_SA_SA_EEES9_SD_SF_Li256ELb0ELb0ELb0ELb0EEENS1_29StaticPersistentTileSchedulerILb0EEEEEEEEEvNT_6ParamsE:
        .type           _ZN7cutlass13device_kernelIN5flash11enable_sm90INS1_16FlashAttnFwdSm90INS1_25CollectiveMainloopFwdSm90ILi2EN4cute5tupleIJNS5_1CILi1EEES8_S8_EEENS6_IJNS7_ILi128EEESA_NS7_ILi192EEEEEELi128ENS_6half_tEfNS_4arch4Sm90ELb0ELb0ELb0ELb0ELb0ELb0ELb0ELb1ELb1ELb0ELb0ELb0EEENS1_21CollectiveEpilogueFwdINS6_IJSA_SA_SA_EEES9_SD_SF_Li256ELb0ELb0ELb0ELb0EEENS1_29StaticPersistentTileSchedulerILb0EEEEEEEEEvNT_6ParamsE,@function
        .size           _ZN7cutlass13device_kernelIN5flash11enable_sm90INS1_16FlashAttnFwdSm90INS1_25CollectiveMainloopFwdSm90ILi2EN4cute5tupleIJNS5_1CILi1EEES8_S8_EEENS6_IJNS7_ILi128EEESA_NS7_ILi192EEEEEELi128ENS_6half_tEfNS_4arch4Sm90ELb0ELb0ELb0ELb0ELb0ELb0ELb0ELb1ELb1ELb0ELb0ELb0EEENS1_21CollectiveEpilogueFwdINS6_IJSA_SA_SA_EEES9_SD_SF_Li256ELb0ELb0ELb0ELb0EEENS1_29StaticPersistentTileSchedulerILb0EEEEEEEEEvNT_6ParamsE,(.L_x_2655 - _ZN7cutlass13device_kernelIN5flash11enable_sm90INS1_16FlashAttnFwdSm90INS1_25CollectiveMainloopFwdSm90ILi2EN4cute5tupleIJNS5_1CILi1EEES8_S8_EEENS6_IJNS7_ILi128EEESA_NS7_ILi192EEEEEELi128ENS_6half_tEfNS_4arch4Sm90ELb0ELb0ELb0ELb0ELb0ELb0ELb0ELb1ELb1ELb0ELb0ELb0EEENS1_21CollectiveEpilogueFwdINS6_IJSA_SA_SA_EEES9_SD_SF_Li256ELb0ELb0ELb0ELb0EEENS1_29StaticPersistentTileSchedulerILb0EEEEEEEEEvNT_6ParamsE)
        .other          _ZN7cutlass13device_kernelIN5flash11enable_sm90INS1_16FlashAttnFwdSm90INS1_25CollectiveMainloopFwdSm90ILi2EN4cute5tupleIJNS5_1CILi1EEES8_S8_EEENS6_IJNS7_ILi128EEESA_NS7_ILi192EEEEEELi128ENS_6half_tEfNS_4arch4Sm90ELb0ELb0ELb0ELb0ELb0ELb0ELb0ELb1ELb1ELb0ELb0ELb0EEENS1_21CollectiveEpilogueFwdINS6_IJSA_SA_SA_EEES9_SD_SF_Li256ELb0ELb0ELb0ELb0EEENS1_29StaticPersistentTileSchedulerILb0EEEEEEEEEvNT_6ParamsE,@"STO_CUDA_ENTRY STV_DEFAULT"
_ZN7cutlass13device_kernelIN5flash11enable_sm90INS1_16FlashAttnFwdSm90INS1_25CollectiveMainloopFwdSm90ILi2EN4cute5tupleIJNS5_1CILi1EEES8_S8_EEENS6_IJNS7_ILi128EEESA_NS7_ILi192EEEEEELi128ENS_6half_tEfNS_4arch4Sm90ELb0ELb0ELb0ELb0ELb0ELb0ELb0ELb1ELb1ELb0ELb0ELb0EEENS1_21CollectiveEpilogueFwdINS6_IJSA_SA_SA_EEES9_SD_SF_Li256ELb0ELb0ELb0ELb0EEENS1_29StaticPersistentTileSchedulerILb0EEEEEEEEEvNT_6ParamsE:
[----:B------:R-:W1:Y:S02]  /*0000*/  LDC R1, c[0x0][0x28] ;  /* 0x00000a00ff017b82 */ /* 0x000e640000000800 */
[----:B-1----:R-:W-:Y:S01]  /*0010*/  VIADD R1, R1, 0xffffffe0 ;  /* 0xffffffe001017836 */ /* 0x002fe20000000000 */
[----:B------:R-:W1:Y:S01]  /*0020*/  S2R R3, SR_TID.X ;  /* 0x0000000000037919 */ /* 0x000e620000002100 */
[----:B------:R-:W-:Y:S01]  /*0030*/  ELECT P0, URZ, PT ;  /* 0x00000000003f782f */ /* 0x000fe20003800000 */
[----:B------:R-:W-:Y:S01]  /*0040*/  BSSY B0, `(.L_x_0) ;  /* 0x0000013000007945 */ /* 0x000fe20003800000 */
[----:B-1----:R-:W-:-:S05]  /*0050*/  SHF.R.U32.HI R0, RZ, 0x5, R3 ;  /* 0x00000005ff007819 */ /* 0x002fca0000011603 */
[----:B------:R-:W1:Y:S02]  /*0060*/  SHFL.IDX PT, R2, R0, RZ, 0x1f ;  /* 0x00001fff00027589 */ /* 0x000e6400000e0000 */
[----:B-1----:R-:W-:-:S13]  /*0070*/  ISETP.EQ.AND P0, PT, R2, RZ, P0 ;  /* 0x000000ff0200720c */ /* 0x002fda0000702270 */
[----:B------:R-:W-:Y:S05]  /*0080*/  @!P0 BRA `(.L_x_1) ;  /* 0x0000000000388947 */ /* 0x000fea0003800000 */
[----:B------:R-:W-:Y:S02]  /*0090*/  ULDC.64 UR4, c[0x0][0x198] ;  /* 0x0000660000047ab9 */ /* 0x000fe40000000a00 */
[----:B------:R-:W-:Y:S02]  /*00a0*/  UIADD3 UR6, UP0, UR4, 0x270, URZ ;  /* 0x0000027004067890 */ /* 0x000fe4000ff1e03f */
[----:B------:R-:W-:Y:S02]  /*00b0*/  UIADD3 UR8, UP1, UR4, 0x370, URZ ;  /* 0x0000037004087890 */ /* 0x000fe4000ff3e03f */
[----:B------:R-:W-:Y:S02]  /*00c0*/  UIADD3 UR10, UP2, UR4, 0x470, URZ ;  /* 0x00000470040a7890 */ /* 0x000fe4000ff5e03f */
[----:B------:R-:W-:Y:S02]  /*00d0*/  UIADD3 UR4, UP3, UR4, 0x9f0, URZ ;  /* 0x000009f004047890 */ /* 0x000fe4000ff7e03f */
[----:B------:R-:W-:-:S02]  /*00e0*/  UIADD3.X UR7, URZ, UR5, URZ, UP0, !UPT ;  /* 0x000000053f077290 */ /* 0x000fc400087fe43f */
[----:B------:R-:W-:Y:S02]  /*00f0*/  UIADD3.X UR9, URZ, UR5, URZ, UP1, !UPT ;  /* 0x000000053f097290 */ /* 0x000fe40008ffe43f */
[----:B------:R-:W-:Y:S02]  /*0100*/  UIADD3.X UR11, URZ, UR5, URZ, UP2, !UPT ;  /* 0x000000053f0b7290 */ /* 0x000fe400097fe43f */
[----:B------:R-:W-:-:S03]  /*0110*/  UIADD3.X UR5, URZ, UR5, URZ, UP3, !UPT ;  /* 0x000000053f057290 */ /* 0x000fc60009ffe43f */
[----:B------:R1:W-:Y:S02]  /*0120*/  UTMACCTL.PF [UR6] ;  /* 0x00000000060079b9 */ /* 0x0003e40008040000 */
[----:B------:R1:W-:Y:S02]  /*0130*/  UTMACCTL.PF [UR8] ;  /* 0x00000000080079b9 */ /* 0x0003e40008040000 */
[----:B------:R1:W-:Y:S02]  /*0140*/  UTMACCTL.PF [UR10] ;  /* 0x000000000a0079b9 */ /* 0x0003e40008040000 */
[----:B------:R1:W-:Y:S02]  /*0150*/  UTMACCTL.PF [UR4] ;  /* 0x00000000040079b9 */ /* 0x0003e40008040000 */
[----:B-1----:R-:W-:Y:S01]  /*0160*/  NOP ;  /* 0x0000000000007918 */ /* 0x002fe20000000000 */
.L_x_1:
[----:B------:R-:W-:Y:S05]  /*0170*/  BSYNC B0 ;  /* 0x0000000000007941 */ /* 0x000fea0003800000 */
.L_x_0:
[----:B------:R-:W-:Y:S01]  /*0180*/  VOTEU.ANY UP0, P0 ;  /* 0x00000000003f7886 */ /* 0x000fe20000000100 */
[----:B------:R-:W1:Y:S01]  /*0190*/  SHFL.IDX PT, R2, R0, RZ, 0x1f ;  /* 0x00001fff00027589 */ /* 0x000e6200000e0000 */
[----:B------:R-:W-:Y:S01]  /*01a0*/  UMOV UR4, 0x1 ;  /* 0x0000000100047882 */ /* 0x000fe20000000000 */
[----:B------:R-:W-:Y:S02]  /*01b0*/  VOTEU.ANY UP1, P0 ;  /* 0x00000000003f7886 */ /* 0x000fe40000020100 */
[----:B------:R-:W2:Y:S01]  /*01c0*/  @UP0 S2UR UR7, SR_CgaCtaId ;  /* 0x00000000000709c3 */ /* 0x000ea20000008800 */
[----:B------:R-:W-:Y:S01]  /*01d0*/  @UP0 UMOV UR6, 0x400 ;  /* 0x0000040000060882 */ /* 0x000fe20000000000 */
[----:B------:R-:W-:-:S04]  /*01e0*/  @UP0 UIADD3 UR4, -UR4, 0x100000, URZ ;  /* 0x0010000004040890 */ /* 0x000fc8000fffe13f */
[----:B------:R-:W-:Y:S02]  /*01f0*/  @UP0 USHF.L.U32 UR5, UR4, 0xb, URZ ;  /* 0x0000000b04050899 */ /* 0x000fe4000800063f */
[----:B------:R-:W-:Y:S01]  /*0200*/  @UP0 USHF.L.U32 UR4, UR4, 0x1, URZ ;  /* 0x0000000104040899 */ /* 0x000fe2000800063f */
[----:B-1----:R-:W-:Y:S02]  /*0210*/  ISETP.NE.AND P1, PT, R2, RZ, PT ;  /* 0x000000ff0200720c */ /* 0x002fe40003f25270 */
[----:B------:R-:W-:Y:S01]  /*0220*/  SHF.R.U32.HI R2, RZ, 0x7, R3 ;  /* 0x00000007ff027819 */ /* 0x000fe20000011603 */
[----:B--2---:R-:W-:Y:S01]  /*0230*/  @UP0 ULEA UR6, UR7, UR6, 0x18 ;  /* 0x0000000607060291 */ /* 0x004fe2000f8ec03f */
[----:B------:R-:W-:-:S04]  /*0240*/  VOTEU.ANY UP0, P0 ;  /* 0x00000000003f7886 */ /* 0x000fc80000000100 */
[----:B------:R-:W1:Y:S04]  /*0250*/  SHFL.IDX PT, R2, R2, RZ, 0x1f ;  /* 0x00001fff02027589 */ /* 0x000e6800000e0000 */
[----:B------:R-:W2:Y:S03]  /*0260*/  FENCE.VIEW.ASYNC.S ;  /* 0x00000000000073c6 */ /* 0x000ea60000000000 */
[----:B--2---:R2:W3:Y:S01]  /*0270*/  @UP0 SYNCS.EXCH.64 URZ, [UR6+0x34800], UR4 ;  /* 0x03480004063f05b2 */ /* 0x0044e20008000100 */
[----:B------:R2:W4:Y:S01]  /*0280*/  @UP1 SYNCS.EXCH.64 URZ, [UR6+0x34820], UR4 ;  /* 0x03482004063f15b2 */ /* 0x0005220008000100 */
[----:B------:R-:W-:Y:S05]  /*0290*/  @P1 BRA `(.L_x_2) ;  /* 0x0000000000481947 */ /* 0x000fea0003800000 */
[----:B--2---:R-:W2:Y:S01]  /*02a0*/  S2UR UR5, SR_CgaCtaId ;  /* 0x00000000000579c3 */ /* 0x004ea20000008800 */
[----:B------:R-:W-:Y:S01]  /*02b0*/  UMOV UR4, 0x400 ;  /* 0x0000040000047882 */ /* 0x000fe20000000000 */
[----:B------:R-:W-:Y:S01]  /*02c0*/  UMOV UR6, 0x1 ;  /* 0x0000000100067882 */ /* 0x000fe20000000000 */
[----:B------:R-:W-:Y:S01]  /*02d0*/  UMOV UR9, 0x2 ;  /* 0x0000000200097882 */ /* 0x000fe20000000000 */
[----:B------:R-:W-:-:S04]  /*02e0*/  UIADD3 UR6, -UR6, 0x100000, URZ ;  /* 0x0010000006067890 */ /* 0x000fc8000fffe13f */
[----:B------:R-:W-:Y:S02]  /*02f0*/  USHF.L.U32 UR7, UR6, 0xb, URZ ;  /* 0x0000000b06077899 */ /* 0x000fe4000800063f */
[----:B------:R-:W-:Y:S01]  /*0300*/  USHF.L.U32 UR6, UR6, 0x1, URZ ;  /* 0x0000000106067899 */ /* 0x000fe2000800063f */
[----:B------:R-:W-:Y:S01]  /*0310*/  ELECT P0, URZ, PT ;  /* 0x00000000003f782f */ /* 0x000fe20003800000 */
[----:B--2---:R-:W-:Y:S02]  /*0320*/  ULEA UR8, UR5, UR4, 0x18 ;  /* 0x0000000405087291 */ /* 0x004fe4000f8ec03f */
[----:B------:R-:W-:-:S04]  /*0330*/  UIADD3 UR4, -UR9, 0x100000, URZ ;  /* 0x0010000009047890 */ /* 0x000fc8000fffe13f */
[----:B------:R-:W-:Y:S02]  /*0340*/  USHF.L.U32 UR5, UR4, 0xb, URZ ;  /* 0x0000000b04057899 */ /* 0x000fe4000800063f */
[----:B------:R-:W-:Y:S01]  /*0350*/  USHF.L.U32 UR4, UR4, 0x1, URZ ;  /* 0x0000000104047899 */ /* 0x000fe2000800063f */
[----:B------:R-:W2:Y:S03]  /*0360*/  FENCE.VIEW.ASYNC.S ;  /* 0x00000000000073c6 */ /* 0x000ea60000000000 */
[----:B--2---:R2:W1:Y:S08]  /*0370*/  SYNCS.EXCH.64 URZ, [UR8+0x34830], UR6 ;  /* 0x03483006083f75b2 */ /* 0x0044700008000100 */
[----:B------:R2:W1:Y:S01]  /*0380*/  SYNCS.EXCH.64 URZ, [UR8+0x34840], UR4 ;  /* 0x03484004083f75b2 */ /* 0x0004620008000100 */
[----:B------:R2:W1:Y:S01]  /*0390*/  SYNCS.EXCH.64 URZ, [UR8+0x34838], UR6 ;  /* 0x03483806083f75b2 */ /* 0x0004620008000100 */
[----:B------:R2:W1:Y:S01]  /*03a0*/  SYNCS.EXCH.64 URZ, [UR8+0x34848], UR4 ;  /* 0x03484804083f75b2 */ /* 0x0004620008000100 */
[----:B------:R-:W-:Y:S01]  /*03b0*/  NOP ;  /* 0x0000000000007918 */ /* 0x000fe20000000000 */
.L_x_2:
[----:B------:R-:W5:Y:S01]  /*03c0*/  SHFL.IDX PT, R4, R0, RZ, 0x1f ;  /* 0x00001fff00047589 */ /* 0x000f6200000e0000 */
[----:B------:R-:W-:Y:S01]  /*03d0*/  NOP ;  /* 0x0000000000007918 */ /* 0x000fe20000000000 */
[----:B-----5:R-:W-:-:S13]  /*03e0*/  ISETP.NE.AND P0, PT, R4, RZ, PT ;  /* 0x000000ff0400720c */ /* 0x020fda0003f05270 */
[----:B------:R-:W-:Y:S05]  /*03f0*/  @P0 BRA `(.L_x_3) ;  /* 0x0000000000480947 */ /* 0x000fea0003800000 */
[----:B--2---:R-:W2:Y:S01]  /*0400*/  S2UR UR5, SR_CgaCtaId ;  /* 0x00000000000579c3 */ /* 0x004ea20000008800 */
[----:B------:R-:W-:Y:S01]  /*0410*/  UMOV UR4, 0x400 ;  /* 0x0000040000047882 */ /* 0x000fe20000000000 */
[----:B------:R-:W-:Y:S01]  /*0420*/  UMOV UR6, 0x1 ;  /* 0x0000000100067882 */ /* 0x000fe20000000000 */
[----:B------:R-:W-:Y:S01]  /*0430*/  UMOV UR7, 0x2 ;  /* 0x0000000200077882 */ /* 0x000fe20000000000 */
[----:B------:R-:W-:Y:S01]  /*0440*/  ELECT P0, URZ, PT ;  /* 0x00000000003f782f */ /* 0x000fe20003800000 */
[----:B--2---:R-:W-:Y:S02]  /*0450*/  ULEA UR8, UR5, UR4, 0x18 ;  /* 0x0000000405087291 */ /* 0x004fe4000f8ec03f */
[----:B------:R-:W-:-:S04]  /*0460*/  UIADD3 UR4, -UR6, 0x100000, URZ ;  /* 0x0010000006047890 */ /* 0x000fc8000fffe13f */
[----:B------:R-:W-:Y:S02]  /*0470*/  USHF.L.U32 UR5, UR4, 0xb, URZ ;  /* 0x0000000b04057899 */ /* 0x000fe4000800063f */
[----:B------:R-:W-:Y:S02]  /*0480*/  USHF.L.U32 UR4, UR4, 0x1, URZ ;  /* 0x0000000104047899 */ /* 0x000fe4000800063f */
        /* <DEDUP_REMOVED lines=9> */
.L_x_3:
[----:B------:R-:W5:Y:S01]  /*0520*/  SHFL.IDX PT, R4, R0, RZ, 0x1f ;  /* 0x00001fff00047589 */ /* 0x000f6200000e0000 */
[----:B------:R-:W-:Y:S01]  /*0530*/  NOP ;  /* 0x0000000000007918 */ /* 0x000fe20000000000 */
[----:B-----5:R-:W-:-:S13]  /*0540*/  ISETP.NE.AND P0, PT, R4, RZ, PT ;  /* 0x000000ff0400720c */ /* 0x020fda0003f05270 */
[----:B------:R-:W-:Y:S05]  /*0550*/  @P0 BRA `(.L_x_4) ;  /* 0x0000000000380947 */ /* 0x000fea0003800000 */
[----:B--2---:R-:W2:Y:S01]  /*0560*/  S2UR UR5, SR_CgaCtaId ;  /* 0x00000000000579c3 */ /* 0x004ea20000008800 */
[----:B------:R-:W-:Y:S01]  /*0570*/  UMOV UR4, 0x400 ;  /* 0x0000040000047882 */ /* 0x000fe20000000000 */
[----:B------:R-:W-:Y:S01]  /*0580*/  UMOV UR7, 0x1 ;  /* 0x0000000100077882 */ /* 0x000fe20000000000 */
[----:B------:R-:W-:Y:S01]  /*0590*/  ELECT P0, URZ, PT ;  /* 0x00000000003f782f */ /* 0x000fe20003800000 */
[----:B--2---:R-:W-:Y:S02]  /*05a0*/  ULEA UR6, UR5, UR4, 0x18 ;  /* 0x0000000405067291 */ /* 0x004fe4000f8ec03f */
[----:B------:R-:W-:-:S04]  /*05b0*/  UIADD3 UR4, -UR7, 0x100000, URZ ;  /* 0x0010000007047890 */ /* 0x000fc8000fffe13f */
[----:B------:R-:W-:Y:S02]  /*05c0*/  USHF.L.U32 UR5, UR4, 0xb, URZ ;  /* 0x0000000b04057899 */ /* 0x000fe4000800063f */
[----:B------:R-:W-:Y:S01]  /*05d0*/  USHF.L.U32 UR4, UR4, 0x1, URZ ;  /* 0x0000000104047899 */ /* 0x000fe2000800063f */
[----:B------:R-:W2:Y:S11]  /*05e0*/  FENCE.VIEW.ASYNC.S ;  /* 0x00000000000073c6 */ /* 0x000eb60000000000 */
[----:B--2---:R2:W1:Y:S01]  /*05f0*/  SYNCS.EXCH.64 URZ, [UR6+0x34870], UR4 ;  /* 0x03487004063f75b2 */ /* 0x0044620008000100 */
[----:B------:R2:W1:Y:S01]  /*0600*/  SYNCS.EXCH.64 URZ, [UR6+0x34880], UR4 ;  /* 0x03488004063f75b2 */ /* 0x0004620008000100 */
[----:B------:R2:W1:Y:S01]  /*0610*/  SYNCS.EXCH.64 URZ, [UR6+0x34878], UR4 ;  /* 0x03487804063f75b2 */ /* 0x0004620008000100 */
[----:B------:R2:W1:Y:S01]  /*0620*/  SYNCS.EXCH.64 URZ, [UR6+0x34888], UR4 ;  /* 0x03488804063f75b2 */ /* 0x0004620008000100 */
[----:B------:R-:W-:Y:S01]  /*0630*/  NOP ;  /* 0x0000000000007918 */ /* 0x000fe20000000000 */
.L_x_4:
        /* <DEDUP_REMOVED lines=22> */
.L_x_5:
        /* <DEDUP_REMOVED lines=22> */
.L_x_6:
[----:B-1----:R-:W-:Y:S01]  /*0900*/  ISETP.NE.AND P0, PT, R2, RZ, PT ;  /* 0x000000ff0200720c */ /* 0x002fe20003f05270 */
[----:B------:R-:W-:Y:S01]  /*0910*/  IMAD.MOV.U32 R2, RZ, RZ, 0x1 ;  /* 0x00000001ff027424 */ /* 0x000fe200078e00ff */
[----:B------:R-:W-:-:S04]  /*0920*/  NOP ;  /* 0x0000000000007918 */ /* 0x000fc80000000000 */
[----:B------:R-:W-:-:S05]  /*0930*/  SEL R2, R2, 0x2, !P0 ;  /* 0x0000000202027807 */ /* 0x000fca0004000000 */
[----:B------:R1:W-:Y:S01]  /*0940*/  STL [R1+0x1c], R2 ;  /* 0x00001c0201007387 */ /* 0x0003e20000100800 */
[----:B---34-:R-:W-:Y:S06]  /*0950*/  BAR.SYNC.DEFER_BLOCKING 0x0 ;  /* 0x0000000000007b1d */ /* 0x018fec0000010000 */
[----:B------:R-:W-:Y:S05]  /*0960*/  @!P0 BRA `(.L_x_7) ;  /* 0x0000006800088947 */ /* 0x000fea0003800000 */
.L_x_8:
[----:B------:R-:W-:-:S08]  /*0970*/  NOP ;  /* 0x0000000000007918 */ /* 0x000fd00000000000 */
[----:B------:R-:W3:Y:S02]  /*0980*/  USETMAXREG.TRY_ALLOC.CTAPOOL UP0, 0xf0 ;  /* 0x000000f0000079c8 */ /* 0x000ee40008000600 */
[----:B---3--:R-:W-:-:S13]  /*0990*/  PLOP3.LUT P0, PT, PT, PT, UP0, 0x80, 0x0 ;  /* 0x000000000000781c */ /* 0x008fda0003f0f008 */
[----:B------:R-:W-:Y:S05]  /*09a0*/  @!P0 BRA `(.L_x_8) ;  /* 0xfffffffc00f08947 */ /* 0x000fea000383ffff */
[----:B--2---:R-:W2:Y:S08]  /*09b0*/  S2UR UR7, SR_CTAID.X ;  /* 0x00000000000779c3 */ /* 0x004eb00000002500 */
[----:B------:R-:W-:Y:S08]  /*09c0*/  BAR.ARV 0x8, 0x120 ;  /* 0x0204800000007b1d */ /* 0x000ff00000002000 */
[----:B------:R-:W2:Y:S02]  /*09d0*/  LDC R0, c[0x0][0xda4] ;  /* 0x00036900ff007b82 */ /* 0x000ea40000000800 */
[----:B--2---:R-:W-:-:S13]  /*09e0*/  ISETP.LE.AND P0, PT, R0, UR7, PT ;  /* 0x0000000700007c0c */ /* 0x004fda000bf03270 */
[----:B------:R-:W-:Y:S05]  /*09f0*/  @P0 EXIT ;  /* 0x000000000000094d */ /* 0x000fea0003800000 */
[----:B------:R-:W2:Y:S01]  /*0a00*/  LDL.LU R8, [R1+0x1c] ;  /* 0x00001c0001087983 */ /* 0x000ea20000300800 */
[----:B------:R-:W-:Y:S01]  /*0a10*/  VIADD R0, R3, 0xffffff80 ;  /* 0xffffff8003007836 */ /* 0x000fe20000000000 */
[----:B------:R-:W3:Y:S01]  /*0a20*/  S2UR UR4, SR_CgaCtaId ;  /* 0x00000000000479c3 */ /* 0x000ee20000008800 */
[----:B------:R-:W-:Y:S01]  /*0a30*/  UMOV UR60, 0x400 ;  /* 0x00000400003c7882 */ /* 0x000fe20000000000 */
[----:B------:R-:W-:Y:S01]  /*0a40*/  IMAD.U32 R19, RZ, RZ, UR7 ;  /* 0x00000007ff137e24 */ /* 0x000fe2000f8e00ff */
[----:B------:R-:W-:Y:S01]  /*0a50*/  UMOV UR39, URZ ;  /* 0x0000003f00277c82 */ /* 0x000fe20008000000 */
[----:B------:R-:W-:Y:S01]  /*0a60*/  SHF.R.S32.HI R3, RZ, 0x1f, R0 ;  /* 0x0000001fff037819 */ /* 0x000fe20000011400 */
[----:B------:R-:W-:Y:S01]  /*0a70*/  IMAD.MOV.U32 R22, RZ, RZ, RZ ;  /* 0x000000ffff167224 */ /* 0x000fe200078e00ff */
[----:B------:R-:W-:Y:S02]  /*0a80*/  UMOV UR38, URZ ;  /* 0x0000003f00267c82 */ /* 0x000fe40008000000 */
[CC--:B-1----:R-:W-:Y:S01]  /*0a90*/  LEA.HI R2, R3.reuse, R0.reuse, RZ, 0x7 ;  /* 0x0000000003027211 */ /* 0x0c2fe200078f38ff */
[----:B------:R-:W1:Y:S01]  /*0aa0*/  S2UR UR6, SR_SWINHI ;  /* 0x00000000000679c3 */ /* 0x000e620000002f00 */
[----:B------:R-:W-:-:S02]  /*0ab0*/  LEA.HI R6, R3, R0, RZ, 0x4 ;  /* 0x0000000003067211 */ /* 0x000fc400078f20ff */
[----:B------:R-:W-:Y:S02]  /*0ac0*/  LOP3.LUT R23, R2, 0xffffff80, RZ, 0xc0, !PT ;  /* 0xffffff8002177812 */ /* 0x000fe400078ec0ff */
[----:B------:R-:W-:Y:S02]  /*0ad0*/  LOP3.LUT R7, R6, 0x3fffff0, RZ, 0xc0, !PT ;  /* 0x03fffff006077812 */ /* 0x000fe400078ec0ff */
[----:B------:R-:W-:Y:S01]  /*0ae0*/  SHF.R.S32.HI R9, RZ, 0x4, R6 ;  /* 0x00000004ff097819 */ /* 0x000fe20000011406 */
[C---:B------:R-:W-:Y:S01]  /*0af0*/  IMAD.IADD R23, R0.reuse, 0x1, -R23 ;  /* 0x0000000100177824 */ /* 0x040fe200078e0a17 */
[----:B------:R-:W-:Y:S01]  /*0b00*/  LEA.HI R186, R3, R0, RZ, 0x5 ;  /* 0x0000000003ba7211 */ /* 0x000fe200078f28ff */
[----:B------:R-:W-:Y:S01]  /*0b10*/  IMAD.IADD R7, R0, 0x1, -R7 ;  /* 0x0000000100077824 */ /* 0x000fe200078e0a07 */
[----:B------:R-:W-:Y:S02]  /*0b20*/  LEA.HI R6, R6, R9, RZ, 0x1 ;  /* 0x0000000906067211 */ /* 0x000fe400078f08ff */
[----:B------:R-:W-:-:S02]  /*0b30*/  SHF.R.S32.HI R4, RZ, 0x1f, R23 ;  /* 0x0000001fff047819 */ /* 0x000fc40000011417 */
[----:B------:R-:W-:Y:S01]  /*0b40*/  LOP3.LUT R6, R6, 0x1ffffffe, RZ, 0xc0, !PT ;  /* 0x1ffffffe06067812 */ /* 0x000fe200078ec0ff */
[----:B---3--:R-:W-:Y:S01]  /*0b50*/  ULEA UR60, UR4, UR60, 0x18 ;  /* 0x0000003c043c7291 */ /* 0x008fe2000f8ec03f */
[-C--:B------:R-:W-:Y:S02]  /*0b60*/  LEA.HI R5, R4, R23.reuse, RZ, 0x2 ;  /* 0x0000001704057211 */ /* 0x080fe400078f10ff */
[----:B------:R-:W-:Y:S01]  /*0b70*/  SHF.R.S32.HI R186, RZ, 0x5, R186 ;  /* 0x00000005ffba7819 */ /* 0x000fe200000114ba */
[----:B------:R-:W-:Y:S01]  /*0b80*/  IMAD.IADD R6, R9, 0x1, -R6 ;  /* 0x0000000109067824 */ /* 0x000fe200078e0a06 */
[--C-:B------:R-:W-:Y:S01]  /*0b90*/  SHF.R.S32.HI R0, RZ, 0x2, R5.reuse ;  /* 0x00000002ff007819 */ /* 0x100fe20000011405 */
[----:B------:R-:W-:Y:S01]  /*0ba0*/  IMAD.MOV.U32 R9, RZ, RZ, -0x2 ;  /* 0xfffffffeff097424 */ /* 0x000fe200078e00ff */
[----:B------:R-:W-:Y:S01]  /*0bb0*/  SHF.R.S32.HI R3, RZ, 0x1f, R5 ;  /* 0x0000001fff037819 */ /* 0x000fe20000011405 */
[----:B------:R-:W-:Y:S01]  /*0bc0*/  IMAD R7, R186, 0x10, R7 ;  /* 0x00000010ba077824 */ /* 0x000fe200078e0207 */
[----:B------:R-:W-:Y:S01]  /*0bd0*/  SHF.R.S32.HI R185, RZ, 0x7, R2 ;  /* 0x00000007ffb97819 */ /* 0x000fe20000011402 */
[----:B------:R-:W-:Y:S01]  /*0be0*/  UMOV UR4, UR60 ;  /* 0x0000003c00047c82 */ /* 0x000fe20008000000 */
[----:B-1----:R-:W-:Y:S01]  /*0bf0*/  UMOV UR5, UR6 ;  /* 0x0000000600057c82 */ /* 0x002fe20008000000 */
[----:B------:R-:W-:Y:S01]  /*0c00*/  LEA.HI R3, R3, R0, RZ, 0x3 ;  /* 0x0000000003037211 */ /* 0x000fe200078f18ff */
[----:B------:R-:W-:Y:S01]  /*0c10*/  IMAD R6, R7, 0x8, R6 ;  /* 0x0000000807067824 */ /* 0x000fe200078e0206 */
[----:B------:R-:W-:Y:S01]  /*0c20*/  LEA.HI R4, R4, R23, RZ, 0x5 ;  /* 0x0000001704047211 */ /* 0x000fe200078f28ff */
[----:B------:R-:W-:Y:S01]  /*0c30*/  IMAD.U32 R16, RZ, RZ, UR4 ;  /* 0x00000004ff107e24 */ /* 0x000fe2000f8e00ff */
[----:B------:R-:W-:-:S02]  /*0c40*/  LOP3.LUT R3, R3, 0xfffffff8, RZ, 0xc0, !PT ;  /* 0xfffffff803037812 */ /* 0x000fc400078ec0ff */
[----:B------:R-:W-:Y:S02]  /*0c50*/  LEA.HI R2, R2, R185, RZ, 0x1 ;  /* 0x000000b902027211 */ /* 0x000fe400078f08ff */
[----:B------:R-:W-:Y:S01]  /*0c60*/  SHF.R.S32.HI R4, RZ, 0x5, R4 ;  /* 0x00000005ff047819 */ /* 0x000fe20000011404 */
[----:B------:R-:W-:Y:S01]  /*0c70*/  IMAD.IADD R7, R0, 0x1, -R3 ;  /* 0x0000000100077824 */ /* 0x000fe200078e0a03 */
[----:B------:R-:W-:Y:S01]  /*0c80*/  LOP3.LUT R0, R5, 0x7ffffffc, RZ, 0xc0, !PT ;  /* 0x7ffffffc05007812 */ /* 0x000fe200078ec0ff */
[----:B------:R-:W-:Y:S01]  /*0c90*/  IMAD.SHL.U32 R3, R6, 0x8, RZ ;  /* 0x0000000806037824 */ /* 0x000fe200078e00ff */
[----:B------:R-:W-:Y:S01]  /*0ca0*/  LOP3.LUT R2, R2, 0x3fffffe, RZ, 0xc0, !PT ;  /* 0x03fffffe02027812 */ /* 0x000fe200078ec0ff */
[----:B------:R-:W-:Y:S01]  /*0cb0*/  IMAD R7, R4, 0x10, R7 ;  /* 0x0000001004077824 */ /* 0x000fe200078e0207 */
[----:B------:R-:W-:Y:S01]  /*0cc0*/  MOV R17, UR5 ;  /* 0x0000000500117c02 */ /* 0x000fe20008000f00 */
[----:B------:R-:W-:Y:S02]  /*0cd0*/  IMAD.IADD R0, R23, 0x1, -R0 ;  /* 0x0000000117007824 */ /* 0x000fe400078e0a00 */
[----:B------:R-:W-:-:S02]  /*0ce0*/  IMAD.IADD R2, R185, 0x1, -R2 ;  /* 0x00000001b9027824 */ /* 0x000fc400078e0a02 */
[----:B------:R-:W-:Y:S02]  /*0cf0*/  IMAD R188, R0, R9, 0x80 ;  /* 0x0000008000bc7424 */ /* 0x000fe400078e0209 */
[----:B------:R-:W-:-:S04]  /*0d00*/  IMAD.WIDE R16, R3, 0x2, R16 ;  /* 0x0000000203107825 */ /* 0x000fc800078e0210 */
[----:B------:R-:W-:Y:S01]  /*0d10*/  IMAD R187, R2, 0x40, R7 ;  /* 0x0000004002bb7824 */ /* 0x000fe200078e0207 */
[----:B--2---:R-:W-:-:S07]  /*0d20*/  LOP3.LUT R18, R8, 0x1, RZ, 0xfc, !PT ;  /* 0x0000000108127812 */ /* 0x004fce00078efcff */
.L_x_31:
[----:B-1----:R-:W1:Y:S01]  /*0d30*/  SHFL.IDX PT, R0, R185, RZ, 0x1f ;  /* 0x00001fffb9007589 */ /* 0x002e6200000e0000 */
[----:B------:R-:W2:Y:S01]  /*0d40*/  LDC R89, c[0x0][0x2e0] ;  /* 0x0000b800ff597b82 */ /* 0x000ea20000000800 */
[----:B------:R-:W-:Y:S01]  /*0d50*/  ULDC UR4, c[0x0][0xda8] ;  /* 0x00036a0000047ab9 */ /* 0x000fe20000000800 */
[----:B------:R-:W-:Y:S01]  /*0d60*/  R2UR UR13, R19 ;  /* 0x00000000130d72ca */ /* 0x000fe200000e0000 */
[----:B------:R-:W-:Y:S01]  /*0d70*/  ULDC.64 UR8, c[0x0][0x3f8] ;  /* 0x0000fe0000087ab9 */ /* 0x000fe20000000a00 */
[----:B------:R-:W-:Y:S02]  /*0d80*/  UISETP.NE.AND UP1, UPT, UR4, 0x1, UPT ;  /* 0x000000010400788c */ /* 0x000fe4000bf25270 */
[----:B------:R-:W-:Y:S01]  /*0d90*/  UISETP.NE.U32.AND UP0, UPT, UR8, URZ, UPT ;  /* 0x0000003f0800728c */ /* 0x000fe2000bf05070 */
[----:B------:R-:W-:Y:S01]  /*0da0*/  ULDC UR4, c[0x0][0xdb4] ;  /* 0x00036d0000047ab9 */ /* 0x000fe20000000800 */
[----:B------:R-:W-:Y:S02]  /*0db0*/  ULDC UR6, c[0x0][0x404] ;  /* 0x0001010000067ab9 */ /* 0x000fe40000000800 */
[----:B------:R-:W-:-:S02]  /*0dc0*/  UISETP.NE.AND.EX UP0, UPT, UR9, URZ, UPT, UP0 ;  /* 0x0000003f0900728c */ /* 0x000fc4000bf05300 */
[----:B------:R-:W-:Y:S02]  /*0dd0*/  UIADD3 UR9, UR60, 0x10400, URZ ;  /* 0x000104003c097890 */ /* 0x000fe4000fffe03f */
[----:B------:R-:W-:Y:S02]  /*0de0*/  UISETP.NE.AND UP2, UPT, UR4, 0x1, UPT ;  /* 0x000000010400788c */ /* 0x000fe4000bf45270 */
[----:B------:R-:W-:Y:S01]  /*0df0*/  USEL UR6, UR6, 0x1, UP0 ;  /* 0x0000000106067887 */ /* 0x000fe20008000000 */
[----:B------:R-:W-:Y:S01]  /*0e00*/  @UP1 ULDC UR4, c[0x0][0xdac] ;  /* 0x00036b0000041ab9 */ /* 0x000fe20000000800 */
[----:B------:R-:W-:Y:S02]  /*0e10*/  ULOP3.LUT UP3, URZ, UR9, 0x3ff, URZ, 0xc0, !UPT ;  /* 0x000003ff093f7892 */ /* 0x000fe4000f86c03f */
[----:B------:R-:W-:Y:S01]  /*0e20*/  UIMAD.WIDE.U32 UR4, UR13, UR4, URZ ;  /* 0x000000040d0472a5 */ /* 0x000fe2000f8e003f */
[----:B-1----:R-:W-:Y:S01]  /*0e30*/  R2UR UR7, R0 ;  /* 0x00000000000772ca */ /* 0x002fe200000e0000 */
[----:B------:R-:W-:Y:S01]  /*0e40*/  @UP1 ULDC UR12, c[0x0][0xdb0] ;  /* 0x00036c00000c1ab9 */ /* 0x000fe20000000800 */
[----:B------:R-:W-:Y:S01]  /*0e50*/  UMOV UR61, UR13 ;  /* 0x0000000d003d7c82 */ /* 0x000fe20008000000 */
[----:B--2---:R-:W-:Y:S01]  /*0e60*/  IMAD R89, R89, UR6, RZ ;  /* 0x0000000659597c24 */ /* 0x004fe2000f8e02ff */
[----:B------:R-:W-:Y:S01]  /*0e70*/  @UP1 USHF.R.U32.HI UR61, URZ, UR12, UR5 ;  /* 0x0000000c3f3d1299 */ /* 0x000fe20008011605 */
[----:B------:R-:W-:Y:S01]  /*0e80*/  PLOP3.LUT P0, PT, PT, PT, UP3, 0x80, 0x0 ;  /* 0x000000000000781c */ /* 0x000fe20003f0f038 */
[----:B------:R-:W-:Y:S01]  /*0e90*/  @UP2 ULDC.64 UR10, c[0x0][0xdb8] ;  /* 0x00036e00000a2ab9 */ /* 0x000fe20000000a00 */
[----:B------:R-:W-:Y:S01]  /*0ea0*/  VIADD R0, R89, 0x7f ;  /* 0x0000007f59007836 */ /* 0x000fe20000000000 */
[----:B------:R-:W-:-:S03]  /*0eb0*/  UIMAD.WIDE.U32 UR4, UR61, UR10, URZ ;  /* 0x0000000a3d0472a5 */ /* 0x000fc6000f8e003f */
[----:B------:R-:W-:Y:S01]  /*0ec0*/  UMOV UR36, UR61 ;  /* 0x0000003d00247c82 */ /* 0x000fe20008000000 */
[----:B------:R-:W-:Y:S01]  /*0ed0*/  SHF.R.S32.HI R3, RZ, 0x1f, R0 ;  /* 0x0000001fff037819 */ /* 0x000fe20000011400 */
[----:B------:R-:W-:Y:S02]  /*0ee0*/  ULEA.HI UR8, UR7, UR7, URZ, 0x1 ;  /* 0x0000000707087291 */ /* 0x000fe4000f8f083f */
[----:B------:R-:W-:Y:S01]  /*0ef0*/  UMOV UR4, UR13 ;  /* 0x0000000d00047c82 */ /* 0x000fe20008000000 */
[----:B------:R-:W-:Y:S01]  /*0f00*/  LEA.HI R3, R3, R0, RZ, 0x7 ;  /* 0x0000000003037211 */ /* 0x000fe200078f38ff */
[----:B------:R-:W-:Y:S01]  /*0f10*/  ULOP3.LUT UR8, UR8, 0x1e, URZ, 0xc0, !UPT ;  /* 0x0000001e08087892 */ /* 0x000fe2000f8ec03f */
[----:B------:R-:W-:Y:S01]  /*0f20*/  IMAD.U32 R184, RZ, RZ, UR4 ;  /* 0x00000004ffb87e24 */ /* 0x000fe2000f8e00ff */
[----:B------:R-:W-:Y:S01]  /*0f30*/  @UP2 USHF.R.U32.HI UR36, URZ, UR11, UR5 ;  /* 0x0000000b3f242299 */ /* 0x000fe20008011605 */
[----:B------:R-:W-:Y:S01]  /*0f40*/  SHF.R.S32.HI R189, RZ, 0x7, R3 ;  /* 0x00000007ffbd7819 */ /* 0x000fe20000011403 */
[----:B------:R-:W-:-:S04]  /*0f50*/  UIADD3 UR8, UR7, -UR8, URZ ;  /* 0x8000000807087290 */ /* 0x000fc8000fffe03f */
[----:B------:R-:W-:-:S04]  /*0f60*/  ULEA UR8, UR8, UR9, 0xd ;  /* 0x0000000908087291 */ /* 0x000fc8000f8e683f */
[----:B------:R-:W-:-:S04]  /*0f70*/  USHF.R.U32.HI UR8, URZ, 0x4, UR8 ;  /* 0x000000043f087899 */ /* 0x000fc80008011608 */
[----:B------:R-:W-:Y:S01]  /*0f80*/  ULOP3.LUT UR40, UR8, 0x3fff, URZ, 0xc0, !UPT ;  /* 0x00003fff08287892 */ /* 0x000fe2000f8ec03f */
[----:B------:R-:W-:Y:S11]  /*0f90*/  @!P0 BRA `(.L_x_9) ;  /* 0x0000000000408947 */ /* 0x000ff60003800000 */
[----:B------:R-:W-:Y:S01]  /*0fa0*/  MOV R0, 0x0 ;  /* 0x0000000000007802 */ /* 0x000fe20000000f00 */
[----:B------:R-:W-:Y:S01]  /*0fb0*/  ULDC.64 UR4, c[0x4][0xb8] ;  /* 0x01002e0000047ab9 */ /* 0x000fe20000000a00 */
[----:B------:R-:W-:Y:S01]  /*0fc0*/  ULDC.64 UR6, c[0x4][0x28] ;  /* 0x01000a0000067ab9 */ /* 0x000fe20000000a00 */
[----:B------:R-:W-:Y:S01]  /*0fd0*/  IMAD.U32 R4, RZ, RZ, UR4 ;  /* 0x00000004ff047e24 */ /* 0x000fe2000f8e00ff */
[----:B------:R1:W2:Y:S01]  /*0fe0*/  LDC.64 R2, c[0x4][R0] ;  /* 0x0100000000027b82 */ /* 0x0002a20000000a00 */
[----:B------:R-:W-:Y:S01]  /*0ff0*/  MOV R5, UR5 ;  /* 0x0000000500057c02 */ /* 0x000fe20008000f00 */
[----:B------:R-:W-:Y:S01]  /*1000*/  ULDC.64 UR4, c[0x4][0xc0] ;  /* 0x0100300000047ab9 */ /* 0x000fe20000000a00 */
[----:B------:R-:W-:Y:S02]  /*1010*/  IMAD.U32 R10, RZ, RZ, UR6 ;  /* 0x00000006ff0a7e24 */ /* 0x000fe4000f8e00ff */
[----:B------:R-:W-:Y:S02]  /*1020*/  IMAD.U32 R6, RZ, RZ, UR4 ;  /* 0x00000004ff067e24 */ /* 0x000fe4000f8e00ff */
[----:B------:R-:W-:-:S02]  /*1030*/  IMAD.U32 R7, RZ, RZ, UR5 ;  /* 0x00000005ff077e24 */ /* 0x000fc4000f8e00ff */
[----:B------:R-:W-:Y:S02]  /*1040*/  IMAD.U32 R11, RZ, RZ, UR7 ;  /* 0x00000007ff0b7e24 */ /* 0x000fe4000f8e00ff */
[----:B------:R-:W-:Y:S02]  /*1050*/  IMAD.MOV.U32 R8, RZ, RZ, 0x70 ;  /* 0x00000070ff087424 */ /* 0x000fe400078e00ff */
[----:B------:R-:W-:Y:S02]  /*1060*/  IMAD.MOV.U32 R12, RZ, RZ, 0x1 ;  /* 0x00000001ff0c7424 */ /* 0x000fe400078e00ff */
[----:B-1----:R-:W-:-:S07]  /*1070*/  IMAD.MOV.U32 R13, RZ, RZ, RZ ;  /* 0x000000ffff0d7224 */ /* 0x002fce00078e00ff */
[----:B------:R-:W-:-:S07]  /*1080*/  LEPC R20, `(.L_x_9) ;  /* 0x000000001014794e */ /* 0x000fce0000000000 */
[----:B--2---:R-:W-:Y:S05]  /*1090*/  CALL.ABS.NOINC R2 ;  /* 0x0000000002007343 */ /* 0x004fea0003c00000 */
.L_x_9:
[----:B------:R-:W-:Y:S02]  /*10a0*/  LOP3.LUT R0, R22, 0x1, RZ, 0xc0, !PT ;  /* 0x0000000116007812 */ /* 0x000fe400078ec0ff */
[----:B------:R-:W-:Y:S02]  /*10b0*/  ISETP.NE.AND P0, PT, R18, 0x3, PT ;  /* 0x000000031200780c */ /* 0x000fe40003f05270 */
[----:B------:R-:W-:-:S04]  /*10c0*/  SHF.L.U32 R0, R0, 0x1f, RZ ;  /* 0x0000001f00007819 */ /* 0x000fc800000006ff */
[----:B------:R-:W1:Y:S02]  /*10d0*/  SYNCS.PHASECHK.TRANS64.TRYWAIT P1, [UR60+0x34800], R0 ;  /* 0x03480000ff0075a7 */ /* 0x000e64000802017c */
[----:B-1----:R-:W-:Y:S05]  /*10e0*/  @!P1 BRA `(.L_x_10) ;  /* 0x0000009000849947 */ /* 0x002fea0003800000 */
.L_x_89:
[----:B------:R-:W-:Y:S05]  /*10f0*/  @!P0 BRA `(.L_x_11) ;  /* 0x0000000000048947 */ /* 0x000fea0003800000 */
[----:B------:R-:W-:Y:S01]  /*1100*/  BPT.TRAP 0x1 ;  /* 0x000000040000795c */ /* 0x000fe20000300000 */
.L_x_11:
[----:B-1----:R-:W-:Y:S02]  /*1110*/  IMAD.U32 R3, RZ, RZ, UR38 ;  /* 0x00000026ff037e24 */ /* 0x002fe4000f8e00ff */
[----:B------:R-:W-:-:S03]  /*1120*/  IMAD.U32 R0, RZ, RZ, UR39 ;  /* 0x00000027ff007e24 */ /* 0x000fc6000f8e00ff */
[----:B------:R-:W-:Y:S02]  /*1130*/  LEA R3, R3, UR60, 0x3 ;  /* 0x0000003c03037c11 */ /* 0x000fe4000f8e18ff */
[----:B------:R-:W-:-:S04]  /*1140*/  SHF.L.U32 R0, R0, 0x1f, RZ ;  /* 0x0000001f00007819 */ /* 0x000fc800000006ff */
[----:B------:R1:W2:Y:S01]  /*1150*/  SYNCS.PHASECHK.TRANS64.TRYWAIT P2, [R3+URZ+0x34830], R0 ;  /* 0x03483000030075a7 */ /* 0x0002a2000804017f */
[----:B------:R-:W-:Y:S05]  /*1160*/  @!P0 BRA `(.L_x_12) ;  /* 0x0000000000048947 */ /* 0x000fea0003800000 */
[----:B------:R-:W-:Y:S01]  /*1170*/  BPT.TRAP 0x1 ;  /* 0x000000040000795c */ /* 0x000fe20000300000 */
.L_x_12:
[----:B------:R-:W3:Y:S01]  /*1180*/  S2R R2, SR_TID.X ;  /* 0x0000000000027919 */ /* 0x000ee20000002100 */
[----:B------:R-:W-:Y:S01]  /*1190*/  IMAD.MOV.U32 R151, RZ, RZ, RZ ;  /* 0x000000ffff977224 */ /* 0x000fe200078e00ff */
[----:B---3--:R-:W-:-:S04]  /*11a0*/  LOP3.LUT R2, R2, 0x7f, RZ, 0xc0, !PT ;  /* 0x0000007f02027812 */ /* 0x008fc800078ec0ff */
[----:B------:R-:W-:Y:S01]  /*11b0*/  ISETP.NE.AND P1, PT, R2, RZ, PT ;  /* 0x000000ff0200720c */ /* 0x000fe20003f25270 */
[----:B--2---:R-:W-:-:S12]  /*11c0*/  @P2 BRA `(.L_x_13) ;  /* 0x0000000000082947 */ /* 0x004fd80003800000 */
[----:B------:R-:W2:Y:S02]  /*11d0*/  SYNCS.PHASECHK.TRANS64.TRYWAIT P2, [R3+URZ+0x34830], R0 ;  /* 0x03483000030075a7 */ /* 0x000ea4000804017f */
[----:B--2---:R-:W-:Y:S05]  /*11e0*/  @!P2 BRA `(.L_x_14) ;  /* 0x00000090005ca947 */ /* 0x004fea0003800000 */
.L_x_13:
[----:B------:R-:W-:Y:S05]  /*11f0*/  WARPSYNC.ALL ;  /* 0x0000000000007948 */ /* 0x000fea0003800000 */
[----:B------:R-:W-:Y:S01]  /*1200*/  UIADD3 UR4, UR60, 0x1c400, URZ ;  /* 0x0001c4003c047890 */ /* 0x000fe2000fffe03f */
[----:B------:R-:W-:Y:S01]  /*1210*/  WARPGROUP.ARRIVE ;  /* 0x00000000000079c5 */ /* 0x000fe20000000000 */
[----:B------:R-:W-:Y:S01]  /*1220*/  UMOV UR9, 0x40000040 ;  /* 0x4000004000097882 */ /* 0x000fe20000000000 */
[----:B------:R-:W-:Y:S01]  /*1230*/  UMOV UR11, 0x40000040 ;  /* 0x40000040000b7882 */ /* 0x000fe20000000000 */
[----:B------:R-:W-:Y:S01]  /*1240*/  USHF.R.U32.HI UR4, URZ, 0x4, UR4 ;  /* 0x000000043f047899 */ /* 0x000fe20008011604 */
[----:B------:R-:W-:Y:S01]  /*1250*/  IMAD.U32 R5, RZ, RZ, UR9 ;  /* 0x00000009ff057e24 */ /* 0x000fe2000f8e00ff */
[----:B------:R-:W-:Y:S01]  /*1260*/  UMOV UR57, 0x40000040 ;  /* 0x4000004000397882 */ /* 0x000fe20000000000 */
[----:B------:R-:W-:Y:S01]  /*1270*/  UMOV UR59, 0x40000040 ;  /* 0x40000040003b7882 */ /* 0x000fe20000000000 */
[----:B------:R-:W-:Y:S01]  /*1280*/  ULOP3.LUT UR4, UR4, 0x3fff, URZ, 0xc0, !UPT ;  /* 0x00003fff04047892 */ /* 0x000fe2000f8ec03f */
[----:B-12---:R-:W-:Y:S01]  /*1290*/  IMAD.IADD R0, R188, 0x1, R89 ;  /* 0x00000001bc007824 */ /* 0x006fe200078e0259 */
[----:B------:R-:W-:Y:S01]  /*12a0*/  UMOV UR53, 0x40000040 ;  /* 0x4000004000357882 */ /* 0x000fe20000000000 */
[----:B------:R-:W-:Y:S01]  /*12b0*/  UMOV UR55, 0x40000040 ;  /* 0x4000004000377882 */ /* 0x000fe20000000000 */
[----:B------:R-:W-:Y:S01]  /*12c0*/  ULOP3.LUT UR37, UR4, 0x10000, URZ, 0xfc, !UPT ;  /* 0x0001000004257892 */ /* 0x000fe2000f8efc3f */
[----:B------:R-:W-:Y:S01]  /*12d0*/  IMAD R6, R189, -0x80, R0 ;  /* 0xffffff80bd067824 */ /* 0x000fe200078e0200 */
[----:B------:R-:W-:Y:S01]  /*12e0*/  ULOP3.LUT UR4, UR40, 0x10000, URZ, 0xfc, !UPT ;  /* 0x0001000028047892 */ /* 0x000fe2000f8efc3f */
[----:B------:R-:W-:Y:S01]  /*12f0*/  P2R R88, PR, RZ, 0x2 ;  /* 0x00000002ff587803 */ /* 0x000fe20000000000 */
[----:B------:R-:W-:Y:S01]  /*1300*/  UIMAD UR5, UR38, 0xc00, UR37 ;  /* 0x00000c00260578a4 */ /* 0x000fe2000f8e0225 */
[----:B------:R-:W-:Y:S01]  /*1310*/  P2R R90, PR, RZ, 0x1 ;  /* 0x00000001ff5a7803 */ /* 0x000fe20000000000 */
[----:B------:R-:W-:Y:S01]  /*1320*/  UIADD3 UR56, UR4, 0x2, URZ ;  /* 0x0000000204387890 */ /* 0x000fe2000fffe03f */
[C---:B------:R-:W-:Y:S01]  /*1330*/  ISETP.GT.AND P4, PT, R6.reuse, RZ, PT ;  /* 0x000000ff0600720c */ /* 0x040fe20003f84270 */
[----:B------:R-:W-:Y:S01]  /*1340*/  UIADD3 UR58, UR5, 0x2, URZ ;  /* 0x00000002053a7890 */ /* 0x000fe2000fffe03f */
[C---:B------:R-:W-:Y:S01]  /*1350*/  ISETP.GT.AND P3, PT, R6.reuse, 0x1, PT ;  /* 0x000000010600780c */ /* 0x040fe20003f64270 */
[----:B------:R-:W-:Y:S01]  /*1360*/  UMOV UR8, UR4 ;  /* 0x0000000400087c82 */ /* 0x000fe20008000000 */
[----:B------:R-:W-:Y:S01]  /*1370*/  UMOV UR10, UR5 ;  /* 0x00000005000a7c82 */ /* 0x000fe20008000000 */
[----:B------:R-:W-:Y:S01]  /*1380*/  UIADD3 UR52, UR4, 0x4, URZ ;  /* 0x0000000404347890 */ /* 0x000fe2000fffe03f */
[----:B------:R-:W-:Y:S01]  /*1390*/  HGMMA.64x128x16.F32 R24, gdesc[UR8], RZ, !UPT, gsb0 ;  /* 0x01e00000081879f0 */ /* 0x000fe2000c0008ff */
[----:B------:R-:W-:Y:S01]  /*13a0*/  UIADD3 UR54, UR5, 0x4, URZ ;  /* 0x0000000405367890 */ /* 0x000fe2000fffe03f */
[----:B------:R-:W-:Y:S01]  /*13b0*/  MOV R4, UR8 ;  /* 0x0000000800047c02 */ /* 0x000fe20008000f00 */
[----:B------:R-:W-:Y:S01]  /*13c0*/  UIADD3 UR8, UR4, 0x6, URZ ;  /* 0x0000000604087890 */ /* 0x000fe2000fffe03f */
[C---:B------:R-:W-:Y:S01]  /*13d0*/  ISETP.GT.AND P2, PT, R6.reuse, 0x8, PT ;  /* 0x000000080600780c */ /* 0x040fe20003f44270 */
[----:B------:R-:W-:Y:S01]  /*13e0*/  UIADD3 UR10, UR5, 0x6, URZ ;  /* 0x00000006050a7890 */ /* 0x000fe2000fffe03f */
[C---:B------:R-:W-:Y:S01]  /*13f0*/  ISETP.GT.AND P6, PT, R6.reuse, 0x9, PT ;  /* 0x000000090600780c */ /* 0x040fe20003fc4270 */
[----:B------:R-:W-:Y:S01]  /*1400*/  UMOV UR9, 0x40000040 ;  /* 0x4000004000097882 */ /* 0x000fe20000000000 */
[----:B------:R-:W-:Y:S01]  /*1410*/  UMOV UR11, 0x40000040 ;  /* 0x40000040000b7882 */ /* 0x000fe20000000000 */
[----:B------:R-:W-:Y:S01]  /*1420*/  UIADD3 UR12, UR4, 0x400, URZ ;  /* 0x00000400040c7890 */ /* 0x000fe2000fffe03f */
[C---:B------:R-:W-:Y:S01]  /*1430*/  ISETP.GT.AND P5, PT, R6.reuse, 0x10, PT ;  /* 0x000000100600780c */ /* 0x040fe20003fa4270 */
[----:B------:R-:W-:Y:S01]  /*1440*/  UIADD3 UR14, UR5, 0x400, URZ ;  /* 0x00000400050e7890 */ /* 0x000fe2000fffe03f */
[C---:B------:R-:W-:Y:S01]  /*1450*/  ISETP.GT.AND P1, PT, R6.reuse, 0x59, PT ;  /* 0x000000590600780c */ /* 0x040fe20003f24270 */
[----:B------:R-:W-:Y:S01]  /*1460*/  UMOV UR13, 0x40000040 ;  /* 0x40000040000d7882 */ /* 0x000fe20000000000 */
[----:B------:R-:W-:Y:S01]  /*1470*/  UMOV UR15, 0x40000040 ;  /* 0x40000040000f7882 */ /* 0x000fe20000000000 */
[----:B------:R-:W-:Y:S01]  /*1480*/  UIADD3 UR16, UR4, 0x402, URZ ;  /* 0x0000040204107890 */ /* 0x000fe2000fffe03f */
[----:B------:R-:W-:Y:S01]  /*1490*/  ISETP.GT.AND P0, PT, R6, 0x60, PT ;  /* 0x000000600600780c */ /* 0x000fe20003f04270 */
[----:B------:R-:W-:Y:S01]  /*14a0*/  UIADD3 UR18, UR5, 0x402, URZ ;  /* 0x0000040205127890 */ /* 0x000fe2000fffe03f */
[--C-:B------:R-:W-:Y:S01]  /*14b0*/  IMAD.MOV.U32 R150, RZ, RZ, R151.reuse ;  /* 0x000000ffff967224 */ /* 0x100fe200078e0097 */
[----:B------:R-:W-:Y:S01]  /*14c0*/  UMOV UR17, 0x40000040 ;  /* 0x4000004000117882 */ /* 0x000fe20000000000 */
[----:B------:R-:W-:Y:S01]  /*14d0*/  UMOV UR19, 0x40000040 ;  /* 0x4000004000137882 */ /* 0x000fe20000000000 */
[----:B------:R-:W-:Y:S01]  /*14e0*/  UIADD3 UR20, UR4, 0x404, URZ ;  /* 0x0000040404147890 */ /* 0x000fe2000fffe03f */
[--C-:B------:R-:W-:Y:S01]  /*14f0*/  IMAD.MOV.U32 R148, RZ, RZ, R151.reuse ;  /* 0x000000ffff947224 */ /* 0x100fe200078e0097 */
[----:B------:R-:W-:Y:S01]  /*1500*/  UIADD3 UR22, UR5, 0x404, URZ ;  /* 0x0000040405167890 */ /* 0x000fe2000fffe03f */
[-C--:B------:R-:W-:Y:S01]  /*1510*/  MOV R146, R151.reuse ;  /* 0x0000009700927202 */ /* 0x080fe20000000f00 */
[----:B------:R-:W-:Y:S01]  /*1520*/  UMOV UR21, 0x40000040 ;  /* 0x4000004000157882 */ /* 0x000fe20000000000 */
[----:B------:R-:W-:Y:S01]  /*1530*/  UMOV UR23, 0x40000040 ;  /* 0x4000004000177882 */ /* 0x000fe20000000000 */
[----:B------:R-:W-:Y:S01]  /*1540*/  UIADD3 UR24, UR4, 0x406, URZ ;  /* 0x0000040604187890 */ /* 0x000fe2000fffe03f */
[--C-:B------:R-:W-:Y:S01]  /*1550*/  IMAD.MOV.U32 R144, RZ, RZ, R151.reuse ;  /* 0x000000ffff907224 */ /* 0x100fe200078e0097 */
[----:B------:R-:W-:Y:S01]  /*1560*/  UIADD3 UR26, UR5, 0x406, URZ ;  /* 0x00000406051a7890 */ /* 0x000fe2000fffe03f */
[--C-:B------:R-:W-:Y:S01]  /*1570*/  IMAD.MOV.U32 R142, RZ, RZ, R151.reuse ;  /* 0x000000ffff8e7224 */ /* 0x100fe200078e0097 */
        /* <DEDUP_REMOVED lines=26> */
[----:B------:R-:W-:Y:S01]  /*1720*/  ULDC UR4, c[0x0][0x988] ;  /* 0x0002620000047ab9 */ /* 0x000fe20000000800 */
[-C--:B------:R-:W-:Y:S01]  /*1730*/  MOV R124, R151.reuse ;  /* 0x00000097007c7202 */ /* 0x080fe20000000f00 */
[----:B------:R-:W-:Y:S01]  /*1740*/  IMAD.U32 R2, RZ, RZ, UR4 ;  /* 0x00000004ff027e24 */ /* 0x000fe2000f8e00ff */
[----:B------:R-:W-:Y:S01]  /*1750*/  MOV R102, R151 ;  /* 0x0000009700667202 */ /* 0x000fe20000000f00 */
[----:B------:R-:W-:-:S02]  /*1760*/  IMAD.MOV.U32 R122, RZ, RZ, R151 ;  /* 0x000000ffff7a7224 */ /* 0x000fc400078e0097 */
[--C-:B------:R-:W-:Y:S02]  /*1770*/  IMAD.MOV.U32 R120, RZ, RZ, R151.reuse ;  /* 0x000000ffff787224 */ /* 0x100fe400078e0097 */
[--C-:B------:R-:W-:Y:S02]  /*1780*/  IMAD.MOV.U32 R118, RZ, RZ, R151.reuse ;  /* 0x000000ffff767224 */ /* 0x100fe400078e0097 */
[--C-:B------:R-:W-:Y:S02]  /*1790*/  IMAD.MOV.U32 R116, RZ, RZ, R151.reuse ;  /* 0x000000ffff747224 */ /* 0x100fe400078e0097 */
[--C-:B------:R-:W-:Y:S02]  /*17a0*/  IMAD.MOV.U32 R114, RZ, RZ, R151.reuse ;  /* 0x000000ffff727224 */ /* 0x100fe400078e0097 */
[--C-:B------:R-:W-:Y:S02]  /*17b0*/  IMAD.MOV.U32 R112, RZ, RZ, R151.reuse ;  /* 0x000000ffff707224 */ /* 0x100fe400078e0097 */
        /* <DEDUP_REMOVED lines=8> */
[----:B------:R-:W-:Y:S01]  /*1840*/  IMAD.MOV.U32 R92, RZ, RZ, R151 ;  /* 0x000000ffff5c7224 */ /* 0x000fe200078e0097 */
[----:B------:R-:W-:Y:S02]  /*1850*/  WARPGROUP.DEPBAR.LE gsb0, 0x0 ;  /* 0x00008000000079c5 */ /* 0x000fe40000010000 */
[----:B------:R-:W-:-:S06]  /*1860*/  WARPGROUP.ARRIVE ;  /* 0x00000000000079c5 */ /* 0x000fcc0000000000 */
[----:B------:R-:W-:Y:S03]  /*1870*/  HGMMA.64x128x16.F32 R24, gdesc[UR56], R24, gsb0 ;  /* 0x01e00000381879f0 */ /* 0x000fe60008000818 */
[----:B------:R-:W-:Y:S02]  /*1880*/  WARPGROUP.DEPBAR.LE gsb0, 0x0 ;  /* 0x00008000000079c5 */ /* 0x000fe40000010000 */
[----:B------:R-:W-:-:S07]  /*1890*/  WARPGROUP.ARRIVE ;  /* 0x00000000000079c5 */ /* 0x000fce0000000000 */
        /* <DEDUP_REMOVED lines=29> */
[----:B------:R-:W-:Y:S02]  /*1a70*/  FSEL R9, R24, -INF , P4 ;  /* 0xff80000018097808 */ /* 0x000fe40002000000 */
[----:B------:R-:W-:Y:S02]  /*1a80*/  FSEL R8, R25, -INF , P3 ;  /* 0xff80000019087808 */ /* 0x000fe40001800000 */
[----:B------:R-:W-:Y:S02]  /*1a90*/  FSEL R91, R28, -INF , P2 ;  /* 0xff8000001c5b7808 */ /* 0x000fe40001000000 */
[----:B------:R-:W-:-:S02]  /*1aa0*/  FMNMX.FTZ R0, R9, R8, !PT ;  /* 0x0000000809007209 */ /* 0x000fc40007810000 */
[----:B------:R-:W-:Y:S02]  /*1ab0*/  FSEL R93, R29, -INF , P6 ;  /* 0xff8000001d5d7808 */ /* 0x000fe40003000000 */
[----:B------:R-:W-:Y:S02]  /*1ac0*/  FMNMX.FTZ R0, R91, R0, !PT ;  /* 0x000000005b007209 */ /* 0x000fe40007810000 */
[----:B------:R-:W-:Y:S02]  /*1ad0*/  FSEL R7, R26, -INF , P4 ;  /* 0xff8000001a077808 */ /* 0x000fe40002000000 */
[----:B------:R-:W-:Y:S02]  /*1ae0*/  ISETP.GT.AND P4, PT, R6, 0x11, PT ;  /* 0x000000110600780c */ /* 0x000fe40003f84270 */
[----:B------:R-:W-:Y:S02]  /*1af0*/  FSEL R95, R32, -INF , P5 ;  /* 0xff800000205f7808 */ /* 0x000fe40002800000 */
[----:B------:R-:W-:-:S02]  /*1b00*/  FMNMX.FTZ R0, R93, R0, !PT ;  /* 0x000000005d007209 */ /* 0x000fc40007810000 */
[----:B------:R-:W-:Y:S02]  /*1b10*/  FSEL R27, R27, -INF , P3 ;  /* 0xff8000001b1b7808 */ /* 0x000fe40001800000 */
[----:B------:R-:W-:Y:S02]  /*1b20*/  ISETP.GT.AND P3, PT, R6, 0x18, PT ;  /* 0x000000180600780c */ /* 0x000fe40003f64270 */
[----:B------:R-:W-:Y:S02]  /*1b30*/  FSEL R97, R33, -INF , P4 ;  /* 0xff80000021617808 */ /* 0x000fe40002000000 */
[----:B------:R-:W-:Y:S02]  /*1b40*/  FMNMX.FTZ R0, R95, R0, !PT ;  /* 0x000000005f007209 */ /* 0x000fe40007810000 */
[----:B------:R-:W-:Y:S02]  /*1b50*/  FSEL R11, R30, -INF , P2 ;  /* 0xff8000001e0b7808 */ /* 0x000fe40001000000 */
[----:B------:R-:W-:-:S02]  /*1b60*/  ISETP.GT.AND P2, PT, R6, 0x19, PT ;  /* 0x000000190600780c */ /* 0x000fc40003f44270 */
        /* <DEDUP_REMOVED lines=63> */
[----:B------:R-:W-:Y:S02]  /*1f60*/  FMNMX.FTZ R0, R129, R0, !PT ;  /* 0x0000000081007209 */ /* 0x000fe40007810000 */
[----:B------:R-:W-:Y:S02]  /*1f70*/  FSEL R133, R69, -INF , P1 ;  /* 0xff80000045857808 */ /* 0x000fe40000800000 */
[----:B------:R-:W-:-:S02]  /*1f80*/  FMNMX.FTZ R0, R131, R0, !PT ;  /* 0x0000000083007209 */ /* 0x000fc40007810000 */
[----:B------:R-:W-:Y:S02]  /*1f90*/  FSEL R135, R72, -INF , P0 ;  /* 0xff80000048877808 */ /* 0x000fe40000000000 */
[C---:B------:R-:W-:Y:S02]  /*1fa0*/  ISETP.GT.AND P1, PT, R6.reuse, 0x61, PT ;  /* 0x000000610600780c */ /* 0x040fe40003f24270 */
[----:B------:R-:W-:Y:S02]  /*1fb0*/  FMNMX.FTZ R0, R133, R0, !PT ;  /* 0x0000000085007209 */ /* 0x000fe40007810000 */
[----:B------:R-:W-:Y:S02]  /*1fc0*/  ISETP.GT.AND P0, PT, R6, 0x68, PT ;  /* 0x000000680600780c */ /* 0x000fe40003f04270 */
[----:B------:R-:W-:Y:S02]  /*1fd0*/  FSEL R41, R62, -INF , P6 ;  /* 0xff8000003e297808 */ /* 0x000fe40003000000 */
[----:B------:R-:W-:-:S02]  /*1fe0*/  FSEL R63, R63, -INF , P5 ;  /* 0xff8000003f3f7808 */ /* 0x000fc40002800000 */
[----:B------:R-:W-:Y:S02]  /*1ff0*/  FSEL R45, R66, -INF , P4 ;  /* 0xff800000422d7808 */ /* 0x000fe40002000000 */
[----:B------:R-:W-:Y:S02]  /*2000*/  FSEL R67, R67, -INF , P3 ;  /* 0xff80000043437808 */ /* 0x000fe40001800000 */
[----:B------:R-:W-:Y:S02]  /*2010*/  FSEL R137, R73, -INF , P1 ;  /* 0xff80000049897808 */ /* 0x000fe40000800000 */
[----:B------:R-:W-:Y:S02]  /*2020*/  P2R R26, PR, RZ, 0x2 ;  /* 0x00000002ff1a7803 */ /* 0x000fe40000000000 */
[----:B------:R-:W-:Y:S02]  /*2030*/  FMNMX.FTZ R0, R135, R0, !PT ;  /* 0x0000000087007209 */ /* 0x000fe40007810000 */
[----:B------:R-:W-:-:S02]  /*2040*/  FSEL R49, R70, -INF , P2 ;  /* 0xff80000046317808 */ /* 0x000fc40001000000 */
[----:B------:R-:W-:Y:S02]  /*2050*/  FSEL R139, R76, -INF , P0 ;  /* 0xff8000004c8b7808 */ /* 0x000fe40000000000 */
[----:B------:R-:W-:Y:S02]  /*2060*/  P2R R24, PR, RZ, 0x1 ;  /* 0x00000001ff187803 */ /* 0x000fe40000000000 */
[C---:B------:R-:W-:Y:S02]  /*2070*/  ISETP.GT.AND P2, PT, R6.reuse, 0x69, PT ;  /* 0x000000690600780c */ /* 0x040fe40003f44270 */
[C---:B------:R-:W-:Y:S02]  /*2080*/  ISETP.GT.AND P3, PT, R6.reuse, 0x70, PT ;  /* 0x000000700600780c */ /* 0x040fe40003f64270 */
[C---:B------:R-:W-:Y:S02]  /*2090*/  ISETP.GT.AND P4, PT, R6.reuse, 0x71, PT ;  /* 0x000000710600780c */ /* 0x040fe40003f84270 */
[----:B------:R-:W-:-:S02]  /*20a0*/  ISETP.GT.AND P5, PT, R6, 0x78, PT ;  /* 0x000000780600780c */ /* 0x000fc40003fa4270 */
[C---:B------:R-:W-:Y:S02]  /*20b0*/  ISETP.GT.AND P6, PT, R6.reuse, 0x79, PT ;  /* 0x000000790600780c */ /* 0x040fe40003fc4270 */
[C---:B------:R-:W-:Y:S02]  /*20c0*/  ISETP.GT.AND P0, PT, R6.reuse, 0x59, PT ;  /* 0x000000590600780c */ /* 0x040fe40003f04270 */
[----:B------:R-:W-:Y:S02]  /*20d0*/  ISETP.GT.AND P1, PT, R6, 0x60, PT ;  /* 0x000000600600780c */ /* 0x000fe40003f24270 */
[----:B------:R-:W-:Y:S02]  /*20e0*/  FMNMX.FTZ R6, R7, R27, !PT ;  /* 0x0000001b07067209 */ /* 0x000fe40007810000 */
[----:B------:R-:W-:Y:S02]  /*20f0*/  FMNMX.FTZ R0, R137, R0, !PT ;  /* 0x0000000089007209 */ /* 0x000fe40007810000 */
[----:B------:R-:W-:-:S02]  /*2100*/  FMNMX.FTZ R6, R11, R6, !PT ;  /* 0x000000060b067209 */ /* 0x000fc40007810000 */
[----:B------:R-:W-:Y:S02]  /*2110*/  FSEL R141, R77, -INF , P2 ;  /* 0xff8000004d8d7808 */ /* 0x000fe40001000000 */
[----:B------:R-:W-:Y:S02]  /*2120*/  FMNMX.FTZ R0, R139, R0, !PT ;  /* 0x000000008b007209 */ /* 0x000fe40007810000 */
[----:B------:R-:W-:Y:S02]  /*2130*/  FMNMX.FTZ R6, R31, R6, !PT ;  /* 0x000000061f067209 */ /* 0x000fe40007810000 */
[----:B------:R-:W-:Y:S02]  /*2140*/  FSEL R143, R80, -INF , P3 ;  /* 0xff800000508f7808 */ /* 0x000fe40001800000 */
        /* <DEDUP_REMOVED lines=11> */
[----:B------:R-:W-:Y:S02]  /*2200*/  FMNMX.FTZ R10, R149, R0, !PT ;  /* 0x00000000950a7209 */ /* 0x000fe40007810000 */
[----:B------:R-:W-:Y:S02]  /*2210*/  FMNMX.FTZ R6, R21, R6, !PT ;  /* 0x0000000615067209 */ /* 0x000fe40007810000 */
[----:B------:R-:W-:Y:S01]  /*2220*/  FSEL R71, R71, -INF , P0 ;  /* 0xff80000047477808 */ /* 0x000fe20000000000 */
[----:B------:R-:W1:Y:S01]  /*2230*/  SHFL.BFLY PT, R53, R10, 0x2, 0x1f ;  /* 0x0c401f000a357f89 */ /* 0x000e6200000e0000 */
[----:B------:R-:W-:-:S02]  /*2240*/  FMNMX.FTZ R6, R43, R6, !PT ;  /* 0x000000062b067209 */ /* 0x000fc40007810000 */
[----:B------:R-:W-:Y:S02]  /*2250*/  P2R R20, PR, RZ, 0x4 ;  /* 0x00000004ff147803 */ /* 0x000fe40000000000 */
[----:B------:R-:W-:Y:S02]  /*2260*/  FMNMX.FTZ R6, R25, R6, !PT ;  /* 0x0000000619067209 */ /* 0x000fe40007810000 */
[----:B------:R-:W-:Y:S02]  /*2270*/  ISETP.NE.AND P0, PT, R24, RZ, PT ;  /* 0x000000ff1800720c */ /* 0x000fe40003f05270 */
[----:B------:R-:W-:Y:S02]  /*2280*/  FMNMX.FTZ R6, R47, R6, !PT ;  /* 0x000000062f067209 */ /* 0x000fe40007810000 */
[----:B------:R-:W-:Y:S02]  /*2290*/  FSEL R57, R78, -INF , P0 ;  /* 0xff8000004e397808 */ /* 0x000fe40000000000 */
[----:B------:R-:W-:-:S02]  /*22a0*/  FMNMX.FTZ R6, R29, R6, !PT ;  /* 0x000000061d067209 */ /* 0x000fc40007810000 */
[----:B------:R-:W-:Y:S02]  /*22b0*/  FSEL R87, R87, -INF , P6 ;  /* 0xff80000057577808 */ /* 0x000fe40003000000 */
[----:B------:R-:W-:Y:S02]  /*22c0*/  FMNMX.FTZ R6, R51, R6, !PT ;  /* 0x0000000633067209 */ /* 0x000fe40007810000 */
[----:B------:R-:W-:Y:S01]  /*22d0*/  ISETP.NE.AND P0, PT, R90, RZ, PT ;  /* 0x000000ff5a00720c */ /* 0x000fe20003f05270 */
[----:B------:R-:W-:Y:S01]  /*22e0*/  IMAD.MOV.U32 R90, RZ, RZ, R151 ;  /* 0x000000ffff5a7224 */ /* 0x000fe200078e0097 */
[----:B------:R-:W-:Y:S02]  /*22f0*/  FMNMX.FTZ R6, R33, R6, !PT ;  /* 0x0000000621067209 */ /* 0x000fe40007810000 */
[----:B-1----:R-:W-:Y:S02]  /*2300*/  FMNMX.FTZ R12, R10, R53, !PT ;  /* 0x000000350a0c7209 */ /* 0x002fe40007810000 */
[----:B------:R-:W-:-:S03]  /*2310*/  FMNMX.FTZ R6, R55, R6, !PT ;  /* 0x0000000637067209 */ /* 0x000fc60007810000 */
[----:B------:R-:W1:Y:S01]  /*2320*/  SHFL.BFLY PT, R53, R12, 0x1, 0x1f ;  /* 0x0c201f000c357f89 */ /* 0x000e6200000e0000 */
[----:B------:R-:W-:-:S04]  /*2330*/  FMNMX.FTZ R6, R37, R6, !PT ;  /* 0x0000000625067209 */ /* 0x000fc80007810000 */
[----:B------:R-:W-:-:S04]  /*2340*/  FMNMX.FTZ R6, R59, R6, !PT ;  /* 0x000000063b067209 */ /* 0x000fc80007810000 */
[----:B------:R-:W-:-:S04]  /*2350*/  FMNMX.FTZ R6, R41, R6, !PT ;  /* 0x0000000629067209 */ /* 0x000fc80007810000 */
[----:B------:R-:W-:-:S04]  /*2360*/  FMNMX.FTZ R6, R63, R6, !PT ;  /* 0x000000063f067209 */ /* 0x000fc80007810000 */
[----:B------:R-:W-:-:S04]  /*2370*/  FMNMX.FTZ R6, R45, R6, !PT ;  /* 0x000000062d067209 */ /* 0x000fc80007810000 */
[----:B------:R-:W-:Y:S02]  /*2380*/  FMNMX.FTZ R6, R67, R6, !PT ;  /* 0x0000000643067209 */ /* 0x000fe40007810000 */
[----:B-1----:R-:W-:Y:S02]  /*2390*/  FMNMX.FTZ R0, R12, R53, !PT ;  /* 0x000000350c007209 */ /* 0x002fe40007810000 */
[----:B------:R-:W-:Y:S02]  /*23a0*/  FMNMX.FTZ R6, R49, R6, !PT ;  /* 0x0000000631067209 */ /* 0x000fe40007810000 */
[----:B------:R-:W-:Y:S01]  /*23b0*/  FSEL R53, R74, -INF , P1 ;  /* 0xff8000004a357808 */ /* 0x000fe20000800000 */
[----:B------:R-:W-:Y:S01]  /*23c0*/  FMUL.FTZ R14, R0, R2 ;  /* 0x00000002000e7220 */ /* 0x000fe20000410000 */
[----:B------:R-:W-:Y:S02]  /*23d0*/  ISETP.NE.AND P1, PT, R26, RZ, PT ;  /* 0x000000ff1a00720c */ /* 0x000fe40003f25270 */
[----:B------:R-:W-:-:S02]  /*23e0*/  FMNMX.FTZ R6, R71, R6, !PT ;  /* 0x0000000647067209 */ /* 0x000fc40007810000 */
[----:B------:R-:W-:Y:S02]  /*23f0*/  FSETP.NEU.FTZ.AND P2, PT, R0, -INF , PT ;  /* 0xff8000000000780b */ /* 0x000fe40003f5d000 */
[----:B------:R-:W-:Y:S02]  /*2400*/  FSEL R75, R75, -INF , P1 ;  /* 0xff8000004b4b7808 */ /* 0x000fe40000800000 */
[----:B------:R-:W-:Y:S02]  /*2410*/  FMNMX.FTZ R6, R53, R6, !PT ;  /* 0x0000000635067209 */ /* 0x000fe40007810000 */
[----:B------:R-:W-:Y:S02]  /*2420*/  FSEL R14, R14, RZ, P2 ;  /* 0x000000ff0e0e7208 */ /* 0x000fe40001000000 */
[----:B------:R-:W-:Y:S02]  /*2430*/  ISETP.NE.AND P2, PT, R20, RZ, PT ;  /* 0x000000ff1400720c */ /* 0x000fe40003f45270 */
[----:B------:R-:W-:Y:S01]  /*2440*/  FMNMX.FTZ R6, R75, R6, !PT ;  /* 0x000000064b067209 */ /* 0x000fe20007810000 */
[-CC-:B------:R-:W-:Y:S01]  /*2450*/  FFMA.FTZ R182, R91, R2.reuse, -R14.reuse ;  /* 0x000000025bb67223 */ /* 0x180fe2000001080e */
[----:B------:R-:W-:Y:S01]  /*2460*/  FSEL R91, R79, -INF , P2 ;  /* 0xff8000004f5b7808 */ /* 0x000fe20001000000 */
[--C-:B------:R-:W-:Y:S01]  /*2470*/  FFMA.FTZ R65, R93, R2, -R14.reuse ;  /* 0x000000025d417223 */ /* 0x100fe2000001080e */
        /* <DEDUP_REMOVED lines=9> */
[----:B------:R-:W-:Y:S01]  /*2510*/  MUFU.EX2 R182, R182 ;  /* 0x000000b600b67308 */ /* 0x000fe20000000800 */
[----:B------:R-:W-:Y:S01]  /*2520*/  FSEL R97, R86, -INF , P5 ;  /* 0xff80000056617808 */ /* 0x000fe20002800000 */
[--C-:B------:R-:W-:Y:S01]  /*2530*/  FFMA.FTZ R178, R99, R2, -R14.reuse ;  /* 0x0000000263b27223 */ /* 0x100fe2000001080e */
[----:B------:R-:W-:Y:S01]  /*2540*/  FMNMX.FTZ R6, R95, R6, !PT ;  /* 0x000000065f067209 */ /* 0x000fe20007810000 */
[-CC-:B------:R-:W-:Y:S01]  /*2550*/  FFMA.FTZ R73, R101, R2.reuse, -R14.reuse ;  /* 0x0000000265497223 */ /* 0x180fe2000001080e */
[-CC-:B------:R-:W-:Y:S01]  /*2560*/  FFMA.FTZ R172, R103, R2.reuse, -R14.reuse ;  /* 0x0000000267ac7223 */ /* 0x180fe2000001080e */
[--C-:B------:R-:W-:Y:S01]  /*2570*/  FFMA.FTZ R77, R105, R2, -R14.reuse ;  /* 0x00000002694d7223 */ /* 0x100fe2000001080e */
[----:B------:R-:W-:Y:S01]  /*2580*/  FMNMX.FTZ R6, R97, R6, !PT ;  /* 0x0000000661067209 */ /* 0x000fe20007810000 */
[----:B------:R-:W-:Y:S01]  /*2590*/  MUFU.EX2 R180, R180 ;  /* 0x000000b400b47308 */ /* 0x000fe20000000800 */
[-CC-:B------:R-:W-:Y:S01]  /*25a0*/  FFMA.FTZ R174, R107, R2.reuse, -R14.reuse ;  /* 0x000000026bae7223 */ /* 0x180fe2000001080e */
[--C-:B------:R-:W-:Y:S01]  /*25b0*/  FFMA.FTZ R81, R109, R2, -R14.reuse ;  /* 0x000000026d517223 */ /* 0x100fe2000001080e */
[----:B------:R-:W-:Y:S01]  /*25c0*/  FMNMX.FTZ R6, R87, R6, !PT ;  /* 0x0000000657067209 */ /* 0x000fe20007810000 */
[-CC-:B------:R-:W-:Y:S01]  /*25d0*/  FFMA.FTZ R168, R111, R2.reuse, -R14.reuse ;  /* 0x000000026fa87223 */ /* 0x180fe2000001080e */
[-CC-:B------:R-:W-:Y:S01]  /*25e0*/  FFMA.FTZ R85, R113, R2.reuse, -R14.reuse ;  /* 0x0000000271557223 */ /* 0x180fe2000001080e */
[-CC-:B------:R-:W-:Y:S01]  /*25f0*/  FFMA.FTZ R170, R115, R2.reuse, -R14.reuse ;  /* 0x0000000273aa7223 */ /* 0x180fe2000001080e */
[----:B------:R-:W-:Y:S01]  /*2600*/  ISETP.NE.AND P1, PT, R88, RZ, PT ;  /* 0x000000ff5800720c */ /* 0x000fe20003f25270 */
[----:B------:R-:W1:Y:S01]  /*2610*/  SHFL.BFLY PT, R9, R6, 0x2, 0x1f ;  /* 0x0c401f0006097f89 */ /* 0x000e6200000e0000 */
[----:B------:R-:W2:Y:S01]  /*2620*/  MUFU.EX2 R61, R61 ;  /* 0x0000003d003d7308 */ /* 0x000ea20000000800 */
[-CC-:B------:R-:W-:Y:S01]  /*2630*/  FFMA.FTZ R117, R117, R2.reuse, -R14.reuse ;  /* 0x0000000275757223 */ /* 0x180fe2000001080e */
[-CC-:B------:R-:W-:Y:S01]  /*2640*/  FFMA.FTZ R152, R119, R2.reuse, -R14.reuse ;  /* 0x0000000277987223 */ /* 0x180fe2000001080e */
[-CC-:B------:R-:W-:Y:S01]  /*2650*/  FFMA.FTZ R83, R121, R2.reuse, -R14.reuse ;  /* 0x0000000279537223 */ /* 0x180fe2000001080e */
[-CC-:B------:R-:W-:Y:S01]  /*2660*/  FFMA.FTZ R154, R123, R2.reuse, -R14.reuse ;  /* 0x000000027b9a7223 */ /* 0x180fe2000001080e */
[-CC-:B------:R-:W-:Y:S01]  /*2670*/  FFMA.FTZ R125, R125, R2.reuse, -R14.reuse ;  /* 0x000000027d7d7223 */ /* 0x180fe2000001080e */
[-CC-:B------:R-:W-:Y:S01]  /*2680*/  FFMA.FTZ R127, R127, R2.reuse, -R14.reuse ;  /* 0x000000027f7f7223 */ /* 0x180fe2000001080e */
[-CC-:B------:R-:W-:Y:S01]  /*2690*/  FFMA.FTZ R129, R129, R2.reuse, -R14.reuse ;  /* 0x0000000281817223 */ /* 0x180fe2000001080e */
[----:B------:R-:W3:Y:S01]  /*26a0*/  MUFU.EX2 R65, R65 ;  /* 0x0000004100417308 */ /* 0x000ee20000000800 */
[-CC-:B------:R-:W-:Y:S01]  /*26b0*/  FFMA.FTZ R131, R131, R2.reuse, -R14.reuse ;  /* 0x0000000283837223 */ /* 0x180fe2000001080e */
[----:B------:R-:W-:Y:S01]  /*26c0*/  FFMA.FTZ R133, R133, R2, -R14 ;  /* 0x0000000285857223 */ /* 0x000fe2000001080e */
[----:B------:R-:W-:-:S02]  /*26d0*/  @!P1 VIADD R3, R3, 0x34840 ;  /* 0x0003484003039836 */ /* 0x000fc40000000000 */
[-CC-:B------:R-:W-:Y:S01]  /*26e0*/  FFMA.FTZ R135, R135, R2.reuse, -R14.reuse ;  /* 0x0000000287877223 */ /* 0x180fe2000001080e */
[-CC-:B------:R-:W-:Y:S01]  /*26f0*/  FFMA.FTZ R137, R137, R2.reuse, -R14.reuse ;  /* 0x0000000289897223 */ /* 0x180fe2000001080e */
[-CC-:B------:R-:W-:Y:S01]  /*2700*/  FFMA.FTZ R139, R139, R2.reuse, -R14.reuse ;  /* 0x000000028b8b7223 */ /* 0x180fe2000001080e */
[-CC-:B------:R-:W-:Y:S01]  /*2710*/  FFMA.FTZ R141, R141, R2.reuse, -R14.reuse ;  /* 0x000000028d8d7223 */ /* 0x180fe2000001080e */
[----:B------:R-:W4:Y:S01]  /*2720*/  MUFU.EX2 R176, R176 ;  /* 0x000000b000b07308 */ /* 0x000f220000000800 */
[----:B------:R-:W-:Y:S01]  /*2730*/  @!P1 PRMT R3, RZ, 0x654, R3 ;  /* 0x00000654ff039816 */ /* 0x000fe20000000003 */
[-CC-:B------:R-:W-:Y:S01]  /*2740*/  FFMA.FTZ R143, R143, R2.reuse, -R14.reuse ;  /* 0x000000028f8f7223 */ /* 0x180fe2000001080e */
[-CC-:B------:R-:W-:Y:S01]  /*2750*/  FFMA.FTZ R145, R145, R2.reuse, -R14.reuse ;  /* 0x0000000291917223 */ /* 0x180fe2000001080e */
[-CC-:B------:R-:W-:Y:S01]  /*2760*/  FFMA.FTZ R147, R147, R2.reuse, -R14.reuse ;  /* 0x0000000293937223 */ /* 0x180fe2000001080e */
[----:B------:R5:W-:Y:S01]  /*2770*/  @!P1 SYNCS.ARRIVE.TRANS64.RED.A1T0 RZ, [R3+URZ], RZ ;  /* 0x000000ff03ff99a7 */ /* 0x000be2000810043f */
[----:B------:R-:W-:Y:S01]  /*2780*/  FFMA.FTZ R14, R149, R2, -R14 ;  /* 0x00000002950e7223 */ /* 0x000fe2000001080e */
[----:B-1----:R-:W-:Y:S01]  /*2790*/  FMNMX.FTZ R8, R6, R9, !PT ;  /* 0x0000000906087209 */ /* 0x002fe20007810000 */
[----:B------:R-:W1:Y:S01]  /*27a0*/  MUFU.EX2 R69, R69 ;  /* 0x0000004500457308 */ /* 0x000e620000000800 */
[--C-:B------:R-:W-:Y:S01]  /*27b0*/  IMAD.MOV.U32 R149, RZ, RZ, R151.reuse ;  /* 0x000000ffff957224 */ /* 0x100fe200078e0097 */
[----:B------:R-:W-:Y:S01]  /*27c0*/  MOV R113, R151 ;  /* 0x0000009700717202 */ /* 0x000fe20000000f00 */
[--C-:B------:R-:W-:Y:S01]  /*27d0*/  IMAD.MOV.U32 R123, RZ, RZ, R151.reuse ;  /* 0x000000ffff7b7224 */ /* 0x100fe200078e0097 */
[----:B------:R-:W2:Y:S01]  /*27e0*/  SHFL.BFLY PT, R9, R8, 0x1, 0x1f ;  /* 0x0c201f0008097f89 */ /* 0x000ea200000e0000 */
[----:B------:R-:W-:-:S02]  /*27f0*/  IMAD.MOV.U32 R121, RZ, RZ, R151 ;  /* 0x000000ffff797224 */ /* 0x000fc400078e0097 */
[--C-:B------:R-:W-:Y:S01]  /*2800*/  IMAD.MOV.U32 R119, RZ, RZ, R151.reuse ;  /* 0x000000ffff777224 */ /* 0x100fe200078e0097 */
[----:B------:R-:W-:Y:S01]  /*2810*/  MUFU.EX2 R178, R178 ;  /* 0x000000b200b27308 */ /* 0x000fe20000000800 */
[--C-:B------:R-:W-:Y:S02]  /*2820*/  IMAD.MOV.U32 R115, RZ, RZ, R151.reuse ;  /* 0x000000ffff737224 */ /* 0x100fe400078e0097 */
[--C-:B------:R-:W-:Y:S02]  /*2830*/  IMAD.MOV.U32 R111, RZ, RZ, R151.reuse ;  /* 0x000000ffff6f7224 */ /* 0x100fe400078e0097 */
[--C-:B------:R-:W-:Y:S02]  /*2840*/  IMAD.MOV.U32 R109, RZ, RZ, R151.reuse ;  /* 0x000000ffff6d7224 */ /* 0x100fe400078e0097 */
[--C-:B------:R-:W-:Y:S01]  /*2850*/  IMAD.MOV.U32 R107, RZ, RZ, R151.reuse ;  /* 0x000000ffff6b7224 */ /* 0x100fe200078e0097 */
[----:B------:R-:W-:Y:S01]  /*2860*/  MUFU.EX2 R73, R73 ;  /* 0x0000004900497308 */ /* 0x000fe20000000800 */
[----:B------:R-:W-:-:S02]  /*2870*/  IMAD.MOV.U32 R105, RZ, RZ, R151 ;  /* 0x000000ffff697224 */ /* 0x000fc400078e0097 */
[--C-:B------:R-:W-:Y:S02]  /*2880*/  IMAD.MOV.U32 R103, RZ, RZ, R151.reuse ;  /* 0x000000ffff677224 */ /* 0x100fe400078e0097 */
[--C-:B------:R-:W-:Y:S02]  /*2890*/  IMAD.MOV.U32 R101, RZ, RZ, R151.reuse ;  /* 0x000000ffff657224 */ /* 0x100fe400078e0097 */
[--C-:B------:R-:W-:Y:S01]  /*28a0*/  IMAD.MOV.U32 R99, RZ, RZ, R151.reuse ;  /* 0x000000ffff637224 */ /* 0x100fe200078e0097 */
[----:B------:R-:W-:Y:S01]  /*28b0*/  MUFU.EX2 R172, R172 ;  /* 0x000000ac00ac7308 */ /* 0x000fe20000000800 */
[----:B------:R-:W-:Y:S01]  /*28c0*/  IMAD.MOV.U32 R88, RZ, RZ, R151 ;  /* 0x000000ffff587224 */ /* 0x000fe200078e0097 */
[----:B--2---:R-:W-:-:S04]  /*28d0*/  FMNMX.FTZ R9, R8, R9, !PT ;  /* 0x0000000908097209 */ /* 0x004fc80007810000 */
[C---:B------:R-:W-:Y:S01]  /*28e0*/  FSETP.NEU.FTZ.AND P2, PT, R9.reuse, -INF , PT ;  /* 0xff8000000900780b */ /* 0x040fe20003f5d000 */
[-C--:B------:R-:W-:Y:S01]  /*28f0*/  FMUL.FTZ R6, R9, R2.reuse ;  /* 0x0000000209067220 */ /* 0x080fe20000410000 */
[----:B------:R-:W-:Y:S04]  /*2900*/  MUFU.EX2 R77, R77 ;  /* 0x0000004d004d7308 */ /* 0x000fe80000000800 */
[----:B------:R-:W-:Y:S02]  /*2910*/  FSEL R6, R6, RZ, P2 ;  /* 0x000000ff06067208 */ /* 0x000fe40001000000 */
[----:B------:R-:W-:Y:S01]  /*2920*/  ISETP.GE.AND P2, PT, R89, 0x81, PT ;  /* 0x000000815900780c */ /* 0x000fe20003f46270 */
[----:B------:R-:W-:Y:S01]  /*2930*/  IMAD.MOV.U32 R89, RZ, RZ, R151 ;  /* 0x000000ffff597224 */ /* 0x000fe200078e0097 */
[----:B------:R-:W-:Y:S01]  /*2940*/  MUFU.EX2 R174, R174 ;  /* 0x000000ae00ae7308 */ /* 0x000fe20000000800 */
[-CC-:B------:R-:W-:Y:S01]  /*2950*/  FFMA.FTZ R27, R27, R2.reuse, -R6.reuse ;  /* 0x000000021b1b7223 */ /* 0x180fe20000010806 */
[-CC-:B------:R-:W-:Y:S01]  /*2960*/  FFMA.FTZ R7, R7, R2.reuse, -R6.reuse ;  /* 0x0000000207077223 */ /* 0x180fe20000010806 */
[-CC-:B------:R-:W-:Y:S01]  /*2970*/  FFMA.FTZ R11, R11, R2.reuse, -R6.reuse ;  /* 0x000000020b0b7223 */ /* 0x180fe20000010806 */
[-CC-:B------:R-:W-:Y:S01]  /*2980*/  FFMA.FTZ R31, R31, R2.reuse, -R6.reuse ;  /* 0x000000021f1f7223 */ /* 0x180fe20000010806 */
[-CC-:B------:R-:W-:Y:S01]  /*2990*/  FFMA.FTZ R13, R13, R2.reuse, -R6.reuse ;  /* 0x000000020d0d7223 */ /* 0x180fe20000010806 */
[-CC-:B------:R-:W-:Y:S01]  /*29a0*/  FFMA.FTZ R35, R35, R2.reuse, -R6.reuse ;  /* 0x0000000223237223 */ /* 0x180fe20000010806 */
[-CC-:B------:R-:W-:Y:S01]  /*29b0*/  FFMA.FTZ R15, R15, R2.reuse, -R6.reuse ;  /* 0x000000020f0f7223 */ /* 0x180fe20000010806 */
[----:B------:R2:W-:Y:S01]  /*29c0*/  MUFU.EX2 R8, R27 ;  /* 0x0000001b00087308 */ /* 0x0005e20000000800 */
[-CC-:B------:R-:W-:Y:S01]  /*29d0*/  FFMA.FTZ R39, R39, R2.reuse, -R6.reuse ;  /* 0x0000000227277223 */ /* 0x180fe20000010806 */
[-CC-:B------:R-:W-:Y:S01]  /*29e0*/  FFMA.FTZ R21, R21, R2.reuse, -R6.reuse ;  /* 0x0000000215157223 */ /* 0x180fe20000010806 */
[-CC-:B------:R-:W-:Y:S01]  /*29f0*/  FFMA.FTZ R43, R43, R2.reuse, -R6.reuse ;  /* 0x000000022b2b7223 */ /* 0x180fe20000010806 */
[-CC-:B------:R-:W-:Y:S01]  /*2a00*/  FFMA.FTZ R25, R25, R2.reuse, -R6.reuse ;  /* 0x0000000219197223 */ /* 0x180fe20000010806 */
[-CC-:B------:R-:W-:Y:S01]  /*2a10*/  FFMA.FTZ R47, R47, R2.reuse, -R6.reuse ;  /* 0x000000022f2f7223 */ /* 0x180fe20000010806 */
[-CC-:B------:R-:W-:Y:S01]  /*2a20*/  FFMA.FTZ R29, R29, R2.reuse, -R6.reuse ;  /* 0x000000021d1d7223 */ /* 0x180fe20000010806 */
[-CC-:B------:R-:W-:Y:S01]  /*2a30*/  FFMA.FTZ R51, R51, R2.reuse, -R6.reuse ;  /* 0x0000000233337223 */ /* 0x180fe20000010806 */
[----:B------:R-:W5:Y:S01]  /*2a40*/  MUFU.EX2 R7, R7 ;  /* 0x0000000700077308 */ /* 0x000f620000000800 */
[----:B--2---:R-:W-:Y:S01]  /*2a50*/  FADD.FTZ R27, R180, R61 ;  /* 0x0000003db41b7221 */ /* 0x004fe20000010000 */
[-CC-:B------:R-:W-:Y:S01]  /*2a60*/  FFMA.FTZ R33, R33, R2.reuse, -R6.reuse ;  /* 0x0000000221217223 */ /* 0x180fe20000010806 */
[-CC-:B------:R-:W-:Y:S01]  /*2a70*/  FFMA.FTZ R55, R55, R2.reuse, -R6.reuse ;  /* 0x0000000237377223 */ /* 0x180fe20000010806 */
[-CC-:B------:R-:W-:Y:S01]  /*2a80*/  FFMA.FTZ R37, R37, R2.reuse, -R6.reuse ;  /* 0x0000000225257223 */ /* 0x180fe20000010806 */
[----:B------:R-:W-:Y:S01]  /*2a90*/  FADD.FTZ R32, R182, R27 ;  /* 0x0000001bb6207221 */ /* 0x000fe20000010000 */
[-CC-:B------:R-:W-:Y:S01]  /*2aa0*/  FFMA.FTZ R59, R59, R2.reuse, -R6.reuse ;  /* 0x000000023b3b7223 */ /* 0x180fe20000010806 */
[-C--:B------:R-:W-:Y:S01]  /*2ab0*/  FFMA.FTZ R41, R41, R2.reuse, -R6 ;  /* 0x0000000229297223 */ /* 0x080fe20000010806 */
[----:B------:R-:W2:Y:S01]  /*2ac0*/  MUFU.EX2 R11, R11 ;  /* 0x0000000b000b7308 */ /* 0x000ea20000000800 */
[----:B---3--:R-:W-:Y:S01]  /*2ad0*/  FADD.FTZ R27, R65, R32 ;  /* 0x00000020411b7221 */ /* 0x008fe20000010000 */
[-CC-:B------:R-:W-:Y:S01]  /*2ae0*/  FFMA.FTZ R63, R63, R2.reuse, -R6.reuse ;  /* 0x000000023f3f7223 */ /* 0x180fe20000010806 */
[-CC-:B------:R-:W-:Y:S01]  /*2af0*/  FFMA.FTZ R45, R45, R2.reuse, -R6.reuse ;  /* 0x000000022d2d7223 */ /* 0x180fe20000010806 */
[-CC-:B------:R-:W-:Y:S01]  /*2b00*/  FFMA.FTZ R67, R67, R2.reuse, -R6.reuse ;  /* 0x0000000243437223 */ /* 0x180fe20000010806 */
[----:B----4-:R-:W-:Y:S01]  /*2b10*/  FADD.FTZ R34, R176, R27 ;  /* 0x0000001bb0227221 */ /* 0x010fe20000010000 */
[-CC-:B------:R-:W-:Y:S01]  /*2b20*/  FFMA.FTZ R49, R49, R2.reuse, -R6.reuse ;  /* 0x0000000231317223 */ /* 0x180fe20000010806 */
[-C--:B------:R-:W-:Y:S01]  /*2b30*/  FFMA.FTZ R71, R71, R2.reuse, -R6 ;  /* 0x0000000247477223 */ /* 0x080fe20000010806 */
[----:B------:R3:W4:Y:S01]  /*2b40*/  MUFU.EX2 R10, R31 ;  /* 0x0000001f000a7308 */ /* 0x0007220000000800 */
[----:B-1----:R-:W-:Y:S01]  /*2b50*/  FADD.FTZ R27, R69, R34 ;  /* 0x00000022451b7221 */ /* 0x002fe20000010000 */
[----:B-----5:R-:W-:Y:S01]  /*2b60*/  FADD.FTZ R34, R7, R8 ;  /* 0x0000000807227221 */ /* 0x020fe20000010000 */
[-CC-:B------:R-:W-:Y:S01]  /*2b70*/  FFMA.FTZ R53, R53, R2.reuse, -R6.reuse ;  /* 0x0000000235357223 */ /* 0x180fe20000010806 */
[-CC-:B------:R-:W-:Y:S01]  /*2b80*/  FFMA.FTZ R75, R75, R2.reuse, -R6.reuse ;  /* 0x000000024b4b7223 */ /* 0x180fe20000010806 */
[----:B------:R-:W-:Y:S01]  /*2b90*/  FADD.FTZ R36, R178, R27 ;  /* 0x0000001bb2247221 */ /* 0x000fe20000010000 */
[-CC-:B------:R-:W-:Y:S01]  /*2ba0*/  FFMA.FTZ R57, R57, R2.reuse, -R6.reuse ;  /* 0x0000000239397223 */ /* 0x180fe20000010806 */
[-C--:B------:R-:W-:Y:S01]  /*2bb0*/  FFMA.FTZ R91, R91, R2.reuse, -R6 ;  /* 0x000000025b5b7223 */ /* 0x080fe20000010806 */
[----:B------:R-:W1:Y:S01]  /*2bc0*/  MUFU.EX2 R13, R13 ;  /* 0x0000000d000d7308 */ /* 0x000e620000000800 */
[----:B---3--:R-:W-:Y:S01]  /*2bd0*/  FADD.FTZ R31, R73, R36 ;  /* 0x00000024491f7221 */ /* 0x008fe20000010000 */
[----:B--2---:R-:W-:Y:S01]  /*2be0*/  FADD.FTZ R27, R11, R34 ;  /* 0x000000220b1b7221 */ /* 0x004fe20000010000 */
[-CC-:B------:R-:W-:Y:S01]  /*2bf0*/  FFMA.FTZ R93, R93, R2.reuse, -R6.reuse ;  /* 0x000000025d5d7223 */ /* 0x180fe20000010806 */
[-CC-:B------:R-:W-:Y:S01]  /*2c00*/  FFMA.FTZ R95, R95, R2.reuse, -R6.reuse ;  /* 0x000000025f5f7223 */ /* 0x180fe20000010806 */
[----:B------:R-:W-:Y:S01]  /*2c10*/  FADD.FTZ R38, R172, R31 ;  /* 0x0000001fac267221 */ /* 0x000fe20000010000 */
[-CC-:B------:R-:W-:Y:S01]  /*2c20*/  FFMA.FTZ R97, R97, R2.reuse, -R6.reuse ;  /* 0x0000000261617223 */ /* 0x180fe20000010806 */
[----:B------:R-:W-:Y:S01]  /*2c30*/  FFMA.FTZ R87, R87, R2, -R6 ;  /* 0x0000000257577223 */ /* 0x000fe20000010806 */
[----:B------:R-:W2:Y:S01]  /*2c40*/  MUFU.EX2 R12, R35 ;  /* 0x00000023000c7308 */ /* 0x000ea20000000800 */
[----:B----4-:R-:W-:Y:S01]  /*2c50*/  FADD.FTZ R36, R10, R27 ;  /* 0x0000001b0a247221 */ /* 0x010fe20000010000 */
[----:B------:R-:W-:Y:S01]  /*2c60*/  FADD.FTZ R31, R77, R38 ;  /* 0x000000264d1f7221 */ /* 0x000fe20000010000 */
[----:B------:R-:W-:Y:S01]  /*2c70*/  F2FP.F16.F32.PACK_AB R181, R8, R7 ;  /* 0x0000000708b5723e */ /* 0x000fe200000000ff */
[----:B------:R-:W-:Y:S01]  /*2c80*/  IMAD.MOV.U32 R7, RZ, RZ, 0x3f800000 ;  /* 0x3f800000ff077424 */ /* 0x000fe200078e00ff */
[----:B------:R-:W-:Y:S01]  /*2c90*/  F2FP.F16.F32.PACK_AB R183, R10, R11 ;  /* 0x0000000b0ab7723e */ /* 0x000fe200000000ff */
[----:B------:R-:W-:Y:S01]  /*2ca0*/  FADD.FTZ R38, R174, R31 ;  /* 0x0000001fae267221 */ /* 0x000fe20000010000 */
[----:B------:R-:W-:Y:S01]  /*2cb0*/  F2FP.F16.F32.PACK_AB R180, R61, R180 ;  /* 0x000000b43db4723e */ /* 0x000fe200000000ff */
[----:B------:R-:W3:Y:S01]  /*2cc0*/  MUFU.EX2 R81, R81 ;  /* 0x0000005100517308 */ /* 0x000ee20000000800 */
[----:B-1----:R-:W-:Y:S01]  /*2cd0*/  FADD.FTZ R27, R13, R36 ;  /* 0x000000240d1b7221 */ /* 0x002fe20000010000 */
[----:B------:R-:W-:Y:S01]  /*2ce0*/  F2FP.F16.F32.PACK_AB R182, R65, R182 ;  /* 0x000000b641b6723e */ /* 0x000fe200000000ff */
[----:B------:R-:W-:Y:S01]  /*2cf0*/  IMAD.MOV.U32 R11, RZ, RZ, 0x3f800000 ;  /* 0x3f800000ff0b7424 */ /* 0x000fe200078e00ff */
[----:B------:R-:W-:-:S02]  /*2d00*/  F2FP.F16.F32.PACK_AB R176, R69, R176 ;  /* 0x000000b045b0723e */ /* 0x000fc400000000ff */
[----:B------:R-:W-:Y:S02]  /*2d10*/  F2FP.F16.F32.PACK_AB R178, R73, R178 ;  /* 0x000000b249b2723e */ /* 0x000fe400000000ff */
[----:B------:R-:W1:Y:S01]  /*2d20*/  MUFU.EX2 R15, R15 ;  /* 0x0000000f000f7308 */ /* 0x000e620000000800 */
[C---:B--2---:R-:W-:Y:S01]  /*2d30*/  FADD.FTZ R36, R12.reuse, R27 ;  /* 0x0000001b0c247221 */ /* 0x044fe20000010000 */
[----:B------:R-:W-:Y:S02]  /*2d40*/  F2FP.F16.F32.PACK_AB R172, R77, R172 ;  /* 0x000000ac4dac723e */ /* 0x000fe400000000ff */
[----:B------:R-:W-:-:S04]  /*2d50*/  F2FP.F16.F32.PACK_AB R177, R12, R13 ;  /* 0x0000000d0cb1723e */ /* 0x000fc800000000ff */
[----:B------:R-:W2:Y:S01]  /*2d60*/  MUFU.EX2 R168, R168 ;  /* 0x000000a800a87308 */ /* 0x000ea20000000800 */
[C---:B---3--:R-:W-:Y:S01]  /*2d70*/  FADD.FTZ R31, R81.reuse, R38 ;  /* 0x00000026511f7221 */ /* 0x048fe20000010000 */
[----:B------:R-:W-:-:S06]  /*2d80*/  F2FP.F16.F32.PACK_AB R174, R81, R174 ;  /* 0x000000ae51ae723e */ /* 0x000fcc00000000ff */
[----:B------:R-:W3:Y:S01]  /*2d90*/  MUFU.EX2 R20, R39 ;  /* 0x0000002700147308 */ /* 0x000ee20000000800 */
[----:B-1----:R-:W-:-:S07]  /*2da0*/  FADD.FTZ R27, R15, R36 ;  /* 0x000000240f1b7221 */ /* 0x002fce0000010000 */
[----:B------:R-:W1:Y:S01]  /*2db0*/  MUFU.EX2 R85, R85 ;  /* 0x0000005500557308 */ /* 0x000e620000000800 */
[----:B--2---:R-:W-:-:S07]  /*2dc0*/  FADD.FTZ R40, R168, R31 ;  /* 0x0000001fa8287221 */ /* 0x004fce0000010000 */
[----:B------:R-:W2:Y:S01]  /*2dd0*/  MUFU.EX2 R21, R21 ;  /* 0x0000001500157308 */ /* 0x000ea20000000800 */
[C---:B---3--:R-:W-:Y:S01]  /*2de0*/  FADD.FTZ R38, R20.reuse, R27 ;  /* 0x0000001b14267221 */ /* 0x048fe20000010000 */
[----:B------:R-:W-:-:S06]  /*2df0*/  F2FP.F16.F32.PACK_AB R179, R20, R15 ;  /* 0x0000000f14b3723e */ /* 0x000fcc00000000ff */
[----:B------:R-:W3:Y:S01]  /*2e00*/  MUFU.EX2 R170, R170 ;  /* 0x000000aa00aa7308 */ /* 0x000ee20000000800 */
[C---:B-1----:R-:W-:Y:S01]  /*2e10*/  FADD.FTZ R31, R85.reuse, R40 ;  /* 0x00000028551f7221 */ /* 0x042fe20000010000 */
[----:B------:R-:W-:-:S06]  /*2e20*/  F2FP.F16.F32.PACK_AB R168, R85, R168 ;  /* 0x000000a855a8723e */ /* 0x000fcc00000000ff */
[----:B------:R-:W1:Y:S01]  /*2e30*/  MUFU.EX2 R24, R43 ;  /* 0x0000002b00187308 */ /* 0x000e620000000800 */
[----:B--2---:R-:W-:-:S07]  /*2e40*/  FADD.FTZ R27, R21, R38 ;  /* 0x00000026151b7221 */ /* 0x004fce0000010000 */
[----:B------:R2:W4:Y:S01]  /*2e50*/  MUFU.EX2 R79, R117 ;  /* 0x00000075004f7308 */ /* 0x0005220000000800 */
[----:B---3--:R-:W-:-:S07]  /*2e60*/  FADD.FTZ R40, R170, R31 ;  /* 0x0000001faa287221 */ /* 0x008fce0000010000 */
[----:B------:R-:W3:Y:S01]  /*2e70*/  MUFU.EX2 R25, R25 ;  /* 0x0000001900197308 */ /* 0x000ee20000000800 */
[C---:B-1----:R-:W-:Y:S01]  /*2e80*/  FADD.FTZ R38, R24.reuse, R27 ;  /* 0x0000001b18267221 */ /* 0x042fe20000010000 */
[----:B------:R-:W-:Y:S01]  /*2e90*/  F2FP.F16.F32.PACK_AB R173, R24, R21 ;  /* 0x0000001518ad723e */ /* 0x000fe200000000ff */
[----:B--2---:R-:W-:-:S05]  /*2ea0*/  IMAD.MOV.U32 R117, RZ, RZ, R151 ;  /* 0x000000ffff757224 */ /* 0x004fca00078e0097 */
[----:B------:R-:W1:Y:S01]  /*2eb0*/  MUFU.EX2 R152, R152 ;  /* 0x0000009800987308 */ /* 0x000e620000000800 */
[C---:B----4-:R-:W-:Y:S01]  /*2ec0*/  FADD.FTZ R27, R79.reuse, R40 ;  /* 0x000000284f1b7221 */ /* 0x050fe20000010000 */
[----:B------:R-:W-:-:S06]  /*2ed0*/  F2FP.F16.F32.PACK_AB R170, R79, R170 ;  /* 0x000000aa4faa723e */ /* 0x000fcc00000000ff */
[----:B------:R-:W2:Y:S01]  /*2ee0*/  MUFU.EX2 R26, R47 ;  /* 0x0000002f001a7308 */ /* 0x000ea20000000800 */
[----:B---3--:R-:W-:-:S07]  /*2ef0*/  FADD.FTZ R3, R25, R38 ;  /* 0x0000002619037221 */ /* 0x008fce0000010000 */
[----:B------:R-:W3:Y:S01]  /*2f00*/  MUFU.EX2 R83, R83 ;  /* 0x0000005300537308 */ /* 0x000ee20000000800 */
[----:B-1----:R-:W-:-:S07]  /*2f10*/  FADD.FTZ R42, R152, R27 ;  /* 0x0000001b982a7221 */ /* 0x002fce0000010000 */
[----:B------:R-:W1:Y:S01]  /*2f20*/  MUFU.EX2 R29, R29 ;  /* 0x0000001d001d7308 */ /* 0x000e620000000800 */
[C---:B--2---:R-:W-:Y:S01]  /*2f30*/  FADD.FTZ R40, R26.reuse, R3 ;  /* 0x000000031a287221 */ /* 0x044fe20000010000 */
[----:B------:R-:W-:-:S06]  /*2f40*/  F2FP.F16.F32.PACK_AB R175, R26, R25 ;  /* 0x000000191aaf723e */ /* 0x000fcc00000000ff */
        /* <DEDUP_REMOVED lines=12> */
[----:B------:R-:W-:Y:S01]  /*3010*/  F2FP.F16.F32.PACK_AB R154, R125, R154 ;  /* 0x0000009a7d9a723e */ /* 0x000fe200000000ff */
[----:B------:R-:W-:-:S05]  /*3020*/  IMAD.MOV.U32 R125, RZ, RZ, R151 ;  /* 0x000000ffff7d7224 */ /* 0x000fca00078e0097 */
        /* <DEDUP_REMOVED lines=10> */
[----:B------:R-:W-:Y:S01]  /*30d0*/  F2FP.F16.F32.PACK_AB R156, R156, R127 ;  /* 0x0000007f9c9c723e */ /* 0x000fe200000000ff */
[----:B------:R-:W-:-:S05]  /*30e0*/  IMAD.MOV.U32 R127, RZ, RZ, R151 ;  /* 0x000000ffff7f7224 */ /* 0x000fca00078e0097 */
[----:B------:R-:W2:Y:S01]  /*30f0*/  MUFU.EX2 R32, R59 ;  /* 0x0000003b00207308 */ /* 0x000ea20000000800 */
[----:B---3--:R-:W-:-:S07]  /*3100*/  FADD.FTZ R3, R37, R6 ;  /* 0x0000000625037221 */ /* 0x008fce0000010000 */
[----:B------:R3:W4:Y:S01]  /*3110*/  MUFU.EX2 R158, R133 ;  /* 0x00000085009e7308 */ /* 0x0007220000000800 */
[----:B-1----:R-:W-:-:S07]  /*3120*/  FADD.FTZ R27, R131, R42 ;  /* 0x0000002a831b7221 */ /* 0x002fce0000010000 */
[----:B------:R-:W1:Y:S01]  /*3130*/  MUFU.EX2 R41, R41 ;  /* 0x0000002900297308 */ /* 0x000e620000000800 */
[C---:B--2---:R-:W-:Y:S01]  /*3140*/  FADD.FTZ R6, R32.reuse, R3 ;  /* 0x0000000320067221 */ /* 0x044fe20000010000 */
[----:B------:R-:W-:Y:S01]  /*3150*/  F2FP.F16.F32.PACK_AB R153, R32, R37 ;  /* 0x000000252099723e */ /* 0x000fe200000000ff */
[----:B---3--:R-:W-:-:S05]  /*3160*/  IMAD.MOV.U32 R133, RZ, RZ, R151 ;  /* 0x000000ffff857224 */ /* 0x008fca00078e0097 */
[----:B------:R-:W2:Y:S01]  /*3170*/  MUFU.EX2 R135, R135 ;  /* 0x0000008700877308 */ /* 0x000ea20000000800 */
[C---:B----4-:R-:W-:Y:S01]  /*3180*/  FADD.FTZ R42, R158.reuse, R27 ;  /* 0x0000001b9e2a7221 */ /* 0x050fe20000010000 */
[----:B------:R-:W-:Y:S01]  /*3190*/  F2FP.F16.F32.PACK_AB R158, R158, R131 ;  /* 0x000000839e9e723e */ /* 0x000fe200000000ff */
[----:B------:R-:W-:-:S05]  /*31a0*/  IMAD.MOV.U32 R131, RZ, RZ, R151 ;  /* 0x000000ffff837224 */ /* 0x000fca00078e0097 */
[----:B------:R-:W3:Y:S01]  /*31b0*/  MUFU.EX2 R34, R63 ;  /* 0x0000003f00227308 */ /* 0x000ee20000000800 */
[----:B-1----:R-:W-:-:S07]  /*31c0*/  FADD.FTZ R3, R41, R6 ;  /* 0x0000000629037221 */ /* 0x002fce0000010000 */
[----:B------:R1:W4:Y:S01]  /*31d0*/  MUFU.EX2 R160, R137 ;  /* 0x0000008900a07308 */ /* 0x0003220000000800 */
[----:B--2---:R-:W-:-:S07]  /*31e0*/  FADD.FTZ R27, R135, R42 ;  /* 0x0000002a871b7221 */ /* 0x004fce0000010000 */
[----:B------:R-:W2:Y:S01]  /*31f0*/  MUFU.EX2 R45, R45 ;  /* 0x0000002d002d7308 */ /* 0x000ea20000000800 */
[C---:B---3--:R-:W-:Y:S01]  /*3200*/  FADD.FTZ R6, R34.reuse, R3 ;  /* 0x0000000322067221 */ /* 0x048fe20000010000 */
[----:B------:R-:W-:Y:S01]  /*3210*/  F2FP.F16.F32.PACK_AB R155, R34, R41 ;  /* 0x00000029229b723e */ /* 0x000fe200000000ff */
[----:B-1----:R-:W-:-:S05]  /*3220*/  IMAD.MOV.U32 R137, RZ, RZ, R151 ;  /* 0x000000ffff897224 */ /* 0x002fca00078e0097 */
[----:B------:R-:W1:Y:S01]  /*3230*/  MUFU.EX2 R139, R139 ;  /* 0x0000008b008b7308 */ /* 0x000e620000000800 */
[C---:B----4-:R-:W-:Y:S01]  /*3240*/  FADD.FTZ R44, R160.reuse, R27 ;  /* 0x0000001ba02c7221 */ /* 0x050fe20000010000 */
[----:B------:R-:W-:Y:S02]  /*3250*/  F2FP.F16.F32.PACK_AB R160, R160, R135 ;  /* 0x00000087a0a0723e */ /* 0x000fe400000000ff */
[----:B------:R-:W-:-:S04]  /*3260*/  MOV R135, R151 ;  /* 0x0000009700877202 */ /* 0x000fc80000000f00 */
[----:B------:R-:W3:Y:S01]  /*3270*/  MUFU.EX2 R36, R67 ;  /* 0x0000004300247308 */ /* 0x000ee20000000800 */
[----:B--2---:R-:W-:-:S07]  /*3280*/  FADD.FTZ R3, R45, R6 ;  /* 0x000000062d037221 */ /* 0x004fce0000010000 */
[----:B------:R2:W4:Y:S01]  /*3290*/  MUFU.EX2 R162, R141 ;  /* 0x0000008d00a27308 */ /* 0x0005220000000800 */
[----:B-1----:R-:W-:-:S07]  /*32a0*/  FADD.FTZ R27, R139, R44 ;  /* 0x0000002c8b1b7221 */ /* 0x002fce0000010000 */
[----:B------:R-:W1:Y:S01]  /*32b0*/  MUFU.EX2 R49, R49 ;  /* 0x0000003100317308 */ /* 0x000e620000000800 */
[C---:B---3--:R-:W-:Y:S01]  /*32c0*/  FADD.FTZ R6, R36.reuse, R3 ;  /* 0x0000000324067221 */ /* 0x048fe20000010000 */
[----:B------:R-:W-:Y:S01]  /*32d0*/  F2FP.F16.F32.PACK_AB R157, R36, R45 ;  /* 0x0000002d249d723e */ /* 0x000fe200000000ff */
[----:B--2---:R-:W-:-:S05]  /*32e0*/  IMAD.MOV.U32 R141, RZ, RZ, R151 ;  /* 0x000000ffff8d7224 */ /* 0x004fca00078e0097 */
        /* <DEDUP_REMOVED lines=14> */
[----:B------:R-:W-:Y:S01]  /*33d0*/  F2FP.F16.F32.PACK_AB R164, R164, R143 ;  /* 0x0000008fa4a4723e */ /* 0x000fe200000000ff */
[----:B------:R-:W-:-:S05]  /*33e0*/  IMAD.MOV.U32 R143, RZ, RZ, R151 ;  /* 0x000000ffff8f7224 */ /* 0x000fca00078e0097 */
[----:B------:R-:W3:Y:S01]  /*33f0*/  MUFU.EX2 R40, R75 ;  /* 0x0000004b00287308 */ /* 0x000ee20000000800 */
[----:B--2---:R-:W-:-:S07]  /*3400*/  FADD.FTZ R3, R53, R6 ;  /* 0x0000000635037221 */ /* 0x004fce0000010000 */
[----:B------:R-:W2:Y:S01]  /*3410*/  MUFU.EX2 R57, R57 ;  /* 0x0000003900397308 */ /* 0x000ea20000000800 */
[----:B-1----:R-:W-:-:S07]  /*3420*/  FADD.FTZ R27, R147, R46 ;  /* 0x0000002e931b7221 */ /* 0x002fce0000010000 */
[----:B------:R1:W4:Y:S01]  /*3430*/  MUFU.EX2 R42, R91 ;  /* 0x0000005b002a7308 */ /* 0x0003220000000800 */
[C---:B---3--:R-:W-:Y:S01]  /*3440*/  FADD.FTZ R46, R40.reuse, R3 ;  /* 0x00000003282e7221 */ /* 0x048fe20000010000 */
[----:B------:R-:W-:-:S06]  /*3450*/  F2FP.F16.F32.PACK_AB R161, R40, R53 ;  /* 0x0000003528a1723e */ /* 0x000fcc00000000ff */
[----:B------:R-:W3:Y:S01]  /*3460*/  MUFU.EX2 R93, R93 ;  /* 0x0000005d005d7308 */ /* 0x000ee20000000800 */
[----:B--2---:R-:W-:Y:S01]  /*3470*/  FADD.FTZ R3, R57, R46 ;  /* 0x0000002e39037221 */ /* 0x004fe20000010000 */
[----:B-1----:R-:W-:-:S06]  /*3480*/  MOV R91, R151 ;  /* 0x00000097005b7202 */ /* 0x002fcc0000000f00 */
[----:B------:R1:W2:Y:S01]  /*3490*/  MUFU.EX2 R44, R95 ;  /* 0x0000005f002c7308 */ /* 0x0002a20000000800 */
[C---:B----4-:R-:W-:Y:S01]  /*34a0*/  FADD.FTZ R10, R42.reuse, R3 ;  /* 0x000000032a0a7221 */ /* 0x050fe20000010000 */
[----:B------:R-:W-:-:S06]  /*34b0*/  F2FP.F16.F32.PACK_AB R163, R42, R57 ;  /* 0x000000392aa3723e */ /* 0x000fcc00000000ff */
[----:B------:R-:W4:Y:S01]  /*34c0*/  MUFU.EX2 R97, R97 ;  /* 0x0000006100617308 */ /* 0x000f220000000800 */
[----:B---3--:R-:W-:Y:S01]  /*34d0*/  FADD.FTZ R3, R93, R10 ;  /* 0x0000000a5d037221 */ /* 0x008fe20000010000 */
[----:B-1----:R-:W-:-:S06]  /*34e0*/  IMAD.MOV.U32 R95, RZ, RZ, R151 ;  /* 0x000000ffff5f7224 */ /* 0x002fcc00078e0097 */
[----:B------:R-:W1:Y:S01]  /*34f0*/  MUFU.EX2 R14, R14 ;  /* 0x0000000e000e7308 */ /* 0x000e620000000800 */
[C---:B--2---:R-:W-:Y:S01]  /*3500*/  FADD.FTZ R10, R44.reuse, R3 ;  /* 0x000000032c0a7221 */ /* 0x044fe20000010000 */
[----:B------:R-:W-:Y:S01]  /*3510*/  F2FP.F16.F32.PACK_AB R165, R44, R93 ;  /* 0x0000005d2ca5723e */ /* 0x000fe200000000ff */
[----:B------:R-:W-:-:S05]  /*3520*/  IMAD.MOV.U32 R93, RZ, RZ, R151 ;  /* 0x000000ffff5d7224 */ /* 0x000fca00078e0097 */
[----:B------:R-:W2:Y:S01]  /*3530*/  MUFU.EX2 R8, R87 ;  /* 0x0000005700087308 */ /* 0x000ea20000000800 */
[----:B----4-:R-:W-:Y:S01]  /*3540*/  FADD.FTZ R3, R97, R10 ;  /* 0x0000000a61037221 */ /* 0x010fe20000010000 */
[C---:B-1----:R-:W-:Y:S01]  /*3550*/  F2FP.F16.F32.PACK_AB R166, R14.reuse, R147 ;  /* 0x000000930ea6723e */ /* 0x042fe200000000ff */
[----:B------:R-:W-:Y:S01]  /*3560*/  FADD.FTZ R6, R14, R27 ;  /* 0x0000001b0e067221 */ /* 0x000fe20000010000 */
[----:B------:R-:W-:Y:S01]  /*3570*/  IMAD.MOV.U32 R147, RZ, RZ, R151 ;  /* 0x000000ffff937224 */ /* 0x000fe200078e0097 */
[C---:B--2---:R-:W-:Y:S01]  /*3580*/  F2FP.F16.F32.PACK_AB R167, R8.reuse, R97 ;  /* 0x0000006108a7723e */ /* 0x044fe200000000ff */
[----:B------:R-:W-:Y:S01]  /*3590*/  FADD.FTZ R3, R8, R3 ;  /* 0x0000000308037221 */ /* 0x000fe20000010000 */
[----:B------:R-:W-:Y:S01]  /*35a0*/  IMAD.MOV.U32 R97, RZ, RZ, R151 ;  /* 0x000000ffff617224 */ /* 0x000fe200078e0097 */
[----:B------:R-:W-:Y:S06]  /*35b0*/  @!P2 BRA `(.L_x_15) ;  /* 0x0000002000d0a947 */ /* 0x000fec0003800000 */
[----:B------:R-:W-:Y:S01]  /*35c0*/  VIADD R189, R189, 0xfffffffe ;  /* 0xfffffffebdbd7836 */ /* 0x000fe20000000000 */
[----:B------:R-:W-:Y:S01]  /*35d0*/  CS2R R150, SRZ ;  /* 0x0000000000967805 */ /* 0x000fe2000001ff00 */
[----:B------:R-:W-:Y:S01]  /*35e0*/  IMAD.MOV.U32 R8, RZ, RZ, R9 ;  /* 0x000000ffff087224 */ /* 0x000fe200078e0009 */
[----:B------:R-:W-:Y:S01]  /*35f0*/  CS2R R146, SRZ ;  /* 0x0000000000927805 */ /* 0x000fe2000001ff00 */
[----:B------:R-:W-:Y:S01]  /*3600*/  IMAD.MOV.U32 R13, RZ, RZ, R0 ;  /* 0x000000ffff0d7224 */ /* 0x000fe200078e0000 */
[----:B------:R-:W-:Y:S01]  /*3610*/  CS2R R142, SRZ ;  /* 0x00000000008e7805 */ /* 0x000fe2000001ff00 */
[----:B------:R-:W-:Y:S01]  /*3620*/  IMAD.MOV.U32 R7, RZ, RZ, 0x3f800000 ;  /* 0x3f800000ff077424 */ /* 0x000fe200078e00ff */
[----:B------:R-:W-:Y:S02]  /*3630*/  CS2R R138, SRZ ;  /* 0x00000000008a7805 */ /* 0x000fe4000001ff00 */
[----:B------:R-:W-:Y:S02]  /*3640*/  CS2R R134, SRZ ;  /* 0x0000000000867805 */ /* 0x000fe4000001ff00 */
[----:B------:R-:W-:-:S02]  /*3650*/  CS2R R130, SRZ ;  /* 0x0000000000827805 */ /* 0x000fc4000001ff00 */
[----:B------:R-:W-:Y:S02]  /*3660*/  CS2R R126, SRZ ;  /* 0x00000000007e7805 */ /* 0x000fe4000001ff00 */
[----:B------:R-:W-:Y:S02]  /*3670*/  CS2R R122, SRZ ;  /* 0x00000000007a7805 */ /* 0x000fe4000001ff00 */
[----:B------:R-:W-:Y:S02]  /*3680*/  CS2R R118, SRZ ;  /* 0x0000000000767805 */ /* 0x000fe4000001ff00 */
        /* <DEDUP_REMOVED lines=22> */
[----:B------:R-:W-:Y:S01]  /*37f0*/  CS2R R88, SRZ ;  /* 0x0000000000587805 */ /* 0x000fe2000001ff00 */
[----:B------:R-:W-:Y:S01]  /*3800*/  UMOV UR4, UR39 ;  /* 0x0000002700047c82 */ /* 0x000fe20008000000 */
[----:B------:R-:W-:-:S05]  /*3810*/  UMOV UR5, UR38 ;  /* 0x0000002600057c82 */ /* 0x000fca0008000000 */
.L_x_24:
[----:B------:R-:W-:-:S04]  /*3820*/  UIADD3 UR6, UR5, 0x1, URZ ;  /* 0x0000000105067890 */ /* 0x000fc8000fffe03f */
[----:B------:R-:W-:-:S04]  /*3830*/  UISETP.NE.AND UP0, UPT, UR6, 0x2, UPT ;  /* 0x000000020600788c */ /* 0x000fc8000bf05270 */
[----:B------:R-:W-:Y:S02]  /*3840*/  USEL UR39, URZ, 0x1, UP0 ;  /* 0x000000013f277887 */ /* 0x000fe40008000000 */
[----:B------:R-:W-:Y:S02]  /*3850*/  USEL UR38, UR6, URZ, UP0 ;  /* 0x0000003f06267287 */ /* 0x000fe40008000000 */
[----:B------:R-:W-:Y:S01]  /*3860*/  ULOP3.LUT UR39, UR4, UR39, URZ, 0x3c, !UPT ;  /* 0x0000002704277292 */ /* 0x000fe2000f8e3c3f */
[----:B------:R-:W-:Y:S11]  /*3870*/  @!P0 BRA `(.L_x_16) ;  /* 0x0000000000048947 */ /* 0x000ff60003800000 */
[----:B------:R-:W-:Y:S01]  /*3880*/  BPT.TRAP 0x1 ;  /* 0x000000040000795c */ /* 0x000fe20000300000 */
.L_x_16:
[----:B------:R-:W-:Y:S01]  /*3890*/  ULEA UR6, UR38, UR60, 0x3 ;  /* 0x0000003c26067291 */ /* 0x000fe2000f8e183f */
[----:B------:R-:W-:-:S05]  /*38a0*/  IMAD.U32 R0, RZ, RZ, UR39 ;  /* 0x00000027ff007e24 */ /* 0x000fca000f8e00ff */
[----:B------:R-:W-:-:S04]  /*38b0*/  SHF.L.U32 R0, R0, 0x1f, RZ ;  /* 0x0000001f00007819 */ /* 0x000fc800000006ff */
[----:B------:R1:W2:Y:S01]  /*38c0*/  SYNCS.PHASECHK.TRANS64.TRYWAIT P2, [UR6+0x34830], R0 ;  /* 0x03483000ff0075a7 */ /* 0x0002a20008040146 */
[----:B------:R-:W-:Y:S05]  /*38d0*/  @!P0 BRA `(.L_x_17) ;  /* 0x0000000000048947 */ /* 0x000fea0003800000 */
[----:B------:R-:W-:Y:S01]  /*38e0*/  BPT.TRAP 0x1 ;  /* 0x000000040000795c */ /* 0x000fe20000300000 */
.L_x_17:
[----:B--2---:R-:W-:Y:S05]  /*38f0*/  @P2 BRA `(.L_x_18) ;  /* 0x0000000000082947 */ /* 0x004fea0003800000 */
[----:B------:R-:W2:Y:S02]  /*3900*/  SYNCS.PHASECHK.TRANS64.TRYWAIT P2, [UR6+0x34830], R0 ;  /* 0x03483000ff0075a7 */ /* 0x000ea40008040146 */
[----:B--2---:R-:W-:Y:S05]  /*3910*/  @!P2 BRA `(.L_x_19) ;  /* 0x0000006800a4a947 */ /* 0x004fea0003800000 */
.L_x_18:
[----:B------:R-:W-:Y:S01]  /*3920*/  R2UR UR44, R4 ;  /* 0x00000000042c72ca */ /* 0x000fe200000e0000 */
[----:B------:R-:W-:Y:S01]  /*3930*/  UIMAD UR7, UR38, 0xc00, UR37 ;  /* 0x00000c00260778a4 */ /* 0x000fe2000f8e0225 */
[----:B------:R-:W-:Y:S01]  /*3940*/  R2UR UR45, R5 ;  /* 0x00000000052d72ca */ /* 0x000fe200000e0000 */
[----:B------:R-:W-:Y:S01]  /*3950*/  WARPGROUP.ARRIVE ;  /* 0x00000000000079c5 */ /* 0x000fe20000000000 */
[----:B------:R-:W-:Y:S01]  /*3960*/  UMOV UR47, 0x40000040 ;  /* 0x40000040002f7882 */ /* 0x000fe20000000000 */
[----:B------:R-:W-:Y:S01]  /*3970*/  UIADD3 UR10, UR7, 0x6, URZ ;  /* 0x00000006070a7890 */ /* 0x000fe2000fffe03f */
[-C--:B------:R-:W-:Y:S01]  /*3980*/  FMUL.FTZ R88, R88, R11.reuse ;  /* 0x0000000b58587220 */ /* 0x080fe20000410000 */
[----:B------:R-:W-:Y:S01]  /*3990*/  UMOV UR11, 0x40000040 ;  /* 0x40000040000b7882 */ /* 0x000fe20000000000 */
[----:B------:R-:W-:Y:S01]  /*39a0*/  UMOV UR46, UR7 ;  /* 0x00000007002e7c82 */ /* 0x000fe20008000000 */
[----:B------:R-:W-:Y:S01]  /*39b0*/  UIADD3 UR14, UR7, 0x400, URZ ;  /* 0x00000400070e7890 */ /* 0x000fe2000fffe03f */
[-C--:B------:R-:W-:Y:S01]  /*39c0*/  FMUL.FTZ R89, R89, R11.reuse ;  /* 0x0000000b59597220 */ /* 0x080fe20000410000 */
[----:B------:R-:W-:Y:S01]  /*39d0*/  UMOV UR15, 0x40000040 ;  /* 0x40000040000f7882 */ /* 0x000fe20000000000 */
[----:B------:R-:W-:Y:S01]  /*39e0*/  UIADD3 UR18, UR7, 0x402, URZ ;  /* 0x0000040207127890 */ /* 0x000fe2000fffe03f */
[-C--:B------:R-:W-:Y:S01]  /*39f0*/  FMUL.FTZ R92, R92, R11.reuse ;  /* 0x0000000b5c5c7220 */ /* 0x080fe20000410000 */
[----:B------:R-:W-:Y:S01]  /*3a00*/  UMOV UR19, 0x40000040 ;  /* 0x4000004000137882 */ /* 0x000fe20000000000 */
[----:B------:R-:W-:Y:S01]  /*3a10*/  HGMMA.64x128x16.F32 R24, gdesc[UR44], RZ, !UPT, gsb0 ;  /* 0x01e000002c1879f0 */ /* 0x000fe2000c0008ff */
[----:B------:R-:W-:Y:S01]  /*3a20*/  UIADD3 UR46, UR7, 0x2, URZ ;  /* 0x00000002072e7890 */ /* 0x000fe2000fffe03f */
[-C--:B------:R-:W-:Y:S01]  /*3a30*/  FMUL.FTZ R93, R93, R11.reuse ;  /* 0x0000000b5d5d7220 */ /* 0x080fe20000410000 */
[----:B------:R-:W-:Y:S01]  /*3a40*/  UMOV UR44, UR56 ;  /* 0x00000038002c7c82 */ /* 0x000fe20008000000 */
[----:B------:R-:W-:Y:S01]  /*3a50*/  UMOV UR45, UR57 ;  /* 0x00000039002d7c82 */ /* 0x000fe20008000000 */
[----:B------:R-:W-:Y:S01]  /*3a60*/  UMOV UR47, 0x40000040 ;  /* 0x40000040002f7882 */ /* 0x000fe20000000000 */
[----:B------:R-:W-:Y:S01]  /*3a70*/  UIADD3 UR22, UR7, 0x404, URZ ;  /* 0x0000040407167890 */ /* 0x000fe2000fffe03f */
[-C--:B------:R-:W-:Y:S01]  /*3a80*/  FMUL.FTZ R96, R96, R11.reuse ;  /* 0x0000000b60607220 */ /* 0x080fe20000410000 */
        /* <DEDUP_REMOVED lines=13> */
[-C--:B------:R-:W-:Y:S01]  /*3b60*/  FMUL.FTZ R105, R105, R11.reuse ;  /* 0x0000000b69697220 */ /* 0x080fe20000410000 */
        /* <DEDUP_REMOVED lines=21> */
[----:B------:R-:W-:Y:S01]  /*3cc0*/  FMUL.FTZ R149, R149, R11 ;  /* 0x0000000b95957220 */ /* 0x000fe20000410000 */
        /* <DEDUP_REMOVED lines=32> */
[----:B------:R-:W-:-:S02]  /*3ed0*/  WARPGROUP.DEPBAR.LE gsb0, 0x0 ;  /* 0x00008000000079c5 */ /* 0x000fc40000010000 */
[----:B------:R-:W-:-:S06]  /*3ee0*/  WARPGROUP.ARRIVE ;  /* 0x00000000000079c5 */ /* 0x000fcc0000000000 */
[----:B------:R-:W-:Y:S01]  /*3ef0*/  HGMMA.64x128x16.F32 R24, gdesc[UR44], R24, gsb0 ;  /* 0x01e000002c1879f0 */ /* 0x000fe20008000818 */
[----:B------:R-:W-:Y:S01]  /*3f00*/  UIADD3 UR46, UR7, 0x4, URZ ;  /* 0x00000004072e7890 */ /* 0x000fe2000fffe03f */
[----:B------:R-:W-:Y:S01]  /*3f10*/  UMOV UR44, UR52 ;  /* 0x00000034002c7c82 */ /* 0x000fe20008000000 */
[----:B------:R-:W-:Y:S01]  /*3f20*/  UMOV UR45, UR53 ;  /* 0x00000035002d7c82 */ /* 0x000fe20008000000 */
[----:B------:R-:W-:Y:S01]  /*3f30*/  UMOV UR47, 0x40000040 ;  /* 0x40000040002f7882 */ /* 0x000fe20000000000 */
[----:B------:R-:W-:Y:S02]  /*3f40*/  WARPGROUP.DEPBAR.LE gsb0, 0x0 ;  /* 0x00008000000079c5 */ /* 0x000fe40000010000 */
        /* <DEDUP_REMOVED lines=34> */
[----:B------:R-:W-:Y:S05]  /*4170*/  @!P0 BRA `(.L_x_20) ;  /* 0x0000000000048947 */ /* 0x000fea0003800000 */
[----:B------:R-:W-:Y:S01]  /*4180*/  BPT.TRAP 0x1 ;  /* 0x000000040000795c */ /* 0x000fe20000300000 */
.L_x_20:
[----:B------:R-:W-:Y:S01]  /*4190*/  ULEA UR7, UR5, UR60, 0x3 ;  /* 0x0000003c05077291 */ /* 0x000fe2000f8e183f */
[----:B-12---:R-:W-:-:S05]  /*41a0*/  IMAD.U32 R0, RZ, RZ, UR4 ;  /* 0x00000004ff007e24 */ /* 0x006fca000f8e00ff */
[----:B------:R-:W-:-:S04]  /*41b0*/  SHF.L.U32 R0, R0, 0x1f, RZ ;  /* 0x0000001f00007819 */ /* 0x000fc800000006ff */
[----:B------:R1:W2:Y:S01]  /*41c0*/  SYNCS.PHASECHK.TRANS64.TRYWAIT P2, [UR7+0x34850], R0 ;  /* 0x03485000ff0075a7 */ /* 0x0002a20008040147 */
[----:B------:R-:W-:Y:S05]  /*41d0*/  @!P0 BRA `(.L_x_21) ;  /* 0x0000000000048947 */ /* 0x000fea0003800000 */
[----:B------:R-:W-:Y:S01]  /*41e0*/  BPT.TRAP 0x1 ;  /* 0x000000040000795c */ /* 0x000fe20000300000 */
.L_x_21:
[----:B--2---:R-:W-:Y:S05]  /*41f0*/  @P2 BRA `(.L_x_22) ;  /* 0x0000000000082947 */ /* 0x004fea0003800000 */
[----:B------:R-:W2:Y:S02]  /*4200*/  SYNCS.PHASECHK.TRANS64.TRYWAIT P2, [UR7+0x34850], R0 ;  /* 0x03485000ff0075a7 */ /* 0x000ea40008040147 */
[----:B--2---:R-:W-:Y:S05]  /*4210*/  @!P2 BRA `(.L_x_23) ;  /* 0x00000060007ca947 */ /* 0x004fea0003800000 */
.L_x_22:
[----:B------:R-:W-:Y:S01]  /*4220*/  UIADD3 UR4, UR60, 0x400, URZ ;  /* 0x000004003c047890 */ /* 0x000fe2000fffe03f */
[----:B------:R-:W-:Y:S01]  /*4230*/  WARPGROUP.ARRIVE ;  /* 0x00000000000079c5 */ /* 0x000fe20000000000 */
[----:B------:R-:W-:Y:S01]  /*4240*/  UMOV UR11, 0x40000040 ;  /* 0x40000040000b7882 */ /* 0x000fe20000000000 */
[----:B-12---:R-:W-:Y:S01]  /*4250*/  FMNMX.FTZ R0, R24, R13, !PT ;  /* 0x0000000d18007209 */ /* 0x006fe20007810000 */
[----:B------:R-:W-:Y:S01]  /*4260*/  USHF.R.U32.HI UR4, URZ, 0x4, UR4 ;  /* 0x000000043f047899 */ /* 0x000fe20008011604 */
[----:B------:R-:W1:Y:S01]  /*4270*/  LDC R2, c[0x0][0x988] ;  /* 0x00026200ff027b82 */ /* 0x000e620000000800 */
[C---:B------:R-:W-:Y:S01]  /*4280*/  ISETP.GT.AND P2, PT, R189.reuse, RZ, PT ;  /* 0x000000ffbd00720c */ /* 0x040fe20003f44270 */
[----:B------:R-:W-:Y:S01]  /*4290*/  VIADD R189, R189, 0xffffffff ;  /* 0xffffffffbdbd7836 */ /* 0x000fe20000000000 */
[----:B------:R-:W-:Y:S01]  /*42a0*/  ULOP3.LUT UR4, UR4, 0x3fff, URZ, 0xc0, !UPT ;  /* 0x00003fff04047892 */ /* 0x000fe2000f8ec03f */
[----:B------:R-:W-:-:S03]  /*42b0*/  FMNMX.FTZ R7, R25, R0, !PT ;  /* 0x0000000019077209 */ /* 0x000fc60007810000 */
[----:B------:R-:W-:Y:S01]  /*42c0*/  ULOP3.LUT UR4, UR4, 0x4000000, URZ, 0xfc, !UPT ;  /* 0x0400000004047892 */ /* 0x000fe2000f8efc3f */
[----:B------:R-:W-:-:S03]  /*42d0*/  FMNMX.FTZ R0, R28, R7, !PT ;  /* 0x000000071c007209 */ /* 0x000fc60007810000 */
[----:B------:R-:W-:Y:S01]  /*42e0*/  ULEA UR4, UR5, UR4, 0xb ;  /* 0x0000000405047291 */ /* 0x000fe2000f8e583f */
[----:B------:R-:W-:Y:S02]  /*42f0*/  FMNMX.FTZ R7, R29, R0, !PT ;  /* 0x000000001d077209 */ /* 0x000fe40007810000 */
[----:B------:R-:W-:Y:S02]  /*4300*/  UMOV UR5, UR38 ;  /* 0x0000002600057c82 */ /* 0x000fe40008000000 */
[----:B------:R-:W-:Y:S02]  /*4310*/  FMNMX.FTZ R0, R32, R7, !PT ;  /* 0x0000000720007209 */ /* 0x000fe40007810000 */
[----:B------:R-:W-:Y:S02]  /*4320*/  UMOV UR10, UR4 ;  /* 0x00000004000a7c82 */ /* 0x000fe40008000000 */
[----:B------:R-:W-:Y:S01]  /*4330*/  HGMMA.64x128x16.F32 R88, R180, gdesc[UR8].tnspB, R88, gsb0 ;  /* 0x41e00008b4587df0 */ /* 0x000fe20008000858 */
[----:B------:R-:W-:Y:S01]  /*4340*/  UIADD3 UR10, UR4, 0x80, URZ ;  /* 0x00000080040a7890 */ /* 0x000fe2000fffe03f */
[----:B------:R-:W-:Y:S01]  /*4350*/  FMNMX.FTZ R7, R33, R0, !PT ;  /* 0x0000000021077209 */ /* 0x000fe20007810000 */
[----:B------:R-:W-:-:S03]  /*4360*/  UMOV UR11, 0x40000040 ;  /* 0x40000040000b7882 */ /* 0x000fc60000000000 */
[----:B------:R-:W-:-:S04]  /*4370*/  FMNMX.FTZ R0, R36, R7, !PT ;  /* 0x0000000724007209 */ /* 0x000fc80007810000 */
        /* <DEDUP_REMOVED lines=24> */
[----:B------:R-:W-:-:S05]  /*4500*/  FMNMX.FTZ R9, R85, R0, !PT ;  /* 0x0000000055097209 */ /* 0x000fca0007810000 */
[----:B------:R-:W2:Y:S02]  /*4510*/  SHFL.BFLY PT, R0, R9, 0x2, 0x1f ;  /* 0x0c401f0009007f89 */ /* 0x000ea400000e0000 */
[----:B--2---:R-:W-:-:S05]  /*4520*/  FMNMX.FTZ R10, R9, R0, !PT ;  /* 0x00000000090a7209 */ /* 0x004fca0007810000 */
[----:B------:R-:W2:Y:S01]  /*4530*/  SHFL.BFLY PT, R7, R10, 0x1, 0x1f ;  /* 0x0c201f000a077f89 */ /* 0x000ea200000e0000 */
[----:B------:R-:W-:Y:S02]  /*4540*/  WARPGROUP.DEPBAR.LE gsb0, 0x0 ;  /* 0x00008000000079c5 */ /* 0x000fe40000010000 */
[----:B------:R-:W-:-:S06]  /*4550*/  WARPGROUP.ARRIVE ;  /* 0x00000000000079c5 */ /* 0x000fcc0000000000 */
[----:B------:R-:W-:Y:S01]  /*4560*/  HGMMA.64x128x16.F32 R88, R176, gdesc[UR8].tnspB, R88, gsb0 ;  /* 0x41e00008b0587df0 */ /* 0x000fe20008000858 */
[----:B------:R-:W-:Y:S01]  /*4570*/  UIADD3 UR10, UR4, 0x100, URZ ;  /* 0x00000100040a7890 */ /* 0x000fe2000fffe03f */
[----:B------:R-:W-:Y:S01]  /*4580*/  UMOV UR11, 0x40000040 ;  /* 0x40000040000b7882 */ /* 0x000fe20000000000 */
[----:B--2---:R-:W-:Y:S02]  /*4590*/  FMNMX.FTZ R0, R10, R7, !PT ;  /* 0x000000070a007209 */ /* 0x004fe40007810000 */
[----:B------:R-:W-:-:S03]  /*45a0*/  FMNMX.FTZ R10, R26, R8, !PT ;  /* 0x000000081a0a7209 */ /* 0x000fc60007810000 */
[----:B------:R-:W-:Y:S01]  /*45b0*/  FADD.FTZ R7, -R0, R13 ;  /* 0x0000000d00077221 */ /* 0x000fe20000010100 */
[----:B------:R-:W-:-:S03]  /*45c0*/  FMNMX.FTZ R9, R27, R10, !PT ;  /* 0x0000000a1b097209 */ /* 0x000fc60007810000 */
[-C--:B-1----:R-:W-:Y:S01]  /*45d0*/  FMUL.FTZ R11, R7, R2.reuse ;  /* 0x00000002070b7220 */ /* 0x082fe20000410000 */
[----:B------:R-:W-:Y:S01]  /*45e0*/  FMNMX.FTZ R10, R30, R9, !PT ;  /* 0x000000091e0a7209 */ /* 0x000fe20007810000 */
[----:B------:R-:W-:-:S03]  /*45f0*/  FMUL.FTZ R7, R0, R2 ;  /* 0x0000000200077220 */ /* 0x000fc60000410000 */
[----:B------:R-:W-:Y:S01]  /*4600*/  FMNMX.FTZ R9, R31, R10, !PT ;  /* 0x0000000a1f097209 */ /* 0x000fe20007810000 */
[-CC-:B------:R-:W-:Y:S01]  /*4610*/  FFMA.FTZ R180, R24, R2.reuse, -R7.reuse ;  /* 0x0000000218b47223 */ /* 0x180fe20000010807 */
[-CC-:B------:R-:W-:Y:S01]  /*4620*/  FFMA.FTZ R15, R29, R2.reuse, -R7.reuse ;  /* 0x000000021d0f7223 */ /* 0x180fe20000010807 */
[-CC-:B------:R-:W-:Y:S01]  /*4630*/  FFMA.FTZ R29, R41, R2.reuse, -R7.reuse ;  /* 0x00000002291d7223 */ /* 0x180fe20000010807 */
[----:B------:R-:W-:Y:S01]  /*4640*/  FMNMX.FTZ R10, R34, R9, !PT ;  /* 0x00000009220a7209 */ /* 0x000fe20007810000 */
[-CC-:B------:R-:W-:Y:S01]  /*4650*/  FFMA.FTZ R41, R53, R2.reuse, -R7.reuse ;  /* 0x0000000235297223 */ /* 0x180fe20000010807 */
[-CC-:B------:R-:W-:Y:S01]  /*4660*/  FFMA.FTZ R53, R65, R2.reuse, -R7.reuse ;  /* 0x0000000241357223 */ /* 0x180fe20000010807 */
[--C-:B------:R-:W-:Y:S01]  /*4670*/  FFMA.FTZ R65, R77, R2, -R7.reuse ;  /* 0x000000024d417223 */ /* 0x100fe20000010807 */
        /* <DEDUP_REMOVED lines=18> */
[----:B------:R-:W-:Y:S01]  /*47a0*/  FFMA.FTZ R73, R85, R2, -R7 ;  /* 0x0000000255497223 */ /* 0x000fe20000010807 */
[----:B------:R-:W-:Y:S01]  /*47b0*/  MUFU.EX2 R11, R11 ;  /* 0x0000000b000b7308 */ /* 0x000fe20000000800 */
[----:B------:R-:W-:-:S04]  /*47c0*/  FMNMX.FTZ R10, R46, R9, !PT ;  /* 0x000000092e0a7209 */ /* 0x000fc80007810000 */
[----:B------:R-:W-:-:S03]  /*47d0*/  FMNMX.FTZ R9, R47, R10, !PT ;  /* 0x0000000a2f097209 */ /* 0x000fc60007810000 */
[----:B------:R-:W1:Y:S01]  /*47e0*/  MUFU.EX2 R180, R180 ;  /* 0x000000b400b47308 */ /* 0x000e620000000800 */
[----:B------:R-:W-:-:S04]  /*47f0*/  FMNMX.FTZ R10, R50, R9, !PT ;  /* 0x00000009320a7209 */ /* 0x000fc80007810000 */
[----:B------:R-:W-:-:S03]  /*4800*/  FMNMX.FTZ R9, R51, R10, !PT ;  /* 0x0000000a33097209 */ /* 0x000fc60007810000 */
[----:B------:R-:W2:Y:S01]  /*4810*/  MUFU.EX2 R13, R13 ;  /* 0x0000000d000d7308 */ /* 0x000ea20000000800 */
[----:B------:R-:W-:-:S04]  /*4820*/  FMNMX.FTZ R10, R54, R9, !PT ;  /* 0x00000009360a7209 */ /* 0x000fc80007810000 */
[----:B------:R-:W-:-:S03]  /*4830*/  FMNMX.FTZ R9, R55, R10, !PT ;  /* 0x0000000a37097209 */ /* 0x000fc60007810000 */
[----:B------:R-:W-:Y:S01]  /*4840*/  MUFU.EX2 R182, R182 ;  /* 0x000000b600b67308 */ /* 0x000fe20000000800 */
[----:B------:R-:W-:Y:S01]  /*4850*/  FMNMX.FTZ R10, R58, R9, !PT ;  /* 0x000000093a0a7209 */ /* 0x000fe20007810000 */
[----:B-1----:R-:W-:-:S03]  /*4860*/  FFMA.FTZ R6, R11, R6, R180 ;  /* 0x000000060b067223 */ /* 0x002fc600000100b4 */
[----:B------:R-:W-:-:S03]  /*4870*/  FMNMX.FTZ R9, R59, R10, !PT ;  /* 0x0000000a3b097209 */ /* 0x000fc60007810000 */
[----:B------:R-:W-:Y:S01]  /*4880*/  MUFU.EX2 R15, R15 ;  /* 0x0000000f000f7308 */ /* 0x000fe20000000800 */
[----:B------:R-:W-:Y:S02]  /*4890*/  FMNMX.FTZ R10, R62, R9, !PT ;  /* 0x000000093e0a7209 */ /* 0x000fe40007810000 */
[----:B--2---:R-:W-:Y:S02]  /*48a0*/  F2FP.F16.F32.PACK_AB R180, R13, R180 ;  /* 0x000000b40db4723e */ /* 0x004fe400000000ff */
[----:B------:R-:W-:-:S03]  /*48b0*/  FMNMX.FTZ R9, R63, R10, !PT ;  /* 0x0000000a3f097209 */ /* 0x000fc60007810000 */
[----:B------:R-:W-:Y:S01]  /*48c0*/  MUFU.EX2 R21, R21 ;  /* 0x0000001500157308 */ /* 0x000fe20000000800 */
[----:B------:R-:W-:-:S04]  /*48d0*/  FMNMX.FTZ R10, R66, R9, !PT ;  /* 0x00000009420a7209 */ /* 0x000fc80007810000 */
        /* <DEDUP_REMOVED lines=15> */
[----:B------:R-:W-:Y:S01]  /*49d0*/  FMNMX.FTZ R9, R87, R10, !PT ;  /* 0x0000000a57097209 */ /* 0x000fe20007810000 */
[-CC-:B------:R-:W-:Y:S01]  /*49e0*/  FFMA.FTZ R10, R72, R2.reuse, -R7.reuse ;  /* 0x00000002480a7223 */ /* 0x180fe20000010807 */
[----:B------:R-:W-:Y:S02]  /*49f0*/  WARPGROUP.DEPBAR.LE gsb0, 0x0 ;  /* 0x00008000000079c5 */ /* 0x000fe40000010000 */
[----:B------:R-:W-:Y:S01]  /*4a00*/  WARPGROUP.ARRIVE ;  /* 0x00000000000079c5 */ /* 0x000fe20000000000 */
[----:B------:R-:W1:Y:S01]  /*4a10*/  SHFL.BFLY PT, R12, R9, 0x2, 0x1f ;  /* 0x0c401f00090c7f89 */ /* 0x000e6200000e0000 */
[-CC-:B------:R-:W-:Y:S01]  /*4a20*/  FFMA.FTZ R176, R32, R2.reuse, -R7.reuse ;  /* 0x0000000220b07223 */ /* 0x180fe20000010807 */
[----:B------:R-:W-:Y:S01]  /*4a30*/  FFMA.FTZ R178, R36, R2, -R7 ;  /* 0x0000000224b27223 */ /* 0x000fe20000010807 */
[----:B------:R-:W-:Y:S02]  /*4a40*/  MUFU.EX2 R45, R45 ;  /* 0x0000002d002d7308 */ /* 0x000fe40000000800 */
[----:B------:R-:W-:Y:S01]  /*4a50*/  HGMMA.64x128x16.F32 R88, R172, gdesc[UR8].tnspB, R88, gsb0 ;  /* 0x41e00008ac587df0 */ /* 0x000fe20008000858 */
[----:B------:R-:W-:Y:S01]  /*4a60*/  UIADD3 UR10, UR4, 0x180, URZ ;  /* 0x00000180040a7890 */ /* 0x000fe2000fffe03f */
[----:B------:R-:W-:-:S04]  /*4a70*/  UMOV UR11, 0x40000040 ;  /* 0x40000040000b7882 */ /* 0x000fc80000000000 */
[----:B------:R-:W-:Y:S08]  /*4a80*/  MUFU.EX2 R176, R176 ;  /* 0x000000b000b07308 */ /* 0x000ff00000000800 */
[----:B------:R-:W-:Y:S01]  /*4a90*/  MUFU.EX2 R178, R178 ;  /* 0x000000b200b27308 */ /* 0x000fe20000000800 */
[----:B-1----:R-:W-:Y:S01]  /*4aa0*/  FMNMX.FTZ R24, R9, R12, !PT ;  /* 0x0000000c09187209 */ /* 0x002fe20007810000 */
[----:B------:R-:W-:-:S06]  /*4ab0*/  FFMA.FTZ R12, R76, R2, -R7 ;  /* 0x000000024c0c7223 */ /* 0x000fcc0000010807 */
[----:B------:R-:W-:Y:S01]  /*4ac0*/  MUFU.EX2 R49, R49 ;  /* 0x0000003100317308 */ /* 0x000fe20000000800 */
[----:B------:R-:W1:Y:S07]  /*4ad0*/  SHFL.BFLY PT, R9, R24, 0x1, 0x1f ;  /* 0x0c201f0018097f89 */ /* 0x000e6e00000e0000 */
[----:B------:R-:W-:Y:S08]  /*4ae0*/  MUFU.EX2 R53, R53 ;  /* 0x0000003500357308 */ /* 0x000ff00000000800 */
[----:B------:R-:W-:Y:S08]  /*4af0*/  MUFU.EX2 R57, R57 ;  /* 0x0000003900397308 */ /* 0x000ff00000000800 */
[----:B------:R-:W-:Y:S01]  /*4b00*/  MUFU.EX2 R10, R10 ;  /* 0x0000000a000a7308 */ /* 0x000fe20000000800 */
[----:B-1----:R-:W-:-:S05]  /*4b10*/  FMNMX.FTZ R9, R24, R9, !PT ;  /* 0x0000000918097209 */ /* 0x002fca0007810000 */
[-C--:B------:R-:W-:Y:S02]  /*4b20*/  FMUL.FTZ R77, R9, R2.reuse ;  /* 0x00000002094d7220 */ /* 0x080fe40000410000 */
[----:B------:R-:W-:Y:S02]  /*4b30*/  MUFU.EX2 R61, R61 ;  /* 0x0000003d003d7308 */ /* 0x000fe40000000800 */
[-CC-:B------:R-:W-:Y:S01]  /*4b40*/  FFMA.FTZ R183, R30, R2.reuse, -R77.reuse ;  /* 0x000000021eb77223 */ /* 0x180fe2000001084d */
[-CC-:B------:R-:W-:Y:S01]  /*4b50*/  FFMA.FTZ R181, R27, R2.reuse, -R77.reuse ;  /* 0x000000021bb57223 */ /* 0x180fe2000001084d */
[-CC-:B------:R-:W-:Y:S01]  /*4b60*/  FFMA.FTZ R30, R31, R2.reuse, -R77.reuse ;  /* 0x000000021f1e7223 */ /* 0x180fe2000001084d */
[----:B------:R-:W-:Y:S02]  /*4b70*/  IMAD.U32 R27, RZ, RZ, UR6 ;  /* 0x00000006ff1b7e24 */ /* 0x000fe4000f8e00ff */
[-CC-:B------:R-:W-:Y:S01]  /*4b80*/  FFMA.FTZ R177, R34, R2.reuse, -R77.reuse ;  /* 0x0000000222b17223 */ /* 0x180fe2000001084d */
[----:B------:R-:W-:Y:S01]  /*4b90*/  IMAD.U32 R31, RZ, RZ, UR7 ;  /* 0x00000007ff1f7e24 */ /* 0x000fe2000f8e00ff */
[----:B------:R-:W-:Y:S01]  /*4ba0*/  UMOV UR7, 0x40000040 ;  /* 0x4000004000077882 */ /* 0x000fe20000000000 */
[----:B------:R-:W-:Y:S01]  /*4bb0*/  MUFU.EX2 R181, R181 ;  /* 0x000000b500b57308 */ /* 0x000fe20000000800 */
[----:B------:R-:W-:Y:S01]  /*4bc0*/  @!P1 IADD3 R27, R27, 0x34840, RZ ;  /* 0x000348401b1b9810 */ /* 0x000fe20007ffe0ff */
[-CC-:B------:R-:W-:Y:S01]  /*4bd0*/  FFMA.FTZ R36, R35, R2.reuse, -R77.reuse ;  /* 0x0000000223247223 */ /* 0x180fe2000001084d */
[-CC-:B------:R-:W-:Y:S01]  /*4be0*/  FFMA.FTZ R179, R38, R2.reuse, -R77.reuse ;  /* 0x0000000226b37223 */ /* 0x180fe2000001084d */
[-C--:B------:R-:W-:Y:S01]  /*4bf0*/  FFMA.FTZ R32, R39, R2.reuse, -R77 ;  /* 0x0000000227207223 */ /* 0x080fe2000001084d */
[----:B------:R-:W-:Y:S01]  /*4c00*/  @!P1 PRMT R27, RZ, 0x654, R27 ;  /* 0x00000654ff1b9816 */ /* 0x000fe2000000001b */
[-CC-:B------:R-:W-:Y:S01]  /*4c10*/  FFMA.FTZ R34, R43, R2.reuse, -R77.reuse ;  /* 0x000000022b227223 */ /* 0x180fe2000001084d */
[-CC-:B------:R-:W-:Y:S01]  /*4c20*/  FFMA.FTZ R28, R47, R2.reuse, -R77.reuse ;  /* 0x000000022f1c7223 */ /* 0x180fe2000001084d */
        /* <DEDUP_REMOVED lines=15> */
[----:B------:R-:W-:Y:S01]  /*4d20*/  FFMA.FTZ R86, R86, R2, -R77 ;  /* 0x0000000256567223 */ /* 0x000fe2000001084d */
[----:B------:R-:W-:Y:S08]  /*4d30*/  MUFU.EX2 R177, R177 ;  /* 0x000000b100b17308 */ /* 0x000ff00000000800 */
[----:B------:R-:W-:Y:S08]  /*4d40*/  MUFU.EX2 R36, R36 ;  /* 0x0000002400247308 */ /* 0x000ff00000000800 */
[----:B------:R-:W-:Y:S08]  /*4d50*/  MUFU.EX2 R179, R179 ;  /* 0x000000b300b37308 */ /* 0x000ff00000000800 */
[----:B------:R-:W-:Y:S08]  /*4d60*/  MUFU.EX2 R32, R32 ;  /* 0x0000002000207308 */ /* 0x000ff00000000800 */
[----:B------:R-:W-:Y:S08]  /*4d70*/  MUFU.EX2 R34, R34 ;  /* 0x0000002200227308 */ /* 0x000ff00000000800 */
[----:B------:R-:W-:Y:S08]  /*4d80*/  MUFU.EX2 R28, R28 ;  /* 0x0000001c001c7308 */ /* 0x000ff00000000800 */
[----:B------:R-:W-:Y:S01]  /*4d90*/  MUFU.EX2 R24, R24 ;  /* 0x0000001800187308 */ /* 0x000fe20000000800 */
[----:B------:R-:W-:-:S02]  /*4da0*/  WARPGROUP.DEPBAR.LE gsb0, 0x0 ;  /* 0x00008000000079c5 */ /* 0x000fc40000010000 */
[----:B------:R-:W-:Y:S01]  /*4db0*/  WARPGROUP.ARRIVE ;  /* 0x00000000000079c5 */ /* 0x000fe20000000000 */
[-CC-:B------:R-:W-:Y:S01]  /*4dc0*/  FFMA.FTZ R172, R40, R2.reuse, -R7.reuse ;  /* 0x0000000228ac7223 */ /* 0x180fe20000010807 */
[-C--:B------:R-:W-:Y:S01]  /*4dd0*/  FFMA.FTZ R174, R44, R2.reuse, -R7 ;  /* 0x000000022cae7223 */ /* 0x080fe20000010807 */
[-CC-:B------:R-:W-:Y:S01]  /*4de0*/  FFMA.FTZ R173, R42, R2.reuse, -R77.reuse ;  /* 0x000000022aad7223 */ /* 0x180fe2000001084d */
[----:B------:R-:W-:Y:S01]  /*4df0*/  FFMA.FTZ R175, R46, R2, -R77 ;  /* 0x000000022eaf7223 */ /* 0x000fe2000001084d */
[----:B------:R-:W-:Y:S01]  /*4e00*/  MUFU.EX2 R38, R38 ;  /* 0x0000002600267308 */ /* 0x000fe20000000800 */
[----:B------:R-:W-:Y:S01]  /*4e10*/  HGMMA.64x128x16.F32 R88, R168, gdesc[UR8].tnspB, R88, gsb0 ;  /* 0x41e00008a8587df0 */ /* 0x000fe20008000858 */
[----:B------:R-:W-:Y:S01]  /*4e20*/  UIADD3 UR10, UR4, 0x200, URZ ;  /* 0x00000200040a7890 */ /* 0x000fe2000fffe03f */
[----:B------:R-:W-:-:S05]  /*4e30*/  UMOV UR11, 0x40000040 ;  /* 0x40000040000b7882 */ /* 0x000fca0000000000 */
[----:B------:R-:W-:Y:S08]  /*4e40*/  MUFU.EX2 R172, R172 ;  /* 0x000000ac00ac7308 */ /* 0x000ff00000000800 */
        /* <DEDUP_REMOVED lines=20> */
[----:B------:R-:W-:Y:S02]  /*4f90*/  FFMA.FTZ R171, R54, R2, -R77 ;  /* 0x0000000236ab7223 */ /* 0x000fe4000001084d */
[----:B------:R-:W-:Y:S01]  /*4fa0*/  HGMMA.64x128x16.F32 R88, R152, gdesc[UR8].tnspB, R88, gsb0 ;  /* 0x41e0000898587df0 */ /* 0x000fe20008000858 */
[----:B------:R-:W-:Y:S01]  /*4fb0*/  UIADD3 UR10, UR4, 0x280, URZ ;  /* 0x00000280040a7890 */ /* 0x000fe2000fffe03f */
[----:B------:R-:W-:Y:S01]  /*4fc0*/  MUFU.EX2 R168, R168 ;  /* 0x000000a800a87308 */ /* 0x000fe20000000800 */
[----:B------:R-:W-:-:S07]  /*4fd0*/  UMOV UR11, 0x40000040 ;  /* 0x40000040000b7882 */ /* 0x000fce0000000000 */
        /* <DEDUP_REMOVED lines=12> */
[----:B------:R-:W-:Y:S01]  /*50a0*/  UMOV UR11, 0x40000040 ;  /* 0x40000040000b7882 */ /* 0x000fe20000000000 */
[----:B------:R-:W-:-:S06]  /*50b0*/  UIADD3 UR4, UR4, 0x380, URZ ;  /* 0x0000038004047890 */ /* 0x000fcc000fffe03f */
[----:B------:R-:W-:Y:S01]  /*50c0*/  MUFU.EX2 R153, R153 ;  /* 0x0000009900997308 */ /* 0x000fe20000000800 */
[----:B------:R-:W-:Y:S01]  /*50d0*/  UMOV UR6, UR4 ;  /* 0x0000000400067c82 */ /* 0x000fe20008000000 */
[----:B------:R-:W-:-:S06]  /*50e0*/  UMOV UR4, UR39 ;  /* 0x0000002700047c82 */ /* 0x000fcc0008000000 */
[----:B------:R-:W-:Y:S08]  /*50f0*/  MUFU.EX2 R154, R154 ;  /* 0x0000009a009a7308 */ /* 0x000ff00000000800 */
[----:B------:R-:W-:Y:S01]  /*5100*/  MUFU.EX2 R155, R155 ;  /* 0x0000009b009b7308 */ /* 0x000fe20000000800 */
[----:B------:R-:W-:Y:S02]  /*5110*/  WARPGROUP.DEPBAR.LE gsb0, 0x0 ;  /* 0x00008000000079c5 */ /* 0x000fe40000010000 */
[----:B------:R-:W-:Y:S01]  /*5120*/  WARPGROUP.ARRIVE ;  /* 0x00000000000079c5 */ /* 0x000fe20000000000 */
[-CC-:B------:R-:W-:Y:S01]  /*5130*/  FFMA.FTZ R156, R64, R2.reuse, -R7.reuse ;  /* 0x00000002409c7223 */ /* 0x180fe20000010807 */
[-C--:B------:R-:W-:Y:S01]  /*5140*/  FFMA.FTZ R158, R68, R2.reuse, -R7 ;  /* 0x00000002449e7223 */ /* 0x080fe20000010807 */
[----:B------:R-:W-:Y:S01]  /*5150*/  FADD.FTZ R7, -R9, R8 ;  /* 0x0000000809077221 */ /* 0x000fe20000010100 */
[-CC-:B------:R-:W-:Y:S01]  /*5160*/  FFMA.FTZ R8, R26, R2.reuse, -R77.reuse ;  /* 0x000000021a087223 */ /* 0x180fe2000001084d */
[-CC-:B------:R-:W-:Y:S01]  /*5170*/  FFMA.FTZ R26, R55, R2.reuse, -R77.reuse ;  /* 0x00000002371a7223 */ /* 0x180fe2000001084d */
[----:B------:R-:W-:Y:S01]  /*5180*/  HGMMA.64x128x16.F32 R88, R160, gdesc[UR8].tnspB, R88, gsb0 ;  /* 0x41e00008a0587df0 */ /* 0x000fe20008000858 */
[-C--:B------:R-:W-:Y:S01]  /*5190*/  FMUL.FTZ R7, R7, R2.reuse ;  /* 0x0000000207077220 */ /* 0x080fe20000410000 */
[----:B------:R-:W-:Y:S01]  /*51a0*/  MUFU.EX2 R156, R156 ;  /* 0x0000009c009c7308 */ /* 0x000fe20000000800 */
[----:B------:R-:W-:-:S07]  /*51b0*/  FFMA.FTZ R77, R87, R2, -R77 ;  /* 0x00000002574d7223 */ /* 0x000fce000001084d */
[----:B------:R-:W-:Y:S08]  /*51c0*/  MUFU.EX2 R7, R7 ;  /* 0x0000000700077308 */ /* 0x000ff00000000800 */
[----:B------:R-:W1:Y:S08]  /*51d0*/  MUFU.EX2 R8, R8 ;  /* 0x0000000800087308 */ /* 0x000e700000000800 */
[----:B------:R-:W2:Y:S08]  /*51e0*/  MUFU.EX2 R26, R26 ;  /* 0x0000001a001a7308 */ /* 0x000eb00000000800 */
[----:B------:R-:W3:Y:S01]  /*51f0*/  MUFU.EX2 R157, R66 ;  /* 0x00000042009d7308 */ /* 0x000ee20000000800 */
[----:B-1----:R-:W-:Y:S01]  /*5200*/  FFMA.FTZ R40, R7, R3, R8 ;  /* 0x0000000307287223 */ /* 0x002fe20000010008 */
[----:B------:R-:W-:-:S03]  /*5210*/  FADD.FTZ R3, R13, R6 ;  /* 0x000000060d037221 */ /* 0x000fc60000010000 */
[C---:B------:R-:W-:Y:S01]  /*5220*/  FADD.FTZ R40, R181.reuse, R40 ;  /* 0x00000028b5287221 */ /* 0x040fe20000010000 */
[----:B------:R-:W-:Y:S01]  /*5230*/  FADD.FTZ R6, R182, R3 ;  /* 0x00000003b6067221 */ /* 0x000fe20000010000 */
[----:B------:R-:W-:Y:S01]  /*5240*/  F2FP.F16.F32.PACK_AB R181, R181, R8 ;  /* 0x00000008b5b5723e */ /* 0x000fe200000000ff */
[----:B------:R-:W1:Y:S01]  /*5250*/  MUFU.EX2 R158, R158 ;  /* 0x0000009e009e7308 */ /* 0x000e620000000800 */
[----:B------:R-:W-:Y:S01]  /*5260*/  FADD.FTZ R3, R183, R40 ;  /* 0x00000028b7037221 */ /* 0x000fe20000010000 */
[----:B------:R-:W-:Y:S02]  /*5270*/  F2FP.F16.F32.PACK_AB R182, R15, R182 ;  /* 0x000000b60fb6723e */ /* 0x000fe400000000ff */
[----:B------:R-:W-:-:S04]  /*5280*/  F2FP.F16.F32.PACK_AB R183, R30, R183 ;  /* 0x000000b71eb7723e */ /* 0x000fc800000000ff */
[----:B------:R-:W4:Y:S01]  /*5290*/  MUFU.EX2 R159, R70 ;  /* 0x00000046009f7308 */ /* 0x000f220000000800 */
[----:B------:R-:W-:Y:S02]  /*52a0*/  WARPGROUP.DEPBAR.LE gsb0, 0x0 ;  /* 0x00008000000079c5 */ /* 0x000fe40000010000 */
[----:B------:R-:W-:-:S05]  /*52b0*/  WARPGROUP.ARRIVE ;  /* 0x00000000000079c5 */ /* 0x000fca0000000000 */
[----:B------:R-:W5:Y:S01]  /*52c0*/  MUFU.EX2 R161, R74 ;  /* 0x0000004a00a17308 */ /* 0x000f620000000800 */
[----:B------:R-:W-:Y:S02]  /*52d0*/  F2FP.F16.F32.PACK_AB R160, R61, R10 ;  /* 0x0000000a3da0723e */ /* 0x000fe400000000ff */
[----:B------:R-:W-:Y:S01]  /*52e0*/  F2FP.F16.F32.PACK_AB R162, R65, R12 ;  /* 0x0000000c41a2723e */ /* 0x000fe200000000ff */
[----:B------:R-:W-:Y:S04]  /*52f0*/  HGMMA.64x128x16.F32 R88, R164, gdesc[UR4].tnspB, R88, gsb0 ;  /* 0x41e00004a4587df0 */ /* 0x000fe80008000858 */
[----:B------:R-:W5:Y:S01]  /*5300*/  MUFU.EX2 R163, R78 ;  /* 0x0000004e00a37308 */ /* 0x000f620000000800 */
[----:B------:R-:W-:Y:S02]  /*5310*/  WARPGROUP.DEPBAR.LE gsb0, 0x0 ;  /* 0x00008000000079c5 */ /* 0x000fe40000010000 */
[----:B------:R2:W-:Y:S05]  /*5320*/  @!P1 SYNCS.ARRIVE.TRANS64.RED.A1T0 RZ, [R27+URZ], RZ ;  /* 0x000000ff1bff99a7 */ /* 0x0005ea000810043f */
[----:B------:R-:W5:Y:S01]  /*5330*/  MUFU.EX2 R165, R82 ;  /* 0x0000005200a57308 */ /* 0x000f620000000800 */
[----:B------:R-:W-:-:S02]  /*5340*/  F2FP.F16.F32.PACK_AB R164, R69, R14 ;  /* 0x0000000e45a4723e */ /* 0x000fc400000000ff */
[----:B------:R-:W-:Y:S01]  /*5350*/  F2FP.F16.F32.PACK_AB R166, R73, R20 ;  /* 0x0000001449a6723e */ /* 0x000fe200000000ff */
[----:B--2---:R-:W-:-:S04]  /*5360*/  @!P1 VIADD R27, R31, 0x34860 ;  /* 0x000348601f1b9836 */ /* 0x004fc80000000000 */
[----:B------:R-:W2:Y:S01]  /*5370*/  MUFU.EX2 R167, R86 ;  /* 0x0000005600a77308 */ /* 0x000ea20000000800 */
[----:B------:R-:W-:-:S04]  /*5380*/  @!P1 PRMT R27, RZ, 0x654, R27 ;  /* 0x00000654ff1b9816 */ /* 0x000fc8000000001b */
[----:B------:R3:W-:Y:S02]  /*5390*/  @!P1 SYNCS.ARRIVE.TRANS64.RED.A1T0 RZ, [R27+URZ], RZ ;  /* 0x000000ff1bff99a7 */ /* 0x0007e4000810043f */
[----:B---3--:R-:W-:Y:S01]  /*53a0*/  FADD.FTZ R27, R15, R6 ;  /* 0x000000060f1b7221 */ /* 0x008fe20000010000 */
[----:B------:R-:W-:-:S03]  /*53b0*/  FADD.FTZ R6, R30, R3 ;  /* 0x000000031e067221 */ /* 0x000fc60000010000 */
[----:B------:R-:W-:Y:S01]  /*53c0*/  FADD.FTZ R40, R176, R27 ;  /* 0x0000001bb0287221 */ /* 0x000fe20000010000 */
[----:B------:R-:W-:Y:S01]  /*53d0*/  FADD.FTZ R3, R177, R6 ;  /* 0x00000006b1037221 */ /* 0x000fe20000010000 */
[C---:B------:R-:W-:Y:S02]  /*53e0*/  F2FP.F16.F32.PACK_AB R176, R21.reuse, R176 ;  /* 0x000000b015b0723e */ /* 0x040fe400000000ff */
[----:B------:R-:W-:Y:S01]  /*53f0*/  FADD.FTZ R27, R21, R40 ;  /* 0x00000028151b7221 */ /* 0x000fe20000010000 */
[C---:B------:R-:W-:Y:S01]  /*5400*/  FADD.FTZ R6, R36.reuse, R3 ;  /* 0x0000000324067221 */ /* 0x040fe20000010000 */
[----:B------:R-:W-:Y:S02]  /*5410*/  F2FP.F16.F32.PACK_AB R177, R36, R177 ;  /* 0x000000b124b1723e */ /* 0x000fe400000000ff */
[----:B------:R-:W-:Y:S01]  /*5420*/  FADD.FTZ R40, R178, R27 ;  /* 0x0000001bb2287221 */ /* 0x000fe20000010000 */
[----:B------:R-:W-:Y:S01]  /*5430*/  FADD.FTZ R3, R179, R6 ;  /* 0x00000006b3037221 */ /* 0x000fe20000010000 */
[----:B------:R-:W-:-:S02]  /*5440*/  F2FP.F16.F32.PACK_AB R178, R25, R178 ;  /* 0x000000b219b2723e */ /* 0x000fc400000000ff */
[----:B------:R-:W-:Y:S01]  /*5450*/  FADD.FTZ R27, R25, R40 ;  /* 0x00000028191b7221 */ /* 0x000fe20000010000 */
[C---:B------:R-:W-:Y:S01]  /*5460*/  FADD.FTZ R6, R32.reuse, R3 ;  /* 0x0000000320067221 */ /* 0x040fe20000010000 */
[----:B------:R-:W-:Y:S02]  /*5470*/  F2FP.F16.F32.PACK_AB R179, R32, R179 ;  /* 0x000000b320b3723e */ /* 0x000fe400000000ff */
[----:B------:R-:W-:Y:S01]  /*5480*/  FADD.FTZ R40, R172, R27 ;  /* 0x0000001bac287221 */ /* 0x000fe20000010000 */
[----:B------:R-:W-:Y:S01]  /*5490*/  FADD.FTZ R3, R173, R6 ;  /* 0x00000006ad037221 */ /* 0x000fe20000010000 */
[C---:B------:R-:W-:Y:S02]  /*54a0*/  F2FP.F16.F32.PACK_AB R172, R29.reuse, R172 ;  /* 0x000000ac1dac723e */ /* 0x040fe400000000ff */
[----:B------:R-:W-:Y:S01]  /*54b0*/  FADD.FTZ R27, R29, R40 ;  /* 0x000000281d1b7221 */ /* 0x000fe20000010000 */
[C---:B------:R-:W-:Y:S01]  /*54c0*/  FADD.FTZ R6, R34.reuse, R3 ;  /* 0x0000000322067221 */ /* 0x040fe20000010000 */
[----:B------:R-:W-:-:S02]  /*54d0*/  F2FP.F16.F32.PACK_AB R173, R34, R173 ;  /* 0x000000ad22ad723e */ /* 0x000fc400000000ff */
        /* <DEDUP_REMOVED lines=26> */
[----:B------:R-:W-:Y:S01]  /*5680*/  F2FP.F16.F32.PACK_AB R154, R49, R154 ;  /* 0x0000009a319a723e */ /* 0x000fe200000000ff */
[----:B------:R-:W-:-:S02]  /*5690*/  IMAD.MOV.U32 R13, RZ, RZ, R0 ;  /* 0x000000ffff0d7224 */ /* 0x000fc400078e0000 */
        /* <DEDUP_REMOVED lines=9> */
[----:B-1----:R-:W-:Y:S01]  /*5730*/  FADD.FTZ R8, R158, R3 ;  /* 0x000000039e087221 */ /* 0x002fe20000010000 */
[----:B----4-:R-:W-:Y:S01]  /*5740*/  FADD.FTZ R6, R159, R6 ;  /* 0x000000069f067221 */ /* 0x010fe20000010000 */
[C---:B------:R-:W-:Y:S02]  /*5750*/  F2FP.F16.F32.PACK_AB R158, R57.reuse, R158 ;  /* 0x0000009e399e723e */ /* 0x040fe400000000ff */
[----:B------:R-:W-:Y:S01]  /*5760*/  FADD.FTZ R3, R57, R8 ;  /* 0x0000000839037221 */ /* 0x000fe20000010000 */
[C---:B------:R-:W-:Y:S01]  /*5770*/  FADD.FTZ R6, R71.reuse, R6 ;  /* 0x0000000647067221 */ /* 0x040fe20000010000 */
[----:B------:R-:W-:Y:S02]  /*5780*/  F2FP.F16.F32.PACK_AB R159, R71, R159 ;  /* 0x0000009f479f723e */ /* 0x000fe400000000ff */
[----:B------:R-:W-:Y:S01]  /*5790*/  FADD.FTZ R8, R10, R3 ;  /* 0x000000030a087221 */ /* 0x000fe20000010000 */
[----:B-----5:R-:W-:Y:S01]  /*57a0*/  FADD.FTZ R6, R161, R6 ;  /* 0x00000006a1067221 */ /* 0x020fe20000010000 */
[----:B------:R-:W1:Y:S01]  /*57b0*/  MUFU.EX2 R10, R77 ;  /* 0x0000004d000a7308 */ /* 0x000e620000000800 */
[----:B------:R-:W-:Y:S01]  /*57c0*/  F2FP.F16.F32.PACK_AB R161, R75, R161 ;  /* 0x000000a14ba1723e */ /* 0x000fe200000000ff */
[----:B------:R-:W-:Y:S01]  /*57d0*/  FADD.FTZ R3, R61, R8 ;  /* 0x000000083d037221 */ /* 0x000fe20000010000 */
[----:B------:R-:W-:-:S03]  /*57e0*/  FADD.FTZ R6, R75, R6 ;  /* 0x000000064b067221 */ /* 0x000fc60000010000 */
[----:B------:R-:W-:Y:S01]  /*57f0*/  FADD.FTZ R8, R12, R3 ;  /* 0x000000030c087221 */ /* 0x000fe20000010000 */
[----:B------:R-:W-:Y:S01]  /*5800*/  FADD.FTZ R6, R163, R6 ;  /* 0x00000006a3067221 */ /* 0x000fe20000010000 */
[----:B------:R-:W-:Y:S02]  /*5810*/  F2FP.F16.F32.PACK_AB R163, R79, R163 ;  /* 0x000000a34fa3723e */ /* 0x000fe400000000ff */
        /* <DEDUP_REMOVED lines=8> */
[----:B--2---:R-:W-:Y:S01]  /*58a0*/  FADD.FTZ R3, R167, R6 ;  /* 0x00000006a7037221 */ /* 0x004fe20000010000 */
[C---:B-1----:R-:W-:Y:S02]  /*58b0*/  F2FP.F16.F32.PACK_AB R167, R10.reuse, R167 ;  /* 0x000000a70aa7723e */ /* 0x042fe400000000ff */
[----:B------:R-:W-:Y:S01]  /*58c0*/  FADD.FTZ R6, R73, R8 ;  /* 0x0000000849067221 */ /* 0x000fe20000010000 */
[----:B------:R-:W-:Y:S01]  /*58d0*/  FADD.FTZ R3, R10, R3 ;  /* 0x000000030a037221 */ /* 0x000fe20000010000 */
[----:B------:R-:W-:Y:S01]  /*58e0*/  IMAD.MOV.U32 R8, RZ, RZ, R9 ;  /* 0x000000ffff087224 */ /* 0x000fe200078e0009 */
[----:B------:R-:W-:Y:S06]  /*58f0*/  @P2 BRA `(.L_x_24) ;  /* 0xffffffdc00c82947 */ /* 0x000fec000383ffff */
.L_x_15:
[----:B------:R-:W-:Y:S06]  /*5900*/  BAR.ARV 0x8, 0x120 ;  /* 0x0204800000007b1d */ /* 0x000fec0000002000 */
        /* <DEDUP_REMOVED lines=64> */
[----:B------:R-:W-:Y:S06]  /*5d10*/  @!P0 BRA `(.L_x_25) ;  /* 0x0000000000048947 */ /* 0x000fec0003800000 */
[----:B------:R-:W-:Y:S01]  /*5d20*/  BPT.TRAP 0x1 ;  /* 0x000000040000795c */ /* 0x000fe20000300000 */
.L_x_25:
[----:B------:R-:W-:Y:S01]  /*5d30*/  ULEA UR7, UR38, UR60, 0x3 ;  /* 0x0000003c26077291 */ /* 0x000fe2000f8e183f */
[----:B------:R-:W-:-:S05]  /*5d40*/  IMAD.U32 R4, RZ, RZ, UR39 ;  /* 0x00000027ff047e24 */ /* 0x000fca000f8e00ff */
[----:B------:R-:W-:-:S04]  /*5d50*/  SHF.L.U32 R4, R4, 0x1f, RZ ;  /* 0x0000001f04047819 */ /* 0x000fc800000006ff */
[----:B------:R1:W2:Y:S01]  /*5d60*/  SYNCS.PHASECHK.TRANS64.TRYWAIT P2, [UR7+0x34850], R4 ;  /* 0x03485004ff0075a7 */ /* 0x0002a20008040147 */
[----:B------:R-:W-:Y:S05]  /*5d70*/  @!P0 BRA `(.L_x_26) ;  /* 0x0000000000048947 */ /* 0x000fea0003800000 */
[----:B------:R-:W-:Y:S01]  /*5d80*/  BPT.TRAP 0x1 ;  /* 0x000000040000795c */ /* 0x000fe20000300000 */
.L_x_26:
[----:B--2---:R-:W-:Y:S05]  /*5d90*/  @P2 BRA `(.L_x_27) ;  /* 0x0000000000082947 */ /* 0x004fea0003800000 */
[----:B------:R-:W2:Y:S02]  /*5da0*/  SYNCS.PHASECHK.TRANS64.TRYWAIT P0, [UR7+0x34850], R4 ;  /* 0x03485004ff0075a7 */ /* 0x000ea40008000147 */
[----:B--2---:R-:W-:Y:S05]  /*5db0*/  @!P0 BRA `(.L_x_28) ;  /* 0x0000004400ac8947 */ /* 0x004fea0003800000 */
.L_x_27:
[----:B------:R-:W-:Y:S01]  /*5dc0*/  UIADD3 UR4, UR60, 0x400, URZ ;  /* 0x000004003c047890 */ /* 0x000fe2000fffe03f */
[----:B------:R-:W-:Y:S01]  /*5dd0*/  WARPGROUP.ARRIVE ;  /* 0x00000000000079c5 */ /* 0x000fe20000000000 */
[----:B------:R-:W-:Y:S01]  /*5de0*/  UMOV UR11, 0x40000040 ;  /* 0x40000040000b7882 */ /* 0x000fe20000000000 */
[----:B-12---:R-:W1:Y:S01]  /*5df0*/  SHFL.BFLY PT, R4, R3, 0x2, 0x1f ;  /* 0x0c401f0003047f89 */ /* 0x006e6200000e0000 */
[----:B------:R-:W-:Y:S01]  /*5e00*/  USHF.R.U32.HI UR4, URZ, 0x4, UR4 ;  /* 0x000000043f047899 */ /* 0x000fe20008011604 */
[C---:B------:R-:W-:Y:S01]  /*5e10*/  IADD3 R89, P4, R16.reuse, 0x20, RZ ;  /* 0x0000002010597810 */ /* 0x040fe20007f9e0ff */
[----:B------:R-:W-:Y:S01]  /*5e20*/  UIADD3 UR35, -UR36, URZ, URZ ;  /* 0x0000003f24237290 */ /* 0x000fe2000fffe13f */
[----:B------:R-:W2:Y:S01]  /*5e30*/  SHFL.BFLY PT, R5, R6, 0x2, 0x1f ;  /* 0x0c401f0006057f89 */ /* 0x000ea200000e0000 */
[----:B------:R-:W-:Y:S01]  /*5e40*/  ULOP3.LUT UR4, UR4, 0x3fff, URZ, 0xc0, !UPT ;  /* 0x00003fff04047892 */ /* 0x000fe2000f8ec03f */
[C---:B------:R-:W-:Y:S01]  /*5e50*/  IADD3 R7, P3, R16.reuse, 0x4040, RZ ;  /* 0x0000404010077810 */ /* 0x040fe20007f7e0ff */
[----:B------:R-:W-:Y:S01]  /*5e60*/  UIADD3 UR34, -UR61, URZ, URZ ;  /* 0x0000003f3d227290 */ /* 0x000fe2000fffe13f */
[C---:B------:R-:W-:Y:S01]  /*5e70*/  IADD3 R13, P0, R16.reuse, 0x4000, RZ ;  /* 0x00004000100d7810 */ /* 0x040fe20007f1e0ff */
[----:B------:R-:W-:Y:S01]  /*5e80*/  ULOP3.LUT UR4, UR4, 0x4000000, URZ, 0xfc, !UPT ;  /* 0x0400000004047892 */ /* 0x000fe2000f8efc3f */
[----:B------:R-:W-:Y:S01]  /*5e90*/  LOP3.LUT R88, R89, 0x380, RZ, 0xc0, !PT ;  /* 0x0000038059587812 */ /* 0x000fe200078ec0ff */
[----:B------:R-:W-:Y:S01]  /*5ea0*/  ULDC UR5, c[0x0][0xda8] ;  /* 0x00036a0000057ab9 */ /* 0x000fe20000000800 */
[----:B------:R-:W-:Y:S01]  /*5eb0*/  IADD3 R21, P5, R16, 0x40, RZ ;  /* 0x0000004010157810 */ /* 0x000fe20007fbe0ff */
[----:B------:R-:W-:Y:S01]  /*5ec0*/  ULEA UR4, UR38, UR4, 0xb ;  /* 0x0000000426047291 */ /* 0x000fe2000f8e583f */
[----:B------:R-:W-:Y:S01]  /*5ed0*/  LOP3.LUT R12, R13, 0x380, RZ, 0xc0, !PT ;  /* 0x000003800d0c7812 */ /* 0x000fe200078ec0ff */
[----:B------:R-:W-:Y:S01]  /*5ee0*/  ULDC.64 UR8, c[0x0][0xb70] ;  /* 0x0002dc0000087ab9 */ /* 0x000fe20000000a00 */
[----:B------:R-:W-:Y:S01]  /*5ef0*/  SHF.R.U64 R88, R88, 0x3, RZ ;  /* 0x0000000358587819 */ /* 0x000fe200000012ff */
[----:B------:R-:W-:Y:S01]  /*5f00*/  UIADD3 UR6, UR4, 0x80, URZ ;  /* 0x0000008004067890 */ /* 0x000fe2000fffe03f */
[----:B------:R-:W-:-:S02]  /*5f10*/  LOP3.LUT R20, R21, 0x380, RZ, 0xc0, !PT ;  /* 0x0000038015147812 */ /* 0x000fc400078ec0ff */
[----:B------:R-:W-:Y:S01]  /*5f20*/  UMOV UR10, UR4 ;  /* 0x00000004000a7c82 */ /* 0x000fe20008000000 */
[----:B------:R-:W-:Y:S01]  /*5f30*/  SHF.R.U64 R12, R12, 0x3, RZ ;  /* 0x000000030c0c7819 */ /* 0x000fe200000012ff */
[----:B------:R-:W-:Y:S01]  /*5f40*/  HGMMA.64x128x16.F32 R24, R180, gdesc[UR8].tnspB, R24, gsb0 ;  /* 0x41e00008b4187df0 */ /* 0x000fe20008000818 */
[----:B------:R-:W-:Y:S01]  /*5f50*/  UMOV UR11, 0x40000040 ;  /* 0x40000040000b7882 */ /* 0x000fe20000000000 */
[----:B------:R-:W-:Y:S01]  /*5f60*/  UMOV UR10, UR6 ;  /* 0x00000006000a7c82 */ /* 0x000fe20008000000 */
[----:B------:R-:W-:Y:S01]  /*5f70*/  UIADD3 UR6, UR4, 0x100, URZ ;  /* 0x0000010004067890 */ /* 0x000fe2000fffe03f */
[----:B-1----:R-:W-:Y:S01]  /*5f80*/  FADD.FTZ R3, R4, R3 ;  /* 0x0000000304037221 */ /* 0x002fe20000010000 */
[----:B------:R-:W-:Y:S01]  /*5f90*/  LOP3.LUT R88, R88, R89, RZ, 0x3c, !PT ;  /* 0x0000005958587212 */ /* 0x000fe200078e3cff */
[----:B--2---:R-:W-:Y:S01]  /*5fa0*/  FADD.FTZ R5, R5, R6 ;  /* 0x0000000605057221 */ /* 0x004fe20000010000 */
[----:B------:R-:W-:Y:S01]  /*5fb0*/  LOP3.LUT R6, R7, 0x380, RZ, 0xc0, !PT ;  /* 0x0000038007067812 */ /* 0x000fe200078ec0ff */
[----:B------:R-:W-:Y:S01]  /*5fc0*/  IMAD.X R89, RZ, RZ, R17, P4 ;  /* 0x000000ffff597224 */ /* 0x000fe200020e0611 */
[----:B------:R-:W1:Y:S01]  /*5fd0*/  SHFL.BFLY PT, R92, R3, 0x1, 0x1f ;  /* 0x0c201f00035c7f89 */ /* 0x000e6200000e0000 */
[----:B------:R-:W-:-:S02]  /*5fe0*/  SHF.R.U64 R20, R20, 0x3, RZ ;  /* 0x0000000314147819 */ /* 0x000fc400000012ff */
[----:B------:R-:W-:Y:S01]  /*5ff0*/  SHF.R.U64 R6, R6, 0x3, RZ ;  /* 0x0000000306067819 */ /* 0x000fe200000012ff */
[----:B------:R-:W2:Y:S01]  /*6000*/  SHFL.BFLY PT, R8, R5, 0x1, 0x1f ;  /* 0x0c201f0005087f89 */ /* 0x000ea200000e0000 */
[----:B------:R-:W-:Y:S02]  /*6010*/  LOP3.LUT R12, R12, R13, RZ, 0x3c, !PT ;  /* 0x0000000d0c0c7212 */ /* 0x000fe400078e3cff */
[----:B------:R-:W-:Y:S01]  /*6020*/  LOP3.LUT R6, R6, R7, RZ, 0x3c, !PT ;  /* 0x0000000706067212 */ /* 0x000fe200078e3cff */
[--C-:B------:R-:W-:Y:S01]  /*6030*/  IMAD.X R7, RZ, RZ, R17.reuse, P3 ;  /* 0x000000ffff077224 */ /* 0x100fe200018e0611 */
[C---:B------:R-:W-:Y:S02]  /*6040*/  IADD3 R13, P4, R16.reuse, 0x4060, RZ ;  /* 0x00004060100d7810 */ /* 0x040fe40007f9e0ff */
[----:B------:R-:W-:Y:S02]  /*6050*/  LOP3.LUT R91, R16, 0x380, RZ, 0xc0, !PT ;  /* 0x00000380105b7812 */ /* 0x000fe400078ec0ff */
[----:B------:R-:W-:Y:S01]  /*6060*/  LOP3.LUT R20, R20, R21, RZ, 0x3c, !PT ;  /* 0x0000001514147212 */ /* 0x000fe200078e3cff */
[----:B------:R-:W-:Y:S01]  /*6070*/  IMAD.X R21, RZ, RZ, R17, P5 ;  /* 0x000000ffff157224 */ /* 0x000fe200028e0611 */
[----:B------:R-:W-:-:S02]  /*6080*/  LOP3.LUT R4, R13, 0x380, RZ, 0xc0, !PT ;  /* 0x000003800d047812 */ /* 0x000fc400078ec0ff */
[----:B------:R-:W-:Y:S02]  /*6090*/  SHF.R.U64 R91, R91, 0x3, RZ ;  /* 0x000000035b5b7819 */ /* 0x000fe400000012ff */
[----:B------:R-:W-:Y:S02]  /*60a0*/  SHF.R.U64 R4, R4, 0x3, RZ ;  /* 0x0000000304047819 */ /* 0x000fe400000012ff */
[----:B------:R-:W-:Y:S01]  /*60b0*/  LOP3.LUT R90, R91, R16, RZ, 0x3c, !PT ;  /* 0x000000105b5a7212 */ /* 0x000fe200078e3cff */
[--C-:B------:R-:W-:Y:S01]  /*60c0*/  IMAD.MOV.U32 R91, RZ, RZ, R17.reuse ;  /* 0x000000ffff5b7224 */ /* 0x100fe200078e0011 */
[----:B------:R-:W-:Y:S01]  /*60d0*/  IADD3 R11, P2, R16, 0x4020, RZ ;  /* 0x00004020100b7810 */ /* 0x000fe20007f5e0ff */
[----:B-1----:R-:W-:Y:S01]  /*60e0*/  FADD.FTZ R92, R3, R92 ;  /* 0x0000005c035c7221 */ /* 0x002fe20000010000 */
[----:B------:R-:W-:Y:S02]  /*60f0*/  MOV R94, R88 ;  /* 0x00000058005e7202 */ /* 0x000fe40000000f00 */
[----:B------:R-:W-:Y:S01]  /*6100*/  LOP3.LUT R4, R4, R13, RZ, 0x3c, !PT ;  /* 0x0000000d04047212 */ /* 0x000fe200078e3cff */
[----:B--2---:R-:W-:Y:S01]  /*6110*/  FADD.FTZ R96, R5, R8 ;  /* 0x0000000805607221 */ /* 0x004fe20000010000 */
[----:B------:R-:W-:Y:S01]  /*6120*/  FSETP.NE.FTZ.AND P3, PT, R92, RZ, PT ;  /* 0x000000ff5c00720b */ /* 0x000fe20003f75000 */
[----:B------:R-:W-:Y:S01]  /*6130*/  IMAD.MOV.U32 R8, RZ, RZ, RZ ;  /* 0x000000ffff087224 */ /* 0x000fe200078e00ff */
[----:B------:R-:W-:Y:S01]  /*6140*/  MOV R88, R6 ;  /* 0x0000000600587202 */ /* 0x000fe20000000f00 */
[----:B------:R-:W-:Y:S01]  /*6150*/  IMAD.U32 R7, RZ, RZ, UR7 ;  /* 0x00000007ff077e24 */ /* 0x000fe2000f8e00ff */
[----:B------:R-:W-:Y:S01]  /*6160*/  FSETP.NE.FTZ.AND P5, PT, R96, RZ, PT ;  /* 0x000000ff6000720b */ /* 0x000fe20003fb5000 */
[----:B------:R-:W-:Y:S01]  /*6170*/  IMAD.X R5, RZ, RZ, R17, P4 ;  /* 0x000000ffff057224 */ /* 0x000fe200020e0611 */
[----:B------:R-:W-:Y:S01]  /*6180*/  IADD3.X R13, RZ, R17, RZ, P0, !PT ;  /* 0x00000011ff0d7210 */ /* 0x000fe200007fe4ff */
[----:B------:R-:W-:Y:S01]  /*6190*/  @!P1 VIADD R7, R7, 0x34860 ;  /* 0x0003486007079836 */ /* 0x000fe20000000000 */
[----:B------:R-:W-:Y:S01]  /*61a0*/  LOP3.LUT R10, R11, 0x380, RZ, 0xc0, !PT ;  /* 0x000003800b0a7812 */ /* 0x000fe200078ec0ff */
[----:B------:R-:W-:Y:S01]  /*61b0*/  ULDC UR7, c[0x0][0xa88] ;  /* 0x0002a20000077ab9 */ /* 0x000fe20000000800 */
[----:B------:R-:W-:-:S02]  /*61c0*/  MOV R95, R90 ;  /* 0x0000005a005f7202 */ /* 0x000fc40000000f00 */
[----:B------:R-:W-:Y:S01]  /*61d0*/  MOV R90, R12 ;  /* 0x0000000c005a7202 */ /* 0x000fe20000000f00 */
[----:B------:R-:W1:Y:S01]  /*61e0*/  @P3 MUFU.LG2 R6, R92 ;  /* 0x0000005c00063308 */ /* 0x000e620000000c00 */
[----:B------:R-:W-:Y:S01]  /*61f0*/  IMAD.MOV.U32 R12, RZ, RZ, RZ ;  /* 0x000000ffff0c7224 */ /* 0x000fe200078e00ff */
[----:B------:R-:W-:Y:S02]  /*6200*/  SHF.R.U64 R10, R10, 0x3, RZ ;  /* 0x000000030a0a7819 */ /* 0x000fe400000012ff */
[----:B------:R-:W-:Y:S02]  /*6210*/  @!P1 PRMT R7, RZ, 0x654, R7 ;  /* 0x00000654ff079816 */ /* 0x000fe40000000007 */
[----:B------:R-:W-:Y:S01]  /*6220*/  LOP3.LUT R10, R10, R11, RZ, 0x3c, !PT ;  /* 0x0000000b0a0a7212 */ /* 0x000fe200078e3cff */
[----:B------:R-:W-:Y:S01]  /*6230*/  IMAD.X R11, RZ, RZ, R17, P2 ;  /* 0x000000ffff0b7224 */ /* 0x000fe200010e0611 */
[----:B------:R-:W-:Y:S01]  /*6240*/  @P5 MUFU.RCP R8, R96 ;  /* 0x0000006000085308 */ /* 0x000fe20000001000 */
[----:B------:R-:W-:Y:S01]  /*6250*/  MOV R93, R20 ;  /* 0x00000014005d7202 */ /* 0x000fe20000000f00 */
[----:B------:R-:W-:Y:S01]  /*6260*/  IMAD.MOV.U32 R21, RZ, RZ, -0x800000 ;  /* 0xff800000ff157424 */ /* 0x000fe200078e00ff */
[----:B------:R-:W-:-:S02]  /*6270*/  R2UR UR12, R184 ;  /* 0x00000000b80c72ca */ /* 0x000fc400000e0000 */
[----:B------:R-:W-:Y:S01]  /*6280*/  MOV R89, R10 ;  /* 0x0000000a00597202 */ /* 0x000fe20000000f00 */
[----:B------:R-:W-:Y:S01]  /*6290*/  @P3 FMUL.FTZ R11, R2, 0.69314718246459960938 ;  /* 0x3f317218020b3820 */ /* 0x000fe20000410000 */
[----:B------:R-:W-:Y:S01]  /*62a0*/  IADD3 R15, P6, R16, 0x60, RZ ;  /* 0x00000060100f7810 */ /* 0x000fe20007fde0ff */
[----:B------:R-:W-:Y:S01]  /*62b0*/  @P3 MUFU.RCP R12, R92 ;  /* 0x0000005c000c3308 */ /* 0x000fe20000001000 */
[----:B-1----:R-:W-:Y:S01]  /*62c0*/  @P3 FMUL.FTZ R6, R6, 0.69314718246459960938 ;  /* 0x3f31721806063820 */ /* 0x002fe20000410000 */
[----:B------:R-:W-:Y:S02]  /*62d0*/  MOV R20, R4 ;  /* 0x0000000400147202 */ /* 0x000fe40000000f00 */
[----:B------:R-:W-:Y:S01]  /*62e0*/  LOP3.LUT R14, R15, 0x380, RZ, 0xc0, !PT ;  /* 0x000003800f0e7812 */ /* 0x000fe200078ec0ff */
[----:B------:R-:W-:Y:S01]  /*62f0*/  @P3 FFMA.FTZ R21, R11, R9, R6 ;  /* 0x000000090b153223 */ /* 0x000fe20000010006 */
[----:B------:R-:W-:Y:S02]  /*6300*/  LOP3.LUT P0, RZ, R23, 0x3, RZ, 0xc0, !PT ;  /* 0x0000000317ff7812 */ /* 0x000fe4000780c0ff */
[----:B------:R-:W1:Y:S01]  /*6310*/  @P5 MUFU.LG2 R3, R96 ;  /* 0x0000006000035308 */ /* 0x000e620000000c00 */
[----:B------:R-:W-:Y:S01]  /*6320*/  UIMAD UR34, UR5, UR34, UR12 ;  /* 0x00000022052272a4 */ /* 0x000fe2000f8e020c */
[----:B------:R-:W-:-:S02]  /*6330*/  SHF.R.U64 R14, R14, 0x3, RZ ;  /* 0x000000030e0e7819 */ /* 0x000fc400000012ff */
[----:B------:R-:W-:Y:S01]  /*6340*/  ULDC.64 UR12, c[0x0][0x208] ;  /* 0x00008200000c7ab9 */ /* 0x000fe20000000a00 */
[----:B------:R-:W-:Y:S01]  /*6350*/  USHF.L.U32 UR34, UR34, 0x7, URZ ;  /* 0x0000000722227899 */ /* 0x000fe2000800063f */
[----:B------:R-:W-:Y:S01]  /*6360*/  LOP3.LUT R14, R14, R15, RZ, 0x3c, !PT ;  /* 0x0000000f0e0e7212 */ /* 0x000fe200078e3cff */
[----:B------:R-:W-:-:S04]  /*6370*/  IMAD.X R15, RZ, RZ, R17, P6 ;  /* 0x000000ffff0f7224 */ /* 0x000fc800030e0611 */
[----:B------:R-:W-:Y:S01]  /*6380*/  VIADD R97, R187, UR34 ;  /* 0x00000022bb617c36 */ /* 0x000fe20008000000 */
[----:B------:R-:W-:-:S03]  /*6390*/  MOV R91, R14 ;  /* 0x0000000e005b7202 */ /* 0x000fc60000000f00 */
[----:B------:R-:W-:-:S05]  /*63a0*/  VIADD R10, R97, 0x8 ;  /* 0x00000008610a7836 */ /* 0x000fca0000000000 */
[----:B------:R-:W-:Y:S02]  /*63b0*/  ISETP.GE.OR P2, PT, R10, UR7, P0 ;  /* 0x000000070a007c0c */ /* 0x000fe40008746670 */
[----:B------:R-:W-:Y:S01]  /*63c0*/  ISETP.GE.OR P0, PT, R97, UR7, P0 ;  /* 0x0000000761007c0c */ /* 0x000fe20008706670 */
[----:B------:R-:W-:Y:S02]  /*63d0*/  WARPGROUP.DEPBAR.LE gsb0, 0x0 ;  /* 0x00008000000079c5 */ /* 0x000fe40000010000 */
[----:B------:R-:W-:-:S06]  /*63e0*/  WARPGROUP.ARRIVE ;  /* 0x00000000000079c5 */ /* 0x000fcc0000000000 */
[----:B------:R-:W-:Y:S01]  /*63f0*/  HGMMA.64x128x16.F32 R24, R176, gdesc[UR8].tnspB, R24, gsb0 ;  /* 0x41e00008b0187df0 */ /* 0x000fe20008000818 */
[----:B------:R-:W-:Y:S01]  /*6400*/  UMOV UR10, UR6 ;  /* 0x00000006000a7c82 */ /* 0x000fe20008000000 */
[----:B------:R-:W-:Y:S01]  /*6410*/  UMOV UR11, 0x40000040 ;  /* 0x40000040000b7882 */ /* 0x000fe20000000000 */
[----:B------:R-:W-:Y:S01]  /*6420*/  UIADD3 UR6, UR4, 0x180, URZ ;  /* 0x0000018004067890 */ /* 0x000fe2000fffe03f */
        /* <DEDUP_REMOVED lines=17> */
[----:B------:R-:W-:Y:S02]  /*6540*/  UIADD3 UR6, UR4, 0x300, URZ ;  /* 0x0000030004067890 */ /* 0x000fe4000fffe03f */
[----:B------:R-:W-:Y:S01]  /*6550*/  UIADD3 UR4, UR4, 0x380, URZ ;  /* 0x0000038004047890 */ /* 0x000fe2000fffe03f */
[----:B------:R-:W-:Y:S02]  /*6560*/  WARPGROUP.DEPBAR.LE gsb0, 0x0 ;  /* 0x00008000000079c5 */ /* 0x000fe40000010000 */
[----:B------:R-:W-:-:S06]  /*6570*/  WARPGROUP.ARRIVE ;  /* 0x00000000000079c5 */ /* 0x000fcc0000000000 */
[----:B------:R-:W-:Y:S01]  /*6580*/  HGMMA.64x128x16.F32 R24, R156, gdesc[UR8].tnspB, R24, gsb0 ;  /* 0x41e000089c187df0 */ /* 0x000fe20008000818 */
[----:B------:R-:W-:Y:S01]  /*6590*/  UMOV UR10, UR6 ;  /* 0x00000006000a7c82 */ /* 0x000fe20008000000 */
[----:B------:R-:W-:Y:S01]  /*65a0*/  UMOV UR11, 0x40000040 ;  /* 0x40000040000b7882 */ /* 0x000fe20000000000 */
[----:B------:R-:W-:Y:S02]  /*65b0*/  WARPGROUP.DEPBAR.LE gsb0, 0x0 ;  /* 0x00008000000079c5 */ /* 0x000fe40000010000 */
[----:B------:R-:W-:-:S07]  /*65c0*/  WARPGROUP.ARRIVE ;  /* 0x00000000000079c5 */ /* 0x000fce0000000000 */
[----:B------:R-:W-:Y:S01]  /*65d0*/  HGMMA.64x128x16.F32 R24, R160, gdesc[UR8].tnspB, R24, gsb0 ;  /* 0x41e00008a0187df0 */ /* 0x000fe20008000818 */
[----:B------:R-:W-:Y:S01]  /*65e0*/  UMOV UR10, UR4 ;  /* 0x00000004000a7c82 */ /* 0x000fe20008000000 */
[----:B------:R-:W-:Y:S01]  /*65f0*/  UMOV UR11, 0x40000040 ;  /* 0x40000040000b7882 */ /* 0x000fe20000000000 */
[----:B------:R-:W-:Y:S02]  /*6600*/  ULDC UR4, c[0x0][0xdb4] ;  /* 0x00036d0000047ab9 */ /* 0x000fe40000000800 */
[----:B------:R-:W-:-:S04]  /*6610*/  UIMAD UR35, UR4, UR35, UR61 ;  /* 0x00000023042372a4 */ /* 0x000fc8000f8e023d */
[----:B------:R-:W-:-:S04]  /*6620*/  USHF.R.S32.HI UR4, URZ, 0x1f, UR35 ;  /* 0x0000001f3f047899 */ /* 0x000fc80008011423 */
[----:B------:R-:W-:Y:S02]  /*6630*/  UIMAD UR6, UR4, UR8, URZ ;  /* 0x00000008040672a4 */ /* 0x000fe4000f8e023f */
[----:B------:R-:W-:Y:S02]  /*6640*/  UIMAD.WIDE.U32 UR4, UR35, UR8, URZ ;  /* 0x00000008230472a5 */ /* 0x000fe4000f8e003f */
[----:B------:R-:W-:-:S04]  /*6650*/  UIMAD UR6, UR35, UR9, UR6 ;  /* 0x00000009230672a4 */ /* 0x000fc8000f8e0206 */
[----:B------:R-:W-:Y:S02]  /*6660*/  IMAD.U32 R5, RZ, RZ, UR5 ;  /* 0x00000005ff057e24 */ /* 0x000fe4000f8e00ff */
[----:B------:R-:W-:Y:S01]  /*6670*/  @P5 FMUL.FTZ R5, R2, 0.69314718246459960938 ;  /* 0x3f31721802055820 */ /* 0x000fe20000410000 */
[----:B------:R-:W-:Y:S01]  /*6680*/  MOV R4, UR4 ;  /* 0x0000000400047c02 */ /* 0x000fe20008000f00 */
[----:B-1----:R-:W-:Y:S01]  /*6690*/  @P5 FMUL.FTZ R2, R3, 0.69314718246459960938 ;  /* 0x3f31721803025820 */ /* 0x002fe20000410000 */
[----:B------:R-:W-:-:S06]  /*66a0*/  UIADD3 UR4, UR5, UR6, URZ ;  /* 0x0000000605047290 */ /* 0x000fcc000fffe03f */
[----:B------:R-:W-:Y:S01]  /*66b0*/  IMAD.U32 R3, RZ, RZ, UR4 ;  /* 0x00000004ff037e24 */ /* 0x000fe2000f8e00ff */
[----:B------:R-:W-:Y:S01]  /*66c0*/  USHF.R.S32.HI UR4, URZ, 0x1f, UR36 ;  /* 0x0000001f3f047899 */ /* 0x000fe20008011424 */
[----:B------:R-:W-:Y:S02]  /*66d0*/  WARPGROUP.DEPBAR.LE gsb0, 0x0 ;  /* 0x00008000000079c5 */ /* 0x000fe40000010000 */
[----:B------:R-:W-:-:S06]  /*66e0*/  WARPGROUP.ARRIVE ;  /* 0x00000000000079c5 */ /* 0x000fcc0000000000 */
[----:B------:R-:W-:Y:S01]  /*66f0*/  HGMMA.64x128x16.F32 R24, R164, gdesc[UR8].tnspB, R24, gsb0 ;  /* 0x41e00008a4187df0 */ /* 0x000fe20008000818 */
[----:B------:R-:W-:Y:S01]  /*6700*/  R2UR UR10, R19 ;  /* 0x00000000130a72ca */ /* 0x000fe200000e0000 */
[----:B------:R-:W-:Y:S02]  /*6710*/  IMAD.MOV.U32 R19, RZ, RZ, -0x800000 ;  /* 0xff800000ff137424 */ /* 0x000fe400078e00ff */
[----:B------:R-:W-:Y:S01]  /*6720*/  @P5 FFMA.FTZ R19, R5, R0, R2 ;  /* 0x0000000005135223 */ /* 0x000fe20000010002 */
[----:B------:R-:W-:Y:S01]  /*6730*/  IMAD.MOV.U32 R2, RZ, RZ, R4 ;  /* 0x000000ffff027224 */ /* 0x000fe200078e0004 */
[----:B------:R-:W-:Y:S02]  /*6740*/  WARPGROUP.DEPBAR.LE gsb0, 0x0 ;  /* 0x00008000000079c5 */ /* 0x000fe40000010000 */
[----:B------:R1:W-:Y:S01]  /*6750*/  @!P1 SYNCS.ARRIVE.TRANS64.RED.A1T0 RZ, [R7+URZ], RZ ;  /* 0x000000ff07ff99a7 */ /* 0x0003e2000810043f */
[----:B------:R-:W-:Y:S01]  /*6760*/  FMUL.FTZ R6, R29, R8 ;  /* 0x000000081d067220 */ /* 0x000fe20000410000 */
[----:B------:R-:W-:Y:S01]  /*6770*/  FMUL.FTZ R30, R30, R12 ;  /* 0x0000000c1e1e7220 */ /* 0x000fe20000410000 */
[-C--:B------:R-:W-:Y:S01]  /*6780*/  FMUL.FTZ R4, R25, R8.reuse ;  /* 0x0000000819047220 */ /* 0x080fe20000410000 */
[----:B------:R-:W-:Y:S01]  /*6790*/  FMUL.FTZ R5, R24, R8 ;  /* 0x0000000818057220 */ /* 0x000fe20000410000 */
[-C--:B------:R-:W-:Y:S01]  /*67a0*/  FMUL.FTZ R27, R27, R12.reuse ;  /* 0x0000000c1b1b7220 */ /* 0x080fe20000410000 */
[----:B------:R-:W-:Y:S01]  /*67b0*/  FMUL.FTZ R26, R26, R12 ;  /* 0x0000000c1a1a7220 */ /* 0x000fe20000410000 */
[-C--:B------:R-:W-:Y:S01]  /*67c0*/  FMUL.FTZ R10, R37, R8.reuse ;  /* 0x00000008250a7220 */ /* 0x080fe20000410000 */
[-C--:B-1----:R-:W-:Y:S01]  /*67d0*/  FMUL.FTZ R7, R28, R8.reuse ;  /* 0x000000081c077220 */ /* 0x082fe20000410000 */
[-C--:B------:R-:W-:Y:S01]  /*67e0*/  FMUL.FTZ R11, R36, R8.reuse ;  /* 0x00000008240b7220 */ /* 0x080fe20000410000 */
[-C--:B------:R-:W-:Y:S01]  /*67f0*/  FMUL.FTZ R33, R33, R8.reuse ;  /* 0x0000000821217220 */ /* 0x080fe20000410000 */
[-C--:B------:R-:W-:Y:S01]  /*6800*/  FMUL.FTZ R32, R32, R8.reuse ;  /* 0x0000000820207220 */ /* 0x080fe20000410000 */
[----:B------:R-:W-:Y:S01]  /*6810*/  FMUL.FTZ R14, R45, R8 ;  /* 0x000000082d0e7220 */ /* 0x000fe20000410000 */
[----:B------:R-:W-:Y:S01]  /*6820*/  F2FP.F16.F32.PACK_AB R6, R6, R7 ;  /* 0x000000070606723e */ /* 0x000fe200000000ff */
[----:B------:R-:W-:Y:S01]  /*6830*/  FMUL.FTZ R7, R31, R12 ;  /* 0x0000000c1f077220 */ /* 0x000fe20000410000 */
[----:B------:R-:W-:Y:S01]  /*6840*/  FMUL.FTZ R15, R44, R8 ;  /* 0x000000082c0f7220 */ /* 0x000fe20000410000 */
[----:B------:R-:W-:Y:S01]  /*6850*/  F2FP.F16.F32.PACK_AB R4, R4, R5 ;  /* 0x000000050404723e */ /* 0x000fe200000000ff */
[-C--:B------:R-:W-:Y:S01]  /*6860*/  FMUL.FTZ R9, R35, R12.reuse ;  /* 0x0000000c23097220 */ /* 0x080fe20000410000 */
[----:B------:R-:W-:Y:S01]  /*6870*/  FMUL.FTZ R34, R34, R12 ;  /* 0x0000000c22227220 */ /* 0x000fe20000410000 */
[----:B------:R-:W-:Y:S01]  /*6880*/  F2FP.F16.F32.PACK_AB R7, R7, R30 ;  /* 0x0000001e0707723e */ /* 0x000fe200000000ff */
[-C--:B------:R-:W-:Y:S01]  /*6890*/  FMUL.FTZ R39, R39, R12.reuse ;  /* 0x0000000c27277220 */ /* 0x080fe20000410000 */
[----:B------:R-:W1:Y:S01]  /*68a0*/  LDC.64 R30, c[0x0][0xb78] ;  /* 0x0002de00ff1e7b82 */ /* 0x000e620000000a00 */
[----:B------:R-:W-:Y:S01]  /*68b0*/  FMUL.FTZ R38, R38, R12 ;  /* 0x0000000c26267220 */ /* 0x000fe20000410000 */
[-C--:B------:R-:W-:Y:S01]  /*68c0*/  FMUL.FTZ R41, R41, R8.reuse ;  /* 0x0000000829297220 */ /* 0x080fe20000410000 */
[-C--:B------:R-:W-:Y:S01]  /*68d0*/  FMUL.FTZ R40, R40, R8.reuse ;  /* 0x0000000828287220 */ /* 0x080fe20000410000 */
[-C--:B------:R-:W-:Y:S01]  /*68e0*/  FMUL.FTZ R24, R49, R8.reuse ;  /* 0x0000000831187220 */ /* 0x080fe20000410000 */
[-C--:B------:R-:W-:Y:S01]  /*68f0*/  FMUL.FTZ R25, R48, R8.reuse ;  /* 0x0000000830197220 */ /* 0x080fe20000410000 */
[-C--:B------:R-:W-:Y:S01]  /*6900*/  FMUL.FTZ R57, R57, R8.reuse ;  /* 0x0000000839397220 */ /* 0x080fe20000410000 */
[----:B------:R-:W-:Y:S01]  /*6910*/  FMUL.FTZ R56, R56, R8 ;  /* 0x0000000838387220 */ /* 0x000fe20000410000 */
[----:B------:R-:W-:Y:S01]  /*6920*/  F2FP.F16.F32.PACK_AB R5, R27, R26 ;  /* 0x0000001a1b05723e */ /* 0x000fe200000000ff */
[----:B------:R-:W-:Y:S01]  /*6930*/  BAR.SYNC.DEFER_BLOCKING 0x1, 0x100 ;  /* 0x0044000000007b1d */ /* 0x000fe20000010000 */
[-C--:B------:R-:W-:Y:S01]  /*6940*/  FMUL.FTZ R13, R43, R12.reuse ;  /* 0x0000000c2b0d7220 */ /* 0x080fe20000410000 */
[-C--:B------:R-:W-:Y:S01]  /*6950*/  FMUL.FTZ R42, R42, R12.reuse ;  /* 0x0000000c2a2a7220 */ /* 0x080fe20000410000 */
[-C--:B------:R-:W-:Y:S01]  /*6960*/  FMUL.FTZ R47, R47, R12.reuse ;  /* 0x0000000c2f2f7220 */ /* 0x080fe20000410000 */
[----:B------:R-:W-:Y:S01]  /*6970*/  FMUL.FTZ R46, R46, R12 ;  /* 0x0000000c2e2e7220 */ /* 0x000fe20000410000 */
        /* <DEDUP_REMOVED lines=26> */
[----:B------:R-:W-:Y:S01]  /*6b20*/  F2FP.F16.F32.PACK_AB R10, R10, R11 ;  /* 0x0000000b0a0a723e */ /* 0x000fe200000000ff */
[-C--:B------:R-:W-:Y:S01]  /*6b30*/  FMUL.FTZ R71, R71, R12.reuse ;  /* 0x0000000c47477220 */ /* 0x080fe20000410000 */
[-C--:B------:R-:W-:Y:S01]  /*6b40*/  FMUL.FTZ R70, R70, R12.reuse ;  /* 0x0000000c46467220 */ /* 0x080fe20000410000 */
[-C--:B------:R-:W-:Y:S01]  /*6b50*/  FMUL.FTZ R75, R75, R12.reuse ;  /* 0x0000000c4b4b7220 */ /* 0x080fe20000410000 */
[----:B------:R-:W-:Y:S01]  /*6b60*/  FMUL.FTZ R74, R74, R12 ;  /* 0x0000000c4a4a7220 */ /* 0x000fe20000410000 */
[C---:B-1----:R-:W-:Y:S01]  /*6b70*/  IMAD R0, R30.reuse, UR4, RZ ;  /* 0x000000041e007c24 */ /* 0x042fe2000f8e02ff */
[----:B------:R-:W-:Y:S01]  /*6b80*/  F2FP.F16.F32.PACK_AB R8, R33, R32 ;  /* 0x000000202108723e */ /* 0x000fe200000000ff */
[----:B------:R-:W-:Y:S01]  /*6b90*/  IMAD.WIDE.U32 R2, R30, UR36, R2 ;  /* 0x000000241e027c25 */ /* 0x000fe2000f8e0002 */
[----:B------:R-:W-:-:S03]  /*6ba0*/  F2FP.F16.F32.PACK_AB R9, R9, R34 ;  /* 0x000000220909723e */ /* 0x000fc600000000ff */
[----:B------:R-:W-:Y:S01]  /*6bb0*/  FMUL.FTZ R79, R79, R12 ;  /* 0x0000000c4f4f7220 */ /* 0x000fe20000410000 */
[----:B------:R-:W-:Y:S01]  /*6bc0*/  F2FP.F16.F32.PACK_AB R11, R39, R38 ;  /* 0x00000026270b723e */ /* 0x000fe200000000ff */
[-C--:B------:R-:W-:Y:S01]  /*6bd0*/  FMUL.FTZ R78, R78, R12.reuse ;  /* 0x0000000c4e4e7220 */ /* 0x080fe20000410000 */
[-C--:B------:R-:W-:Y:S01]  /*6be0*/  FMUL.FTZ R83, R83, R12.reuse ;  /* 0x0000000c53537220 */ /* 0x080fe20000410000 */
[-C--:B------:R-:W-:Y:S01]  /*6bf0*/  FMUL.FTZ R82, R82, R12.reuse ;  /* 0x0000000c52527220 */ /* 0x080fe20000410000 */
[-C--:B------:R-:W-:Y:S01]  /*6c00*/  FMUL.FTZ R87, R87, R12.reuse ;  /* 0x0000000c57577220 */ /* 0x080fe20000410000 */
[----:B------:R-:W-:Y:S01]  /*6c10*/  FMUL.FTZ R86, R86, R12 ;  /* 0x0000000c56567220 */ /* 0x000fe20000410000 */
[----:B------:R-:W-:Y:S01]  /*6c20*/  F2FP.F16.F32.PACK_AB R14, R14, R15 ;  /* 0x0000000f0e0e723e */ /* 0x000fe200000000ff */
[----:B------:R1:W-:Y:S01]  /*6c30*/  STSM.16.M88.4 [R95], R4 ;  /* 0x000000045f007844 */ /* 0x0003e20000000200 */
[----:B------:R-:W-:Y:S01]  /*6c40*/  F2FP.F16.F32.PACK_AB R12, R41, R40 ;  /* 0x00000028290c723e */ /* 0x000fe200000000ff */
[----:B------:R-:W-:Y:S01]  /*6c50*/  IMAD R28, R31, UR36, R0 ;  /* 0x000000241f1c7c24 */ /* 0x000fe2000f8e0200 */
[----:B------:R-:W-:Y:S01]  /*6c60*/  F2FP.F16.F32.PACK_AB R13, R13, R42 ;  /* 0x0000002a0d0d723e */ /* 0x000fe200000000ff */
[----:B------:R-:W-:Y:S01]  /*6c70*/  STSM.16.M88.4 [R94], R8 ;  /* 0x000000085e007844 */ /* 0x000fe20000000200 */
[----:B------:R-:W-:Y:S01]  /*6c80*/  F2FP.F16.F32.PACK_AB R15, R47, R46 ;  /* 0x0000002e2f0f723e */ /* 0x000fe200000000ff */
[----:B------:R-:W-:Y:S01]  /*6c90*/  ULDC.64 UR4, c[0x0][0xb40] ;  /* 0x0002d00000047ab9 */ /* 0x000fe20000000a00 */
[----:B------:R-:W-:-:S02]  /*6ca0*/  F2FP.F16.F32.PACK_AB R24, R24, R25 ;  /* 0x000000191818723e */ /* 0x000fc400000000ff */
[----:B------:R-:W-:Y:S01]  /*6cb0*/  F2FP.F16.F32.PACK_AB R56, R57, R56 ;  /* 0x000000383938723e */ /* 0x000fe200000000ff */
[----:B------:R-:W-:Y:S01]  /*6cc0*/  STSM.16.M88.4 [R93], R12 ;  /* 0x0000000c5d007844 */ /* 0x000fe20000000200 */
[----:B------:R-:W-:Y:S02]  /*6cd0*/  F2FP.F16.F32.PACK_AB R25, R51, R50 ;  /* 0x000000323319723e */ /* 0x000fe400000000ff */
[----:B------:R-:W-:Y:S02]  /*6ce0*/  F2FP.F16.F32.PACK_AB R26, R53, R52 ;  /* 0x00000034351a723e */ /* 0x000fe400000000ff */
[----:B------:R-:W-:Y:S02]  /*6cf0*/  F2FP.F16.F32.PACK_AB R27, R27, R54 ;  /* 0x000000361b1b723e */ /* 0x000fe400000000ff */
[----:B------:R-:W-:Y:S02]  /*6d00*/  F2FP.F16.F32.PACK_AB R57, R59, R58 ;  /* 0x0000003a3b39723e */ /* 0x000fe400000000ff */
[----:B------:R-:W-:Y:S01]  /*6d10*/  F2FP.F16.F32.PACK_AB R64, R65, R64 ;  /* 0x000000404140723e */ /* 0x000fe200000000ff */
[----:B------:R-:W-:Y:S01]  /*6d20*/  STSM.16.M88.4 [R91], R24 ;  /* 0x000000185b007844 */ /* 0x000fe20000000200 */
[----:B------:R-:W-:-:S02]  /*6d30*/  F2FP.F16.F32.PACK_AB R58, R61, R60 ;  /* 0x0000003c3d3a723e */ /* 0x000fc400000000ff */
[----:B------:R-:W-:Y:S02]  /*6d40*/  F2FP.F16.F32.PACK_AB R59, R63, R62 ;  /* 0x0000003e3f3b723e */ /* 0x000fe400000000ff */
[----:B------:R-:W-:Y:S02]  /*6d50*/  F2FP.F16.F32.PACK_AB R65, R67, R66 ;  /* 0x000000424341723e */ /* 0x000fe400000000ff */
[----:B------:R-:W-:Y:S01]  /*6d60*/  F2FP.F16.F32.PACK_AB R72, R73, R72 ;  /* 0x000000484948723e */ /* 0x000fe200000000ff */
[----:B------:R-:W-:Y:S01]  /*6d70*/  STSM.16.M88.4 [R90], R56 ;  /* 0x000000385a007844 */ /* 0x000fe20000000200 */
[----:B-1----:R-:W-:Y:S02]  /*6d80*/  SHF.R.S32.HI R5, RZ, 0x1f, R97 ;  /* 0x0000001fff057819 */ /* 0x002fe40000011461 */
[----:B------:R-:W-:Y:S02]  /*6d90*/  IADD3 R0, P1, R97, R2, RZ ;  /* 0x0000000261007210 */ /* 0x000fe40007f3e0ff */
[----:B------:R-:W-:-:S02]  /*6da0*/  F2FP.F16.F32.PACK_AB R66, R69, R68 ;  /* 0x000000444542723e */ /* 0x000fc400000000ff */
[----:B------:R-:W-:Y:S02]  /*6db0*/  F2FP.F16.F32.PACK_AB R67, R71, R70 ;  /* 0x000000464743723e */ /* 0x000fe400000000ff */
[----:B------:R-:W-:Y:S02]  /*6dc0*/  F2FP.F16.F32.PACK_AB R73, R75, R74 ;  /* 0x0000004a4b49723e */ /* 0x000fe400000000ff */
[----:B------:R-:W-:Y:S01]  /*6dd0*/  F2FP.F16.F32.PACK_AB R80, R81, R80 ;  /* 0x000000505150723e */ /* 0x000fe200000000ff */
[----:B------:R-:W-:Y:S01]  /*6de0*/  STSM.16.M88.4 [R89], R64 ;  /* 0x0000004059007844 */ /* 0x000fe20000000200 */
[----:B------:R-:W-:Y:S02]  /*6df0*/  F2FP.F16.F32.PACK_AB R74, R77, R76 ;  /* 0x0000004c4d4a723e */ /* 0x000fe400000000ff */
[----:B------:R-:W-:Y:S02]  /*6e00*/  F2FP.F16.F32.PACK_AB R75, R79, R78 ;  /* 0x0000004e4f4b723e */ /* 0x000fe400000000ff */
[----:B------:R-:W-:-:S02]  /*6e10*/  F2FP.F16.F32.PACK_AB R81, R83, R82 ;  /* 0x000000525351723e */ /* 0x000fc400000000ff */
[----:B------:R-:W-:Y:S01]  /*6e20*/  F2FP.F16.F32.PACK_AB R82, R85, R84 ;  /* 0x000000545552723e */ /* 0x000fe200000000ff */
[----:B------:R-:W-:Y:S01]  /*6e30*/  STSM.16.M88.4 [R88], R72 ;  /* 0x0000004858007844 */ /* 0x000fe20000000200 */
[----:B------:R-:W-:Y:S02]  /*6e40*/  F2FP.F16.F32.PACK_AB R83, R87, R86 ;  /* 0x000000565753723e */ /* 0x000fe400000000ff */
[----:B------:R-:W-:Y:S02]  /*6e50*/  IADD3.X R5, R5, R3, R28, P1, !PT ;  /* 0x0000000305057210 */ /* 0x000fe40000ffe41c */
[C---:B------:R-:W-:Y:S01]  /*6e60*/  LEA R2, P1, R0.reuse, UR4, 0x2 ;  /* 0x0000000400027c11 */ /* 0x040fe2000f8210ff */
[----:B------:R-:W-:Y:S01]  /*6e70*/  STSM.16.M88.4 [R20], R80 ;  /* 0x0000005014007844 */ /* 0x000fe20000000200 */
[----:B------:R-:W-:Y:S02]  /*6e80*/  ULDC UR4, c[0x0][0xc] ;  /* 0x0000030000047ab9 */ /* 0x000fe40000000800 */
[----:B------:R-:W-:Y:S01]  /*6e90*/  LEA.HI.X R3, R0, UR5, R5, 0x2, P1 ;  /* 0x0000000500037c11 */ /* 0x000fe200088f1405 */
[----:B------:R-:W-:Y:S01]  /*6ea0*/  @!PT LDS RZ, [RZ] ;  /* 0x00000000fffff984 */ /* 0x000fe20000000800 */
[----:B------:R-:W-:Y:S01]  /*6eb0*/  @!PT LDS RZ, [RZ] ;  /* 0x00000000fffff984 */ /* 0x000fe20000000800 */
[----:B------:R-:W-:Y:S01]  /*6ec0*/  @!PT LDS RZ, [RZ] ;  /* 0x00000000fffff984 */ /* 0x000fe20000000800 */
[----:B------:R-:W-:Y:S01]  /*6ed0*/  @!PT LDS RZ, [RZ] ;  /* 0x00000000fffff984 */ /* 0x000fe20000000800 */
[----:B------:R1:W-:Y:S06]  /*6ee0*/  MEMBAR.ALL.CTA ;  /* 0x0000000000007992 */ /* 0x0003ec0000008000 */
[----:B-1----:R-:W1:Y:S01]  /*6ef0*/  FENCE.VIEW.ASYNC.S ;  /* 0x00000000000073c6 */ /* 0x002e620000000000 */
[----:B------:R-:W-:-:S03]  /*6f00*/  UIADD3 UR10, UR4, UR10, URZ ;  /* 0x0000000a040a7290 */ /* 0x000fc6000fffe03f */
[----:B-1----:R-:W1:Y:S01]  /*6f10*/  SHFL.IDX PT, R0, R186, RZ, 0x1f ;  /* 0x00001fffba007589 */ /* 0x002e6200000e0000 */
[----:B------:R-:W-:Y:S06]  /*6f20*/  BAR.ARV 0x1, 0x120 ;  /* 0x0044800000007b1d */ /* 0x000fec0000002000 */
[----:B------:R2:W-:Y:S01]  /*6f30*/  @!P0 STG.E desc[UR12][R2.64], R19 ;  /* 0x0000001302008986 */ /* 0x0005e2000c10190c */
[----:B-1----:R-:W-:-:S03]  /*6f40*/  ISETP.NE.AND P0, PT, R0, 0x7, PT ;  /* 0x000000070000780c */ /* 0x002fc60003f05270 */
[----:B------:R1:W-:Y:S01]  /*6f50*/  @!P2 STG.E desc[UR12][R2.64+0x20], R21 ;  /* 0x000020150200a986 */ /* 0x0003e2000c10190c */
[----:B--2---:R-:W-:-:S09]  /*6f60*/  IMAD.U32 R19, RZ, RZ, UR10 ;  /* 0x0000000aff137e24 */ /* 0x004fd2000f8e00ff */
[----:B------:R-:W-:Y:S05]  /*6f70*/  @P0 BRA `(.L_x_29) ;  /* 0x0000000000580947 */ /* 0x000fea0003800000 */
[----:B------:R-:W-:Y:S01]  /*6f80*/  BAR.SYNC.DEFER_BLOCKING 0x1, 0x120 ;  /* 0x0044800000007b1d */ /* 0x000fe20000010000 */
[----:B------:R-:W-:-:S05]  /*6f90*/  ELECT P0, URZ, PT ;  /* 0x00000000003f782f */ /* 0x000fca0003800000 */
[----:B------:R-:W-:Y:S08]  /*6fa0*/  BSSY B0, `(.L_x_29) ;  /* 0x0000013000007945 */ /* 0x000ff00003800000 */
[----:B------:R-:W-:Y:S05]  /*6fb0*/  @!P0 BRA `(.L_x_30) ;  /* 0x0000000000448947 */ /* 0x000fea0003800000 */
[----:B------:R-:W-:Y:S01]  /*6fc0*/  ULDC.64 UR6, c[0x0][0x198] ;  /* 0x0000660000067ab9 */ /* 0x000fe20000000a00 */
[----:B------:R-:W-:Y:S01]  /*6fd0*/  UMOV UR33, URZ ;  /* 0x0000003f00217c82 */ /* 0x000fe20008000000 */
[----:B------:R-:W-:Y:S02]  /*6fe0*/  UIADD3 UR4, UP0, UR6, 0x9f0, URZ ;  /* 0x000009f006047890 */ /* 0x000fe4000ff1e03f */
[----:B------:R-:W-:Y:S02]  /*6ff0*/  UIADD3 UR6, UR60, 0x4000, URZ ;  /* 0x000040003c067890 */ /* 0x000fe4000fffe03f */
[----:B------:R-:W-:Y:S01]  /*7000*/  UIADD3.X UR5, URZ, UR7, URZ, UP0, !UPT ;  /* 0x000000073f057290 */ /* 0x000fe200087fe43f */
[----:B------:R-:W-:Y:S01]  /*7010*/  UMOV UR37, URZ ;  /* 0x0000003f00257c82 */ /* 0x000fe20008000000 */
[----:B------:R-:W-:Y:S01]  /*7020*/  UMOV UR32, UR60 ;  /* 0x0000003c00207c82 */ /* 0x000fe20008000000 */
[----:B------:R-:W-:-:S06]  /*7030*/  UMOV UR7, 0x40 ;  /* 0x0000004000077882 */ /* 0x000fcc0000000000 */
[----:B------:R2:W-:Y:S02]  /*7040*/  UTMASTG.5D [UR32], [UR4] ;  /* 0x00000020040073b5 */ /* 0x0005e40008020000 */
[----:B--2---:R-:W-:Y:S01]  /*7050*/  UMOV UR32, UR6 ;  /* 0x0000000600207c82 */ /* 0x004fe20008000000 */
[----:B------:R-:W-:Y:S01]  /*7060*/  UMOV UR33, UR7 ;  /* 0x0000000700217c82 */ /* 0x000fe20008000000 */
[----:B------:R-:W-:Y:S01]  /*7070*/  UIADD3 UR6, UR60, 0x34820, URZ ;  /* 0x000348203c067890 */ /* 0x000fe2000fffe03f */
[----:B------:R2:W-:Y:S03]  /*7080*/  UTMASTG.5D [UR32], [UR4] ;  /* 0x00000020040073b5 */ /* 0x0005e60008020000 */
[----:B------:R-:W-:Y:S01]  /*7090*/  UPRMT UR6, URZ, 0x654, UR6 ;  /* 0x000006543f067896 */ /* 0x000fe20008000006 */
[----:B------:R0:W-:Y:S01]  /*70a0*/  UTMACMDFLUSH ;  /* 0x00000000000079b7 */ /* 0x0001e20000000000 */
[----:B------:R-:W-:-:S07]  /*70b0*/  DEPBAR.LE SB0, 0x0 ;  /* 0x000080000000791a */ /* 0x000fce0000000000 */
[----:B--2---:R-:W-:Y:S03]  /*70c0*/  SYNCS.ARRIVE.TRANS64.RED.A1T0 RZ, [UR6], RZ ;  /* 0x000000ffffff79a7 */ /* 0x004fe60008100406 */
.L_x_30:
[----:B------:R-:W-:Y:S05]  /*70d0*/  BSYNC B0 ;  /* 0x0000000000007941 */ /* 0x000fea0003800000 */
.L_x_29:
[----:B------:R-:W2:Y:S01]  /*70e0*/  LDC R0, c[0x0][0xda4] ;  /* 0x00036900ff007b82 */ /* 0x000ea20000000800 */
[----:B------:R-:W-:Y:S01]  /*70f0*/  R2UR UR5, R19 ;  /* 0x00000000130572ca */ /* 0x000fe200000e0000 */
[----:B------:R-:W-:Y:S01]  /*7100*/  UIADD3 UR38, UR38, 0x1, URZ ;  /* 0x0000000126267890 */ /* 0x000fe2000fffe03f */
[----:B------:R-:W-:-:S03]  /*7110*/  VIADD R22, R22, 0x1 ;  /* 0x0000000116167836 */ /* 0x000fc60000000000 */
[----:B------:R-:W-:-:S04]  /*7120*/  UISETP.NE.AND UP0, UPT, UR38, 0x2, UPT ;  /* 0x000000022600788c */ /* 0x000fc8000bf05270 */
[----:B------:R-:W-:Y:S02]  /*7130*/  USEL UR4, URZ, 0x1, UP0 ;  /* 0x000000013f047887 */ /* 0x000fe40008000000 */
[----:B------:R-:W-:Y:S02]  /*7140*/  USEL UR38, UR38, URZ, UP0 ;  /* 0x0000003f26267287 */ /* 0x000fe40008000000 */
[----:B------:R-:W-:Y:S01]  /*7150*/  ULOP3.LUT UR39, UR39, UR4, URZ, 0x3c, !UPT ;  /* 0x0000000427277292 */ /* 0x000fe2000f8e3c3f */
[----:B--2---:R-:W-:-:S13]  /*7160*/  ISETP.LE.AND P0, PT, R0, UR5, PT ;  /* 0x0000000500007c0c */ /* 0x004fda000bf03270 */
[----:B------:R-:W-:Y:S05]  /*7170*/  @!P0 BRA `(.L_x_31) ;  /* 0xffffff9800ec8947 */ /* 0x000fea000383ffff */
[----:B------:R-:W-:Y:S05]  /*7180*/  EXIT ;  /* 0x000000000000794d */ /* 0x000fea0003800000 */
.L_x_7:
[----:B------:R-:W-:-:S08]  /*7190*/  NOP ;  /* 0x0000000000007918 */ /* 0x000fd00000000000 */
[----:B-1----:R-:W1:-:S00]  /*71a0*/  USETMAXREG.DEALLOC.CTAPOOL 0x18 ;  /* 0x00000018000079c8 */ /* 0x002e4000080e0500 */
[----:B-1----:R-:W-:-:S06]  /*71b0*/  LOP3.LUT R0, R0, 0x3, RZ, 0xc0, !PT ;  /* 0x0000000300007812 */ /* 0x002fcc00078ec0ff */
[----:B------:R-:W1:Y:S02]  /*71c0*/  SHFL.IDX PT, R0, R0, RZ, 0x1f ;  /* 0x00001fff00007589 */ /* 0x000e6400000e0000 */
[----:B-1----:R-:W-:-:S13]  /*71d0*/  ISETP.NE.AND P0, PT, R0, RZ, PT ;  /* 0x000000ff0000720c */ /* 0x002fda0003f05270 */
[----:B--2---:R-:W-:Y:S05]  /*71e0*/  @P0 EXIT ;  /* 0x000000000000094d */ /* 0x004fea0003800000 */
[----:B------:R-:W1:Y:S01]  /*71f0*/  S2UR UR4, SR_CTAID.X ;  /* 0x00000000000479c3 */ /* 0x000e620000002500 */
[----:B------:R-:W-:Y:S02]  /*7200*/  IMAD.MOV.U32 R16, RZ, RZ, RZ ;  /* 0x000000ffff107224 */ /* 0x000fe400078e00ff */
[----:B------:R-:W-:Y:S02]  /*7210*/  IMAD.MOV.U32 R2, RZ, RZ, 0x1 ;  /* 0x00000001ff027424 */ /* 0x000fe400078e00ff */
[----:B------:R-:W-:-:S03]  /*7220*/  IMAD.MOV.U32 R17, RZ, RZ, 0x1 ;  /* 0x00000001ff117424 */ /* 0x000fc600078e00ff */
[----:B------:R-:W1:Y:S02]  /*7230*/  LDC R0, c[0x0][0xda4] ;  /* 0x00036900ff007b82 */ /* 0x000e640000000800 */
[----:B-1----:R-:W-:-:S13]  /*7240*/  ISETP.LE.AND P0, PT, R0, UR4, PT ;  /* 0x0000000400007c0c */ /* 0x002fda000bf03270 */
[----:B------:R-:W-:Y:S05]  /*7250*/  @P0 BRA `(.L_x_32) ;  /* 0x0000002c00540947 */ /* 0x000fea0003800000 */
[----:B------:R-:W-:Y:S01]  /*7260*/  IMAD.U32 R0, RZ, RZ, UR4 ;  /* 0x00000004ff007e24 */ /* 0x000fe2000f8e00ff */
[----:B------:R-:W-:Y:S01]  /*7270*/  MOV R16, RZ ;  /* 0x000000ff00107202 */ /* 0x000fe20000000f00 */
[----:B------:R-:W-:Y:S01]  /*7280*/  IMAD.MOV.U32 R17, RZ, RZ, 0x1 ;  /* 0x00000001ff117424 */ /* 0x000fe200078e00ff */
[----:B------:R-:W-:Y:S01]  /*7290*/  ULDC.64 UR36, c[0x0][0x198] ;  /* 0x0000660000247ab9 */ /* 0x000fe20000000a00 */
[----:B------:R-:W-:Y:S01]  /*72a0*/  ULDC UR38, c[0x0][0xc] ;  /* 0x0000030000267ab9 */ /* 0x000fe20000000800 */
[----:B------:R1:W-:Y:S04]  /*72b0*/  STL [R1+0x10], R0 ;  /* 0x0000100001007387 */ /* 0x0003e80000100800 */
[----:B------:R1:W-:Y:S02]  /*72c0*/  STL [R1+0x18], RZ ;  /* 0x000018ff01007387 */ /* 0x0003e40000100800 */
.L_x_76:
[----:B-1----:R-:W2:Y:S01]  /*72d0*/  LDL R6, [R1+0x10] ;  /* 0x0000100001067983 */ /* 0x002ea20000100800 */
[----:B------:R-:W3:Y:S01]  /*72e0*/  LDC R2, c[0x0][0xda8] ;  /* 0x00036a00ff027b82 */ /* 0x000ee20000000800 */
[----:B------:R-:W-:Y:S05]  /*72f0*/  YIELD ;  /* 0x0000000000007946 */ /* 0x000fea0003800000 */
[----:B------:R-:W-:Y:S02]  /*7300*/  ULDC.64 UR4, c[0x0][0x3f8] ;  /* 0x0000fe0000047ab9 */ /* 0x000fe40000000a00 */
[----:B-1----:R-:W1:Y:S01]  /*7310*/  LDC R0, c[0x0][0xdb4] ;  /* 0x00036d00ff007b82 */ /* 0x002e620000000800 */
[----:B------:R-:W-:-:S03]  /*7320*/  UISETP.NE.U32.AND UP0, UPT, UR4, URZ, UPT ;  /* 0x0000003f0400728c */ /* 0x000fc6000bf05070 */
[----:B------:R-:W-:Y:S01]  /*7330*/  ULDC UR4, c[0x0][0x404] ;  /* 0x0001010000047ab9 */ /* 0x000fe20000000800 */
[----:B------:R-:W-:-:S04]  /*7340*/  UISETP.NE.AND.EX UP0, UPT, UR5, URZ, UPT, UP0 ;  /* 0x0000003f0500728c */ /* 0x000fc8000bf05300 */
[----:B------:R-:W-:Y:S01]  /*7350*/  USEL UR4, UR4, 0x1, UP0 ;  /* 0x0000000104047887 */ /* 0x000fe20008000000 */
[----:B---3--:R-:W-:Y:S02]  /*7360*/  ISETP.NE.AND P0, PT, R2, 0x1, PT ;  /* 0x000000010200780c */ /* 0x008fe40003f05270 */
[----:B-1----:R-:W-:-:S11]  /*7370*/  ISETP.NE.AND P1, PT, R0, 0x1, PT ;  /* 0x000000010000780c */ /* 0x002fd60003f25270 */
[----:B------:R-:W2:Y:S08]  /*7380*/  @P0 LDC R4, c[0x0][0xdac] ;  /* 0x00036b00ff040b82 */ /* 0x000eb00000000800 */
[----:B------:R-:W1:Y:S08]  /*7390*/  @P0 LDC R5, c[0x0][0xdb0] ;  /* 0x00036c00ff050b82 */ /* 0x000e700000000800 */
[----:B------:R-:W3:Y:S01]  /*73a0*/  @P1 LDC.64 R2, c[0x0][0xdb8] ;  /* 0x00036e00ff021b82 */ /* 0x000ee20000000a00 */
[----:B--2---:R-:W-:-:S05]  /*73b0*/  @P0 IMAD.HI.U32 R4, R6, R4, RZ ;  /* 0x0000000406040227 */ /* 0x004fca00078e00ff */
[----:B-1----:R-:W-:Y:S02]  /*73c0*/  @P0 SHF.R.U32.HI R6, RZ, R5, R4 ;  /* 0x00000005ff060219 */ /* 0x002fe40000011604 */
[----:B------:R-:W1:Y:S03]  /*73d0*/  S2R R4, SR_CgaCtaId ;  /* 0x0000000000047919 */ /* 0x000e660000008800 */
[----:B---3--:R-:W-:Y:S01]  /*73e0*/  @P1 IMAD.HI.U32 R2, R6, R2, RZ ;  /* 0x0000000206021227 */ /* 0x008fe200078e00ff */
[----:B------:R2:W-:Y:S03]  /*73f0*/  STL [R1+0x8], R6 ;  /* 0x0000080601007387 */ /* 0x0005e60000100800 */
[----:B------:R-:W-:Y:S01]  /*7400*/  IMAD.MOV.U32 R19, RZ, RZ, R6 ;  /* 0x000000ffff137224 */ /* 0x000fe200078e0006 */
[----:B------:R-:W-:-:S02]  /*7410*/  @P1 SHF.R.U32.HI R19, RZ, R3, R2 ;  /* 0x00000003ff131219 */ /* 0x000fc40000011602 */
[----:B------:R-:W3:Y:S01]  /*7420*/  LDC R2, c[0x0][0x2e0] ;  /* 0x0000b800ff027b82 */ /* 0x000ee20000000800 */
[----:B------:R-:W-:-:S04]  /*7430*/  MOV R3, 0x400 ;  /* 0x0000040000037802 */ /* 0x000fc80000000f00 */
[----:B-1----:R-:W-:Y:S01]  /*7440*/  LEA R8, R4, R3, 0x18 ;  /* 0x0000000304087211 */ /* 0x002fe200078ec0ff */
[----:B---3--:R-:W-:-:S04]  /*7450*/  IMAD R7, R2, UR4, RZ ;  /* 0x0000000402077c24 */ /* 0x008fc8000f8e02ff */
[----:B------:R-:W-:Y:S01]  /*7460*/  VIADD R2, R8, 0x1c400 ;  /* 0x0001c40008027836 */ /* 0x000fe20000000000 */
[----:B------:R2:W-:Y:S04]  /*7470*/  STL [R1+0x4], R8 ;  /* 0x0000040801007387 */ /* 0x0005e80000100800 */
[----:B------:R-:W-:Y:S01]  /*7480*/  LOP3.LUT P0, RZ, R2, 0x3ff, RZ, 0xc0, !PT ;  /* 0x000003ff02ff7812 */ /* 0x000fe2000780c0ff */
[----:B------:R-:W-:Y:S01]  /*7490*/  VIADD R2, R7, 0x7f ;  /* 0x0000007f07027836 */ /* 0x000fe20000000000 */
[----:B------:R2:W-:Y:S04]  /*74a0*/  STL [R1+0x14], R7 ;  /* 0x0000140701007387 */ /* 0x0005e80000100800 */
[----:B------:R-:W-:-:S04]  /*74b0*/  SHF.R.S32.HI R3, RZ, 0x1f, R2 ;  /* 0x0000001fff037819 */ /* 0x000fc80000011402 */
[----:B------:R-:W-:Y:S01]  /*74c0*/  LEA.HI R2, R3, R2, RZ, 0x7 ;  /* 0x0000000203027211 */ /* 0x000fe200078f38ff */
[----:B------:R-:W-:-:S04]  /*74d0*/  IMAD.MOV R3, RZ, RZ, -R19 ;  /* 0x000000ffff037224 */ /* 0x000fc800078e0a13 */
[----:B------:R-:W-:Y:S01]  /*74e0*/  IMAD R3, R0, R3, R6 ;  /* 0x0000000300037224 */ /* 0x000fe200078e0206 */
[----:B------:R-:W-:-:S05]  /*74f0*/  SHF.R.S32.HI R0, RZ, 0x7, R2 ;  /* 0x00000007ff007819 */ /* 0x000fca0000011402 */
[----:B------:R2:W-:Y:S04]  /*7500*/  STL [R1+0xc], R0 ;  /* 0x00000c0001007387 */ /* 0x0005e80000100800 */
[----:B------:R2:W-:Y:S01]  /*7510*/  STL [R1], R3 ;  /* 0x0000000301007387 */ /* 0x0005e20000100800 */
[----:B------:R-:W-:Y:S05]  /*7520*/  @!P0 BRA `(.L_x_33) ;  /* 0x0000000000408947 */ /* 0x000fea0003800000 */
[----:B------:R-:W-:Y:S01]  /*7530*/  MOV R2, 0x0 ;  /* 0x0000000000027802 */ /* 0x000fe20000000f00 */
[----:B------:R-:W-:Y:S01]  /*7540*/  ULDC.64 UR6, c[0x4][0xb8] ;  /* 0x01002e0000067ab9 */ /* 0x000fe20000000a00 */
[----:B------:R-:W-:Y:S01]  /*7550*/  ULDC.64 UR8, c[0x4][0xc0] ;  /* 0x0100300000087ab9 */ /* 0x000fe20000000a00 */
[----:B------:R-:W-:Y:S01]  /*7560*/  ULDC.64 UR4, c[0x4][0x8] ;  /* 0x0100020000047ab9 */ /* 0x000fe20000000a00 */
[----:B------:R-:W-:Y:S01]  /*7570*/  IMAD.U32 R4, RZ, RZ, UR6 ;  /* 0x00000006ff047e24 */ /* 0x000fe2000f8e00ff */
[----:B------:R-:W-:Y:S01]  /*7580*/  MOV R11, UR5 ;  /* 0x00000005000b7c02 */ /* 0x000fe20008000f00 */
[----:B--2---:R-:W1:Y:S01]  /*7590*/  LDC.64 R2, c[0x4][R2] ;  /* 0x0100000002027b82 */ /* 0x004e620000000a00 */
[----:B------:R-:W-:Y:S02]  /*75a0*/  IMAD.U32 R5, RZ, RZ, UR7 ;  /* 0x00000007ff057e24 */ /* 0x000fe4000f8e00ff */
[----:B------:R-:W-:Y:S02]  /*75b0*/  IMAD.U32 R6, RZ, RZ, UR8 ;  /* 0x00000008ff067e24 */ /* 0x000fe4000f8e00ff */
[----:B------:R-:W-:-:S02]  /*75c0*/  IMAD.U32 R7, RZ, RZ, UR9 ;  /* 0x00000009ff077e24 */ /* 0x000fc4000f8e00ff */
[----:B------:R-:W-:Y:S02]  /*75d0*/  IMAD.U32 R10, RZ, RZ, UR4 ;  /* 0x00000004ff0a7e24 */ /* 0x000fe4000f8e00ff */
[----:B------:R-:W-:Y:S02]  /*75e0*/  IMAD.MOV.U32 R8, RZ, RZ, 0x70 ;  /* 0x00000070ff087424 */ /* 0x000fe400078e00ff */
[----:B------:R-:W-:Y:S02]  /*75f0*/  IMAD.MOV.U32 R12, RZ, RZ, 0x1 ;  /* 0x00000001ff0c7424 */ /* 0x000fe400078e00ff */
[----:B------:R-:W-:-:S07]  /*7600*/  IMAD.MOV.U32 R13, RZ, RZ, RZ ;  /* 0x000000ffff0d7224 */ /* 0x000fce00078e00ff */
[----:B------:R-:W-:-:S07]  /*7610*/  LEPC R20, `(.L_x_33) ;  /* 0x000000001014794e */ /* 0x000fce0000000000 */
[----:B-1----:R-:W-:Y:S05]  /*7620*/  CALL.ABS.NOINC R2 ;  /* 0x0000000002007343 */ /* 0x002fea0003c00000 */
.L_x_33:
[----:B------:R-:W2:Y:S02]  /*7630*/  LDL R2, [R1+0x4] ;  /* 0x0000040001027983 */ /* 0x000ea40000100800 */
[----:B--2---:R-:W-:-:S05]  /*7640*/  VIADD R0, R2, 0x400 ;  /* 0x0000040002007836 */ /* 0x004fca0000000000 */
[----:B------:R-:W-:-:S13]  /*7650*/  LOP3.LUT P0, RZ, R0, 0x3ff, RZ, 0xc0, !PT ;  /* 0x000003ff00ff7812 */ /* 0x000fda000780c0ff */
[----:B------:R-:W-:Y:S05]  /*7660*/  @!P0 BRA `(.L_x_34) ;  /* 0x0000000000808947 */ /* 0x000fea0003800000 */
[----:B------:R-:W-:Y:S01]  /*7670*/  MOV R0, 0x0 ;  /* 0x0000000000007802 */ /* 0x000fe20000000f00 */
[----:B------:R-:W-:Y:S01]  /*7680*/  ULDC.64 UR6, c[0x4][0xb8] ;  /* 0x01002e0000067ab9 */ /* 0x000fe20000000a00 */
[----:B------:R-:W-:Y:S01]  /*7690*/  ULDC.64 UR8, c[0x4][0xc0] ;  /* 0x0100300000087ab9 */ /* 0x000fe20000000a00 */
[----:B------:R-:W-:Y:S01]  /*76a0*/  ULDC.64 UR4, c[0x4][0x10] ;  /* 0x0100040000047ab9 */ /* 0x000fe20000000a00 */
[----:B------:R1:W2:Y:S01]  /*76b0*/  LDC.64 R2, c[0x4][R0] ;  /* 0x0100000000027b82 */ /* 0x0002a20000000a00 */
[----:B------:R-:W-:Y:S01]  /*76c0*/  IMAD.U32 R4, RZ, RZ, UR6 ;  /* 0x00000006ff047e24 */ /* 0x000fe2000f8e00ff */
[----:B------:R-:W-:Y:S01]  /*76d0*/  MOV R8, 0x70 ;  /* 0x0000007000087802 */ /* 0x000fe20000000f00 */
[----:B------:R-:W-:Y:S02]  /*76e0*/  IMAD.U32 R5, RZ, RZ, UR7 ;  /* 0x00000007ff057e24 */ /* 0x000fe4000f8e00ff */
[----:B------:R-:W-:Y:S02]  /*76f0*/  IMAD.U32 R6, RZ, RZ, UR8 ;  /* 0x00000008ff067e24 */ /* 0x000fe4000f8e00ff */
[----:B------:R-:W-:-:S02]  /*7700*/  IMAD.U32 R7, RZ, RZ, UR9 ;  /* 0x00000009ff077e24 */ /* 0x000fc4000f8e00ff */
[----:B------:R-:W-:Y:S02]  /*7710*/  IMAD.U32 R10, RZ, RZ, UR4 ;  /* 0x00000004ff0a7e24 */ /* 0x000fe4000f8e00ff */
[----:B------:R-:W-:Y:S02]  /*7720*/  IMAD.U32 R11, RZ, RZ, UR5 ;  /* 0x00000005ff0b7e24 */ /* 0x000fe4000f8e00ff */
[----:B------:R-:W-:Y:S02]  /*7730*/  IMAD.MOV.U32 R12, RZ, RZ, 0x1 ;  /* 0x00000001ff0c7424 */ /* 0x000fe400078e00ff */
[----:B-1----:R-:W-:-:S07]  /*7740*/  IMAD.MOV.U32 R13, RZ, RZ, RZ ;  /* 0x000000ffff0d7224 */ /* 0x002fce00078e00ff */
[----:B------:R-:W-:-:S07]  /*7750*/  LEPC R20, `(.L_x_35) ;  /* 0x000000001014794e */ /* 0x000fce0000000000 */
[----:B--2---:R-:W-:Y:S05]  /*7760*/  CALL.ABS.NOINC R2 ;  /* 0x0000000002007343 */ /* 0x004fea0003c00000 */
.L_x_35:
[----:B------:R-:W-:Y:S01]  /*7770*/  MOV R2, 0x0 ;  /* 0x0000000000027802 */ /* 0x000fe20000000f00 */
[----:B------:R-:W-:Y:S01]  /*7780*/  ULDC.64 UR6, c[0x4][0xb8] ;  /* 0x01002e0000067ab9 */ /* 0x000fe20000000a00 */
[----:B------:R-:W-:Y:S01]  /*7790*/  ULDC.64 UR8, c[0x4][0xc0] ;  /* 0x0100300000087ab9 */ /* 0x000fe20000000a00 */
[----:B------:R-:W-:Y:S01]  /*77a0*/  ULDC.64 UR4, c[0x4][0x18] ;  /* 0x0100060000047ab9 */ /* 0x000fe20000000a00 */
[----:B------:R-:W-:Y:S01]  /*77b0*/  IMAD.U32 R4, RZ, RZ, UR6 ;  /* 0x00000006ff047e24 */ /* 0x000fe2000f8e00ff */
[----:B------:R-:W-:Y:S01]  /*77c0*/  MOV R13, RZ ;  /* 0x000000ff000d7202 */ /* 0x000fe20000000f00 */
[----:B------:R-:W1:Y:S01]  /*77d0*/  LDC.64 R2, c[0x4][R2] ;  /* 0x0100000002027b82 */ /* 0x000e620000000a00 */
[----:B------:R-:W-:Y:S02]  /*77e0*/  IMAD.U32 R5, RZ, RZ, UR7 ;  /* 0x00000007ff057e24 */ /* 0x000fe4000f8e00ff */
[----:B------:R-:W-:Y:S02]  /*77f0*/  IMAD.U32 R6, RZ, RZ, UR8 ;  /* 0x00000008ff067e24 */ /* 0x000fe4000f8e00ff */
[----:B------:R-:W-:-:S02]  /*7800*/  IMAD.U32 R7, RZ, RZ, UR9 ;  /* 0x00000009ff077e24 */ /* 0x000fc4000f8e00ff */
[----:B------:R-:W-:Y:S02]  /*7810*/  IMAD.U32 R10, RZ, RZ, UR4 ;  /* 0x00000004ff0a7e24 */ /* 0x000fe4000f8e00ff */
[----:B------:R-:W-:Y:S02]  /*7820*/  IMAD.U32 R11, RZ, RZ, UR5 ;  /* 0x00000005ff0b7e24 */ /* 0x000fe4000f8e00ff */
[----:B------:R-:W-:Y:S02]  /*7830*/  IMAD.MOV.U32 R8, RZ, RZ, 0x70 ;  /* 0x00000070ff087424 */ /* 0x000fe400078e00ff */
[----:B------:R-:W-:-:S07]  /*7840*/  IMAD.MOV.U32 R12, RZ, RZ, 0x1 ;  /* 0x00000001ff0c7424 */ /* 0x000fce00078e00ff */
[----:B------:R-:W-:-:S07]  /*7850*/  LEPC R20, `(.L_x_34) ;  /* 0x000000001014794e */ /* 0x000fce0000000000 */
[----:B-1----:R-:W-:Y:S05]  /*7860*/  CALL.ABS.NOINC R2 ;  /* 0x0000000002007343 */ /* 0x002fea0003c00000 */
.L_x_34:
[----:B------:R-:W2:Y:S01]  /*7870*/  LDL R2, [R1] ;  /* 0x0000000001027983 */ /* 0x000ea20000100800 */
[----:B------:R-:W1:Y:S01]  /*7880*/  LDC R0, c[0x0][0x428] ;  /* 0x00010a00ff007b82 */ /* 0x000e620000000800 */
[----:B------:R-:W-:Y:S02]  /*7890*/  ULDC.64 UR4, c[0x0][0x9f8] ;  /* 0x00027e0000047ab9 */ /* 0x000fe40000000a00 */
[----:B------:R-:W3:Y:S01]  /*78a0*/  LDL.LU R6, [R1+0x8] ;  /* 0x0000080001067983 */ /* 0x000ee20000300800 */
[----:B-1----:R-:W-:-:S03]  /*78b0*/  ISETP.NE.AND P1, PT, R0, 0x1, PT ;  /* 0x000000010000780c */ /* 0x002fc60003f25270 */
[----:B------:R-:W4:Y:S01]  /*78c0*/  LDL R5, [R1+0x10] ;  /* 0x0000100001057983 */ /* 0x000f220000100800 */
[----:B------:R-:W-:Y:S01]  /*78d0*/  ISETP.NE.U32.AND P0, PT, RZ, UR4, PT ;  /* 0x00000004ff007c0c */ /* 0x000fe2000bf05070 */
[----:B------:R-:W-:Y:S01]  /*78e0*/  ULDC.64 UR6, c[0x0][0x208] ;  /* 0x0000820000067ab9 */ /* 0x000fe20000000a00 */
[----:B------:R-:W-:Y:S01]  /*78f0*/  ULDC UR4, c[0x0][0xda8] ;  /* 0x00036a0000047ab9 */ /* 0x000fe20000000800 */
[----:B------:R-:W1:Y:S01]  /*7900*/  S2R R7, SR_TID.X ;  /* 0x0000000000077919 */ /* 0x000e620000002100 */
[----:B------:R-:W-:-:S05]  /*7910*/  ISETP.NE.AND.EX P0, PT, RZ, UR5, PT, P0 ;  /* 0x00000005ff007c0c */ /* 0x000fca000bf05300 */
[----:B------:R-:W2:Y:S08]  /*7920*/  @P1 LDC R0, c[0x0][0x42c] ;  /* 0x00010b00ff001b82 */ /* 0x000eb00000000800 */
[----:B------:R-:W2:Y:S01]  /*7930*/  @P1 LDC R3, c[0x0][0x430] ;  /* 0x00010c00ff031b82 */ /* 0x000ea20000000800 */
[----:B-1----:R-:W-:Y:S01]  /*7940*/  LOP3.LUT R7, R7, 0x1f, RZ, 0xc0, !PT ;  /* 0x0000001f07077812 */ /* 0x002fe200078ec0ff */
[----:B--2---:R-:W-:-:S04]  /*7950*/  @P1 IMAD.HI.U32 R0, R2, R0, RZ ;  /* 0x0000000002001227 */ /* 0x004fc800078e00ff */
[----:B------:R-:W-:Y:S01]  /*7960*/  IMAD.MOV.U32 R4, RZ, RZ, R2 ;  /* 0x000000ffff047224 */ /* 0x000fe200078e0002 */
[----:B------:R-:W-:Y:S01]  /*7970*/  @P1 SHF.R.U32.HI R4, RZ, R3, R0 ;  /* 0x00000003ff041219 */ /* 0x000fe20000011600 */
[----:B------:R-:W-:Y:S01]  /*7980*/  IMAD.MOV.U32 R0, RZ, RZ, R19 ;  /* 0x000000ffff007224 */ /* 0x000fe200078e0013 */
[----:B------:R-:W1:Y:S02]  /*7990*/  @P0 LDC.64 R2, c[0x0][0x9f8] ;  /* 0x00027e00ff020b82 */ /* 0x000e640000000a00 */
[----:B-1----:R-:W-:-:S05]  /*79a0*/  @P0 IMAD.WIDE R2, R19, 0x4, R2 ;  /* 0x0000000413020825 */ /* 0x002fca00078e0202 */
[----:B------:R1:W5:Y:S01]  /*79b0*/  @P0 LDG.E R0, desc[UR6][R2.64] ;  /* 0x0000000602000981 */ /* 0x000362000c1e1900 */
[----:B------:R-:W-:Y:S01]  /*79c0*/  ISETP.NE.AND P1, PT, R7, RZ, PT ;  /* 0x000000ff0700720c */ /* 0x000fe20003f25270 */
[----:B---3--:R-:W-:-:S03]  /*79d0*/  IMAD.MOV R8, RZ, RZ, -R6 ;  /* 0x000000ffff087224 */ /* 0x008fc600078e0a06 */
[----:B------:R-:W-:Y:S01]  /*79e0*/  PLOP3.LUT P2, PT, P1, PT, PT, 0x8, 0x0 ;  /* 0x000000000000781c */ /* 0x000fe20000f4e170 */
[----:B----4-:R-:W-:-:S04]  /*79f0*/  IMAD R8, R8, UR4, R5 ;  /* 0x0000000408087c24 */ /* 0x010fc8000f8e0205 */
[----:B------:R-:W-:-:S04]  /*7a00*/  IMAD.SHL.U32 R8, R8, 0x80, RZ ;  /* 0x0000008008087824 */ /* 0x000fc800078e00ff */
[----:B------:R-:W-:-:S05]  /*7a10*/  VOTEU.ALL UP1, P1 ;  /* 0x00000000003f7886 */ /* 0x000fca0000820000 */
[----:B------:R-:W-:-:S04]  /*7a20*/  @!UP1 UIADD3 UR8, UP0, UR36, 0x270, URZ ;  /* 0x0000027024089890 */ /* 0x000fc8000ff1e03f */
[----:B------:R-:W-:-:S03]  /*7a30*/  @!UP1 UIADD3.X UR9, URZ, UR37, URZ, UP0, !UPT ;  /* 0x000000253f099290 */ /* 0x000fc600087fe43f */
[----:B-1----:R-:W-:-:S09]  /*7a40*/  VOTEU.ALL UP0, P1 ;  /* 0x00000000003f7886 */ /* 0x002fd20000800000 */
.L_x_36:
[----:B------:R-:W2:Y:S01]  /*7a50*/  LDL R2, [R1] ;  /* 0x0000000001027983 */ /* 0x000ea20000100800 */
[----:B------:R-:W-:Y:S02]  /*7a60*/  PLOP3.LUT P0, PT, P0, P2, PT, 0xa2, 0x0 ;  /* 0x000000000000781c */ /* 0x000fe40000705472 */
[----:B------:R-:W-:Y:S01]  /*7a70*/  @P2 R2UR P0, UR7, R19 ;  /* 0x00000000130722ca */ /* 0x000fe20000000000 */
[----:B------:R-:W-:-:S07]  /*7a80*/  UMOV UR4, URZ ;  /* 0x0000003f00047c82 */ /* 0x000fce0008000000 */
[----:B------:R-:W-:Y:S02]  /*7a90*/  PLOP3.LUT P0, PT, P0, P2, PT, 0xa2, 0x0 ;  /* 0x000000000000781c */ /* 0x000fe40000705472 */
[----:B--2---:R-:W-:-:S08]  /*7aa0*/  @P2 R2UR.OR P0, UR6, R2 ;  /* 0x00000000020622ca */ /* 0x004fd00000100000 */
[----:B------:R-:W-:Y:S02]  /*7ab0*/  PLOP3.LUT P0, PT, P0, P2, PT, 0xa2, 0x0 ;  /* 0x000000000000781c */ /* 0x000fe40000705472 */
[----:B------:R-:W-:-:S08]  /*7ac0*/  @P2 R2UR.OR P0, UR5, R8 ;  /* 0x00000000080522ca */ /* 0x000fd00000100000 */
[----:B------:R-:W-:-:S05]  /*7ad0*/  @P2 PLOP3.LUT P2, PT, P0, PT, PT, 0x80, 0x0 ;  /* 0x000000000000281c */ /* 0x000fca000074f070 */
[----:B------:R1:W-:Y:S08]  /*7ae0*/  @!UP0 UTMAPF.L2.4D [UR4], [UR8] ;  /* 0x00000004080085b8 */ /* 0x0003f00008018000 */
[----:B-1----:R-:W-:Y:S05]  /*7af0*/  @P2 BRA.U.ANY `(.L_x_36) ;  /* 0xfffffffd00d42947 */ /* 0x002fea000393ffff */
[----:B------:R-:W-:Y:S01]  /*7b00*/  PLOP3.LUT P2, PT, P1, PT, PT, 0x8, 0x0 ;  /* 0x000000000000781c */ /* 0x000fe20000f4e170 */
[----:B------:R-:W-:Y:S01]  /*7b10*/  VOTEU.ALL UP0, P1 ;  /* 0x00000000003f7886 */ /* 0x000fe20000800000 */
[----:B------:R-:W-:-:S11]  /*7b20*/  UMOV UR4, 0x40 ;  /* 0x0000004000047882 */ /* 0x000fd60000000000 */
.L_x_37:
[----:B------:R-:W2:Y:S01]  /*7b30*/  LDL R2, [R1] ;  /* 0x0000000001027983 */ /* 0x000ea20000100800 */
[----:B------:R-:W-:Y:S02]  /*7b40*/  PLOP3.LUT P0, PT, P0, P2, PT, 0xa2, 0x0 ;  /* 0x000000000000781c */ /* 0x000fe40000705472 */
[----:B------:R-:W-:-:S08]  /*7b50*/  @P2 R2UR P0, UR7, R19 ;  /* 0x00000000130722ca */ /* 0x000fd00000000000 */
        /* <DEDUP_REMOVED lines=10> */
.L_x_38:
        /* <DEDUP_REMOVED lines=10> */
[----:B------:R-:W1:Y:S01]  /*7ca0*/  LDC.64 R2, c[0x0][0x3f8] ;  /* 0x0000fe00ff027b82 */ /* 0x000e620000000a00 */
[----:B------:R-:W-:Y:S01]  /*7cb0*/  UMOV UR4, 0xffffffff ;  /* 0xffffffff00047882 */ /* 0x000fe20000000000 */
[----:B-1----:R-:W-:-:S04]  /*7cc0*/  ISETP.NE.U32.AND P0, PT, R2, RZ, PT ;  /* 0x000000ff0200720c */ /* 0x002fc80003f05070 */
[----:B------:R-:W-:-:S04]  /*7cd0*/  ISETP.NE.AND.EX P0, PT, R3, RZ, PT, P0 ;  /* 0x000000ff0300720c */ /* 0x000fc80003f05300 */
[----:B-----5:R-:W-:Y:S01]  /*7ce0*/  SEL R5, R0, RZ, !P0 ;  /* 0x000000ff00057207 */ /* 0x020fe20004000000 */
[----:B------:R-:W-:Y:S08]  /*7cf0*/  BRA.DIV UR4, `(.L_x_39) ;  /* 0x0000002604f47947 */ /* 0x000ff0000b800000 */
.L_x_92:
[----:B------:R-:W2:Y:S01]  /*7d00*/  LDL R6, [R1+0xc] ;  /* 0x00000c0001067983 */ /* 0x000ea20000100800 */
[----:B------:R-:W-:Y:S01]  /*7d10*/  UMOV UR4, 0xffffffff ;  /* 0xffffffff00047882 */ /* 0x000fe20000000000 */
[----:B------:R-:W-:Y:S01]  /*7d20*/  SHF.R.S32.HI R11, RZ, 0x1f, R0 ;  /* 0x0000001fff0b7819 */ /* 0x000fe20000011400 */
[----:B--2---:R-:W-:Y:S01]  /*7d30*/  VIADD R10, R6, 0xffffffff ;  /* 0xffffffff060a7836 */ /* 0x004fe20000000000 */
[----:B------:R-:W-:Y:S06]  /*7d40*/  BRA.DIV UR4, `(.L_x_40) ;  /* 0x0000002a04147947 */ /* 0x000fec000b800000 */
[----:B------:R-:W-:-:S13]  /*7d50*/  ELECT P6, URZ, PT ;  /* 0x00000000003f782f */ /* 0x000fda00038c0000 */
.L_x_95:
[----:B------:R-:W-:Y:S05]  /*7d60*/  @!P6 BRA `(.L_x_41) ;  /* 0x000000040018e947 */ /* 0x000fea0003800000 */
[----:B------:R-:W-:Y:S02]  /*7d70*/  IMAD.MOV.U32 R18, RZ, RZ, R10 ;  /* 0x000000ffff127224 */ /* 0x000fe400078e000a */
[----:B------:R-:W-:Y:S01]  /*7d80*/  IMAD.MOV.U32 R5, RZ, RZ, R0 ;  /* 0x000000ffff057224 */ /* 0x000fe200078e0000 */
[----:B------:R-:W-:Y:S06]  /*7d90*/  @!P0 BRA `(.L_x_42) ;  /* 0x00000000004c8947 */ /* 0x000fec0003800000 */
[----:B------:R-:W1:Y:S01]  /*7da0*/  LDC R9, c[0x0][0x41c] ;  /* 0x00010700ff097b82 */ /* 0x000e620000000800 */
[----:B------:R-:W-:Y:S01]  /*7db0*/  IMAD.MOV.U32 R5, RZ, RZ, R10 ;  /* 0x000000ffff057224 */ /* 0x000fe200078e000a */
[----:B------:R-:W-:Y:S01]  /*7dc0*/  ULDC.64 UR4, c[0x0][0x408] ;  /* 0x0001020000047ab9 */ /* 0x000fe20000000a00 */
[----:B------:R-:W-:Y:S01]  /*7dd0*/  ULDC.64 UR6, c[0x0][0x208] ;  /* 0x0000820000067ab9 */ /* 0x000fe20000000a00 */
[----:B-1----:R-:W-:-:S13]  /*7de0*/  ISETP.NE.AND P1, PT, R9, 0x1, PT ;  /* 0x000000010900780c */ /* 0x002fda0003f25270 */
[----:B------:R-:W1:Y:S02]  /*7df0*/  @P1 LDC.64 R6, c[0x0][0x420] ;  /* 0x00010800ff061b82 */ /* 0x000e640000000a00 */
[----:B-1----:R-:W-:-:S05]  /*7e00*/  @P1 IMAD.HI.U32 R6, R10, R6, RZ ;  /* 0x000000060a061227 */ /* 0x002fca00078e00ff */
[----:B------:R-:W-:Y:S01]  /*7e10*/  @P1 SHF.R.U32.HI R5, RZ, R7, R6 ;  /* 0x00000007ff051219 */ /* 0x000fe20000011606 */
[----:B------:R-:W-:-:S03]  /*7e20*/  IMAD R6, R11, UR4, RZ ;  /* 0x000000040b067c24 */ /* 0x000fc6000f8e02ff */
[--C-:B------:R-:W-:Y:S01]  /*7e30*/  SHF.R.S32.HI R7, RZ, 0x1f, R5.reuse ;  /* 0x0000001fff077819 */ /* 0x100fe20000011405 */
[----:B------:R-:W-:-:S04]  /*7e40*/  IMAD.MOV R18, RZ, RZ, -R5 ;  /* 0x000000ffff127224 */ /* 0x000fc800078e0a05 */
[----:B------:R-:W-:Y:S02]  /*7e50*/  IMAD R18, R9, R18, R10 ;  /* 0x0000001209127224 */ /* 0x000fe400078e020a */
[----:B------:R-:W-:Y:S02]  /*7e60*/  IMAD R9, R0, UR5, R6 ;  /* 0x0000000500097c24 */ /* 0x000fe4000f8e0206 */
[----:B------:R-:W-:-:S04]  /*7e70*/  IMAD.MOV.U32 R6, RZ, RZ, R5 ;  /* 0x000000ffff067224 */ /* 0x000fc800078e0005 */
[----:B------:R-:W-:-:S05]  /*7e80*/  IMAD.WIDE.U32 R6, R0, UR4, R6 ;  /* 0x0000000400067c25 */ /* 0x000fca000f8e0006 */
[----:B------:R-:W-:Y:S02]  /*7e90*/  IADD3 R5, R7, R9, RZ ;  /* 0x0000000907057210 */ /* 0x000fe40007ffe0ff */
[----:B------:R-:W-:-:S04]  /*7ea0*/  LEA R12, P1, R6, R2, 0x2 ;  /* 0x00000002060c7211 */ /* 0x000fc800078210ff */
[----:B------:R-:W-:-:S05]  /*7eb0*/  LEA.HI.X R13, R6, R3, R5, 0x2, P1 ;  /* 0x00000003060d7211 */ /* 0x000fca00008f1405 */
[----:B------:R1:W5:Y:S04]  /*7ec0*/  LDG.E R5, desc[UR6][R12.64] ;  /* 0x000000060c057981 */ /* 0x000368000c1e1900 */
.L_x_42:
[----:B------:R-:W2:Y:S01]  /*7ed0*/  S2R R7, SR_CgaCtaId ;  /* 0x0000000000077919 */ /* 0x000ea20000008800 */
[----:B------:R-:W-:-:S04]  /*7ee0*/  MOV R6, 0x400 ;  /* 0x0000040000067802 */ /* 0x000fc80000000f00 */
[----:B--2---:R-:W-:Y:S02]  /*7ef0*/  LEA R6, R7, R6, 0x18 ;  /* 0x0000000607067211 */ /* 0x004fe400078ec0ff */
[----:B------:R-:W-:-:S03]  /*7f00*/  SHF.L.U32 R7, R17, 0x1f, RZ ;  /* 0x0000001f11077819 */ /* 0x000fc600000006ff */
[----:B------:R-:W-:-:S04]  /*7f10*/  IMAD R6, R16, 0x8, R6 ;  /* 0x0000000810067824 */ /* 0x000fc800078e0206 */
[----:B------:R-:W2:Y:S02]  /*7f20*/  SYNCS.PHASECHK.TRANS64.TRYWAIT P1, [R6+URZ+0x34840], R7 ;  /* 0x03484007060075a7 */ /* 0x000ea4000802017f */
[----:B--2---:R-:W-:Y:S05]  /*7f30*/  @!P1 BRA `(.L_x_43) ;  /* 0x0000002400b89947 */ /* 0x004fea0003800000 */
.L_x_96:
[----:B------:R-:W3:Y:S02]  /*7f40*/  S2R R9, SR_TID.X ;  /* 0x0000000000097919 */ /* 0x000ee40000002100 */
[----:B---3--:R-:W-:-:S04]  /*7f50*/  LOP3.LUT R9, R9, 0x7f, RZ, 0xc0, !PT ;  /* 0x0000007f09097812 */ /* 0x008fc800078ec0ff */
[----:B------:R-:W-:-:S13]  /*7f60*/  ISETP.NE.AND P1, PT, R9, RZ, PT ;  /* 0x000000ff0900720c */ /* 0x000fda0003f25270 */
[----:B------:R-:W-:Y:S05]  /*7f70*/  @P1 BRA `(.L_x_44) ;  /* 0x00000000001c1947 */ /* 0x000fea0003800000 */
[----:B------:R-:W3:Y:S01]  /*7f80*/  S2R R9, SR_TID.X ;  /* 0x0000000000097919 */ /* 0x000ee20000002100 */
[----:B--2---:R-:W-:-:S04]  /*7f90*/  IMAD.MOV.U32 R7, RZ, RZ, 0xc000 ;  /* 0x0000c000ff077424 */ /* 0x004fc800078e00ff */
[----:B------:R4:W-:Y:S01]  /*7fa0*/  SYNCS.ARRIVE.TRANS64 RZ, [R6+URZ+0x34830], R7 ;  /* 0x0348300706ff79a7 */ /* 0x0009e2000800003f */
[----:B---3--:R-:W-:-:S04]  /*7fb0*/  LOP3.LUT R9, R9, 0x1f, RZ, 0xc0, !PT ;  /* 0x0000001f09097812 */ /* 0x008fc800078ec0ff */
[----:B------:R-:W-:-:S13]  /*7fc0*/  ISETP.NE.AND P1, PT, R9, RZ, PT ;  /* 0x000000ff0900720c */ /* 0x000fda0003f25270 */
[----:B----4-:R-:W-:Y:S05]  /*7fd0*/  @!P1 BRA `(.L_x_44) ;  /* 0x0000000000049947 */ /* 0x010fea0003800000 */
[----:B------:R-:W-:Y:S01]  /*7fe0*/  BPT.TRAP 0x1 ;  /* 0x000000040000795c */ /* 0x000fe20000300000 */
.L_x_44:
[----:B------:R-:W3:Y:S01]  /*7ff0*/  S2R R9, SR_CgaCtaId ;  /* 0x0000000000097919 */ /* 0x000ee20000008800 */
[----:B--2---:R-:W-:Y:S01]  /*8000*/  MOV R7, 0x400 ;  /* 0x0000040000077802 */ /* 0x004fe20000000f00 */
[----:B------:R-:W-:Y:S01]  /*8010*/  UIADD3 UR4, UP0, UR36, 0x370, URZ ;  /* 0x0000037024047890 */ /* 0x000fe2000ff1e03f */
[----:B------:R-:W-:Y:S01]  /*8020*/  R2UR UR9, R6 ;  /* 0x00000000060972ca */ /* 0x000fe200000e0000 */
[----:B------:R-:W-:Y:S01]  /*8030*/  UMOV UR10, URZ ;  /* 0x0000003f000a7c82 */ /* 0x000fe20008000000 */
[----:B------:R-:W-:Y:S01]  /*8040*/  R2UR UR11, R18 ;  /* 0x00000000120b72ca */ /* 0x000fe200000e0000 */
[----:B------:R-:W-:Y:S01]  /*8050*/  UIADD3.X UR5, URZ, UR37, URZ, UP0, !UPT ;  /* 0x000000253f057290 */ /* 0x000fe200087fe43f */
[----:B------:R-:W-:Y:S01]  /*8060*/  R2UR UR12, R4 ;  /* 0x00000000040c72ca */ /* 0x000fe200000e0000 */
[----:B------:R-:W-:Y:S01]  /*8070*/  UMOV UR6, 0x0 ;  /* 0x0000000000067882 */ /* 0x000fe20000000000 */
[----:B-----5:R-:W-:Y:S01]  /*8080*/  R2UR UR13, R5 ;  /* 0x00000000050d72ca */ /* 0x020fe200000e0000 */
[----:B------:R-:W-:Y:S01]  /*8090*/  UMOV UR7, 0x14f00000 ;  /* 0x14f0000000077882 */ /* 0x000fe20000000000 */
[----:B------:R-:W-:-:S05]  /*80a0*/  UMOV UR16, 0x40 ;  /* 0x0000004000107882 */ /* 0x000fca0000000000 */
[----:B------:R-:W-:Y:S02]  /*80b0*/  UIADD3 UR9, UR9, 0x34830, URZ ;  /* 0x0003483009097890 */ /* 0x000fe4000fffe03f */
[----:B------:R-:W-:Y:S01]  /*80c0*/  USHF.L.U32 UR11, UR11, 0x7, URZ ;  /* 0x000000070b0b7899 */ /* 0x000fe2000800063f */
[----:B---3--:R-:W-:-:S05]  /*80d0*/  LEA R7, R9, R7, 0x18 ;  /* 0x0000000709077211 */ /* 0x008fca00078ec0ff */
[----:B------:R-:W-:-:S05]  /*80e0*/  IMAD R6, R16, 0xc000, R7 ;  /* 0x0000c00010067824 */ /* 0x000fca00078e0207 */
[----:B------:R-:W-:-:S13]  /*80f0*/  R2UR UR8, R6 ;  /* 0x00000000060872ca */ /* 0x000fda00000e0000 */
[----:B------:R-:W-:Y:S02]  /*8100*/  UIADD3 UR14, UR8, 0x1c400, URZ ;  /* 0x0001c400080e7890 */ /* 0x000fe4000fffe03f */
[----:B------:R-:W-:Y:S02]  /*8110*/  UIADD3 UR15, UR8, 0x20400, URZ ;  /* 0x00020400080f7890 */ /* 0x000fe4000fffe03f */
[----:B------:R-:W-:-:S03]  /*8120*/  UIADD3 UR17, UR8, 0x24400, URZ ;  /* 0x0002440008117890 */ /* 0x000fc6000fffe03f */
[----:B------:R-:W-:Y:S01]  /*8130*/  UMOV UR8, UR14 ;  /* 0x0000000e00087c82 */ /* 0x000fe20008000000 */
[----:B------:R-:W-:Y:S01]  /*8140*/  UMOV UR14, 0x80 ;  /* 0x00000080000e7882 */ /* 0x000fe20000000000 */
[----:B------:R2:W-:Y:S02]  /*8150*/  UTMALDG.4D [UR8], [UR4], desc[UR6] ;  /* 0x00000608040075b4 */ /* 0x0005e40008019000 */
[----:B--2---:R-:W-:Y:S01]  /*8160*/  UMOV UR8, UR15 ;  /* 0x0000000f00087c82 */ /* 0x004fe20008000000 */
[----:B------:R-:W-:Y:S02]  /*8170*/  UMOV UR10, UR16 ;  /* 0x00000010000a7c82 */ /* 0x000fe40008000000 */
[----:B------:R2:W-:Y:S02]  /*8180*/  UTMALDG.4D [UR8], [UR4], desc[UR6] ;  /* 0x00000608040075b4 */ /* 0x0005e40008019000 */
[----:B--2---:R-:W-:Y:S01]  /*8190*/  UMOV UR8, UR17 ;  /* 0x0000001100087c82 */ /* 0x004fe20008000000 */
[----:B------:R-:W-:-:S02]  /*81a0*/  UMOV UR10, UR14 ;  /* 0x0000000e000a7c82 */ /* 0x000fc40008000000 */
[----:B------:R2:W-:Y:S02]  /*81b0*/  UTMALDG.4D [UR8], [UR4], desc[UR6] ;  /* 0x00000608040075b4 */ /* 0x0005e40008019000 */
[----:B--2---:R-:W-:Y:S01]  /*81c0*/  NOP ;  /* 0x0000000000007918 */ /* 0x004fe20000000000 */
.L_x_41:
[----:B------:R-:W2:Y:S04]  /*81d0*/  LDL.LU R14, [R1] ;  /* 0x00000000010e7983 */ /* 0x000ea80000300800 */
[----:B-1----:R-:W3:Y:S01]  /*81e0*/  LDL R13, [R1+0x18] ;  /* 0x00001800010d7983 */ /* 0x002ee20000100800 */
[----:B------:R-:W-:-:S03]  /*81f0*/  MOV R9, 0x400 ;  /* 0x0000040000097802 */ /* 0x000fc60000000f00 */
[----:B------:R-:W4:Y:S01]  /*8200*/  LDL.LU R7, [R1+0x14] ;  /* 0x0000140001077983 */ /* 0x000f220000300800 */
[----:B------:R-:W1:Y:S01]  /*8210*/  S2R R12, SR_CgaCtaId ;  /* 0x00000000000c7919 */ /* 0x000e620000008800 */
[----:B------:R-:W-:Y:S05]  /*8220*/  WARPSYNC.ALL ;  /* 0x0000000000007948 */ /* 0x000fea0003800000 */
[----:B------:R-:W-:-:S13]  /*8230*/  ELECT P1, URZ, PT ;  /* 0x00000000003f782f */ /* 0x000fda0003820000 */
[----:B------:R-:W-:Y:S01]  /*8240*/  @P1 R2UR UR13, R19 ;  /* 0x00000000130d12ca */ /* 0x000fe200000e0000 */
[----:B------:R-:W-:Y:S01]  /*8250*/  UIADD3 UR4, UP0, UR36, 0x270, URZ ;  /* 0x0000027024047890 */ /* 0x000fe2000ff1e03f */
[----:B------:R-:W-:-:S03]  /*8260*/  @P1 R2UR UR11, R8 ;  /* 0x00000000080b12ca */ /* 0x000fc600000e0000 */
[----:B------:R-:W-:Y:S01]  /*8270*/  UIADD3.X UR5, URZ, UR37, URZ, UP0, !UPT ;  /* 0x000000253f057290 */ /* 0x000fe200087fe43f */
[----:B-1----:R-:W-:-:S04]  /*8280*/  LEA R9, R12, R9, 0x18 ;  /* 0x000000090c097211 */ /* 0x002fc800078ec0ff */
[----:B------:R-:W-:Y:S01]  /*8290*/  R2UR UR24, R9 ;  /* 0x00000000091872ca */ /* 0x000fe200000e0000 */
[----:B------:R-:W-:Y:S01]  /*82a0*/  @P1 IMAD.MOV.U32 R6, RZ, RZ, 0xc000 ;  /* 0x0000c000ff061424 */ /* 0x000fe200078e00ff */
[----:B------:R-:W-:Y:S01]  /*82b0*/  BAR.SYNC.DEFER_BLOCKING 0x8, 0x120 ;  /* 0x0204800000007b1d */ /* 0x000fe20000010000 */
[----:B------:R-:W-:-:S10]  /*82c0*/  @P1 R2UR UR21, R19 ;  /* 0x00000000131512ca */ /* 0x000fd400000e0000 */
[----:B------:R-:W-:Y:S02]  /*82d0*/  UIADD3 UR8, UR24, 0x10400, URZ ;  /* 0x0001040018087890 */ /* 0x000fe4000fffe03f */
[----:B------:R-:W-:Y:S01]  /*82e0*/  UIADD3 UR9, UR24, 0x34800, URZ ;  /* 0x0003480018097890 */ /* 0x000fe2000fffe03f */
[----:B------:R-:W-:Y:S01]  /*82f0*/  UMOV UR6, 0x0 ;  /* 0x0000000000067882 */ /* 0x000fe20000000000 */
[----:B------:R-:W-:Y:S01]  /*8300*/  UMOV UR7, 0x12f00000 ;  /* 0x12f0000000077882 */ /* 0x000fe20000000000 */
[----:B------:R-:W-:Y:S01]  /*8310*/  UMOV UR10, URZ ;  /* 0x0000003f000a7c82 */ /* 0x000fe20008000000 */
[----:B------:R-:W-:Y:S01]  /*8320*/  @P1 R2UR UR19, R8 ;  /* 0x00000000081312ca */ /* 0x000fe200000e0000 */
[----:B------:R-:W-:Y:S01]  /*8330*/  UIADD3 UR16, UR24, 0x14400, URZ ;  /* 0x0001440018107890 */ /* 0x000fe2000fffe03f */
[----:B------:R3:W-:Y:S01]  /*8340*/  @P1 SYNCS.ARRIVE.TRANS64 RZ, [R9+URZ+0x34800], R6 ;  /* 0x0348000609ff19a7 */ /* 0x0007e2000800003f */
[----:B------:R-:W-:Y:S01]  /*8350*/  UMOV UR14, 0x0 ;  /* 0x00000000000e7882 */ /* 0x000fe20000000000 */
[----:B------:R-:W-:Y:S01]  /*8360*/  UMOV UR15, 0x12f00000 ;  /* 0x12f00000000f7882 */ /* 0x000fe20000000000 */
[----:B------:R-:W-:Y:S01]  /*8370*/  UMOV UR18, 0x40 ;  /* 0x0000004000127882 */ /* 0x000fe20000000000 */
[----:B------:R-:W-:Y:S01]  /*8380*/  UMOV UR17, UR9 ;  /* 0x0000000900117c82 */ /* 0x000fe20008000000 */
[----:B------:R-:W-:Y:S01]  /*8390*/  UMOV UR22, 0x0 ;  /* 0x0000000000167882 */ /* 0x000fe20000000000 */
[----:B------:R-:W-:Y:S01]  /*83a0*/  UMOV UR23, 0x12f00000 ;  /* 0x12f0000000177882 */ /* 0x000fe20000000000 */
[----:B------:R-:W-:Y:S01]  /*83b0*/  BSSY B0, `(.L_x_45) ;  /* 0x0000010000007945 */ /* 0x000fe20003800000 */
[----:B--2---:R-:W-:-:S02]  /*83c0*/  @P1 R2UR UR12, R14 ;  /* 0x000000000e0c12ca */ /* 0x004fc400000e0000 */
[----:B------:R-:W-:Y:S02]  /*83d0*/  @P1 R2UR UR20, R14 ;  /* 0x000000000e1412ca */ /* 0x000fe400000e0000 */
[----:B---3--:R-:W-:-:S09]  /*83e0*/  LOP3.LUT R6, R13, 0x1, RZ, 0xc, !PT ;  /* 0x000000010d067812 */ /* 0x008fd200078e0cff */
[----:B------:R1:W-:Y:S01]  /*83f0*/  UTMALDG.4D [UR8], [UR4], desc[UR6] ;  /* 0x00000608040075b4 */ /* 0x0003e20008019000 */
[----:B------:R-:W-:Y:S01]  /*8400*/  SHF.L.U32 R6, R6, 0x1f, RZ ;  /* 0x0000001f06067819 */ /* 0x000fe200000006ff */
[----:B------:R2:W-:Y:S01]  /*8410*/  UTMALDG.4D [UR16], [UR4], desc[UR14] ;  /* 0x00000e10040075b4 */ /* 0x0005e20008019000 */
[----:B-1----:R-:W-:Y:S02]  /*8420*/  @P1 R2UR UR13, R19 ;  /* 0x00000000130d12ca */ /* 0x002fe400000e0000 */
[----:B------:R-:W-:Y:S02]  /*8430*/  @P1 R2UR UR12, R14 ;  /* 0x000000000e0c12ca */ /* 0x000fe400000e0000 */
[----:B------:R-:W-:Y:S01]  /*8440*/  @P1 R2UR UR11, R8 ;  /* 0x00000000080b12ca */ /* 0x000fe200000e0000 */
[----:B------:R-:W-:Y:S01]  /*8450*/  UIADD3 UR8, UR24, 0x18400, URZ ;  /* 0x0001840018087890 */ /* 0x000fe2000fffe03f */
[----:B------:R-:W-:-:S11]  /*8460*/  UMOV UR10, 0x80 ;  /* 0x00000080000a7882 */ /* 0x000fd60000000000 */
[----:B------:R2:W-:Y:S01]  /*8470*/  UTMALDG.4D [UR8], [UR4], desc[UR22] ;  /* 0x00001608040075b4 */ /* 0x0005e20008019000 */
[----:B------:R-:W1:Y:S01]  /*8480*/  SYNCS.PHASECHK.TRANS64.TRYWAIT P1, [R9+URZ+0x34820], R6 ;  /* 0x03482006090075a7 */ /* 0x000e62000802017f */
[----:B----4-:R-:W-:Y:S01]  /*8490*/  ISETP.GE.AND P2, PT, R7, 0x81, PT ;  /* 0x000000810700780c */ /* 0x010fe20003f46270 */
[----:B-12---:R-:W-:-:S12]  /*84a0*/  @!P1 BRA `(.L_x_46) ;  /* 0x0000002000709947 */ /* 0x006fd80003800000 */
.L_x_97:
[----:B------:R-:W-:Y:S05]  /*84b0*/  BSYNC B0 ;  /* 0x0000000000007941 */ /* 0x000fea0003800000 */
.L_x_45:
[----:B------:R-:W-:Y:S05]  /*84c0*/  @!P2 BRA `(.L_x_47) ;  /* 0x0000001400c8a947 */ /* 0x000fea0003800000 */
[----:B-1----:R-:W2:Y:S01]  /*84d0*/  LDL R7, [R1+0xc] ;  /* 0x00000c0001077983 */ /* 0x002ea20000100800 */
[----:B------:R-:W-:Y:S02]  /*84e0*/  IMAD.MOV.U32 R6, RZ, RZ, 0x1 ;  /* 0x00000001ff067424 */ /* 0x000fe400078e00ff */
[----:B--2---:R-:W-:-:S05]  /*84f0*/  IMAD.MOV R13, RZ, RZ, -R7 ;  /* 0x000000ffff0d7224 */ /* 0x004fca00078e0a07 */
[----:B------:R-:W-:-:S05]  /*8500*/  VIADDMNMX R13, R13, R6, 0xffffffff, !PT ;  /* 0xffffffff0d0d7446 */ /* 0x000fca0007800106 */
[----:B------:R-:W-:-:S05]  /*8510*/  IMAD.IADD R6, R7, 0x1, R13 ;  /* 0x0000000107067824 */ /* 0x000fca00078e020d */
[----:B------:R-:W-:-:S04]  /*8520*/  LOP3.LUT R6, R6, 0x1, RZ, 0xc0, !PT ;  /* 0x0000000106067812 */ /* 0x000fc800078ec0ff */
[----:B------:R-:W-:Y:S01]  /*8530*/  ISETP.NE.U32.AND P1, PT, R6, 0x1, PT ;  /* 0x000000010600780c */ /* 0x000fe20003f25070 */
[----:B------:R-:W-:-:S12]  /*8540*/  VIADD R6, R7, 0xfffffffe ;  /* 0xfffffffe07067836 */ /* 0x000fd80000000000 */
[----:B------:R-:W-:Y:S05]  /*8550*/  @P1 BRA `(.L_x_48) ;  /* 0x0000000400e81947 */ /* 0x000fea0003800000 */
[----:B------:R-:W-:Y:S01]  /*8560*/  VIADD R7, R16, 0x1 ;  /* 0x0000000110077836 */ /* 0x000fe20000000000 */
[----:B------:R-:W-:Y:S04]  /*8570*/  BSSY B0, `(.L_x_49) ;  /* 0x0000074000007945 */ /* 0x000fe80003800000 */
[----:B------:R-:W-:-:S04]  /*8580*/  ISETP.NE.AND P1, PT, R7, 0x2, PT ;  /* 0x000000020700780c */ /* 0x000fc80003f25270 */
[----:B------:R-:W-:Y:S02]  /*8590*/  SEL R12, RZ, 0x1, P1 ;  /* 0x00000001ff0c7807 */ /* 0x000fe40000800000 */
[----:B------:R-:W-:Y:S02]  /*85a0*/  SEL R7, R7, RZ, P1 ;  /* 0x000000ff07077207 */ /* 0x000fe40000800000 */
[----:B------:R-:W-:Y:S01]  /*85b0*/  LOP3.LUT R12, R17, R12, RZ, 0x3c, !PT ;  /* 0x0000000c110c7212 */ /* 0x000fe200078e3cff */
[----:B------:R-:W-:Y:S06]  /*85c0*/  @!P6 BRA `(.L_x_50) ;  /* 0x0000000400b8e947 */ /* 0x000fec0003800000 */
[----:B------:R-:W-:Y:S01]  /*85d0*/  IMAD.MOV.U32 R8, RZ, RZ, R5 ;  /* 0x000000ffff087224 */ /* 0x000fe200078e0005 */
[----:B------:R-:W-:Y:S06]  /*85e0*/  @!P0 BRA `(.L_x_51) ;  /* 0x0000000000488947 */ /* 0x000fec0003800000 */
[----:B------:R-:W1:Y:S01]  /*85f0*/  LDC R15, c[0x0][0x41c] ;  /* 0x00010700ff0f7b82 */ /* 0x000e620000000800 */
[----:B------:R-:W-:Y:S01]  /*8600*/  ULDC.64 UR4, c[0x0][0x408] ;  /* 0x0001020000047ab9 */ /* 0x000fe20000000a00 */
[----:B------:R-:W-:Y:S01]  /*8610*/  ULDC.64 UR6, c[0x0][0x208] ;  /* 0x0000820000067ab9 */ /* 0x000fe20000000a00 */
[----:B-1----:R-:W-:-:S13]  /*8620*/  ISETP.NE.AND P1, PT, R15, 0x1, PT ;  /* 0x000000010f00780c */ /* 0x002fda0003f25270 */
[----:B------:R-:W1:Y:S02]  /*8630*/  @P1 LDC.64 R8, c[0x0][0x420] ;  /* 0x00010800ff081b82 */ /* 0x000e640000000a00 */
[----:B-1----:R-:W-:-:S04]  /*8640*/  @P1 IMAD.HI.U32 R14, R6, R8, RZ ;  /* 0x00000008060e1227 */ /* 0x002fc800078e00ff */
[----:B------:R-:W-:Y:S01]  /*8650*/  IMAD.MOV.U32 R8, RZ, RZ, R6 ;  /* 0x000000ffff087224 */ /* 0x000fe200078e0006 */
[----:B------:R-:W-:Y:S01]  /*8660*/  @P1 SHF.R.U32.HI R8, RZ, R9, R14 ;  /* 0x00000009ff081219 */ /* 0x000fe2000001160e */
[----:B------:R-:W-:-:S03]  /*8670*/  IMAD R14, R11, UR4, RZ ;  /* 0x000000040b0e7c24 */ /* 0x000fc6000f8e02ff */
[----:B------:R-:W-:Y:S01]  /*8680*/  IADD3 R9, -R8, RZ, RZ ;  /* 0x000000ff08097210 */ /* 0x000fe20007ffe1ff */
[----:B------:R-:W-:-:S04]  /*8690*/  IMAD R14, R0, UR5, R14 ;  /* 0x00000005000e7c24 */ /* 0x000fc8000f8e020e */
[----:B------:R-:W-:Y:S01]  /*86a0*/  IMAD R6, R15, R9, R6 ;  /* 0x000000090f067224 */ /* 0x000fe200078e0206 */
[----:B------:R-:W-:-:S03]  /*86b0*/  SHF.R.S32.HI R9, RZ, 0x1f, R8 ;  /* 0x0000001fff097819 */ /* 0x000fc60000011408 */
[----:B------:R-:W-:-:S04]  /*86c0*/  IMAD.WIDE.U32 R8, R0, UR4, R8 ;  /* 0x0000000400087c25 */ /* 0x000fc8000f8e0008 */
[----:B------:R-:W-:Y:S01]  /*86d0*/  IMAD.IADD R9, R14, 0x1, R9 ;  /* 0x000000010e097824 */ /* 0x000fe200078e0209 */
[----:B------:R-:W-:-:S04]  /*86e0*/  LEA R2, P1, R8, R2, 0x2 ;  /* 0x0000000208027211 */ /* 0x000fc800078210ff */
[----:B------:R-:W-:-:S05]  /*86f0*/  LEA.HI.X R3, R8, R3, R9, 0x2, P1 ;  /* 0x0000000308037211 */ /* 0x000fca00008f1409 */
[----:B------:R1:W5:Y:S04]  /*8700*/  LDG.E R8, desc[UR6][R2.64] ;  /* 0x0000000602087981 */ /* 0x000368000c1e1900 */
.L_x_51:
[----:B-1----:R-:W1:Y:S01]  /*8710*/  S2R R3, SR_CgaCtaId ;  /* 0x0000000000037919 */ /* 0x002e620000008800 */
[----:B------:R-:W-:-:S04]  /*8720*/  MOV R2, 0x400 ;  /* 0x0000040000027802 */ /* 0x000fc80000000f00 */
[----:B-1----:R-:W-:Y:S02]  /*8730*/  LEA R2, R3, R2, 0x18 ;  /* 0x0000000203027211 */ /* 0x002fe400078ec0ff */
[----:B------:R-:W-:-:S03]  /*8740*/  SHF.L.U32 R3, R12, 0x1f, RZ ;  /* 0x0000001f0c037819 */ /* 0x000fc600000006ff */
[----:B------:R-:W-:-:S04]  /*8750*/  IMAD R2, R7, 0x8, R2 ;  /* 0x0000000807027824 */ /* 0x000fc800078e0202 */
[----:B------:R-:W1:Y:S02]  /*8760*/  SYNCS.PHASECHK.TRANS64.TRYWAIT P1, [R2+URZ+0x34840], R3 ;  /* 0x03484003020075a7 */ /* 0x000e64000802017f */
[----:B-1----:R-:W-:Y:S05]  /*8770*/  @!P1 BRA `(.L_x_52) ;  /* 0x0000001c00dc9947 */ /* 0x002fea0003800000 */
.L_x_98:
[----:B------:R-:W2:Y:S02]  /*8780*/  S2R R9, SR_TID.X ;  /* 0x0000000000097919 */ /* 0x000ea40000002100 */
[----:B--2---:R-:W-:-:S04]  /*8790*/  LOP3.LUT R9, R9, 0x7f, RZ, 0xc0, !PT ;  /* 0x0000007f09097812 */ /* 0x004fc800078ec0ff */
[----:B------:R-:W-:-:S13]  /*87a0*/  ISETP.NE.AND P2, PT, R9, RZ, PT ;  /* 0x000000ff0900720c */ /* 0x000fda0003f45270 */
[----:B------:R-:W-:Y:S05]  /*87b0*/  @P2 BRA `(.L_x_53) ;  /* 0x00000000001c2947 */ /* 0x000fea0003800000 */
[----:B------:R-:W2:Y:S01]  /*87c0*/  S2R R9, SR_TID.X ;  /* 0x0000000000097919 */ /* 0x000ea20000002100 */
[----:B-1----:R-:W-:-:S04]  /*87d0*/  IMAD.MOV.U32 R3, RZ, RZ, 0xc000 ;  /* 0x0000c000ff037424 */ /* 0x002fc800078e00ff */
[----:B------:R3:W-:Y:S01]  /*87e0*/  SYNCS.ARRIVE.TRANS64 RZ, [R2+URZ+0x34830], R3 ;  /* 0x0348300302ff79a7 */ /* 0x0007e2000800003f */
[----:B--2---:R-:W-:-:S04]  /*87f0*/  LOP3.LUT R9, R9, 0x1f, RZ, 0xc0, !PT ;  /* 0x0000001f09097812 */ /* 0x004fc800078ec0ff */
[----:B------:R-:W-:-:S13]  /*8800*/  ISETP.NE.AND P1, PT, R9, RZ, PT ;  /* 0x000000ff0900720c */ /* 0x000fda0003f25270 */
[----:B---3--:R-:W-:Y:S05]  /*8810*/  @!P1 BRA `(.L_x_53) ;  /* 0x0000000000049947 */ /* 0x008fea0003800000 */
[----:B------:R-:W-:Y:S01]  /*8820*/  BPT.TRAP 0x1 ;  /* 0x000000040000795c */ /* 0x000fe20000300000 */
.L_x_53:
[----:B------:R-:W2:Y:S01]  /*8830*/  S2R R14, SR_CgaCtaId ;  /* 0x00000000000e7919 */ /* 0x000ea20000008800 */
[----:B------:R-:W-:Y:S01]  /*8840*/  MOV R9, 0x400 ;  /* 0x0000040000097802 */ /* 0x000fe20000000f00 */
        /* <DEDUP_REMOVED lines=9> */
[----:B------:R-:W-:Y:S01]  /*88e0*/  UMOV UR17, 0x40 ;  /* 0x0000004000117882 */ /* 0x000fe20000000000 */
[----:B------:R-:W-:Y:S01]  /*88f0*/  UMOV UR16, 0x80 ;  /* 0x0000008000107882 */ /* 0x000fe20000000000 */
[----:B-1----:R-:W-:-:S03]  /*8900*/  SHF.L.U32 R3, R17, 0x1f, RZ ;  /* 0x0000001f11037819 */ /* 0x002fc600000006ff */
[----:B------:R-:W-:Y:S02]  /*8910*/  UIADD3 UR9, UR9, 0x34830, URZ ;  /* 0x0003483009097890 */ /* 0x000fe4000fffe03f */
[----:B------:R-:W-:Y:S01]  /*8920*/  USHF.L.U32 UR11, UR11, 0x7, URZ ;  /* 0x000000070b0b7899 */ /* 0x000fe2000800063f */
[----:B--2---:R-:W-:-:S05]  /*8930*/  LEA R9, R14, R9, 0x18 ;  /* 0x000000090e097211 */ /* 0x004fca00078ec0ff */
[----:B------:R-:W-:-:S05]  /*8940*/  IMAD R2, R7, 0xc000, R9 ;  /* 0x0000c00007027824 */ /* 0x000fca00078e0209 */
[----:B------:R-:W-:Y:S01]  /*8950*/  R2UR UR14, R2 ;  /* 0x00000000020e72ca */ /* 0x000fe200000e0000 */
[----:B------:R-:W-:-:S04]  /*8960*/  VIADD R2, R9, 0x34800 ;  /* 0x0003480009027836 */ /* 0x000fc80000000000 */
[----:B------:R-:W-:-:S08]  /*8970*/  IMAD R2, R16, 0x8, R2 ;  /* 0x0000000810027824 */ /* 0x000fd000078e0202 */
[----:B------:R-:W-:Y:S02]  /*8980*/  UIADD3 UR8, UR14, 0x1c400, URZ ;  /* 0x0001c4000e087890 */ /* 0x000fe4000fffe03f */
[----:B------:R-:W-:Y:S02]  /*8990*/  UIADD3 UR15, UR14, 0x20400, URZ ;  /* 0x000204000e0f7890 */ /* 0x000fe4000fffe03f */
[----:B------:R-:W-:-:S05]  /*89a0*/  UIADD3 UR14, UR14, 0x24400, URZ ;  /* 0x000244000e0e7890 */ /* 0x000fca000fffe03f */
[----:B------:R1:W-:Y:S02]  /*89b0*/  UTMALDG.4D [UR8], [UR4], desc[UR6] ;  /* 0x00000608040075b4 */ /* 0x0003e40008019000 */
[----:B-1----:R-:W-:Y:S01]  /*89c0*/  UMOV UR8, UR15 ;  /* 0x0000000f00087c82 */ /* 0x002fe20008000000 */
[----:B------:R-:W-:Y:S02]  /*89d0*/  UMOV UR10, UR17 ;  /* 0x00000011000a7c82 */ /* 0x000fe40008000000 */
[----:B------:R1:W-:Y:S02]  /*89e0*/  UTMALDG.4D [UR8], [UR4], desc[UR6] ;  /* 0x00000608040075b4 */ /* 0x0003e40008019000 */
[----:B-1----:R-:W-:Y:S01]  /*89f0*/  UMOV UR8, UR14 ;  /* 0x0000000e00087c82 */ /* 0x002fe20008000000 */
[----:B------:R-:W-:Y:S02]  /*8a00*/  UMOV UR10, UR16 ;  /* 0x00000010000a7c82 */ /* 0x000fe40008000000 */
[----:B------:R1:W-:Y:S01]  /*8a10*/  UTMALDG.4D [UR8], [UR4], desc[UR6] ;  /* 0x00000608040075b4 */ /* 0x0003e20008019000 */
[----:B------:R-:W2:Y:S02]  /*8a20*/  SYNCS.PHASECHK.TRANS64.TRYWAIT P1, [R2+URZ+0x60], R3 ;  /* 0x00006003020075a7 */ /* 0x000ea4000802017f */
[----:B-12---:R-:W-:Y:S05]  /*8a30*/  @!P1 BRA `(.L_x_54) ;  /* 0x0000001c00409947 */ /* 0x006fea0003800000 */
.L_x_99:
[----:B------:R-:W-:Y:S05]  /*8a40*/  @P2 BRA `(.L_x_55) ;  /* 0x00000000002c2947 */ /* 0x000fea0003800000 */
[----:B------:R-:W2:Y:S01]  /*8a50*/  S2R R9, SR_TID.X ;  /* 0x0000000000097919 */ /* 0x000ea20000002100 */
[----:B------:R-:W-:Y:S01]  /*8a60*/  MOV R14, 0x400 ;  /* 0x00000400000e7802 */ /* 0x000fe20000000f00 */
[----:B-1----:R-:W-:Y:S01]  /*8a70*/  IMAD.MOV.U32 R3, RZ, RZ, 0x8000 ;  /* 0x00008000ff037424 */ /* 0x002fe200078e00ff */
[----:B------:R-:W1:Y:S01]  /*8a80*/  S2R R15, SR_CgaCtaId ;  /* 0x00000000000f7919 */ /* 0x000e620000008800 */
[----:B--2---:R-:W-:-:S04]  /*8a90*/  LOP3.LUT R9, R9, 0x1f, RZ, 0xc0, !PT ;  /* 0x0000001f09097812 */ /* 0x004fc800078ec0ff */
[----:B------:R-:W-:Y:S02]  /*8aa0*/  ISETP.NE.AND P1, PT, R9, RZ, PT ;  /* 0x000000ff0900720c */ /* 0x000fe40003f25270 */
[----:B-1----:R-:W-:-:S05]  /*8ab0*/  LEA R14, R15, R14, 0x18 ;  /* 0x0000000e0f0e7211 */ /* 0x002fca00078ec0ff */
[----:B------:R-:W-:-:S04]  /*8ac0*/  IMAD R2, R16, 0x8, R14 ;  /* 0x0000000810027824 */ /* 0x000fc800078e020e */
[----:B------:R2:W-:Y:S02]  /*8ad0*/  SYNCS.ARRIVE.TRANS64 RZ, [R2+URZ+0x34850], R3 ;  /* 0x0348500302ff79a7 */ /* 0x0005e4000800003f */
[----:B------:R-:W-:Y:S05]  /*8ae0*/  @!P1 BRA `(.L_x_55) ;  /* 0x0000000000049947 */ /* 0x000fea0003800000 */
[----:B------:R-:W-:Y:S01]  /*8af0*/  BPT.TRAP 0x1 ;  /* 0x000000040000795c */ /* 0x000fe20000300000 */
.L_x_55:
[----:B------:R-:W3:Y:S01]  /*8b00*/  S2R R9, SR_CgaCtaId ;  /* 0x0000000000097919 */ /* 0x000ee20000008800 */
[----:B-12---:R-:W-:Y:S01]  /*8b10*/  MOV R3, 0x400 ;  /* 0x0000040000037802 */ /* 0x006fe20000000f00 */
[----:B------:R-:W-:Y:S01]  /*8b20*/  UIADD3 UR4, UP0, UR36, 0x470, URZ ;  /* 0x0000047024047890 */ /* 0x000fe2000ff1e03f */
[----:B------:R-:W-:Y:S01]  /*8b30*/  R2UR UR11, R18 ;  /* 0x00000000120b72ca */ /* 0x000fe200000e0000 */
[----:B------:R-:W-:Y:S01]  /*8b40*/  UMOV UR10, URZ ;  /* 0x0000003f000a7c82 */ /* 0x000fe20008000000 */
[----:B------:R-:W-:Y:S01]  /*8b50*/  R2UR UR13, R5 ;  /* 0x00000000050d72ca */ /* 0x000fe200000e0000 */
[----:B------:R-:W-:Y:S01]  /*8b60*/  UIADD3.X UR5, URZ, UR37, URZ, UP0, !UPT ;  /* 0x000000253f057290 */ /* 0x000fe200087fe43f */
[----:B------:R-:W-:Y:S01]  /*8b70*/  R2UR UR12, R4 ;  /* 0x00000000040c72ca */ /* 0x000fe200000e0000 */
[----:B------:R-:W-:Y:S01]  /*8b80*/  UMOV UR7, 0x14f00000 ;  /* 0x14f0000000077882 */ /* 0x000fe20000000000 */
[----:B------:R-:W-:Y:S01]  /*8b90*/  UMOV UR15, 0x40 ;  /* 0x00000040000f7882 */ /* 0x000fe20000000000 */
[----:B------:R-:W-:Y:S01]  /*8ba0*/  IMAD.MOV.U32 R5, RZ, RZ, R8 ;  /* 0x000000ffff057224 */ /* 0x000fe200078e0008 */
[----:B------:R-:W-:-:S05]  /*8bb0*/  MOV R18, R6 ;  /* 0x0000000600127202 */ /* 0x000fca0000000f00 */
[----:B------:R-:W-:Y:S01]  /*8bc0*/  USHF.L.U32 UR11, UR11, 0x7, URZ ;  /* 0x000000070b0b7899 */ /* 0x000fe2000800063f */
[----:B---3--:R-:W-:-:S05]  /*8bd0*/  LEA R3, R9, R3, 0x18 ;  /* 0x0000000309037211 */ /* 0x008fca00078ec0ff */
[----:B------:R-:W-:-:S05]  /*8be0*/  IMAD R2, R16, 0x8, R3 ;  /* 0x0000000810027824 */ /* 0x000fca00078e0203 */
[----:B------:R-:W-:Y:S01]  /*8bf0*/  R2UR UR9, R2 ;  /* 0x00000000020972ca */ /* 0x000fe200000e0000 */
[----:B------:R-:W-:-:S05]  /*8c00*/  IMAD R2, R16, 0x8000, R3 ;  /* 0x0000800010027824 */ /* 0x000fca00078e0203 */
[----:B------:R-:W-:-:S07]  /*8c10*/  R2UR UR6, R2 ;  /* 0x00000000020672ca */ /* 0x000fce00000e0000 */
[----:B------:R-:W-:-:S06]  /*8c20*/  UIADD3 UR9, UR9, 0x34850, URZ ;  /* 0x0003485009097890 */ /* 0x000fcc000fffe03f */
[----:B------:R-:W-:Y:S02]  /*8c30*/  UIADD3 UR8, UR6, 0x400, URZ ;  /* 0x0000040006087890 */ /* 0x000fe4000fffe03f */
[----:B------:R-:W-:-:S03]  /*8c40*/  UIADD3 UR14, UR6, 0x4400, URZ ;  /* 0x00004400060e7890 */ /* 0x000fc6000fffe03f */
[----:B------:R-:W-:-:S04]  /*8c50*/  UMOV UR6, 0x0 ;  /* 0x0000000000067882 */ /* 0x000fc80000000000 */
[----:B------:R1:W-:Y:S02]  /*8c60*/  UTMALDG.4D [UR8], [UR4], desc[UR6] ;  /* 0x00000608040075b4 */ /* 0x0003e40008019000 */
[----:B-1----:R-:W-:Y:S01]  /*8c70*/  UMOV UR8, UR14 ;  /* 0x0000000e00087c82 */ /* 0x002fe20008000000 */
[----:B------:R-:W-:Y:S02]  /*8c80*/  UMOV UR10, UR15 ;  /* 0x0000000f000a7c82 */ /* 0x000fe40008000000 */
[----:B------:R1:W-:Y:S02]  /*8c90*/  UTMALDG.4D [UR8], [UR4], desc[UR6] ;  /* 0x00000608040075b4 */ /* 0x0003e40008019000 */
[----:B-1----:R-:W-:Y:S01]  /*8ca0*/  NOP ;  /* 0x0000000000007918 */ /* 0x002fe20000000000 */
.L_x_50:
[----:B------:R-:W-:Y:S05]  /*8cb0*/  BSYNC B0 ;  /* 0x0000000000007941 */ /* 0x000fea0003800000 */
.L_x_49:
[----:B------:R-:W2:Y:S01]  /*8cc0*/  LDL.LU R2, [R1+0xc] ;  /* 0x00000c0001027983 */ /* 0x000ea20000300800 */
[----:B------:R-:W-:Y:S02]  /*8cd0*/  IMAD.MOV.U32 R16, RZ, RZ, R7 ;  /* 0x000000ffff107224 */ /* 0x000fe400078e0007 */
[----:B------:R-:W-:Y:S02]  /*8ce0*/  IMAD.MOV.U32 R17, RZ, RZ, R12 ;  /* 0x000000ffff117224 */ /* 0x000fe400078e000c */
[----:B--2---:R-:W-:-:S07]  /*8cf0*/  VIADD R6, R2, 0xfffffffd ;  /* 0xfffffffd02067836 */ /* 0x004fce0000000000 */
.L_x_48:
[----:B------:R-:W-:Y:S01]  /*8d00*/  IMAD.MOV R13, RZ, RZ, -R13 ;  /* 0x000000ffff0d7224 */ /* 0x000fe200078e0a0d */
[----:B------:R-:W-:Y:S04]  /*8d10*/  BSSY B0, `(.L_x_47) ;  /* 0x00000ed000007945 */ /* 0x000fe80003800000 */
[----:B------:R-:W-:-:S13]  /*8d20*/  ISETP.NE.AND P1, PT, R10, R13, PT ;  /* 0x0000000d0a00720c */ /* 0x000fda0003f25270 */
[----:B------:R-:W-:Y:S05]  /*8d30*/  @!P1 BRA `(.L_x_56) ;  /* 0x0000000c00a89947 */ /* 0x000fea0003800000 */
[----:B------:R-:W-:-:S07]  /*8d40*/  IMAD.MOV.U32 R8, RZ, RZ, R5 ;  /* 0x000000ffff087224 */ /* 0x000fce00078e0005 */
.L_x_71:
        /* <DEDUP_REMOVED lines=12> */
[----:B------:R-:W-:-:S04]  /*8e10*/  IMAD R13, R11, UR4, RZ ;  /* 0x000000040b0d7c24 */ /* 0x000fc8000f8e02ff */
[----:B------:R-:W-:Y:S01]  /*8e20*/  IMAD R13, R0, UR5, R13 ;  /* 0x00000005000d7c24 */ /* 0x000fe2000f8e020d */
[----:B-1----:R-:W-:-:S13]  /*8e30*/  ISETP.NE.AND P1, PT, R9, 0x1, PT ;  /* 0x000000010900780c */ /* 0x002fda0003f25270 */
[----:B------:R-:W1:Y:S02]  /*8e40*/  @P1 LDC.64 R2, c[0x0][0x420] ;  /* 0x00010800ff021b82 */ /* 0x000e640000000a00 */
[----:B-1----:R-:W-:-:S04]  /*8e50*/  @P1 IMAD.HI.U32 R8, R6, R2, RZ ;  /* 0x0000000206081227 */ /* 0x002fc800078e00ff */
[----:B------:R-:W-:Y:S01]  /*8e60*/  IMAD.MOV.U32 R2, RZ, RZ, R6 ;  /* 0x000000ffff027224 */ /* 0x000fe200078e0006 */
[----:B------:R-:W-:-:S04]  /*8e70*/  @P1 SHF.R.U32.HI R2, RZ, R3, R8 ;  /* 0x00000003ff021219 */ /* 0x000fc80000011608 */
[--C-:B------:R-:W-:Y:S01]  /*8e80*/  SHF.R.S32.HI R3, RZ, 0x1f, R2.reuse ;  /* 0x0000001fff037819 */ /* 0x100fe20000011402 */
[----:B------:R-:W-:-:S04]  /*8e90*/  IMAD.MOV R12, RZ, RZ, -R2 ;  /* 0x000000ffff0c7224 */ /* 0x000fc800078e0a02 */
[----:B------:R-:W-:Y:S02]  /*8ea0*/  IMAD R12, R9, R12, R6 ;  /* 0x0000000c090c7224 */ /* 0x000fe400078e0206 */
[----:B------:R-:W1:Y:S01]  /*8eb0*/  LDC.64 R8, c[0x0][0x3f8] ;  /* 0x0000fe00ff087b82 */ /* 0x000e620000000a00 */
[----:B------:R-:W-:-:S04]  /*8ec0*/  IMAD.WIDE.U32 R2, R0, UR4, R2 ;  /* 0x0000000400027c25 */ /* 0x000fc8000f8e0002 */
[----:B------:R-:W-:Y:S01]  /*8ed0*/  IMAD.IADD R13, R13, 0x1, R3 ;  /* 0x000000010d0d7824 */ /* 0x000fe200078e0203 */
[----:B-1----:R-:W-:-:S04]  /*8ee0*/  LEA R8, P1, R2, R8, 0x2 ;  /* 0x0000000802087211 */ /* 0x002fc800078210ff */
[----:B------:R-:W-:-:S05]  /*8ef0*/  LEA.HI.X R9, R2, R9, R13, 0x2, P1 ;  /* 0x0000000902097211 */ /* 0x000fca00008f140d */
[----:B------:R1:W5:Y:S04]  /*8f00*/  LDG.E R8, desc[UR6][R8.64] ;  /* 0x0000000608087981 */ /* 0x000368000c1e1900 */
.L_x_59:
[----:B------:R-:W2:Y:S01]  /*8f10*/  S2R R3, SR_CgaCtaId ;  /* 0x0000000000037919 */ /* 0x000ea20000008800 */
[----:B------:R-:W-:-:S04]  /*8f20*/  MOV R2, 0x400 ;  /* 0x0000040000027802 */ /* 0x000fc80000000f00 */
[----:B--2---:R-:W-:Y:S02]  /*8f30*/  LEA R2, R3, R2, 0x18 ;  /* 0x0000000203027211 */ /* 0x004fe400078ec0ff */
[----:B------:R-:W-:Y:S02]  /*8f40*/  SHF.L.U32 R3, R10, 0x1f, RZ ;  /* 0x0000001f0a037819 */ /* 0x000fe400000006ff */
[----:B------:R-:W-:-:S04]  /*8f50*/  LEA R2, R7, R2, 0x3 ;  /* 0x0000000207027211 */ /* 0x000fc800078e18ff */
[----:B------:R-:W2:Y:S02]  /*8f60*/  SYNCS.PHASECHK.TRANS64.TRYWAIT P1, [R2+URZ+0x34840], R3 ;  /* 0x03484003020075a7 */ /* 0x000ea4000802017f */
[----:B--2---:R-:W-:Y:S05]  /*8f70*/  @!P1 BRA `(.L_x_60) ;  /* 0x0000001800049947 */ /* 0x004fea0003800000 */
.L_x_100:
[----:B-1----:R-:W1:Y:S02]  /*8f80*/  S2R R9, SR_TID.X ;  /* 0x0000000000097919 */ /* 0x002e640000002100 */
[----:B-1----:R-:W-:-:S04]  /*8f90*/  LOP3.LUT R9, R9, 0x7f, RZ, 0xc0, !PT ;  /* 0x0000007f09097812 */ /* 0x002fc800078ec0ff */
[----:B------:R-:W-:-:S13]  /*8fa0*/  ISETP.NE.AND P2, PT, R9, RZ, PT ;  /* 0x000000ff0900720c */ /* 0x000fda0003f45270 */
[----:B------:R-:W-:Y:S05]  /*8fb0*/  @P2 BRA `(.L_x_61) ;  /* 0x00000000001c2947 */ /* 0x000fea0003800000 */
[----:B------:R-:W1:Y:S01]  /*8fc0*/  S2R R9, SR_TID.X ;  /* 0x0000000000097919 */ /* 0x000e620000002100 */
[----:B--2---:R-:W-:-:S04]  /*8fd0*/  IMAD.MOV.U32 R3, RZ, RZ, 0xc000 ;  /* 0x0000c000ff037424 */ /* 0x004fc800078e00ff */
[----:B------:R3:W-:Y:S01]  /*8fe0*/  SYNCS.ARRIVE.TRANS64 RZ, [R2+URZ+0x34830], R3 ;  /* 0x0348300302ff79a7 */ /* 0x0007e2000800003f */
[----:B-1----:R-:W-:-:S04]  /*8ff0*/  LOP3.LUT R9, R9, 0x1f, RZ, 0xc0, !PT ;  /* 0x0000001f09097812 */ /* 0x002fc800078ec0ff */
[----:B------:R-:W-:-:S13]  /*9000*/  ISETP.NE.AND P1, PT, R9, RZ, PT ;  /* 0x000000ff0900720c */ /* 0x000fda0003f25270 */
[----:B---3--:R-:W-:Y:S05]  /*9010*/  @!P1 BRA `(.L_x_61) ;  /* 0x0000000000049947 */ /* 0x008fea0003800000 */
[----:B------:R-:W-:Y:S01]  /*9020*/  BPT.TRAP 0x1 ;  /* 0x000000040000795c */ /* 0x000fe20000300000 */
.L_x_61:
[----:B------:R-:W1:Y:S01]  /*9030*/  S2R R9, SR_CgaCtaId ;  /* 0x0000000000097919 */ /* 0x000e620000008800 */
        /* <DEDUP_REMOVED lines=12> */
[----:B------:R-:W-:-:S03]  /*9100*/  SHF.L.U32 R17, R17, 0x1f, RZ ;  /* 0x0000001f11117819 */ /* 0x000fc600000006ff */
[----:B------:R-:W-:Y:S02]  /*9110*/  UIADD3 UR9, UR9, 0x34830, URZ ;  /* 0x0003483009097890 */ /* 0x000fe4000fffe03f */
[----:B------:R-:W-:Y:S01]  /*9120*/  USHF.L.U32 UR11, UR11, 0x7, URZ ;  /* 0x000000070b0b7899 */ /* 0x000fe2000800063f */
[----:B-1----:R-:W-:-:S05]  /*9130*/  LEA R3, R9, R3, 0x18 ;  /* 0x0000000309037211 */ /* 0x002fca00078ec0ff */
[----:B------:R-:W-:Y:S02]  /*9140*/  IMAD R2, R7, 0xc000, R3 ;  /* 0x0000c00007027824 */ /* 0x000fe400078e0203 */
[----:B------:R-:W-:-:S03]  /*9150*/  VIADD R3, R3, 0x34800 ;  /* 0x0003480003037836 */ /* 0x000fc60000000000 */
[----:B------:R-:W-:Y:S01]  /*9160*/  R2UR UR14, R2 ;  /* 0x00000000020e72ca */ /* 0x000fe200000e0000 */
[----:B------:R-:W-:-:S12]  /*9170*/  IMAD R2, R16, 0x8, R3 ;  /* 0x0000000810027824 */ /* 0x000fd800078e0203 */
        /* <DEDUP_REMOVED lines=12> */
.L_x_101:
[----:B------:R-:W-:Y:S05]  /*9240*/  @P2 BRA `(.L_x_63) ;  /* 0x00000000001c2947 */ /* 0x000fea0003800000 */
[----:B------:R-:W2:Y:S01]  /*9250*/  S2R R9, SR_TID.X ;  /* 0x0000000000097919 */ /* 0x000ea20000002100 */
[----:B------:R-:W-:-:S04]  /*9260*/  IMAD.MOV.U32 R3, RZ, RZ, 0x8000 ;  /* 0x00008000ff037424 */ /* 0x000fc800078e00ff */
[----:B------:R3:W-:Y:S01]  /*9270*/  SYNCS.ARRIVE.TRANS64 RZ, [R2+URZ+0x50], R3 ;  /* 0x0000500302ff79a7 */ /* 0x0007e2000800003f */
[----:B--2---:R-:W-:-:S04]  /*9280*/  LOP3.LUT R9, R9, 0x1f, RZ, 0xc0, !PT ;  /* 0x0000001f09097812 */ /* 0x004fc800078ec0ff */
[----:B------:R-:W-:-:S13]  /*9290*/  ISETP.NE.AND P1, PT, R9, RZ, PT ;  /* 0x000000ff0900720c */ /* 0x000fda0003f25270 */
[----:B---3--:R-:W-:Y:S05]  /*92a0*/  @!P1 BRA `(.L_x_63) ;  /* 0x0000000000049947 */ /* 0x008fea0003800000 */
[----:B------:R-:W-:Y:S01]  /*92b0*/  BPT.TRAP 0x1 ;  /* 0x000000040000795c */ /* 0x000fe20000300000 */
.L_x_63:
        /* <DEDUP_REMOVED lines=9> */
[----:B------:R-:W-:Y:S01]  /*9350*/  R2UR UR12, R4 ;  /* 0x00000000040c72ca */ /* 0x000fe200000e0000 */
[----:B------:R-:W-:Y:S01]  /*9360*/  UMOV UR15, 0x40 ;  /* 0x00000040000f7882 */ /* 0x000fe20000000000 */
[----:B------:R-:W-:-:S02]  /*9370*/  IMAD.MOV.U32 R18, RZ, RZ, R12 ;  /* 0x000000ffff127224 */ /* 0x000fc400078e000c */
[----:B------:R-:W-:-:S03]  /*9380*/  IMAD.MOV.U32 R5, RZ, RZ, R8 ;  /* 0x000000ffff057224 */ /* 0x000fc600078e0008 */
[----:B------:R-:W-:Y:S02]  /*9390*/  USHF.L.U32 UR11, UR11, 0x7, URZ ;  /* 0x000000070b0b7899 */ /* 0x000fe4000800063f */
[----:B------:R-:W-:Y:S01]  /*93a0*/  UIADD3 UR9, UR9, 0x50, URZ ;  /* 0x0000005009097890 */ /* 0x000fe2000fffe03f */
[----:B--2---:R-:W-:-:S05]  /*93b0*/  LEA R3, R9, R3, 0x18 ;  /* 0x0000000309037211 */ /* 0x004fca00078ec0ff */
[----:B------:R-:W-:-:S05]  /*93c0*/  IMAD R16, R16, 0x8000, R3 ;  /* 0x0000800010107824 */ /* 0x000fca00078e0203 */
[----:B------:R-:W-:-:S13]  /*93d0*/  R2UR UR6, R16 ;  /* 0x00000000100672ca */ /* 0x000fda00000e0000 */
[----:B------:R-:W-:Y:S02]  /*93e0*/  UIADD3 UR8, UR6, 0x400, URZ ;  /* 0x0000040006087890 */ /* 0x000fe4000fffe03f */
[----:B------:R-:W-:-:S03]  /*93f0*/  UIADD3 UR14, UR6, 0x4400, URZ ;  /* 0x00004400060e7890 */ /* 0x000fc6000fffe03f */
[----:B------:R-:W-:-:S04]  /*9400*/  UMOV UR6, 0x0 ;  /* 0x0000000000067882 */ /* 0x000fc80000000000 */
[----:B------:R2:W-:Y:S02]  /*9410*/  UTMALDG.4D [UR8], [UR4], desc[UR6] ;  /* 0x00000608040075b4 */ /* 0x0005e40008019000 */
[----:B--2---:R-:W-:Y:S01]  /*9420*/  UMOV UR8, UR14 ;  /* 0x0000000e00087c82 */ /* 0x004fe20008000000 */
[----:B------:R-:W-:Y:S02]  /*9430*/  UMOV UR10, UR15 ;  /* 0x0000000f000a7c82 */ /* 0x000fe40008000000 */
[----:B------:R2:W-:Y:S02]  /*9440*/  UTMALDG.4D [UR8], [UR4], desc[UR6] ;  /* 0x00000608040075b4 */ /* 0x0005e40008019000 */
[----:B--2---:R-:W-:Y:S01]  /*9450*/  NOP ;  /* 0x0000000000007918 */ /* 0x004fe20000000000 */
.L_x_58:
[----:B------:R-:W-:Y:S05]  /*9460*/  BSYNC B1 ;  /* 0x0000000000017941 */ /* 0x000fea0003800000 */
.L_x_57:
[----:B------:R-:W-:Y:S01]  /*9470*/  VIADD R16, R7, 0x1 ;  /* 0x0000000107107836 */ /* 0x000fe20000000000 */
[----:B------:R-:W-:Y:S04]  /*9480*/  BSSY B1, `(.L_x_64) ;  /* 0x0000072000017945 */ /* 0x000fe80003800000 */
[----:B------:R-:W-:-:S04]  /*9490*/  ISETP.NE.AND P1, PT, R16, 0x2, PT ;  /* 0x000000021000780c */ /* 0x000fc80003f25270 */
[----:B-1----:R-:W-:Y:S02]  /*94a0*/  SEL R17, RZ, 0x1, P1 ;  /* 0x00000001ff117807 */ /* 0x002fe40000800000 */
[----:B------:R-:W-:Y:S02]  /*94b0*/  SEL R16, R16, RZ, P1 ;  /* 0x000000ff10107207 */ /* 0x000fe40000800000 */
[----:B------:R-:W-:Y:S01]  /*94c0*/  LOP3.LUT R17, R10, R17, RZ, 0x3c, !PT ;  /* 0x000000110a117212 */ /* 0x000fe200078e3cff */
[----:B------:R-:W-:Y:S06]  /*94d0*/  @!P6 BRA `(.L_x_65) ;  /* 0x0000000400b0e947 */ /* 0x000fec0003800000 */
[----:B------:R-:W-:Y:S01]  /*94e0*/  VIADD R12, R6, 0xffffffff ;  /* 0xffffffff060c7836 */ /* 0x000fe20000000000 */
        /* <DEDUP_REMOVED lines=11> */
[----:B------:R-:W-:-:S05]  /*95a0*/  IADD3 R3, -R2, RZ, RZ ;  /* 0x000000ff02037210 */ /* 0x000fca0007ffe1ff */
[----:B------:R-:W-:Y:S01]  /*95b0*/  IMAD R12, R8, R3, R12 ;  /* 0x00000003080c7224 */ /* 0x000fe200078e020c */
[--C-:B------:R-:W-:Y:S01]  /*95c0*/  SHF.R.S32.HI R3, RZ, 0x1f, R2.reuse ;  /* 0x0000001fff037819 */ /* 0x100fe20000011402 */
[----:B------:R-:W1:Y:S02]  /*95d0*/  LDC.64 R8, c[0x0][0x3f8] ;  /* 0x0000fe00ff087b82 */ /* 0x000e640000000a00 */
[----:B------:R-:W-:-:S04]  /*95e0*/  IMAD.WIDE.U32 R2, R0, UR4, R2 ;  /* 0x0000000400027c25 */ /* 0x000fc8000f8e0002 */
[----:B------:R-:W-:Y:S01]  /*95f0*/  IMAD.IADD R13, R13, 0x1, R3 ;  /* 0x000000010d0d7824 */ /* 0x000fe200078e0203 */
[----:B-1----:R-:W-:-:S04]  /*9600*/  LEA R8, P1, R2, R8, 0x2 ;  /* 0x0000000802087211 */ /* 0x002fc800078210ff */
[----:B------:R-:W-:-:S05]  /*9610*/  LEA.HI.X R9, R2, R9, R13, 0x2, P1 ;  /* 0x0000000902097211 */ /* 0x000fca00008f140d */
[----:B------:R1:W5:Y:S04]  /*9620*/  LDG.E R8, desc[UR6][R8.64] ;  /* 0x0000000608087981 */ /* 0x000368000c1e1900 */
.L_x_66:
[----:B------:R-:W2:Y:S01]  /*9630*/  S2R R3, SR_CgaCtaId ;  /* 0x0000000000037919 */ /* 0x000ea20000008800 */
[----:B------:R-:W-:-:S04]  /*9640*/  MOV R2, 0x400 ;  /* 0x0000040000027802 */ /* 0x000fc80000000f00 */
[----:B--2---:R-:W-:Y:S02]  /*9650*/  LEA R2, R3, R2, 0x18 ;  /* 0x0000000203027211 */ /* 0x004fe400078ec0ff */
[----:B------:R-:W-:-:S03]  /*9660*/  SHF.L.U32 R3, R17, 0x1f, RZ ;  /* 0x0000001f11037819 */ /* 0x000fc600000006ff */
[----:B------:R-:W-:-:S04]  /*9670*/  IMAD R2, R16, 0x8, R2 ;  /* 0x0000000810027824 */ /* 0x000fc800078e0202 */
[----:B------:R-:W2:Y:S02]  /*9680*/  SYNCS.PHASECHK.TRANS64.TRYWAIT P1, [R2+URZ+0x34840], R3 ;  /* 0x03484003020075a7 */ /* 0x000ea4000802017f */
[----:B--2---:R-:W-:Y:S05]  /*9690*/  @!P1 BRA `(.L_x_67) ;  /* 0x0000001000649947 */ /* 0x004fea0003800000 */
.L_x_102:
        /* <DEDUP_REMOVED lines=11> */
.L_x_68:
[----:B------:R-:W1:Y:S01]  /*9750*/  S2R R13, SR_CgaCtaId ;  /* 0x00000000000d7919 */ /* 0x000e620000008800 */
[----:B------:R-:W-:Y:S01]  /*9760*/  MOV R9, 0x400 ;  /* 0x0000040000097802 */ /* 0x000fe20000000f00 */
[----:B------:R-:W-:Y:S01]  /*9770*/  UIADD3 UR4, UP0, UR36, 0x370, URZ ;  /* 0x0000037024047890 */ /* 0x000fe2000ff1e03f */
[----:B------:R-:W-:Y:S01]  /*9780*/  R2UR UR11, R12 ;  /* 0x000000000c0b72ca */ /* 0x000fe200000e0000 */
[----:B------:R-:W-:Y:S01]  /*9790*/  UMOV UR10, URZ ;  /* 0x0000003f000a7c82 */ /* 0x000fe20008000000 */
[----:B------:R-:W-:Y:S01]  /*97a0*/  R2UR UR12, R4 ;  /* 0x00000000040c72ca */ /* 0x000fe200000e0000 */
[----:B------:R-:W-:Y:S01]  /*97b0*/  UIADD3.X UR5, URZ, UR37, URZ, UP0, !UPT ;  /* 0x000000253f057290 */ /* 0x000fe200087fe43f */
[----:B-----5:R-:W-:Y:S01]  /*97c0*/  R2UR UR13, R8 ;  /* 0x00000000080d72ca */ /* 0x020fe200000e0000 */
[----:B------:R-:W-:Y:S01]  /*97d0*/  UMOV UR6, 0x0 ;  /* 0x0000000000067882 */ /* 0x000fe20000000000 */
[----:B------:R-:W-:Y:S01]  /*97e0*/  UMOV UR7, 0x14f00000 ;  /* 0x14f0000000077882 */ /* 0x000fe20000000000 */
[----:B------:R-:W-:Y:S01]  /*97f0*/  UMOV UR18, 0x40 ;  /* 0x0000004000127882 */ /* 0x000fe20000000000 */
[----:B------:R-:W-:-:S05]  /*9800*/  UMOV UR17, 0x80 ;  /* 0x0000008000117882 */ /* 0x000fca0000000000 */
[----:B------:R-:W-:Y:S01]  /*9810*/  USHF.L.U32 UR11, UR11, 0x7, URZ ;  /* 0x000000070b0b7899 */ /* 0x000fe2000800063f */
[----:B-1----:R-:W-:-:S05]  /*9820*/  LEA R9, R13, R9, 0x18 ;  /* 0x000000090d097211 */ /* 0x002fca00078ec0ff */
[----:B--2---:R-:W-:-:S04]  /*9830*/  VIADD R2, R9, 0x34800 ;  /* 0x0003480009027836 */ /* 0x004fc80000000000 */
[--C-:B------:R-:W-:Y:S02]  /*9840*/  IMAD R3, R16, 0x8, R2.reuse ;  /* 0x0000000810037824 */ /* 0x100fe400078e0202 */
[----:B------:R-:W-:-:S03]  /*9850*/  IMAD R2, R7, 0x8, R2 ;  /* 0x0000000807027824 */ /* 0x000fc600078e0202 */
[----:B------:R-:W-:Y:S01]  /*9860*/  R2UR UR9, R3 ;  /* 0x00000000030972ca */ /* 0x000fe200000e0000 */
[----:B------:R-:W-:-:S05]  /*9870*/  IMAD R3, R16, 0xc000, R9 ;  /* 0x0000c00010037824 */ /* 0x000fca00078e0209 */
[----:B------:R-:W-:Y:S02]  /*9880*/  R2UR UR8, R3 ;  /* 0x00000000030872ca */ /* 0x000fe400000e0000 */
[----:B------:R-:W-:-:S05]  /*9890*/  SHF.L.U32 R3, R10, 0x1f, RZ ;  /* 0x0000001f0a037819 */ /* 0x000fca00000006ff */
[----:B------:R-:W-:-:S06]  /*98a0*/  UIADD3 UR9, UR9, 0x30, URZ ;  /* 0x0000003009097890 */ /* 0x000fcc000fffe03f */
[----:B------:R-:W-:Y:S02]  /*98b0*/  UIADD3 UR14, UR8, 0x1c400, URZ ;  /* 0x0001c400080e7890 */ /* 0x000fe4000fffe03f */
[----:B------:R-:W-:Y:S02]  /*98c0*/  UIADD3 UR15, UR8, 0x20400, URZ ;  /* 0x00020400080f7890 */ /* 0x000fe4000fffe03f */
[----:B------:R-:W-:-:S03]  /*98d0*/  UIADD3 UR16, UR8, 0x24400, URZ ;  /* 0x0002440008107890 */ /* 0x000fc6000fffe03f */
[----:B------:R-:W-:Y:S02]  /*98e0*/  UMOV UR8, UR14 ;  /* 0x0000000e00087c82 */ /* 0x000fe40008000000 */
[----:B------:R1:W-:Y:S02]  /*98f0*/  UTMALDG.4D [UR8], [UR4], desc[UR6] ;  /* 0x00000608040075b4 */ /* 0x0003e40008019000 */
[----:B-1----:R-:W-:Y:S01]  /*9900*/  UMOV UR8, UR15 ;  /* 0x0000000f00087c82 */ /* 0x002fe20008000000 */
[----:B------:R-:W-:Y:S02]  /*9910*/  UMOV UR10, UR18 ;  /* 0x00000012000a7c82 */ /* 0x000fe40008000000 */
[----:B------:R1:W-:Y:S02]  /*9920*/  UTMALDG.4D [UR8], [UR4], desc[UR6] ;  /* 0x00000608040075b4 */ /* 0x0003e40008019000 */
[----:B-1----:R-:W-:Y:S01]  /*9930*/  UMOV UR8, UR16 ;  /* 0x0000001000087c82 */ /* 0x002fe20008000000 */
[----:B------:R-:W-:-:S02]  /*9940*/  UMOV UR10, UR17 ;  /* 0x00000011000a7c82 */ /* 0x000fc40008000000 */
[----:B------:R1:W-:Y:S01]  /*9950*/  UTMALDG.4D [UR8], [UR4], desc[UR6] ;  /* 0x00000608040075b4 */ /* 0x0003e20008019000 */
[----:B------:R-:W2:Y:S02]  /*9960*/  SYNCS.PHASECHK.TRANS64.TRYWAIT P1, [R2+URZ+0x60], R3 ;  /* 0x00006003020075a7 */ /* 0x000ea4000802017f */
[----:B-12---:R-:W-:Y:S05]  /*9970*/  @!P1 BRA `(.L_x_69) ;  /* 0x0000000c00c09947 */ /* 0x006fea0003800000 */
.L_x_103:
        /* <DEDUP_REMOVED lines=8> */
.L_x_70:
[----:B------:R-:W2:Y:S01]  /*9a00*/  S2R R9, SR_CgaCtaId ;  /* 0x0000000000097919 */ /* 0x000ea20000008800 */
[----:B-1----:R-:W-:Y:S01]  /*9a10*/  MOV R3, 0x400 ;  /* 0x0000040000037802 */ /* 0x002fe20000000f00 */
        /* <DEDUP_REMOVED lines=9> */
[----:B------:R-:W-:Y:S01]  /*9ab0*/  IMAD.MOV.U32 R18, RZ, RZ, R12 ;  /* 0x000000ffff127224 */ /* 0x000fe200078e000c */
[----:B------:R-:W-:-:S04]  /*9ac0*/  MOV R5, R8 ;  /* 0x0000000800057202 */ /* 0x000fc80000000f00 */
        /* <DEDUP_REMOVED lines=13> */
.L_x_65:
[----:B------:R-:W-:Y:S05]  /*9ba0*/  BSYNC B1 ;  /* 0x0000000000017941 */ /* 0x000fea0003800000 */
.L_x_64:
[C---:B------:R-:W-:Y:S01]  /*9bb0*/  ISETP.GT.AND P1, PT, R6.reuse, 0x1, PT ;  /* 0x000000010600780c */ /* 0x040fe20003f24270 */
[----:B------:R-:W-:-:S12]  /*9bc0*/  VIADD R6, R6, 0xfffffffe ;  /* 0xfffffffe06067836 */ /* 0x000fd80000000000 */
[----:B------:R-:W-:Y:S05]  /*9bd0*/  @P1 BRA `(.L_x_71) ;  /* 0xfffffff0005c1947 */ /* 0x000fea000383ffff */
.L_x_56:
[----:B------:R-:W-:Y:S05]  /*9be0*/  BSYNC B0 ;  /* 0x0000000000007941 */ /* 0x000fea0003800000 */
.L_x_47:
[----:B------:R-:W-:Y:S04]  /*9bf0*/  BSSY B0, `(.L_x_72) ;  /* 0x000002c000007945 */ /* 0x000fe80003800000 */
[----:B------:R-:W-:Y:S05]  /*9c00*/  @!P6 BRA `(.L_x_73) ;  /* 0x0000000000a8e947 */ /* 0x000fea0003800000 */
[----:B------:R-:W2:Y:S01]  /*9c10*/  S2R R3, SR_CgaCtaId ;  /* 0x0000000000037919 */ /* 0x000ea20000008800 */
[----:B------:R-:W-:Y:S01]  /*9c20*/  MOV R0, 0x400 ;  /* 0x0000040000007802 */ /* 0x000fe20000000f00 */
[----:B------:R-:W3:Y:S03]  /*9c30*/  S2R R2, SR_TID.X ;  /* 0x0000000000027919 */ /* 0x000ee60000002100 */
[----:B--2---:R-:W-:Y:S02]  /*9c40*/  LEA R0, R3, R0, 0x18 ;  /* 0x0000000003007211 */ /* 0x004fe400078ec0ff */
[----:B---3--:R-:W-:-:S03]  /*9c50*/  LOP3.LUT R2, R2, 0x7f, RZ, 0xc0, !PT ;  /* 0x0000007f02027812 */ /* 0x008fc600078ec0ff */
[----:B------:R-:W-:Y:S01]  /*9c60*/  IMAD R3, R16, 0x8, R0 ;  /* 0x0000000810037824 */ /* 0x000fe200078e0200 */
[----:B------:R-:W-:Y:S02]  /*9c70*/  SHF.L.U32 R0, R17, 0x1f, RZ ;  /* 0x0000001f11007819 */ /* 0x000fe400000006ff */
[----:B------:R-:W-:Y:S02]  /*9c80*/  ISETP.NE.AND P1, PT, R2, RZ, PT ;  /* 0x000000ff0200720c */ /* 0x000fe40003f25270 */
[----:B------:R-:W2:Y:S02]  /*9c90*/  SYNCS.PHASECHK.TRANS64.TRYWAIT P0, [R3+URZ+0x34860], R0 ;  /* 0x03486000030075a7 */ /* 0x000ea4000800017f */
[----:B--2---:R-:W-:Y:S09]  /*9ca0*/  @!P0 BRA `(.L_x_74) ;  /* 0x0000000c00088947 */ /* 0x004ff20003800000 */
.L_x_104:
        /* <DEDUP_REMOVED lines=8> */
.L_x_75:
        /* <DEDUP_REMOVED lines=10> */
[----:B------:R-:W-:-:S06]  /*9dd0*/  UMOV UR15, 0x40 ;  /* 0x00000040000f7882 */ /* 0x000fcc0000000000 */
[----:B------:R-:W-:Y:S02]  /*9de0*/  UIADD3 UR9, UR9, 0x34850, URZ ;  /* 0x0003485009097890 */ /* 0x000fe4000fffe03f */
[----:B------:R-:W-:Y:S01]  /*9df0*/  USHF.L.U32 UR11, UR11, 0x7, URZ ;  /* 0x000000070b0b7899 */ /* 0x000fe2000800063f */
[----:B---3--:R-:W-:-:S05]  /*9e00*/  LEA R0, R2, R0, 0x18 ;  /* 0x0000000002007211 */ /* 0x008fca00078ec0ff */
        /* <DEDUP_REMOVED lines=10> */
.L_x_73:
[----:B------:R-:W-:Y:S05]  /*9eb0*/  BSYNC B0 ;  /* 0x0000000000007941 */ /* 0x000fea0003800000 */
.L_x_72:
[----:B------:R-:W2:Y:S01]  /*9ec0*/  LDL.LU R0, [R1+0x10] ;  /* 0x0000100001007983 */ /* 0x000ea20000300800 */
[----:B------:R-:W-:-:S03]  /*9ed0*/  ULDC UR4, c[0x0][0xda4] ;  /* 0x0003690000047ab9 */ /* 0x000fc60000000800 */
[----:B------:R-:W3:Y:S01]  /*9ee0*/  LDL.LU R2, [R1+0x18] ;  /* 0x0000180001027983 */ /* 0x000ee20000300800 */
[----:B------:R-:W-:-:S05]  /*9ef0*/  VIADD R16, R16, 0x1 ;  /* 0x0000000110107836 */ /* 0x000fca0000000000 */
[----:B------:R-:W-:-:S04]  /*9f00*/  ISETP.NE.AND P0, PT, R16, 0x2, PT ;  /* 0x000000021000780c */ /* 0x000fc80003f05270 */
[----:B------:R-:W-:Y:S01]  /*9f10*/  SEL R16, R16, RZ, P0 ;  /* 0x000000ff10107207 */ /* 0x000fe20000000000 */
[----:B--2---:R-:W-:Y:S02]  /*9f20*/  VIADD R0, R0, UR38 ;  /* 0x0000002600007c36 */ /* 0x004fe40008000000 */
[----:B---3--:R-:W-:-:S03]  /*9f30*/  VIADD R2, R2, 0x1 ;  /* 0x0000000102027836 */ /* 0x008fc60000000000 */
[----:B------:R2:W-:Y:S01]  /*9f40*/  STL [R1+0x10], R0 ;  /* 0x0000100001007387 */ /* 0x0005e20000100800 */
[----:B------:R-:W-:-:S03]  /*9f50*/  ISETP.GE.AND P1, PT, R0, UR4, PT ;  /* 0x0000000400007c0c */ /* 0x000fc6000bf26270 */
[----:B------:R3:W-:Y:S01]  /*9f60*/  STL [R1+0x18], R2 ;  /* 0x0000180201007387 */ /* 0x0007e20000100800 */
[----:B--2---:R-:W-:-:S04]  /*9f70*/  SEL R0, RZ, 0x1, P0 ;  /* 0x00000001ff007807 */ /* 0x004fc80000000000 */
[----:B------:R-:W-:-:S05]  /*9f80*/  LOP3.LUT R17, R17, R0, RZ, 0x3c, !PT ;  /* 0x0000000011117212 */ /* 0x000fca00078e3cff */
[----:B---3--:R-:W-:Y:S05]  /*9f90*/  @!P1 BRA `(.L_x_76) ;  /* 0xffffffd000cc9947 */ /* 0x008fea000383ffff */
[----:B------:R-:W-:-:S07]  /*9fa0*/  LOP3.LUT R2, R2, 0x1, RZ, 0xc, !PT ;  /* 0x0000000102027812 */ /* 0x000fce00078e0cff */
.L_x_32:
[----:B------:R-:W2:Y:S01]  /*9fb0*/  S2R R3, SR_CgaCtaId ;  /* 0x0000000000037919 */ /* 0x000ea20000008800 */
[----:B------:R-:W-:Y:S01]  /*9fc0*/  MOV R0, 0x400 ;  /* 0x0000040000007802 */ /* 0x000fe20000000f00 */
[----:B------:R-:W-:Y:S03]  /*9fd0*/  BSSY B0, `(.L_x_77) ;  /* 0x0000005000007945 */ /* 0x000fe60003800000 */
[----:B--2---:R-:W-:Y:S02]  /*9fe0*/  LEA R0, R3, R0, 0x18 ;  /* 0x0000000003007211 */ /* 0x004fe400078ec0ff */
[----:B------:R-:W-:-:S04]  /*9ff0*/  SHF.L.U32 R3, R2, 0x1f, RZ ;  /* 0x0000001f02037819 */ /* 0x000fc800000006ff */
[----:B------:R-:W2:Y:S02]  /*a000*/  SYNCS.PHASECHK.TRANS64.TRYWAIT P0, [R0+URZ+0x34820], R3 ;  /* 0x03482003000075a7 */ /* 0x000ea4000800017f */
[----:B--2---:R-:W-:Y:S05]  /*a010*/  @!P0 BRA `(.L_x_78) ;  /* 0x0000000800408947 */ /* 0x004fea0003800000 */
.L_x_105:
[----:B------:R-:W-:Y:S05]  /*a020*/  BSYNC B0 ;  /* 0x0000000000007941 */ /* 0x000fea0003800000 */
.L_x_77:
[----:B------:R-:W-:-:S03]  /*a030*/  UMOV UR4, 0xffffffff ;  /* 0xffffffff00047882 */ /* 0x000fc60000000000 */
[----:B------:R-:W-:Y:S05]  /*a040*/  BRA.DIV UR4, `(.L_x_79) ;  /* 0x0000000a04487947 */ /* 0x000fea000b800000 */
[----:B------:R-:W3:Y:S02]  /*a050*/  S2R R2, SR_TID.X ;  /* 0x0000000000027919 */ /* 0x000ee40000002100 */
[----:B---3--:R-:W-:-:S04]  /*a060*/  SHF.R.U32.HI R2, RZ, 0x5, R2 ;  /* 0x00000005ff027819 */ /* 0x008fc80000011602 */
[----:B------:R-:W-:-:S05]  /*a070*/  LOP3.LUT R2, R2, 0x3, RZ, 0xc0, !PT ;  /* 0x0000000302027812 */ /* 0x000fca00078ec0ff */
[----:B------:R3:W4:Y:S02]  /*a080*/  SHFL.IDX PT, R14, R2, RZ, 0x1f ;  /* 0x00001fff020e7589 */ /* 0x00072400000e0000 */
.L_x_108:
[----:B----4-:R-:W-:Y:S01]  /*a090*/  ISETP.NE.AND P0, PT, R14, RZ, PT ;  /* 0x000000ff0e00720c */ /* 0x010fe20003f05270 */
[----:B------:R-:W-:-:S12]  /*a0a0*/  BSSY B0, `(.L_x_80) ;  /* 0x0000024000007945 */ /* 0x000fd80003800000 */
[----:B------:R-:W-:Y:S05]  /*a0b0*/  @P0 BRA `(.L_x_81) ;  /* 0x0000000000880947 */ /* 0x000fea0003800000 */
[----:B------:R-:W-:-:S03]  /*a0c0*/  UMOV UR4, 0xffffffff ;  /* 0xffffffff00047882 */ /* 0x000fc60000000000 */
[----:B------:R-:W-:Y:S05]  /*a0d0*/  BRA.DIV UR4, `(.L_x_82) ;  /* 0x0000000a04587947 */ /* 0x000fea000b800000 */
[----:B------:R-:W-:-:S13]  /*a0e0*/  ELECT P6, URZ, PT ;  /* 0x00000000003f782f */ /* 0x000fda00038c0000 */
.L_x_111:
[----:B------:R-:W-:Y:S05]  /*a0f0*/  @!P6 BRA `(.L_x_81) ;  /* 0x000000000078e947 */ /* 0x000fea0003800000 */
[----:B---3--:R-:W3:Y:S02]  /*a100*/  LDL.LU R2, [R1+0x1c] ;  /* 0x00001c0001027983 */ /* 0x008ee40000300800 */
[----:B---3--:R-:W-:-:S04]  /*a110*/  LOP3.LUT R2, R2, 0x2, RZ, 0xfc, !PT ;  /* 0x0000000202027812 */ /* 0x008fc800078efcff */
[----:B------:R-:W-:-:S13]  /*a120*/  ISETP.NE.AND P2, PT, R2, 0x3, PT ;  /* 0x000000030200780c */ /* 0x000fda0003f45270 */
[----:B------:R-:W-:Y:S05]  /*a130*/  @!P2 BRA `(.L_x_83) ;  /* 0x000000000004a947 */ /* 0x000fea0003800000 */
[----:B------:R-:W-:Y:S01]  /*a140*/  BPT.TRAP 0x1 ;  /* 0x000000040000795c */ /* 0x000fe20000300000 */
.L_x_83:
[----:B--2---:R-:W-:Y:S01]  /*a150*/  VIADD R3, R0, 0x34840 ;  /* 0x0003484000037836 */ /* 0x004fe20000000000 */
[----:B------:R-:W-:Y:S02]  /*a160*/  SHF.L.U32 R5, R17, 0x1f, RZ ;  /* 0x0000001f11057819 */ /* 0x000fe400000006ff */
[C---:B------:R-:W-:Y:S01]  /*a170*/  IADD3 R2, R16.reuse, 0x1, RZ ;  /* 0x0000000110027810 */ /* 0x040fe20007ffe0ff */
[----:B-1----:R-:W-:-:S03]  /*a180*/  IMAD R6, R16, 0x8, R3 ;  /* 0x0000000810067824 */ /* 0x002fc600078e0203 */
[----:B------:R-:W-:Y:S01]  /*a190*/  ISETP.NE.AND P1, PT, R2, 0x2, PT ;  /* 0x000000020200780c */ /* 0x000fe20003f25270 */
[----:B------:R-:W1:Y:S03]  /*a1a0*/  SYNCS.PHASECHK.TRANS64.TRYWAIT P0, [R6+URZ], R5 ;  /* 0x00000005060075a7 */ /* 0x000e66000800017f */
[----:B------:R-:W-:-:S04]  /*a1b0*/  SEL R4, RZ, 0x1, P1 ;  /* 0x00000001ff047807 */ /* 0x000fc80000800000 */
[----:B------:R-:W-:Y:S02]  /*a1c0*/  LOP3.LUT R17, R17, R4, RZ, 0x3c, !PT ;  /* 0x0000000411117212 */ /* 0x000fe400078e3cff */
[----:B------:R-:W-:Y:S02]  /*a1d0*/  SEL R4, R2, RZ, P1 ;  /* 0x000000ff02047207 */ /* 0x000fe40000800000 */
[----:B------:R-:W-:-:S03]  /*a1e0*/  SHF.L.U32 R2, R17, 0x1f, RZ ;  /* 0x0000001f11027819 */ /* 0x000fc600000006ff */
[----:B------:R-:W-:Y:S01]  /*a1f0*/  IMAD R3, R4, 0x8, R3 ;  /* 0x0000000804037824 */ /* 0x000fe200078e0203 */
[----:B-1----:R-:W-:Y:S06]  /*a200*/  @!P0 BRA `(.L_x_84) ;  /* 0x00000008002c8947 */ /* 0x002fec0003800000 */
.L_x_112:
[----:B------:R-:W2:Y:S02]  /*a210*/  SYNCS.PHASECHK.TRANS64.TRYWAIT P0, [R3+URZ], R2 ;  /* 0x00000002030075a7 */ /* 0x000ea4000800017f */
[----:B--2---:R-:W-:Y:S05]  /*a220*/  @!P0 BRA `(.L_x_85) ;  /* 0x0000000800388947 */ /* 0x004fea0003800000 */
.L_x_113:
[----:B------:R-:W-:Y:S05]  /*a230*/  @!P2 BRA `(.L_x_86) ;  /* 0x000000000004a947 */ /* 0x000fea0003800000 */
[----:B------:R-:W-:Y:S01]  /*a240*/  BPT.TRAP 0x1 ;  /* 0x000000040000795c */ /* 0x000fe20000300000 */
.L_x_86:
[----:B--2---:R-:W-:-:S04]  /*a250*/  VIADD R3, R0, 0x34860 ;  /* 0x0003486000037836 */ /* 0x004fc80000000000 */
[----:B------:R-:W-:-:S04]  /*a260*/  IMAD R16, R16, 0x8, R3 ;  /* 0x0000000810107824 */ /* 0x000fc800078e0203 */
[----:B------:R-:W2:Y:S02]  /*a270*/  SYNCS.PHASECHK.TRANS64.TRYWAIT P0, [R16+URZ], R5 ;  /* 0x00000005100075a7 */ /* 0x000ea4000800017f */
[----:B--2---:R-:W-:Y:S05]  /*a280*/  @!P0 BRA `(.L_x_87) ;  /* 0x0000000800348947 */ /* 0x004fea0003800000 */
.L_x_114:
[----:B------:R-:W-:-:S07]  /*a290*/  IMAD R3, R4, 0x8, R3 ;  /* 0x0000000804037824 */ /* 0x000fce00078e0203 */
.L_x_88:
[----:B---3--:R3:W4:Y:S02]  /*a2a0*/  SYNCS.PHASECHK.TRANS64.TRYWAIT P0, [R3+URZ], R2 ;  /* 0x00000002030075a7 */ /* 0x008724000800017f */
[----:B----4-:R-:W-:Y:S05]  /*a2b0*/  @!P0 NANOSLEEP.SYNCS 0x989680 ;  /* 0x009896800000895d */ /* 0x010fea0003900000 */
[----:B------:R-:W4:Y:S02]  /*a2c0*/  @!P0 SYNCS.PHASECHK.TRANS64 P0, [R3+URZ], R2 ;  /* 0x00000002030085a7 */ /* 0x000f24000800007f */
[----:B----4-:R-:W-:Y:S05]  /*a2d0*/  @!P0 BRA `(.L_x_88) ;  /* 0xfffffffc00f08947 */ /* 0x010fea000383ffff */
.L_x_81:
[----:B------:R-:W-:Y:S05]  /*a2e0*/  BSYNC B0 ;  /* 0x0000000000007941 */ /* 0x000fea0003800000 */
.L_x_80:
[----:B------:R-:W-:Y:S05]  /*a2f0*/  EXIT ;  /* 0x000000000000794d */ /* 0x000fea0003800000 */
.L_x_10:
[----:B-1----:R-:W-:-:S04]  /*a300*/  IMAD.U32 R3, RZ, RZ, UR60 ;  /* 0x0000003cff037e24 */ /* 0x002fc8000f8e00ff */
[----:B------:R1:W2:Y:S03]  /*a310*/  SYNCS.PHASECHK.TRANS64.TRYWAIT P1, [R3+URZ+0x34800], R0 ;  /* 0x03480000030075a7 */ /* 0x0002a6000802017f */
[----:B--2---:R-:W-:Y:S05]  /*a320*/  @!P1 NANOSLEEP.SYNCS 0x989680 ;  /* 0x009896800000995d */ /* 0x004fea0003900000 */
[----:B------:R-:W2:Y:S02]  /*a330*/  @!P1 SYNCS.PHASECHK.TRANS64 P1, [R3+URZ+0x34800], R0 ;  /* 0x03480000030095a7 */ /* 0x000ea4000802007f */
[----:B--2---:R-:W-:Y:S05]  /*a340*/  @!P1 BRA `(.L_x_10) ;  /* 0xfffffffc00ec9947 */ /* 0x004fea000383ffff */
[----:B------:R-:W-:Y:S05]  /*a350*/  BRA `(.L_x_89) ;  /* 0xffffff6c00647947 */ /* 0x000fea000383ffff */
.L_x_14:
[----:B--2---:R2:W3:Y:S02]  /*a360*/  SYNCS.PHASECHK.TRANS64.TRYWAIT P2, [R3+URZ+0x34830], R0 ;  /* 0x03483000030075a7 */ /* 0x0044e4000804017f */
[----:B---3--:R-:W-:Y:S05]  /*a370*/  @!P2 NANOSLEEP.SYNCS 0x989680 ;  /* 0x009896800000a95d */ /* 0x008fea0003900000 */
[----:B------:R-:W3:Y:S02]  /*a380*/  @!P2 SYNCS.PHASECHK.TRANS64 P2, [R3+URZ+0x34830], R0 ;  /* 0x034830000300a5a7 */ /* 0x000ee4000804007f */
[----:B---3--:R-:W-:Y:S05]  /*a390*/  @!P2 BRA `(.L_x_14) ;  /* 0xfffffffc00f0a947 */ /* 0x008fea000383ffff */
[----:B------:R-:W-:Y:S05]  /*a3a0*/  BRA `(.L_x_13) ;  /* 0xffffff6c00907947 */ /* 0x000fea000383ffff */
.L_x_19:
[----:B--2---:R-:W-:-:S04]  /*a3b0*/  IMAD.U32 R9, RZ, RZ, UR6 ;  /* 0x00000006ff097e24 */ /* 0x004fc8000f8e00ff */
[----:B------:R2:W3:Y:S03]  /*a3c0*/  SYNCS.PHASECHK.TRANS64.TRYWAIT P2, [R9+URZ+0x34830], R0 ;  /* 0x03483000090075a7 */ /* 0x0004e6000804017f */
[----:B---3--:R-:W-:Y:S05]  /*a3d0*/  @!P2 NANOSLEEP.SYNCS 0x989680 ;  /* 0x009896800000a95d */ /* 0x008fea0003900000 */
[----:B------:R-:W3:Y:S02]  /*a3e0*/  @!P2 SYNCS.PHASECHK.TRANS64 P2, [R9+URZ+0x34830], R0 ;  /* 0x034830000900a5a7 */ /* 0x000ee4000804007f */
[----:B---3--:R-:W-:Y:S05]  /*a3f0*/  @!P2 BRA `(.L_x_19) ;  /* 0xfffffffc00eca947 */ /* 0x008fea000383ffff */
[----:B------:R-:W-:Y:S05]  /*a400*/  BRA `(.L_x_18) ;  /* 0xffffff9400447947 */ /* 0x000fea000383ffff */
.L_x_23:
[----:B--2---:R-:W-:-:S04]  /*a410*/  IMAD.U32 R7, RZ, RZ, UR7 ;  /* 0x00000007ff077e24 */ /* 0x004fc8000f8e00ff */
[----:B------:R2:W3:Y:S03]  /*a420*/  SYNCS.PHASECHK.TRANS64.TRYWAIT P2, [R7+URZ+0x34850], R0 ;  /* 0x03485000070075a7 */ /* 0x0004e6000804017f */
[----:B---3--:R-:W-:Y:S05]  /*a430*/  @!P2 NANOSLEEP.SYNCS 0x989680 ;  /* 0x009896800000a95d */ /* 0x008fea0003900000 */
[----:B------:R-:W3:Y:S02]  /*a440*/  @!P2 SYNCS.PHASECHK.TRANS64 P2, [R7+URZ+0x34850], R0 ;  /* 0x034850000700a5a7 */ /* 0x000ee4000804007f */
[----:B---3--:R-:W-:Y:S05]  /*a450*/  @!P2 BRA `(.L_x_23) ;  /* 0xfffffffc00eca947 */ /* 0x008fea000383ffff */
[----:B------:R-:W-:Y:S05]  /*a460*/  BRA `(.L_x_22) ;  /* 0xffffff9c006c7947 */ /* 0x000fea000383ffff */
.L_x_28:
[----:B--2---:R-:W-:-:S04]  /*a470*/  IMAD.U32 R5, RZ, RZ, UR7 ;  /* 0x00000007ff057e24 */ /* 0x004fc8000f8e00ff */
[----:B------:R2:W3:Y:S03]  /*a480*/  SYNCS.PHASECHK.TRANS64.TRYWAIT P0, [R5+URZ+0x34850], R4 ;  /* 0x03485004050075a7 */ /* 0x0004e6000800017f */
[----:B---3--:R-:W-:Y:S05]  /*a490*/  @!P0 NANOSLEEP.SYNCS 0x989680 ;  /* 0x009896800000895d */ /* 0x008fea0003900000 */
[----:B------:R-:W3:Y:S02]  /*a4a0*/  @!P0 SYNCS.PHASECHK.TRANS64 P0, [R5+URZ+0x34850], R4 ;  /* 0x03485004050085a7 */ /* 0x000ee4000800007f */
[----:B---3--:R-:W-:Y:S05]  /*a4b0*/  @!P0 BRA `(.L_x_28) ;  /* 0xfffffffc00ec8947 */ /* 0x008fea000383ffff */
[----:B------:R-:W-:Y:S05]  /*a4c0*/  BRA `(.L_x_27) ;  /* 0xffffffb8003c7947 */ /* 0x000fea000383ffff */
.L_x_39:
[----:B------:R-:W1:Y:S01]  /*a4d0*/  S2R R6, SR_TID.X ;  /* 0x0000000000067919 */ /* 0x000e620000002100 */
[----:B------:R-:W-:Y:S01]  /*a4e0*/  BSSY B0, `(.L_x_90) ;  /* 0x000000a000007945 */ /* 0x000fe20003800000 */
[----:B------:R-:W-:Y:S01]  /*a4f0*/  MOV R12, RZ ;  /* 0x000000ff000c7202 */ /* 0x000fe20000000f00 */
[----:B------:R-:W-:Y:S02]  /*a500*/  IMAD.MOV.U32 R11, RZ, RZ, 0x1f ;  /* 0x0000001fff0b7424 */ /* 0x000fe400078e00ff */
[----:B------:R-:W-:Y:S01]  /*a510*/  IMAD.MOV.U32 R15, RZ, RZ, -0x1 ;  /* 0xffffffffff0f7424 */ /* 0x000fe200078e00ff */
[----:B-1----:R-:W-:-:S04]  /*a520*/  SHF.R.U32.HI R6, RZ, 0x5, R6 ;  /* 0x00000005ff067819 */ /* 0x002fc80000011606 */
[----:B------:R-:W-:-:S05]  /*a530*/  LOP3.LUT R6, R6, 0x3, RZ, 0xc0, !PT ;  /* 0x0000000306067812 */ /* 0x000fca00078ec0ff */
[----:B------:R-:W-:-:S07]  /*a540*/  IMAD.MOV.U32 R13, RZ, RZ, R6 ;  /* 0x000000ffff0d7224 */ /* 0x000fce00078e0006 */
[----:B------:R-:W-:Y:S05]  /*a550*/  WARPSYNC.COLLECTIVE R15, `(.L_x_91) ;  /* 0x000000000f087348 */ /* 0x000fea0003c00000 */
[----:B------:R1:W2:Y:S02]  /*a560*/  SHFL.IDX P6, R14, R13, R12, R11 ;  /* 0x0000000c0d0e7389 */ /* 0x0002a400000c000b */
[----:B-12---:R-:W-:Y:S01]  /*a570*/  ENDCOLLECTIVE ;  /* 0x000000000000791b */ /* 0x006fe20003800000 */
.L_x_91:
[----:B------:R-:W-:Y:S05]  /*a580*/  BSYNC B0 ;  /* 0x0000000000007941 */ /* 0x000fea0003800000 */
.L_x_90:
[----:B------:R-:W-:Y:S05]  /*a590*/  BRA `(.L_x_92) ;  /* 0xffffffd400d87947 */ /* 0x000fea000383ffff */
.L_x_40:
[----:B------:R-:W-:Y:S01]  /*a5a0*/  BSSY B0, `(.L_x_93) ;  /* 0x0000006000007945 */ /* 0x000fe20003800000 */
[----:B------:R-:W-:-:S07]  /*a5b0*/  IMAD.MOV.U32 R15, RZ, RZ, -0x1 ;  /* 0xffffffffff0f7424 */ /* 0x000fce00078e00ff */
[----:B------:R-:W-:Y:S05]  /*a5c0*/  WARPSYNC.COLLECTIVE R15, `(.L_x_94) ;  /* 0x000000000f0c7348 */ /* 0x000fea0003c00000 */
[----:B------:R-:W-:Y:S02]  /*a5d0*/  ELECT P6, UR62, PT ;  /* 0x00000000003e782f */ /* 0x000fe400038c0000 */
[----:B------:R-:W-:Y:S01]  /*a5e0*/  MOV R14, UR62 ;  /* 0x0000003e000e7c02 */ /* 0x000fe20008000f00 */
[----:B------:R-:W-:Y:S10]  /*a5f0*/  ENDCOLLECTIVE ;  /* 0x000000000000791b */ /* 0x000ff40003800000 */
.L_x_94:
[----:B------:R-:W-:Y:S05]  /*a600*/  BSYNC B0 ;  /* 0x0000000000007941 */ /* 0x000fea0003800000 */
.L_x_93:
[----:B------:R-:W-:Y:S05]  /*a610*/  BRA `(.L_x_95) ;  /* 0xffffffd400d07947 */ /* 0x000fea000383ffff */
.L_x_43:
[----:B--2---:R2:W3:Y:S02]  /*a620*/  SYNCS.PHASECHK.TRANS64.TRYWAIT P1, [R6+URZ+0x34840], R7 ;  /* 0x03484007060075a7 */ /* 0x0044e4000802017f */
[----:B---3--:R-:W-:Y:S05]  /*a630*/  @!P1 NANOSLEEP.SYNCS 0x989680 ;  /* 0x009896800000995d */ /* 0x008fea0003900000 */
[----:B------:R-:W3:Y:S02]  /*a640*/  @!P1 SYNCS.PHASECHK.TRANS64 P1, [R6+URZ+0x34840], R7 ;  /* 0x03484007060095a7 */ /* 0x000ee4000802007f */
[----:B---3--:R-:W-:Y:S05]  /*a650*/  @!P1 BRA `(.L_x_43) ;  /* 0xfffffffc00f09947 */ /* 0x008fea000383ffff */
[----:B------:R-:W-:Y:S05]  /*a660*/  BRA `(.L_x_96) ;  /* 0xffffffd800347947 */ /* 0x000fea000383ffff */
.L_x_46:
[----:B-1----:R-:W1:Y:S01]  /*a670*/  S2R R8, SR_CgaCtaId ;  /* 0x0000000000087919 */ /* 0x002e620000008800 */
[----:B------:R-:W-:-:S04]  /*a680*/  MOV R7, 0x400 ;  /* 0x0000040000077802 */ /* 0x000fc80000000f00 */
[----:B-1----:R-:W-:-:S04]  /*a690*/  LEA R7, R8, R7, 0x18 ;  /* 0x0000000708077211 */ /* 0x002fc800078ec0ff */
[----:B------:R1:W2:Y:S03]  /*a6a0*/  SYNCS.PHASECHK.TRANS64.TRYWAIT P1, [R7+URZ+0x34820], R6 ;  /* 0x03482006070075a7 */ /* 0x0002a6000802017f */
[----:B--2---:R-:W-:Y:S05]  /*a6b0*/  @!P1 NANOSLEEP.SYNCS 0x989680 ;  /* 0x009896800000995d */ /* 0x004fea0003900000 */
[----:B------:R-:W2:Y:S02]  /*a6c0*/  @!P1 SYNCS.PHASECHK.TRANS64 P1, [R7+URZ+0x34820], R6 ;  /* 0x03482006070095a7 */ /* 0x000ea4000802007f */
[----:B--2---:R-:W-:Y:S05]  /*a6d0*/  @!P1 BRA `(.L_x_46) ;  /* 0xfffffffc00e49947 */ /* 0x004fea000383ffff */
[----:B------:R-:W-:Y:S05]  /*a6e0*/  BRA `(.L_x_97) ;  /* 0xffffffdc00707947 */ /* 0x000fea000383ffff */
.L_x_52:
[----:B-1----:R1:W2:Y:S02]  /*a6f0*/  SYNCS.PHASECHK.TRANS64.TRYWAIT P1, [R2+URZ+0x34840], R3 ;  /* 0x03484003020075a7 */ /* 0x0022a4000802017f */
[----:B--2---:R-:W-:Y:S05]  /*a700*/  @!P1 NANOSLEEP.SYNCS 0x989680 ;  /* 0x009896800000995d */ /* 0x004fea0003900000 */
[----:B------:R-:W2:Y:S02]  /*a710*/  @!P1 SYNCS.PHASECHK.TRANS64 P1, [R2+URZ+0x34840], R3 ;  /* 0x03484003020095a7 */ /* 0x000ea4000802007f */
[----:B--2---:R-:W-:Y:S05]  /*a720*/  @!P1 BRA `(.L_x_52) ;  /* 0xfffffffc00f09947 */ /* 0x004fea000383ffff */
[----:B------:R-:W-:Y:S05]  /*a730*/  BRA `(.L_x_98) ;  /* 0xffffffe000107947 */ /* 0x000fea000383ffff */
.L_x_54:
[----:B-1----:R1:W2:Y:S02]  /*a740*/  SYNCS.PHASECHK.TRANS64.TRYWAIT P1, [R2+URZ+0x60], R3 ;  /* 0x00006003020075a7 */ /* 0x0022a4000802017f */
[----:B--2---:R-:W-:Y:S05]  /*a750*/  @!P1 NANOSLEEP.SYNCS 0x989680 ;  /* 0x009896800000995d */ /* 0x004fea0003900000 */
[----:B------:R-:W2:Y:S02]  /*a760*/  @!P1 SYNCS.PHASECHK.TRANS64 P1, [R2+URZ+0x60], R3 ;  /* 0x00006003020095a7 */ /* 0x000ea4000802007f */
[----:B--2---:R-:W-:Y:S05]  /*a770*/  @!P1 BRA `(.L_x_54) ;  /* 0xfffffffc00f09947 */ /* 0x004fea000383ffff */
[----:B------:R-:W-:Y:S05]  /*a780*/  BRA `(.L_x_99) ;  /* 0xffffffe000ac7947 */ /* 0x000fea000383ffff */
.L_x_60:
[----:B--2---:R2:W3:Y:S02]  /*a790*/  SYNCS.PHASECHK.TRANS64.TRYWAIT P1, [R2+URZ+0x34840], R3 ;  /* 0x03484003020075a7 */ /* 0x0044e4000802017f */
[----:B---3--:R-:W-:Y:S05]  /*a7a0*/  @!P1 NANOSLEEP.SYNCS 0x989680 ;  /* 0x009896800000995d */ /* 0x008fea0003900000 */
[----:B------:R-:W3:Y:S02]  /*a7b0*/  @!P1 SYNCS.PHASECHK.TRANS64 P1, [R2+URZ+0x34840], R3 ;  /* 0x03484003020095a7 */ /* 0x000ee4000802007f */
[----:B---3--:R-:W-:Y:S05]  /*a7c0*/  @!P1 BRA `(.L_x_60) ;  /* 0xfffffffc00f09947 */ /* 0x008fea000383ffff */
[----:B------:R-:W-:Y:S05]  /*a7d0*/  BRA `(.L_x_100) ;  /* 0xffffffe400e87947 */ /* 0x000fea000383ffff */
.L_x_62:
[----:B-1----:R1:W2:Y:S02]  /*a7e0*/  SYNCS.PHASECHK.TRANS64.TRYWAIT P1, [R2+URZ+0x60], R17 ;  /* 0x00006011020075a7 */ /* 0x0022a4000802017f */
[----:B--2---:R-:W-:Y:S05]  /*a7f0*/  @!P1 NANOSLEEP.SYNCS 0x989680 ;  /* 0x009896800000995d */ /* 0x004fea0003900000 */
[----:B------:R-:W2:Y:S02]  /*a800*/  @!P1 SYNCS.PHASECHK.TRANS64 P1, [R2+URZ+0x60], R17 ;  /* 0x00006011020095a7 */ /* 0x000ea4000802007f */
[----:B--2---:R-:W-:Y:S05]  /*a810*/  @!P1 BRA `(.L_x_62) ;  /* 0xfffffffc00f09947 */ /* 0x004fea000383ffff */
[----:B------:R-:W-:Y:S05]  /*a820*/  BRA `(.L_x_101) ;  /* 0xffffffe800847947 */ /* 0x000fea000383ffff */
.L_x_67:
[----:B--2---:R2:W3:Y:S02]  /*a830*/  SYNCS.PHASECHK.TRANS64.TRYWAIT P1, [R2+URZ+0x34840], R3 ;  /* 0x03484003020075a7 */ /* 0x0044e4000802017f */
[----:B---3--:R-:W-:Y:S05]  /*a840*/  @!P1 NANOSLEEP.SYNCS 0x989680 ;  /* 0x009896800000995d */ /* 0x008fea0003900000 */
[----:B------:R-:W3:Y:S02]  /*a850*/  @!P1 SYNCS.PHASECHK.TRANS64 P1, [R2+URZ+0x34840], R3 ;  /* 0x03484003020095a7 */ /* 0x000ee4000802007f */
[----:B---3--:R-:W-:Y:S05]  /*a860*/  @!P1 BRA `(.L_x_67) ;  /* 0xfffffffc00f09947 */ /* 0x008fea000383ffff */
[----:B------:R-:W-:Y:S05]  /*a870*/  BRA `(.L_x_102) ;  /* 0xffffffec00887947 */ /* 0x000fea000383ffff */
.L_x_69:
[----:B-1----:R1:W2:Y:S02]  /*a880*/  SYNCS.PHASECHK.TRANS64.TRYWAIT P1, [R2+URZ+0x60], R3 ;  /* 0x00006003020075a7 */ /* 0x0022a4000802017f */
[----:B--2---:R-:W-:Y:S05]  /*a890*/  @!P1 NANOSLEEP.SYNCS 0x989680 ;  /* 0x009896800000995d */ /* 0x004fea0003900000 */
[----:B------:R-:W2:Y:S02]  /*a8a0*/  @!P1 SYNCS.PHASECHK.TRANS64 P1, [R2+URZ+0x60], R3 ;  /* 0x00006003020095a7 */ /* 0x000ea4000802007f */
[----:B--2---:R-:W-:Y:S05]  /*a8b0*/  @!P1 BRA `(.L_x_69) ;  /* 0xfffffffc00f09947 */ /* 0x004fea000383ffff */
[----:B------:R-:W-:Y:S05]  /*a8c0*/  BRA `(.L_x_103) ;  /* 0xfffffff0002c7947 */ /* 0x000fea000383ffff */
.L_x_74:
[----:B--2---:R2:W3:Y:S02]  /*a8d0*/  SYNCS.PHASECHK.TRANS64.TRYWAIT P0, [R3+URZ+0x34860], R0 ;  /* 0x03486000030075a7 */ /* 0x0044e4000800017f */
[----:B---3--:R-:W-:Y:S05]  /*a8e0*/  @!P0 NANOSLEEP.SYNCS 0x989680 ;  /* 0x009896800000895d */ /* 0x008fea0003900000 */
[----:B------:R-:W3:Y:S02]  /*a8f0*/  @!P0 SYNCS.PHASECHK.TRANS64 P0, [R3+URZ+0x34860], R0 ;  /* 0x03486000030085a7 */ /* 0x000ee4000800007f */
[----:B---3--:R-:W-:Y:S05]  /*a900*/  @!P0 BRA `(.L_x_74) ;  /* 0xfffffffc00f08947 */ /* 0x008fea000383ffff */
[----:B------:R-:W-:Y:S05]  /*a910*/  BRA `(.L_x_104) ;  /* 0xfffffff000e47947 */ /* 0x000fea000383ffff */
.L_x_78:
[----:B--2---:R2:W3:Y:S02]  /*a920*/  SYNCS.PHASECHK.TRANS64.TRYWAIT P0, [R0+URZ+0x34820], R3 ;  /* 0x03482003000075a7 */ /* 0x0044e4000800017f */
[----:B---3--:R-:W-:Y:S05]  /*a930*/  @!P0 NANOSLEEP.SYNCS 0x989680 ;  /* 0x009896800000895d */ /* 0x008fea0003900000 */
[----:B------:R-:W3:Y:S02]  /*a940*/  @!P0 SYNCS.PHASECHK.TRANS64 P0, [R0+URZ+0x34820], R3 ;  /* 0x03482003000085a7 */ /* 0x000ee4000800007f */
[----:B---3--:R-:W-:Y:S05]  /*a950*/  @!P0 BRA `(.L_x_78) ;  /* 0xfffffffc00f08947 */ /* 0x008fea000383ffff */
[----:B------:R-:W-:Y:S05]  /*a960*/  BRA `(.L_x_105) ;  /* 0xfffffff400ac7947 */ /* 0x000fea000383ffff */
.L_x_79:
[----:B------:R-:W3:Y:S01]  /*a970*/  S2R R2, SR_TID.X ;  /* 0x0000000000027919 */ /* 0x000ee20000002100 */
[----:B------:R-:W-:Y:S01]  /*a980*/  BSSY B0, `(.L_x_106) ;  /* 0x000000a000007945 */ /* 0x000fe20003800000 */
[----:B------:R-:W-:Y:S02]  /*a990*/  IMAD.MOV.U32 R12, RZ, RZ, RZ ;  /* 0x000000ffff0c7224 */ /* 0x000fe400078e00ff */
[----:B------:R-:W-:Y:S02]  /*a9a0*/  IMAD.MOV.U32 R11, RZ, RZ, 0x1f ;  /* 0x0000001fff0b7424 */ /* 0x000fe400078e00ff */
[----:B------:R-:W-:Y:S01]  /*a9b0*/  IMAD.MOV.U32 R15, RZ, RZ, -0x1 ;  /* 0xffffffffff0f7424 */ /* 0x000fe200078e00ff */
[----:B---3--:R-:W-:-:S04]  /*a9c0*/  SHF.R.U32.HI R2, RZ, 0x5, R2 ;  /* 0x00000005ff027819 */ /* 0x008fc80000011602 */
[----:B------:R-:W-:-:S05]  /*a9d0*/  LOP3.LUT R2, R2, 0x3, RZ, 0xc0, !PT ;  /* 0x0000000302027812 */ /* 0x000fca00078ec0ff */
[----:B------:R-:W-:-:S07]  /*a9e0*/  IMAD.MOV.U32 R13, RZ, RZ, R2 ;  /* 0x000000ffff0d7224 */ /* 0x000fce00078e0002 */
[----:B-12---:R-:W-:Y:S05]  /*a9f0*/  WARPSYNC.COLLECTIVE R15, `(.L_x_107) ;  /* 0x000000000f087348 */ /* 0x006fea0003c00000 */
[----:B------:R3:W4:Y:S02]  /*aa00*/  SHFL.IDX P6, R14, R13, R12, R11 ;  /* 0x0000000c0d0e7389 */ /* 0x00072400000c000b */
[----:B-1234-:R-:W-:Y:S01]  /*aa10*/  ENDCOLLECTIVE ;  /* 0x000000000000791b */ /* 0x01efe20003800000 */
.L_x_107:
[----:B------:R-:W-:Y:S05]  /*aa20*/  BSYNC B0 ;  /* 0x0000000000007941 */ /* 0x000fea0003800000 */
.L_x_106:
[----:B------:R-:W-:Y:S05]  /*aa30*/  BRA `(.L_x_108) ;  /* 0xfffffff400947947 */ /* 0x000fea000383ffff */
.L_x_82:
[----:B------:R-:W-:Y:S01]  /*aa40*/  BSSY B1, `(.L_x_109) ;  /* 0x0000006000017945 */ /* 0x000fe20003800000 */
[----:B------:R-:W-:-:S07]  /*aa50*/  IMAD.MOV.U32 R15, RZ, RZ, -0x1 ;  /* 0xffffffffff0f7424 */ /* 0x000fce00078e00ff */
[----:B-123--:R-:W-:Y:S05]  /*aa60*/  WARPSYNC.COLLECTIVE R15, `(.L_x_110) ;  /* 0x000000000f0c7348 */ /* 0x00efea0003c00000 */
[----:B------:R-:W-:Y:S02]  /*aa70*/  ELECT P6, UR62, PT ;  /* 0x00000000003e782f */ /* 0x000fe400038c0000 */
[----:B------:R-:W-:Y:S01]  /*aa80*/  MOV R14, UR62 ;  /* 0x0000003e000e7c02 */ /* 0x000fe20008000f00 */
[----:B-123--:R-:W-:Y:S10]  /*aa90*/  ENDCOLLECTIVE ;  /* 0x000000000000791b */ /* 0x00eff40003800000 */
.L_x_110:
[----:B------:R-:W-:Y:S05]  /*aaa0*/  BSYNC B1 ;  /* 0x0000000000017941 */ /* 0x000fea0003800000 */
.L_x_109:
[----:B------:R-:W-:Y:S05]  /*aab0*/  BRA `(.L_x_111) ;  /* 0xfffffff4008c7947 */ /* 0x000fea000383ffff */
.L_x_84:
[----:B-1----:R1:W2:Y:S02]  /*aac0*/  SYNCS.PHASECHK.TRANS64.TRYWAIT P0, [R6+URZ], R5 ;  /* 0x00000005060075a7 */ /* 0x0022a4000800017f */
[----:B--2---:R-:W-:Y:S05]  /*aad0*/  @!P0 NANOSLEEP.SYNCS 0x989680 ;  /* 0x009896800000895d */ /* 0x004fea0003900000 */
[----:B------:R-:W2:Y:S02]  /*aae0*/  @!P0 SYNCS.PHASECHK.TRANS64 P0, [R6+URZ], R5 ;  /* 0x00000005060085a7 */ /* 0x000ea4000800007f */
[----:B--2---:R-:W-:Y:S05]  /*aaf0*/  @!P0 BRA `(.L_x_84) ;  /* 0xfffffffc00f08947 */ /* 0x004fea000383ffff */
[----:B------:R-:W-:Y:S05]  /*ab00*/  BRA `(.L_x_112) ;  /* 0xfffffff400c07947 */ /* 0x000fea000383ffff */
.L_x_85:
[----:B--2---:R2:W3:Y:S02]  /*ab10*/  SYNCS.PHASECHK.TRANS64.TRYWAIT P0, [R3+URZ], R2 ;  /* 0x00000002030075a7 */ /* 0x0044e4000800017f */
[----:B---3--:R-:W-:Y:S05]  /*ab20*/  @!P0 NANOSLEEP.SYNCS 0x989680 ;  /* 0x009896800000895d */ /* 0x008fea0003900000 */
[----:B------:R-:W3:Y:S02]  /*ab30*/  @!P0 SYNCS.PHASECHK.TRANS64 P0, [R3+URZ], R2 ;  /* 0x00000002030085a7 */ /* 0x000ee4000800007f */
[----:B---3--:R-:W-:Y:S05]  /*ab40*/  @!P0 BRA `(.L_x_85) ;  /* 0xfffffffc00f08947 */ /* 0x008fea000383ffff */
[----:B------:R-:W-:Y:S05]  /*ab50*/  BRA `(.L_x_113) ;  /* 0xfffffff400b47947 */ /* 0x000fea000383ffff */
.L_x_87:
[----:B--2---:R2:W3:Y:S02]  /*ab60*/  SYNCS.PHASECHK.TRANS64.TRYWAIT P0, [R16+URZ], R5 ;  /* 0x00000005100075a7 */ /* 0x0044e4000800017f */
[----:B---3--:R-:W-:Y:S05]  /*ab70*/  @!P0 NANOSLEEP.SYNCS 0x989680 ;  /* 0x009896800000895d */ /* 0x008fea0003900000 */
[----:B------:R-:W3:Y:S02]  /*ab80*/  @!P0 SYNCS.PHASECHK.TRANS64 P0, [R16+URZ], R5 ;  /* 0x00000005100085a7 */ /* 0x000ee4000800007f */
[----:B---3--:R-:W-:Y:S05]  /*ab90*/  @!P0 BRA `(.L_x_87) ;  /* 0xfffffffc00f08947 */ /* 0x008fea000383ffff */
[----:B------:R-:W-:Y:S05]  /*aba0*/  BRA `(.L_x_114) ;  /* 0xfffffff400b87947 */ /* 0x000fea000383ffff */
.L_x_115:
[----:B------:R-:W-:-:S00]  /*abb0*/  BRA `(.L_x_115) ;  /* 0xfffffffc00fc7947 */ /* 0x000fc0000383ffff */
[----:B------:R-:W-:-:S00]  /*abc0*/  NOP ;  /* 0x0000000000007918 */ /* 0x000fc00000000000 */
        /* <DEDUP_REMOVED lines=11> */
.L_x_2655:


//--------------------- .text._ZN7cutlass13device_kernelIN5flash11enable_sm90INS1_16FlashAttnFwdSm90INS1_25CollectiveMainloopFwdSm90ILi2EN4cute5tupleIJNS5_1CILi2EEENS7_ILi1EEES9_EEENS6_IJNS7_ILi128EEESB_NS7_ILi192EEEEEELi128ENS_6half_tEfNS_4arch4Sm90ELb0ELb0ELb0ELb0ELb0ELb0ELb0ELb1ELb1ELb0ELb0ELb0EEENS1_21CollectiveEpilogueFwdINS6_IJSB_SB_SB_EEESA_SE_SG_Li256ELb0ELb0ELb0ELb0EEENS1_29StaticPersistentTileSchedulerILb0EEEEEEEEEvNT_6ParamsE --------------------------
	.section	.text._ZN7cutlass13device_kernelIN5flash11enable_sm90INS1_16FlashAttnFwdSm90INS1_25CollectiveMainloopFwdSm90ILi2EN4cute5tupleIJNS5_1CILi2EEENS7_ILi1EEES9_EEENS6_IJNS7_ILi128EEESB_NS7_ILi192EEEEEELi128ENS_6half_tEfNS_4arch4Sm90ELb0ELb0ELb0ELb0ELb0ELb0ELb0ELb1ELb1ELb0ELb0ELb0EEENS1_21CollectiveEpilogueFwdINS6_IJSB_SB_SB_EEESA_SE_SG_Li256ELb0ELb0ELb0ELb0EEENS1_29StaticPersistentTileSchedulerILb0EEEEEEEEEvNT_6ParamsE,"ax",@progbits
	.align	128
.text._ZN7cutlass13device_kernelIN5flash11enable_sm90INS1_16FlashAttnFwdSm90INS1_25CollectiveMainloopFwdSm90ILi2EN4cute5tupleIJNS5_1CILi2EEENS7_ILi1EEES9_EEENS6_IJNS7_ILi128EEESB_NS7_ILi192EEEEEELi128ENS_6half_tEfNS_4arch4Sm90ELb0ELb0ELb0ELb0ELb0ELb0ELb0ELb1ELb1ELb0ELb0ELb0EEENS1_21CollectiveEpilogueFwdINS6_IJSB_SB_SB_EEESA_SE_SG_Li256ELb0ELb0ELb0ELb0EEENS1_29StaticPersistentTileSchedulerILb0EEEEEEEEEvNT_6ParamsE:
        .type           _ZN7cutlass13device_kernelIN5flash11enable_sm90INS1_16FlashAttnFwdSm90INS1_25CollectiveMainloopFwdSm90ILi2EN4cute5tupleIJNS5_1CILi2EEENS7_ILi1EEES9_EEENS6_IJNS7_ILi128EEESB_NS7_ILi192EEEEEELi128ENS_6half_tEfNS_4arch4Sm90ELb0ELb0ELb0ELb0ELb0ELb0ELb0ELb1ELb1ELb0ELb0ELb0EEENS1_21CollectiveEpilogueFwdINS6_IJSB_SB_SB_EEESA_SE_SG_Li256ELb0ELb0ELb0ELb0EEENS1_29StaticPersistentTileSchedulerILb0EEEEEEEEEvNT_6ParamsE,@function
        .size           _ZN7cutlass13device_kernelIN5flash11enable_sm90INS1_16FlashAttnFwdSm90INS1_25CollectiveMainloopFwdSm90ILi2EN4cute5tupleIJNS5_1CILi2EEENS7_ILi1EEES9_EEENS6_IJNS7_ILi128EEESB_NS7_ILi192EEEEEELi128ENS_6half_tEfNS_4arch4Sm90ELb0ELb0ELb0ELb0ELb0ELb0ELb0ELb1ELb1ELb0ELb0ELb0EEENS1_21CollectiveEpilogueFwdINS6_IJSB_SB_SB_EEESA_SE_SG_Li256ELb0ELb0ELb0ELb0EEENS1_29StaticPersistentTileSchedulerILb0EEEEEEEEEvNT_6ParamsE,(.L_x_2656 - _ZN7cutlass13device_kernelIN5flash11enable_sm90INS1_16FlashAttnFwdSm90INS1_25CollectiveMainloopFwdSm90ILi2EN4cute5tupleIJNS5_1CILi2EEENS7_ILi1EEES9_EEENS6_IJNS7_ILi128EEESB_NS7_ILi192EEEEEELi128ENS_6half_tEfNS_4arch4Sm90ELb0ELb0ELb0ELb0ELb0ELb0ELb0ELb1ELb1ELb0ELb0ELb0EEENS1_21CollectiveEpilogueFwdINS6_IJSB_SB_SB_EEESA_SE_SG_Li256ELb0ELb0ELb0ELb0EEENS1_29StaticPersistentTileSchedulerILb0EEEEEEEEEvNT_6ParamsE)
        .other          _ZN7cutlass13device_kernelIN5flash11enable_sm90INS1_16FlashAttnFwdSm90INS1_25CollectiveMainloopFwdSm90ILi2EN4cute5tupleIJNS5_1CILi2EEENS7_ILi1EEES9_EEENS6_IJNS7_ILi128EEESB_NS7_ILi192EEEEEELi128ENS_6half_tEfNS_4arch4Sm90ELb0ELb0ELb0ELb0ELb0ELb0ELb0ELb1ELb1ELb0ELb0ELb0EEENS1_21CollectiveEpilogueFwdINS6_IJSB_SB_SB_EEESA_SE_SG_Li256ELb0ELb0ELb0ELb0EEENS1_29StaticPersistentTileSchedulerILb0EEEEEEEEEvNT_6ParamsE,@"STO_CUDA_ENTRY STV_DEFAULT"
_ZN7cutlass13device_kernelIN5flash11enable_sm90INS1_16FlashAttnFwdSm90INS1_25CollectiveMainloopFwdSm90ILi2EN4cute5tupleIJNS5_1CILi2EEENS7_ILi1EEES9_EEENS6_IJNS7_ILi128EEESB_NS7_ILi192EEEEEELi128ENS_6half_tEfNS_4arch4Sm90ELb0ELb0ELb0ELb0ELb0ELb0ELb0ELb1ELb1ELb0ELb0ELb0EEENS1_21CollectiveEpilogueFwdINS6_IJSB_SB_SB_EEESA_SE_SG_Li256ELb0ELb0ELb0ELb0EEENS1_29StaticPersistentTileSchedulerILb0EEEEEEEEEvNT_6ParamsE:
[----:B------:R-:W1:Y:S02]  /*0000*/  LDC R1, c[0x0][0x28] ;  /* 0x00000a00ff017b82 */ /* 0x000e640000000800 */
[----:B-1----:R-:W-:Y:S01]  /*0010*/  VIADD R1, R1, 0xffffffd8 ;  /* 0xffffffd801017836 */ /* 0x002fe20000000000 */
[----:B------:R-:W1:Y:S01]  /*0020*/  S2R R8, SR_TID.X ;  /* 0x0000000000087919 */ /* 0x000e620000002100 */
[----:B------:R-:W-:Y:S01]  /*0030*/  ELECT P0, URZ, PT ;  /* 0x00000000003f782f */ /* 0x000fe20003800000 */
[----:B------:R-:W-:Y:S01]  /*0040*/  BSSY B0, `(.L_x_116) ;  /* 0x0000014000007945 */ /* 0x000fe20003800000 */
[----:B-1----:R-:W-:-:S05]  /*0050*/  SHF.R.U32.HI R0, RZ, 0x5, R8 ;  /* 0x00000005ff007819 */ /* 0x002fca0000011608 */
[----:B------:R-:W1:Y:S02]  /*0060*/  SHFL.IDX PT, R2, R0, RZ, 0x1f ;  /* 0x00001fff00027589 */ /* 0x000e6400000e0000 */
[----:B-1----:R-:W-:Y:S02]  /*0070*/  ISETP.EQ.AND P0, PT, R2, RZ, P0 ;  /* 0x000000ff0200720c */ /* 0x002fe40000702270 */
[----:B------:R-:W-:-:S11]  /*0080*/  SHF.R.U32.HI R2, RZ, 0x7, R8 ;  /* 0x00000007ff027819 */ /* 0x000fd60000011608 */
        /* <DEDUP_REMOVED lines=15> */
.L_x_117:
[----:B------:R-:W-:Y:S05]  /*0180*/  BSYNC B0 ;  /* 0x0000000000007941 */ /* 0x000fea0003800000 */
.L_x_116:
[----:B------:R-:W-:Y:S01]  /*0190*/  VOTEU.ANY UP0, P0 ;  /* 0x00000000003f7886 */ /* 0x000fe20000000100 */
[----:B------:R-:W1:Y:S01]  /*01a0*/  SHFL.IDX PT, R2, R2, RZ, 0x1f ;  /* 0x00001fff02027589 */ /* 0x000e6200000e0000 */
[----:B------:R-:W-:Y:S01]  /*01b0*/  UMOV UR4, 0x1 ;  /* 0x0000000100047882 */ /* 0x000fe20000000000 */
[----:B------:R-:W-:Y:S01]  /*01c0*/  UMOV UR7, 0x2 ;  /* 0x0000000200077882 */ /* 0x000fe20000000000 */
[----:B------:R-:W-:Y:S01]  /*01d0*/  VOTEU.ANY UP1, P0 ;  /* 0x00000000003f7886 */ /* 0x000fe20000020100 */
[----:B------:R-:W2:Y:S01]  /*01e0*/  @UP0 S2UR UR8, SR_CgaCtaId ;  /* 0x00000000000809c3 */ /* 0x000ea20000008800 */
[----:B------:R-:W3:Y:S01]  /*01f0*/  SHFL.IDX PT, R3, R0, RZ, 0x1f ;  /* 0x00001fff00037589 */ /* 0x000ee200000e0000 */
[----:B------:R-:W-:Y:S01]  /*0200*/  @UP0 UMOV UR6, 0x400 ;  /* 0x0000040000060882 */ /* 0x000fe20000000000 */
[----:B------:R-:W-:-:S04]  /*0210*/  @UP0 UIADD3 UR4, -UR4, 0x100000, URZ ;  /* 0x0010000004040890 */ /* 0x000fc8000fffe13f */
[----:B------:R-:W-:Y:S02]  /*0220*/  @UP0 USHF.L.U32 UR5, UR4, 0xb, URZ ;  /* 0x0000000b04050899 */ /* 0x000fe4000800063f */
[----:B------:R-:W-:Y:S01]  /*0230*/  @UP0 USHF.L.U32 UR4, UR4, 0x1, URZ ;  /* 0x0000000104040899 */ /* 0x000fe2000800063f */
[----:B------:R-:W-:Y:S01]  /*0240*/  VOTEU.ANY UP2, P0 ;  /* 0x00000000003f7886 */ /* 0x000fe20000040100 */
[----:B-1----:R-:W-:Y:S01]  /*0250*/  R2UR UR9, R2 ;  /* 0x00000000020972ca */ /* 0x002fe200000e0000 */
[----:B--2---:R-:W-:Y:S01]  /*0260*/  @UP0 ULEA UR8, UR8, UR6, 0x18 ;  /* 0x0000000608080291 */ /* 0x004fe2000f8ec03f */
[----:B---3--:R-:W-:Y:S01]  /*0270*/  ISETP.NE.AND P1, PT, R3, RZ, PT ;  /* 0x000000ff0300720c */ /* 0x008fe20003f25270 */
[----:B------:R-:W-:-:S04]  /*0280*/  @UP0 UIADD3 UR6, -UR7, 0x100000, URZ ;  /* 0x0010000007060890 */ /* 0x000fc8000fffe13f */
[----:B------:R-:W-:Y:S02]  /*0290*/  @UP0 USHF.L.U32 UR7, UR6, 0xb, URZ ;  /* 0x0000000b06070899 */ /* 0x000fe4000800063f */
[----:B------:R-:W-:-:S04]  /*02a0*/  @UP0 USHF.L.U32 UR6, UR6, 0x1, URZ ;  /* 0x0000000106060899 */ /* 0x000fc8000800063f */
[----:B------:R-:W-:Y:S01]  /*02b0*/  UISETP.NE.AND UP0, UPT, UR9, URZ, UPT ;  /* 0x0000003f0900728c */ /* 0x000fe2000bf05270 */
[----:B------:R-:W1:Y:S02]  /*02c0*/  FENCE.VIEW.ASYNC.S ;  /* 0x00000000000073c6 */ /* 0x000e640000000000 */
[----:B-1----:R1:W2:Y:S05]  /*02d0*/  @UP1 SYNCS.EXCH.64 URZ, [UR8+0x34800], UR4 ;  /* 0x03480004083f15b2 */ /* 0x0022aa0008000100 */
[----:B------:R1:W3:Y:S01]  /*02e0*/  @UP2 SYNCS.EXCH.64 URZ, [UR8+0x34820], UR6 ;  /* 0x03482006083f25b2 */ /* 0x0002e20008000100 */
[----:B------:R-:W-:Y:S05]  /*02f0*/  @P1 BRA `(.L_x_118) ;  /* 0x0000000000481947 */ /* 0x000fea0003800000 */
[----:B-1----:R-:W1:Y:S01]  /*0300*/  S2UR UR5, SR_CgaCtaId ;  /* 0x00000000000579c3 */ /* 0x002e620000008800 */
[----:B------:R-:W-:Y:S01]  /*0310*/  UMOV UR4, 0x400 ;  /* 0x0000040000047882 */ /* 0x000fe20000000000 */
[----:B------:R-:W-:Y:S01]  /*0320*/  UMOV UR6, 0x1 ;  /* 0x0000000100067882 */ /* 0x000fe20000000000 */
[----:B------:R-:W-:Y:S01]  /*0330*/  UMOV UR9, 0x4 ;  /* 0x0000000400097882 */ /* 0x000fe20000000000 */
[----:B------:R-:W-:-:S04]  /*0340*/  UIADD3 UR6, -UR6, 0x100000, URZ ;  /* 0x0010000006067890 */ /* 0x000fc8000fffe13f */
[----:B------:R-:W-:Y:S02]  /*0350*/  USHF.L.U32 UR7, UR6, 0xb, URZ ;  /* 0x0000000b06077899 */ /* 0x000fe4000800063f */
[----:B------:R-:W-:Y:S01]  /*0360*/  USHF.L.U32 UR6, UR6, 0x1, URZ ;  /* 0x0000000106067899 */ /* 0x000fe2000800063f */
[----:B------:R-:W-:Y:S01]  /*0370*/  ELECT P0, URZ, PT ;  /* 0x00000000003f782f */ /* 0x000fe20003800000 */
[----:B-1----:R-:W-:Y:S02]  /*0380*/  ULEA UR8, UR5, UR4, 0x18 ;  /* 0x0000000405087291 */ /* 0x002fe4000f8ec03f */
[----:B------:R-:W-:-:S04]  /*0390*/  UIADD3 UR4, -UR9, 0x100000, URZ ;  /* 0x0010000009047890 */ /* 0x000fc8000fffe13f */
[----:B------:R-:W-:Y:S02]  /*03a0*/  USHF.L.U32 UR5, UR4, 0xb, URZ ;  /* 0x0000000b04057899 */ /* 0x000fe4000800063f */
[----:B------:R-:W-:Y:S01]  /*03b0*/  USHF.L.U32 UR4, UR4, 0x1, URZ ;  /* 0x0000000104047899 */ /* 0x000fe2000800063f */
[----:B------:R-:W1:Y:S03]  /*03c0*/  FENCE.VIEW.ASYNC.S ;  /* 0x00000000000073c6 */ /* 0x000e660000000000 */
[----:B-1----:R4:W1:Y:S08]  /*03d0*/  SYNCS.EXCH.64 URZ, [UR8+0x34830], UR6 ;  /* 0x03483006083f75b2 */ /* 0x0028700008000100 */
[----:B------:R4:W1:Y:S01]  /*03e0*/  SYNCS.EXCH.64 URZ, [UR8+0x34840], UR4 ;  /* 0x03484004083f75b2 */ /* 0x0008620008000100 */
[----:B------:R4:W1:Y:S01]  /*03f0*/  SYNCS.EXCH.64 URZ, [UR8+0x34838], UR6 ;  /* 0x03483806083f75b2 */ /* 0x0008620008000100 */
[----:B------:R4:W1:Y:S02]  /*0400*/  SYNCS.EXCH.64 URZ, [UR8+0x34848], UR4 ;  /* 0x03484804083f75b2 */ /* 0x0008640008000100 */
[----:B----4-:R-:W-:Y:S01]  /*0410*/  NOP ;  /* 0x0000000000007918 */ /* 0x010fe20000000000 */
.L_x_118:
[----:B-1----:R-:W1:Y:S01]  /*0420*/  S2UR UR4, SR_CTAID.Y ;  /* 0x00000000000479c3 */ /* 0x002e620000002600 */
[----:B------:R-:W4:Y:S01]  /*0430*/  SHFL.IDX PT, R7, R0, RZ, 0x1f ;  /* 0x00001fff00077589 */ /* 0x000f2200000e0000 */
[----:B------:R-:W-:Y:S01]  /*0440*/  ULDC UR5, c[0x0][0x154] ;  /* 0x0000550000057ab9 */ /* 0x000fe20000000800 */
[----:B------:R-:W-:-:S05]  /*0450*/  NOP ;  /* 0x0000000000007918 */ /* 0x000fca0000000000 */
[----:B------:R-:W5:Y:S08]  /*0460*/  S2UR UR6, SR_CTAID.X ;  /* 0x00000000000679c3 */ /* 0x000f700000002500 */
[----:B------:R-:W2:Y:S01]  /*0470*/  LDC R6, c[0x0][0x148] ;  /* 0x00005200ff067b82 */ /* 0x000ea20000000800 */
[----:B-1----:R-:W-:Y:S02]  /*0480*/  I2FP.F32.U32 R2, UR4 ;  /* 0x0000000400027c45 */ /* 0x002fe40008201000 */
[----:B----4-:R-:W-:-:S03]  /*0490*/  ISETP.NE.AND P0, PT, R7, RZ, PT ;  /* 0x000000ff0700720c */ /* 0x010fc60003f05270 */
[----:B------:R-:W-:Y:S01]  /*04a0*/  FMUL R5, R2, UR5 ;  /* 0x0000000502057c20 */ /* 0x000fe20008400000 */
[----:B------:R-:W-:Y:S02]  /*04b0*/  SHF.R.S32.HI R2, RZ, 0x1f, R8 ;  /* 0x0000001fff027819 */ /* 0x000fe40000011408 */
[----:B-----5:R-:W-:Y:S02]  /*04c0*/  I2FP.F32.U32 R4, UR6 ;  /* 0x0000000600047c45 */ /* 0x020fe40008201000 */
[----:B------:R-:W-:Y:S01]  /*04d0*/  LEA.HI R2, R2, R8, RZ, 0x7 ;  /* 0x0000000802027211 */ /* 0x000fe200078f38ff */
[----:B------:R-:W1:Y:S02]  /*04e0*/  F2I.U32.TRUNC.NTZ R5, R5 ;  /* 0x0000000500057305 */ /* 0x000e64000020f000 */
[----:B-1----:R-:W-:-:S04]  /*04f0*/  IMAD.MOV R11, RZ, RZ, -R5 ;  /* 0x000000ffff0b7224 */ /* 0x002fc800078e0a05 */
[----:B--2---:R-:W-:Y:S01]  /*0500*/  IMAD R11, R6, R11, UR4 ;  /* 0x00000004060b7e24 */ /* 0x004fe2000f8e020b */
[----:B------:R-:W-:Y:S02]  /*0510*/  ULDC UR4, c[0x0][0x150] ;  /* 0x0000540000047ab9 */ /* 0x000fe40000000800 */
[----:B------:R-:W-:Y:S01]  /*0520*/  FMUL R9, R4, UR4 ;  /* 0x0000000404097c20 */ /* 0x000fe20008400000 */
[----:B------:R-:W-:Y:S06]  /*0530*/  @P0 BRA `(.L_x_119) ;  /* 0x0000000000480947 */ /* 0x000fec0003800000 */
[----:B------:R-:W1:Y:S01]  /*0540*/  S2UR UR5, SR_CgaCtaId ;  /* 0x00000000000579c3 */ /* 0x000e620000008800 */
[----:B------:R-:W-:Y:S01]  /*0550*/  UMOV UR4, 0x400 ;  /* 0x0000040000047882 */ /* 0x000fe20000000000 */
[----:B------:R-:W-:Y:S01]  /*0560*/  UMOV UR6, 0x1 ;  /* 0x0000000100067882 */ /* 0x000fe20000000000 */
[----:B------:R-:W-:Y:S01]  /*0570*/  UMOV UR7, 0x4 ;  /* 0x0000000400077882 */ /* 0x000fe20000000000 */
[----:B------:R-:W-:Y:S01]  /*0580*/  ELECT P0, URZ, PT ;  /* 0x00000000003f782f */ /* 0x000fe20003800000 */
[----:B-1----:R-:W-:Y:S02]  /*0590*/  ULEA UR8, UR5, UR4, 0x18 ;  /* 0x0000000405087291 */ /* 0x002fe4000f8ec03f */
[----:B------:R-:W-:-:S04]  /*05a0*/  UIADD3 UR4, -UR6, 0x100000, URZ ;  /* 0x0010000006047890 */ /* 0x000fc8000fffe13f */
[----:B------:R-:W-:Y:S02]  /*05b0*/  USHF.L.U32 UR5, UR4, 0xb, URZ ;  /* 0x0000000b04057899 */ /* 0x000fe4000800063f */
[----:B------:R-:W-:Y:S02]  /*05c0*/  USHF.L.U32 UR4, UR4, 0x1, URZ ;  /* 0x0000000104047899 */ /* 0x000fe4000800063f */
[----:B------:R-:W-:-:S04]  /*05d0*/  UIADD3 UR6, -UR7, 0x100000, URZ ;  /* 0x0010000007067890 */ /* 0x000fc8000fffe13f */
[----:B------:R-:W-:Y:S02]  /*05e0*/  USHF.L.U32 UR7, UR6, 0xb, URZ ;  /* 0x0000000b06077899 */ /* 0x000fe4000800063f */
[----:B------:R-:W-:Y:S01]  /*05f0*/  USHF.L.U32 UR6, UR6, 0x1, URZ ;  /* 0x0000000106067899 */ /* 0x000fe2000800063f */
[----:B------:R-:W1:Y:S03]  /*0600*/  FENCE.VIEW.ASYNC.S ;  /* 0x00000000000073c6 */ /* 0x000e660000000000 */
[----:B-1----:R1:W2:Y:S08]  /*0610*/  SYNCS.EXCH.64 URZ, [UR8+0x34850], UR4 ;  /* 0x03485004083f75b2 */ /* 0x0022b00008000100 */
[----:B------:R1:W4:Y:S01]  /*0620*/  SYNCS.EXCH.64 URZ, [UR8+0x34860], UR6 ;  /* 0x03486006083f75b2 */ /* 0x0003220008000100 */
[----:B------:R1:W1:Y:S01]  /*0630*/  SYNCS.EXCH.64 URZ, [UR8+0x34858], UR4 ;  /* 0x03485804083f75b2 */ /* 0x0002620008000100 */
[----:B------:R1:W1:Y:S01]  /*0640*/  SYNCS.EXCH.64 URZ, [UR8+0x34868], UR6 ;  /* 0x03486806083f75b2 */ /* 0x0002620008000100 */
[----:B------:R-:W-:Y:S01]  /*0650*/  NOP ;  /* 0x0000000000007918 */ /* 0x000fe20000000000 */
.L_x_119:
[----:B------:R-:W5:Y:S01]  /*0660*/  SHFL.IDX PT, R6, R0, RZ, 0x1f ;  /* 0x00001fff00067589 */ /* 0x000f6200000e0000 */
[----:B------:R-:W-:Y:S01]  /*0670*/  LOP3.LUT R2, R2, 0xffffff80, RZ, 0xc0, !PT ;  /* 0xffffff8002027812 */ /* 0x000fe200078ec0ff */
[----:B------:R-:W1:Y:S01]  /*0680*/  LDC R10, c[0x0][0x144] ;  /* 0x00005100ff0a7b82 */ /* 0x000e620000000800 */
[----:B------:R-:W1:Y:S01]  /*0690*/  F2I.U32.TRUNC.NTZ R9, R9 ;  /* 0x0000000900097305 */ /* 0x000e62000020f000 */
[----:B------:R-:W-:Y:S02]  /*06a0*/  NOP ;  /* 0x0000000000007918 */ /* 0x000fe40000000000 */
[----:B------:R-:W-:Y:S01]  /*06b0*/  IMAD.IADD R2, R8, 0x1, -R2 ;  /* 0x0000000108027824 */ /* 0x000fe200078e0a02 */
[----:B------:R-:W-:-:S04]  /*06c0*/  SHF.R.S32.HI R8, RZ, 0x1f, R7 ;  /* 0x0000001fff087819 */ /* 0x000fc80000011407 */
[----:B------:R-:W-:-:S04]  /*06d0*/  SHF.R.S32.HI R5, RZ, 0x1f, R2 ;  /* 0x0000001fff057819 */ /* 0x000fc80000011402 */
[----:B------:R-:W-:-:S04]  /*06e0*/  LEA.HI R5, R5, R2, RZ, 0x3 ;  /* 0x0000000205057211 */ /* 0x000fc800078f18ff */
[--C-:B------:R-:W-:Y:S02]  /*06f0*/  SHF.R.S32.HI R4, RZ, 0x3, R5.reuse ;  /* 0x00000003ff047819 */ /* 0x100fe40000011405 */
[----:B------:R-:W-:Y:S02]  /*0700*/  SHF.R.S32.HI R5, RZ, 0x1f, R5 ;  /* 0x0000001fff057819 */ /* 0x000fe40000011405 */
[----:B-----5:R-:W-:Y:S02]  /*0710*/  ISETP.NE.AND P0, PT, R6, RZ, PT ;  /* 0x000000ff0600720c */ /* 0x020fe40003f05270 */
[----:B------:R-:W-:Y:S02]  /*0720*/  LEA.HI R5, R5, R4, RZ, 0x2 ;  /* 0x0000000405057211 */ /* 0x000fe400078f10ff */
[----:B------:R-:W-:Y:S02]  /*0730*/  SHF.R.S32.HI R6, RZ, 0x1f, R3 ;  /* 0x0000001fff067819 */ /* 0x000fe40000011403 */
[----:B------:R-:W-:-:S02]  /*0740*/  LOP3.LUT R5, R5, 0xfffffffc, RZ, 0xc0, !PT ;  /* 0xfffffffc05057812 */ /* 0x000fc400078ec0ff */
[----:B------:R-:W-:-:S05]  /*0750*/  LEA.HI R6, R6, R3, RZ, 0x2 ;  /* 0x0000000306067211 */ /* 0x000fca00078f10ff */
[----:B------:R-:W-:Y:S05]  /*0760*/  @P0 BRA `(.L_x_120) ;  /* 0x0000000000480947 */ /* 0x000fea0003800000 */
[----:B-1----:R-:W1:Y:S01]  /*0770*/  S2UR UR5, SR_CgaCtaId ;  /* 0x00000000000579c3 */ /* 0x002e620000008800 */
        /* <DEDUP_REMOVED lines=12> */
[----:B-1----:R1:W1:Y:S08]  /*0840*/  SYNCS.EXCH.64 URZ, [UR8+0x34870], UR4 ;  /* 0x03487004083f75b2 */ /* 0x0022700008000100 */
[----:B------:R1:W1:Y:S01]  /*0850*/  SYNCS.EXCH.64 URZ, [UR8+0x34880], UR6 ;  /* 0x03488006083f75b2 */ /* 0x0002620008000100 */
[----:B------:R1:W1:Y:S01]  /*0860*/  SYNCS.EXCH.64 URZ, [UR8+0x34878], UR4 ;  /* 0x03487804083f75b2 */ /* 0x0002620008000100 */
[----:B------:R1:W1:Y:S01]  /*0870*/  SYNCS.EXCH.64 URZ, [UR8+0x34888], UR6 ;  /* 0x03488806083f75b2 */ /* 0x0002620008000100 */
[----:B------:R-:W-:Y:S01]  /*0880*/  NOP ;  /* 0x0000000000007918 */ /* 0x000fe20000000000 */
.L_x_120:
[----:B------:R-:W5:Y:S01]  /*0890*/  SHFL.IDX PT, R12, R0, RZ, 0x1f ;  /* 0x00001fff000c7589 */ /* 0x000f6200000e0000 */
[----:B-1----:R-:W1:Y:S01]  /*08a0*/  S2UR UR4, SR_CTAID.X ;  /* 0x00000000000479c3 */ /* 0x002e620000002500 */
[----:B------:R-:W-:Y:S01]  /*08b0*/  LOP3.LUT R6, R6, 0x3ffffffc, RZ, 0xc0, !PT ;  /* 0x3ffffffc06067812 */ /* 0x000fe200078ec0ff */
[----:B------:R-:W-:Y:S01]  /*08c0*/  IMAD.IADD R5, R4, 0x1, -R5 ;  /* 0x0000000104057824 */ /* 0x000fe200078e0a05 */
[----:B------:R-:W-:Y:S01]  /*08d0*/  LEA.HI R8, R8, R7, RZ, 0x2 ;  /* 0x0000000708087211 */ /* 0x000fe200078f10ff */
[----:B------:R-:W-:Y:S01]  /*08e0*/  IMAD.MOV R9, RZ, RZ, -R9 ;  /* 0x000000ffff097224 */ /* 0x000fe200078e0a09 */
[----:B------:R-:W-:Y:S01]  /*08f0*/  NOP ;  /* 0x0000000000007918 */ /* 0x000fe20000000000 */
[----:B------:R-:W-:Y:S01]  /*0900*/  IMAD.IADD R6, R3, 0x1, -R6 ;  /* 0x0000000103067824 */ /* 0x000fe200078e0a06 */
[----:B------:R-:W-:-:S03]  /*0910*/  LOP3.LUT R8, R8, 0x3ffffffc, RZ, 0xc0, !PT ;  /* 0x3ffffffc08087812 */ /* 0x000fc600078ec0ff */
[--C-:B------:R-:W-:Y:S02]  /*0920*/  IMAD R6, R6, 0x4, R5.reuse ;  /* 0x0000000406067824 */ /* 0x100fe400078e0205 */
[----:B------:R-:W-:Y:S02]  /*0930*/  IMAD.IADD R8, R7, 0x1, -R8 ;  /* 0x0000000107087824 */ /* 0x000fe400078e0a08 */
[----:B------:R-:W2:Y:S01]  /*0940*/  LDC R7, c[0x0][0x140] ;  /* 0x00005000ff077b82 */ /* 0x000ea20000000800 */
[----:B------:R-:W-:Y:S01]  /*0950*/  LEA.HI R3, R6, R6, RZ, 0x1 ;  /* 0x0000000606037211 */ /* 0x000fe200078f08ff */
[----:B------:R-:W-:-:S03]  /*0960*/  IMAD R8, R8, 0x4, R5 ;  /* 0x0000000408087824 */ /* 0x000fc600078e0205 */
[----:B------:R-:W-:Y:S02]  /*0970*/  LOP3.LUT R3, R3, 0xfffffffe, RZ, 0xc0, !PT ;  /* 0xfffffffe03037812 */ /* 0x000fe400078ec0ff */
[----:B------:R-:W-:Y:S02]  /*0980*/  LEA.HI R4, R8, R8, RZ, 0x1 ;  /* 0x0000000808047211 */ /* 0x000fe400078f08ff */
[----:B-----5:R-:W-:Y:S01]  /*0990*/  ISETP.NE.AND P0, PT, R12, RZ, PT ;  /* 0x000000ff0c00720c */ /* 0x020fe20003f05270 */
[----:B-1----:R-:W-:Y:S02]  /*09a0*/  IMAD R10, R10, R9, UR4 ;  /* 0x000000040a0a7e24 */ /* 0x002fe4000f8e0209 */
[----:B------:R-:W-:-:S05]  /*09b0*/  IMAD.IADD R3, R6, 0x1, -R3 ;  /* 0x0000000106037824 */ /* 0x000fca00078e0a03 */
[----:B------:R-:W-:Y:S02]  /*09c0*/  ISETP.NE.AND P6, PT, R3, R10, PT ;  /* 0x0000000a0300720c */ /* 0x000fe40003fc5270 */
[----:B------:R-:W-:-:S05]  /*09d0*/  LOP3.LUT R3, R4, 0xfffffffe, RZ, 0xc0, !PT ;  /* 0xfffffffe04037812 */ /* 0x000fca00078ec0ff */
[----:B------:R-:W-:Y:S01]  /*09e0*/  IMAD.IADD R3, R8, 0x1, -R3 ;  /* 0x0000000108037824 */ /* 0x000fe200078e0a03 */
        /* <DEDUP_REMOVED lines=19> */
.L_x_121:
[----:B------:R-:W5:Y:S01]  /*0b20*/  SHFL.IDX PT, R5, R0, RZ, 0x1f ;  /* 0x00001fff00057589 */ /* 0x000f6200000e0000 */
[----:B------:R-:W-:Y:S01]  /*0b30*/  IMAD.SHL.U32 R23, R6, 0x4, RZ ;  /* 0x0000000406177824 */ /* 0x000fe200078e00ff */
[----:B------:R-:W-:Y:S01]  /*0b40*/  ISETP.NE.AND P4, PT, R3, R10, PT ;  /* 0x0000000a0300720c */ /* 0x000fe20003f85270 */
[----:B------:R-:W-:Y:S01]  /*0b50*/  IMAD.SHL.U32 R3, R8, 0x4, RZ ;  /* 0x0000000408037824 */ /* 0x000fe200078e00ff */
[----:B------:R-:W-:Y:S01]  /*0b60*/  LOP3.LUT P0, RZ, R2, 0x7, RZ, 0xc0, !PT ;  /* 0x0000000702ff7812 */ /* 0x000fe2000780c0ff */
[----:B------:R-:W-:Y:S01]  /*0b70*/  IMAD.MOV.U32 R19, RZ, RZ, 0x1 ;  /* 0x00000001ff137424 */ /* 0x000fe200078e00ff */
[----:B------:R-:W-:Y:S01]  /*0b80*/  LOP3.LUT R23, R6, 0xc, R23, 0x78, !PT ;  /* 0x0000000c06177812 */ /* 0x000fe200078e7817 */
[----:B------:R-:W-:Y:S01]  /*0b90*/  IMAD.MOV.U32 R18, RZ, RZ, 0x1 ;  /* 0x00000001ff127424 */ /* 0x000fe200078e00ff */
[----:B------:R-:W-:Y:S01]  /*0ba0*/  LOP3.LUT R22, R8, 0xc, R3, 0x78, !PT ;  /* 0x0000000c08167812 */ /* 0x000fe200078e7803 */
[----:B------:R-:W-:Y:S01]  /*0bb0*/  NOP ;  /* 0x0000000000007918 */ /* 0x000fe20000000000 */
[----:B------:R-:W-:-:S02]  /*0bc0*/  ISETP.LT.U32.AND P2, PT, R23, 0x2, !P0 ;  /* 0x000000021700780c */ /* 0x000fc40004741070 */
[----:B------:R-:W-:Y:S02]  /*0bd0*/  @P6 LEA.HI R3, R23, R23, RZ, 0x1 ;  /* 0x0000001717036211 */ /* 0x000fe400078f08ff */
[----:B------:R-:W-:Y:S02]  /*0be0*/  SEL R2, RZ, 0x1, !P2 ;  /* 0x00000001ff027807 */ /* 0x000fe40005000000 */
[----:B------:R-:W-:Y:S02]  /*0bf0*/  @P4 LEA.HI R4, R22, R22, RZ, 0x1 ;  /* 0x0000001616044211 */ /* 0x000fe400078f08ff */
[----:B------:R-:W-:Y:S02]  /*0c00*/  @P6 SHF.R.S32.HI R3, RZ, 0x1, R3 ;  /* 0x00000001ff036819 */ /* 0x000fe40000011403 */
[----:B------:R-:W-:Y:S02]  /*0c10*/  @P4 SHF.R.S32.HI R4, RZ, 0x1, R4 ;  /* 0x00000001ff044819 */ /* 0x000fe40000011404 */
[----:B------:R-:W-:-:S02]  /*0c20*/  @P6 ISETP.NE.AND P5, PT, R3, R11, PT ;  /* 0x0000000b0300620c */ /* 0x000fc40003fa5270 */
[----:B-----5:R-:W-:Y:S02]  /*0c30*/  ISETP.NE.AND P2, PT, R5, RZ, PT ;  /* 0x000000ff0500720c */ /* 0x020fe40003f45270 */
[----:B------:R-:W-:Y:S02]  /*0c40*/  @P4 ISETP.NE.AND P3, PT, R4, R11, PT ;  /* 0x0000000b0400420c */ /* 0x000fe40003f65270 */
[----:B------:R-:W-:Y:S02]  /*0c50*/  ISETP.LT.U32.AND P0, PT, R22, 0x2, !P0 ;  /* 0x000000021600780c */ /* 0x000fe40004701070 */
[----:B--2---:R-:W-:Y:S02]  /*0c60*/  ISETP.EQ.U32.AND P1, PT, R7, 0x1, PT ;  /* 0x000000010700780c */ /* 0x004fe40003f22070 */
[----:B------:R-:W-:Y:S02]  /*0c70*/  @P6 SEL R19, RZ, 0x1, P5 ;  /* 0x00000001ff136807 */ /* 0x000fe40002800000 */
[----:B------:R-:W-:-:S02]  /*0c80*/  SEL R3, RZ, 0x1, !P0 ;  /* 0x00000001ff037807 */ /* 0x000fc40004000000 */
[----:B------:R-:W-:Y:S01]  /*0c90*/  @P4 SEL R18, RZ, 0x1, P3 ;  /* 0x00000001ff124807 */ /* 0x000fe20001800000 */
[----:B------:R-:W-:Y:S06]  /*0ca0*/  @P2 BRA `(.L_x_122) ;  /* 0x0000000000482947 */ /* 0x000fec0003800000 */
        /* <DEDUP_REMOVED lines=17> */
[----:B--2---:R-:W-:Y:S01]  /*0dc0*/  NOP ;  /* 0x0000000000007918 */ /* 0x004fe20000000000 */
.L_x_122:
[----:B------:R-:W-:Y:S01]  /*0dd0*/  LOP3.LUT R19, R19, R2, RZ, 0xc0, !PT ;  /* 0x0000000213137212 */ /* 0x000fe200078ec0ff */
[----:B------:R-:W-:Y:S01]  /*0de0*/  NOP ;  /* 0x0000000000007918 */ /* 0x000fe20000000000 */
[----:B------:R-:W-:Y:S01]  /*0df0*/  LOP3.LUT R18, R18, R3, RZ, 0xc0, !PT ;  /* 0x0000000312127212 */ /* 0x000fe200078ec0ff */
[----:B------:R-:W-:Y:S06]  /*0e00*/  @!P1 BRA `(.L_x_123) ;  /* 0x0000000000089947 */ /* 0x000fec0003800000 */
[----:B-1-34-:R-:W-:Y:S01]  /*0e10*/  UCGABAR_ARV ;  /* 0x00000000000079c7 */ /* 0x01afe20008000000 */
[----:B------:R-:W-:Y:S05]  /*0e20*/  BRA `(.L_x_124) ;  /* 0x0000000000047947 */ /* 0x000fea0003800000 */
.L_x_123:
[----:B-1-34-:R-:W-:Y:S01]  /*0e30*/  NOP ;  /* 0x0000000000007918 */ /* 0x01afe20000000000 */
.L_x_124:
[----:B------:R-:W-:Y:S05]  /*0e40*/  @!P1 BRA `(.L_x_125) ;  /* 0x00000000000c9947 */ /* 0x000fea0003800000 */
[----:B------:R-:W-:Y:S01]  /*0e50*/  UCGABAR_WAIT ;  /* 0x0000000000007dc7 */ /* 0x000fe20008000000 */
[----:B------:R-:W-:Y:S01]  /*0e60*/  CCTL.IVALL ;  /* 0x00000000ff00798f */ /* 0x000fe20002000000 */
[----:B------:R-:W-:Y:S05]  /*0e70*/  BRA `(.L_x_126) ;  /* 0x0000000000047947 */ /* 0x000fea0003800000 */
.L_x_125:
[----:B------:R-:W-:Y:S06]  /*0e80*/  BAR.SYNC.DEFER_BLOCKING 0x0 ;  /* 0x0000000000007b1d */ /* 0x000fec0000010000 */
.L_x_126:
[----:B------:R-:W-:Y:S01]  /*0e90*/  UMOV UR4, 0x1 ;  /* 0x0000000100047882 */ /* 0x000fe20000000000 */
[----:B------:R-:W-:Y:S01]  /*0ea0*/  PLOP3.LUT P0, PT, PT, PT, UP0, 0x80, 0x0 ;  /* 0x000000000000781c */ /* 0x000fe20003f0f008 */
[----:B------:R-:W-:-:S06]  /*0eb0*/  USEL UR4, UR4, 0x2, !UP0 ;  /* 0x0000000204047887 */ /* 0x000fcc000c000000 */
[----:B------:R-:W-:-:S05]  /*0ec0*/  IMAD.U32 R2, RZ, RZ, UR4 ;  /* 0x00000004ff027e24 */ /* 0x000fca000f8e00ff */
[----:B------:R1:W-:Y:S01]  /*0ed0*/  STL [R1+0x24], R2 ;  /* 0x0000240201007387 */ /* 0x0003e20000100800 */
[----:B------:R-:W-:Y:S05]  /*0ee0*/  @!P0 BRA `(.L_x_127) ;  /* 0x0000006400348947 */ /* 0x000fea0003800000 */
.L_x_128:
[----:B------:R-:W-:-:S08]  /*0ef0*/  NOP ;  /* 0x0000000000007918 */ /* 0x000fd00000000000 */
[----:B------:R-:W2:Y:S02]  /*0f00*/  USETMAXREG.TRY_ALLOC.CTAPOOL UP0, 0xf0 ;  /* 0x000000f0000079c8 */ /* 0x000ea40008000600 */
[----:B--2---:R-:W-:-:S13]  /*0f10*/  PLOP3.LUT P0, PT, PT, PT, UP0, 0x80, 0x0 ;  /* 0x000000000000781c */ /* 0x004fda0003f0f008 */
[----:B------:R-:W-:Y:S05]  /*0f20*/  @!P0 BRA `(.L_x_128) ;  /* 0xfffffffc00f08947 */ /* 0x000fea000383ffff */
[----:B------:R-:W2:Y:S08]  /*0f30*/  S2UR UR7, SR_CTAID.X ;  /* 0x00000000000779c3 */ /* 0x000eb00000002500 */
[----:B------:R-:W-:Y:S08]  /*0f40*/  BAR.ARV 0x8, 0x120 ;  /* 0x0204800000007b1d */ /* 0x000ff00000002000 */
[----:B------:R-:W2:Y:S02]  /*0f50*/  LDC R0, c[0x0][0xda4] ;  /* 0x00036900ff007b82 */ /* 0x000ea40000000800 */
[----:B--2---:R-:W-:-:S13]  /*0f60*/  ISETP.LE.AND P0, PT, R0, UR7, PT ;  /* 0x0000000700007c0c */ /* 0x004fda000bf03270 */
[----:B------:R-:W-:Y:S05]  /*0f70*/  @P0 EXIT ;  /* 0x000000000000094d */ /* 0x000fea0003800000 */
[----:B------:R-:W2:Y:S01]  /*0f80*/  LDL R3, [R1+0x24] ;  /* 0x0000240001037983 */ /* 0x000ea20000100800 */
[----:B------:R-:W3:Y:S01]  /*0f90*/  S2UR UR4, SR_CgaCtaId ;  /* 0x00000000000479c3 */ /* 0x000ee20000008800 */
[----:B------:R-:W-:Y:S01]  /*0fa0*/  UMOV UR60, 0x400 ;  /* 0x00000400003c7882 */ /* 0x000fe20000000000 */
[----:B------:R-:W-:Y:S01]  /*0fb0*/  IMAD.U32 R184, RZ, RZ, UR7 ;  /* 0x00000007ffb87e24 */ /* 0x000fe2000f8e00ff */
[----:B-1----:R-:W1:Y:S01]  /*0fc0*/  S2R R2, SR_TID.X ;  /* 0x0000000000027919 */ /* 0x002e620000002100 */
[----:B------:R-:W-:Y:S01]  /*0fd0*/  IMAD.MOV.U32 R185, RZ, RZ, RZ ;  /* 0x000000ffffb97224 */ /* 0x000fe200078e00ff */
[----:B------:R-:W-:Y:S01]  /*0fe0*/  UMOV UR39, URZ ;  /* 0x0000003f00277c82 */ /* 0x000fe20008000000 */
[----:B------:R-:W-:Y:S02]  /*0ff0*/  UMOV UR38, URZ ;  /* 0x0000003f00267c82 */ /* 0x000fe40008000000 */
[----:B------:R-:W4:Y:S01]  /*1000*/  S2UR UR6, SR_SWINHI ;  /* 0x00000000000679c3 */ /* 0x000f220000002f00 */
[----:B---3--:R-:W-:-:S07]  /*1010*/  ULEA UR60, UR4, UR60, 0x18 ;  /* 0x0000003c043c7291 */ /* 0x008fce000f8ec03f */
[----:B------:R-:W-:Y:S01]  /*1020*/  UMOV UR4, UR60 ;  /* 0x0000003c00047c82 */ /* 0x000fe20008000000 */
[----:B----4-:R-:W-:Y:S01]  /*1030*/  UMOV UR5, UR6 ;  /* 0x0000000600057c82 */ /* 0x010fe20008000000 */
[----:B------:R-:W-:Y:S02]  /*1040*/  IMAD.U32 R16, RZ, RZ, UR4 ;  /* 0x00000004ff107e24 */ /* 0x000fe4000f8e00ff */
[----:B-1----:R-:W-:Y:S02]  /*1050*/  VIADD R0, R2, 0xffffff80 ;  /* 0xffffff8002007836 */ /* 0x002fe40000000000 */
[----:B------:R-:W-:Y:S01]  /*1060*/  IMAD.U32 R17, RZ, RZ, UR5 ;  /* 0x00000005ff117e24 */ /* 0x000fe2000f8e00ff */
[----:B--2---:R-:W-:Y:S02]  /*1070*/  R2UR UR8, R3 ;  /* 0x00000000030872ca */ /* 0x004fe400000e0000 */
[----:B------:R-:W-:-:S04]  /*1080*/  SHF.R.S32.HI R3, RZ, 0x1f, R0 ;  /* 0x0000001fff037819 */ /* 0x000fc80000011400 */
[CC--:B------:R-:W-:Y:S02]  /*1090*/  LEA.HI R5, R3.reuse, R0.reuse, RZ, 0x7 ;  /* 0x0000000003057211 */ /* 0x0c0fe400078f38ff */
[-C--:B------:R-:W-:Y:S02]  /*10a0*/  LEA.HI R4, R3, R0.reuse, RZ, 0x4 ;  /* 0x0000000003047211 */ /* 0x080fe400078f20ff */
[----:B------:R-:W-:Y:S02]  /*10b0*/  LOP3.LUT R7, R5, 0xffffff80, RZ, 0xc0, !PT ;  /* 0xffffff8005077812 */ /* 0x000fe400078ec0ff */
[----:B------:R-:W-:Y:S01]  /*10c0*/  SHF.R.S32.HI R9, RZ, 0x4, R4 ;  /* 0x00000004ff097819 */ /* 0x000fe20000011404 */
[----:B------:R-:W-:Y:S01]  /*10d0*/  ULOP3.LUT UR4, UR8, 0x1, URZ, 0xfc, !UPT ;  /* 0x0000000108047892 */ /* 0x000fe2000f8efc3f */
[----:B------:R-:W-:Y:S01]  /*10e0*/  LEA.HI R189, R3, R0, RZ, 0x5 ;  /* 0x0000000003bd7211 */ /* 0x000fe200078f28ff */
[----:B------:R-:W-:Y:S01]  /*10f0*/  IMAD.IADD R186, R0, 0x1, -R7 ;  /* 0x0000000100ba7824 */ /* 0x000fe200078e0a07 */
[----:B------:R-:W-:-:S02]  /*1100*/  LEA.HI R6, R4, R9, RZ, 0x1 ;  /* 0x0000000904067211 */ /* 0x000fc400078f08ff */
[----:B------:R-:W-:Y:S01]  /*1110*/  LOP3.LUT R3, R4, 0x3fffff0, RZ, 0xc0, !PT ;  /* 0x03fffff004037812 */ /* 0x000fe200078ec0ff */
[----:B------:R-:W-:Y:S01]  /*1120*/  IMAD.U32 R192, RZ, RZ, UR4 ;  /* 0x00000004ffc07e24 */ /* 0x000fe2000f8e00ff */
[----:B------:R-:W-:Y:S02]  /*1130*/  SHF.R.S32.HI R7, RZ, 0x1f, R186 ;  /* 0x0000001fff077819 */ /* 0x000fe400000114ba */
[----:B------:R-:W-:Y:S01]  /*1140*/  LOP3.LUT R6, R6, 0x1ffffffe, RZ, 0xc0, !PT ;  /* 0x1ffffffe06067812 */ /* 0x000fe200078ec0ff */
[----:B------:R-:W-:Y:S01]  /*1150*/  IMAD.IADD R0, R0, 0x1, -R3 ;  /* 0x0000000100007824 */ /* 0x000fe200078e0a03 */
[----:B------:R-:W-:Y:S02]  /*1160*/  LEA.HI R2, R7, R186, RZ, 0x2 ;  /* 0x000000ba07027211 */ /* 0x000fe400078f10ff */
[----:B------:R-:W-:Y:S01]  /*1170*/  SHF.R.S32.HI R189, RZ, 0x5, R189 ;  /* 0x00000005ffbd7819 */ /* 0x000fe200000114bd */
[----:B------:R-:W-:Y:S01]  /*1180*/  IMAD.IADD R6, R9, 0x1, -R6 ;  /* 0x0000000109067824 */ /* 0x000fe200078e0a06 */
[----:B------:R-:W-:-:S02]  /*1190*/  SHF.R.S32.HI R4, RZ, 0x2, R2 ;  /* 0x00000002ff047819 */ /* 0x000fc40000011402 */
[----:B------:R-:W-:Y:S01]  /*11a0*/  SHF.R.S32.HI R11, RZ, 0x1f, R2 ;  /* 0x0000001fff0b7819 */ /* 0x000fe20000011402 */
[----:B------:R-:W-:Y:S01]  /*11b0*/  IMAD R3, R189, 0x10, R0 ;  /* 0x00000010bd037824 */ /* 0x000fe200078e0200 */
[----:B------:R-:W-:Y:S02]  /*11c0*/  SHF.R.S32.HI R188, RZ, 0x7, R5 ;  /* 0x00000007ffbc7819 */ /* 0x000fe40000011405 */
[----:B------:R-:W-:Y:S01]  /*11d0*/  LEA.HI R11, R11, R4, RZ, 0x3 ;  /* 0x000000040b0b7211 */ /* 0x000fe200078f18ff */
[----:B------:R-:W-:Y:S01]  /*11e0*/  IMAD R6, R3, 0x8, R6 ;  /* 0x0000000803067824 */ /* 0x000fe200078e0206 */
[----:B------:R-:W-:Y:S02]  /*11f0*/  LEA.HI R5, R5, R188, RZ, 0x1 ;  /* 0x000000bc05057211 */ /* 0x000fe400078f08ff */
[----:B------:R-:W-:Y:S02]  /*1200*/  LOP3.LUT R11, R11, 0xfffffff8, RZ, 0xc0, !PT ;  /* 0xfffffff80b0b7812 */ /* 0x000fe400078ec0ff */
[----:B------:R-:W-:-:S02]  /*1210*/  LEA.HI R7, R7, R186, RZ, 0x5 ;  /* 0x000000ba07077211 */ /* 0x000fc400078f28ff */
[----:B------:R-:W-:Y:S01]  /*1220*/  LOP3.LUT R3, R2, 0x7ffffffc, RZ, 0xc0, !PT ;  /* 0x7ffffffc02037812 */ /* 0x000fe200078ec0ff */
[----:B------:R-:W-:Y:S01]  /*1230*/  IMAD.IADD R11, R4, 0x1, -R11 ;  /* 0x00000001040b7824 */ /* 0x000fe200078e0a0b */
[----:B------:R-:W-:Y:S01]  /*1240*/  LOP3.LUT R5, R5, 0x3fffffe, RZ, 0xc0, !PT ;  /* 0x03fffffe05057812 */ /* 0x000fe200078ec0ff */
[----:B------:R-:W-:Y:S01]  /*1250*/  IMAD.MOV.U32 R4, RZ, RZ, -0x2 ;  /* 0xfffffffeff047424 */ /* 0x000fe200078e00ff */
[----:B------:R-:W-:Y:S01]  /*1260*/  SHF.R.S32.HI R0, RZ, 0x5, R7 ;  /* 0x00000005ff007819 */ /* 0x000fe20000011407 */
[----:B------:R-:W-:Y:S02]  /*1270*/  IMAD.IADD R3, R186, 0x1, -R3 ;  /* 0x00000001ba037824 */ /* 0x000fe400078e0a03 */
[----:B------:R-:W-:Y:S02]  /*1280*/  IMAD.SHL.U32 R7, R6, 0x8, RZ ;  /* 0x0000000806077824 */ /* 0x000fe400078e00ff */
[----:B------:R-:W-:Y:S02]  /*1290*/  IMAD R0, R0, 0x10, R11 ;  /* 0x0000001000007824 */ /* 0x000fe400078e020b */
[----:B------:R-:W-:-:S02]  /*12a0*/  IMAD.IADD R5, R188, 0x1, -R5 ;  /* 0x00000001bc057824 */ /* 0x000fc400078e0a05 */
[----:B------:R-:W-:Y:S02]  /*12b0*/  IMAD R191, R3, R4, 0x80 ;  /* 0x0000008003bf7424 */ /* 0x000fe400078e0204 */
[----:B------:R-:W-:-:S04]  /*12c0*/  IMAD.WIDE R16, R7, 0x2, R16 ;  /* 0x0000000207107825 */ /* 0x000fc800078e0210 */
[----:B------:R-:W-:-:S07]  /*12d0*/  IMAD R190, R5, 0x40, R0 ;  /* 0x0000004005be7824 */ /* 0x000fce00078e0200 */
.L_x_155:
[----:B------:R-:W1:Y:S01]  /*12e0*/  SHFL.IDX PT, R0, R188, RZ, 0x1f ;  /* 0x00001fffbc007589 */ /* 0x000e6200000e0000 */
        /* <DEDUP_REMOVED lines=43> */
[----:B------:R-:W-:Y:S01]  /*15a0*/  IMAD.U32 R5, RZ, RZ, UR5 ;  /* 0x00000005ff057e24 */ /* 0x000fe2000f8e00ff */
        /* <DEDUP_REMOVED lines=10> */
.L_x_129:
[----:B------:R-:W-:Y:S02]  /*1650*/  LOP3.LUT R0, R185, 0x1, RZ, 0xc0, !PT ;  /* 0x00000001b9007812 */ /* 0x000fe400078ec0ff */
[----:B------:R-:W-:Y:S02]  /*1660*/  R2UR UR4, R192 ;  /* 0x00000000c00472ca */ /* 0x000fe400000e0000 */
[----:B------:R-:W-:-:S04]  /*1670*/  SHF.L.U32 R0, R0, 0x1f, RZ ;  /* 0x0000001f00007819 */ /* 0x000fc800000006ff */
[----:B------:R-:W1:Y:S07]  /*1680*/  SYNCS.PHASECHK.TRANS64.TRYWAIT P1, [UR60+0x34800], R0 ;  /* 0x03480000ff0075a7 */ /* 0x000e6e000802017c */
[----:B------:R-:W-:-:S05]  /*1690*/  IMAD.U32 R2, RZ, RZ, UR4 ;  /* 0x00000004ff027e24 */ /* 0x000fca000f8e00ff */
[----:B------:R-:W-:Y:S01]  /*16a0*/  ISETP.NE.AND P0, PT, R2, 0x3, PT ;  /* 0x000000030200780c */ /* 0x000fe20003f05270 */
[----:B-1----:R-:W-:-:S12]  /*16b0*/  @!P1 BRA `(.L_x_130) ;  /* 0x0000009000689947 */ /* 0x002fd80003800000 */
.L_x_221:
[----:B------:R-:W-:Y:S05]  /*16c0*/  @!P0 BRA `(.L_x_131) ;  /* 0x0000000000048947 */ /* 0x000fea0003800000 */
[----:B------:R-:W-:Y:S01]  /*16d0*/  BPT.TRAP 0x1 ;  /* 0x000000040000795c */ /* 0x000fe20000300000 */
.L_x_131:
[----:B-1----:R-:W-:Y:S02]  /*16e0*/  IMAD.U32 R3, RZ, RZ, UR38 ;  /* 0x00000026ff037e24 */ /* 0x002fe4000f8e00ff */
[----:B------:R-:W-:-:S03]  /*16f0*/  IMAD.U32 R0, RZ, RZ, UR39 ;  /* 0x00000027ff007e24 */ /* 0x000fc6000f8e00ff */
[----:B------:R-:W-:Y:S02]  /*1700*/  LEA R3, R3, UR60, 0x3 ;  /* 0x0000003c03037c11 */ /* 0x000fe4000f8e18ff */
[----:B------:R-:W-:-:S04]  /*1710*/  SHF.L.U32 R0, R0, 0x1f, RZ ;  /* 0x0000001f00007819 */ /* 0x000fc800000006ff */
[----:B------:R1:W2:Y:S01]  /*1720*/  SYNCS.PHASECHK.TRANS64.TRYWAIT P1, [R3+URZ+0x34830], R0 ;  /* 0x03483000030075a7 */ /* 0x0002a2000802017f */
[----:B------:R-:W-:Y:S05]  /*1730*/  @!P0 BRA `(.L_x_132) ;  /* 0x0000000000048947 */ /* 0x000fea0003800000 */
[----:B------:R-:W-:Y:S01]  /*1740*/  BPT.TRAP 0x1 ;  /* 0x000000040000795c */ /* 0x000fe20000300000 */
.L_x_132:
[----:B--2---:R-:W-:Y:S05]  /*1750*/  @P1 BRA `(.L_x_133) ;  /* 0x0000000000081947 */ /* 0x004fea0003800000 */
[----:B------:R-:W2:Y:S02]  /*1760*/  SYNCS.PHASECHK.TRANS64.TRYWAIT P1, [R3+URZ+0x34830], R0 ;  /* 0x03483000030075a7 */ /* 0x000ea4000802017f */
[----:B--2---:R-:W-:Y:S05]  /*1770*/  @!P1 BRA `(.L_x_134) ;  /* 0x0000009000509947 */ /* 0x004fea0003800000 */
.L_x_133:
        /* <DEDUP_REMOVED lines=10> */
[----:B------:R-:W-:Y:S01]  /*1820*/  UMOV UR53, 0x40000040 ;  /* 0x4000004000357882 */ /* 0x000fe20000000000 */
[----:B------:R-:W-:-:S02]  /*1830*/  UMOV UR55, 0x40000040 ;  /* 0x4000004000377882 */ /* 0x000fc40000000000 */
[----:B------:R-:W-:Y:S02]  /*1840*/  ULOP3.LUT UR37, UR4, 0x10000, URZ, 0xfc, !UPT ;  /* 0x0001000004257892 */ /* 0x000fe4000f8efc3f */
[----:B------:R-:W-:Y:S02]  /*1850*/  ULOP3.LUT UR4, UR40, 0x10000, URZ, 0xfc, !UPT ;  /* 0x0001000028047892 */ /* 0x000fe4000f8efc3f */
[----:B------:R-:W-:Y:S02]  /*1860*/  UIMAD UR5, UR38, 0xc00, UR37 ;  /* 0x00000c00260578a4 */ /* 0x000fe4000f8e0225 */
[----:B------:R-:W-:Y:S02]  /*1870*/  UIADD3 UR56, UR4, 0x2, URZ ;  /* 0x0000000204387890 */ /* 0x000fe4000fffe03f */
[----:B------:R-:W-:Y:S01]  /*1880*/  UIADD3 UR58, UR5, 0x2, URZ ;  /* 0x00000002053a7890 */ /* 0x000fe2000fffe03f */
[----:B------:R-:W-:Y:S02]  /*1890*/  UMOV UR8, UR4 ;  /* 0x0000000400087c82 */ /* 0x000fe40008000000 */
[----:B------:R-:W-:Y:S01]  /*18a0*/  UMOV UR10, UR5 ;  /* 0x00000005000a7c82 */ /* 0x000fe20008000000 */
[----:B------:R-:W-:Y:S01]  /*18b0*/  UIADD3 UR52, UR4, 0x4, URZ ;  /* 0x0000000404347890 */ /* 0x000fe2000fffe03f */
[----:B------:R-:W-:Y:S01]  /*18c0*/  HGMMA.64x128x16.F32 R24, gdesc[UR8], RZ, !UPT, gsb0 ;  /* 0x01e00000081879f0 */ /* 0x000fe2000c0008ff */
[----:B------:R-:W-:Y:S01]  /*18d0*/  UIADD3 UR54, UR5, 0x4, URZ ;  /* 0x0000000405367890 */ /* 0x000fe2000fffe03f */
[----:B------:R-:W-:Y:S01]  /*18e0*/  IMAD.U32 R4, RZ, RZ, UR8 ;  /* 0x00000008ff047e24 */ /* 0x000fe2000f8e00ff */
[----:B------:R-:W-:-:S02]  /*18f0*/  UIADD3 UR8, UR4, 0x6, URZ ;  /* 0x0000000604087890 */ /* 0x000fc4000fffe03f */
[----:B------:R-:W-:Y:S01]  /*1900*/  UIADD3 UR10, UR5, 0x6, URZ ;  /* 0x00000006050a7890 */ /* 0x000fe2000fffe03f */
[----:B------:R-:W-:Y:S01]  /*1910*/  UMOV UR9, 0x40000040 ;  /* 0x4000004000097882 */ /* 0x000fe20000000000 */
[----:B------:R-:W-:Y:S01]  /*1920*/  UMOV UR11, 0x40000040 ;  /* 0x40000040000b7882 */ /* 0x000fe20000000000 */
[----:B------:R-:W-:Y:S02]  /*1930*/  UIADD3 UR12, UR4, 0x400, URZ ;  /* 0x00000400040c7890 */ /* 0x000fe4000fffe03f */
[----:B------:R-:W-:Y:S01]  /*1940*/  UIADD3 UR14, UR5, 0x400, URZ ;  /* 0x00000400050e7890 */ /* 0x000fe2000fffe03f */
[----:B------:R-:W-:Y:S01]  /*1950*/  UMOV UR13, 0x40000040 ;  /* 0x40000040000d7882 */ /* 0x000fe20000000000 */
[----:B------:R-:W-:Y:S01]  /*1960*/  UMOV UR15, 0x40000040 ;  /* 0x40000040000f7882 */ /* 0x000fe20000000000 */
[----:B------:R-:W-:Y:S02]  /*1970*/  UIADD3 UR16, UR4, 0x402, URZ ;  /* 0x0000040204107890 */ /* 0x000fe4000fffe03f */
[----:B------:R-:W-:Y:S01]  /*1980*/  UIADD3 UR18, UR5, 0x402, URZ ;  /* 0x0000040205127890 */ /* 0x000fe2000fffe03f */
[----:B------:R-:W-:Y:S01]  /*1990*/  UMOV UR17, 0x40000040 ;  /* 0x4000004000117882 */ /* 0x000fe20000000000 */
[----:B------:R-:W-:Y:S01]  /*19a0*/  UMOV UR19, 0x40000040 ;  /* 0x4000004000137882 */ /* 0x000fe20000000000 */
        /* <DEDUP_REMOVED lines=24> */
[----:B------:R-:W-:-:S02]  /*1b30*/  WARPGROUP.DEPBAR.LE gsb0, 0x0 ;  /* 0x00008000000079c5 */ /* 0x000fc40000010000 */
        /* <DEDUP_REMOVED lines=35> */
.L_x_135:
[----:B-12---:R-:W-:Y:S01]  /*1d70*/  IMAD.IADD R0, R191, 0x1, R88 ;  /* 0x00000001bf007824 */ /* 0x006fe200078e0258 */
[----:B------:R-:W-:Y:S01]  /*1d80*/  P2R R90, PR, RZ, 0x1 ;  /* 0x00000001ff5a7803 */ /* 0x000fe20000000000 */
[----:B------:R-:W-:Y:S01]  /*1d90*/  ULDC UR4, c[0x0][0x988] ;  /* 0x0002620000047ab9 */ /* 0x000fe20000000800 */
[----:B------:R-:W-:Y:S01]  /*1da0*/  CS2R R150, SRZ ;  /* 0x0000000000967805 */ /* 0x000fe2000001ff00 */
[----:B------:R-:W-:Y:S01]  /*1db0*/  IMAD R6, R193, -0x80, R0 ;  /* 0xffffff80c1067824 */ /* 0x000fe200078e0200 */
[----:B------:R-:W-:Y:S01]  /*1dc0*/  CS2R R148, SRZ ;  /* 0x0000000000947805 */ /* 0x000fe2000001ff00 */
[----:B------:R-:W-:-:S03]  /*1dd0*/  IMAD.U32 R2, RZ, RZ, UR4 ;  /* 0x00000004ff027e24 */ /* 0x000fc6000f8e00ff */
[C---:B------:R-:W-:Y:S02]  /*1de0*/  ISETP.GT.AND P4, PT, R6.reuse, RZ, PT ;  /* 0x000000ff0600720c */ /* 0x040fe40003f84270 */
[C---:B------:R-:W-:Y:S02]  /*1df0*/  ISETP.GT.AND P3, PT, R6.reuse, 0x1, PT ;  /* 0x000000010600780c */ /* 0x040fe40003f64270 */
[----:B------:R-:W-:Y:S02]  /*1e00*/  ISETP.GT.AND P1, PT, R6, 0x8, PT ;  /* 0x000000080600780c */ /* 0x000fe40003f24270 */
[----:B------:R-:W-:Y:S02]  /*1e10*/  FSEL R7, R24, -INF , P4 ;  /* 0xff80000018077808 */ /* 0x000fe40002000000 */
[----:B------:R-:W-:Y:S02]  /*1e20*/  FSEL R8, R25, -INF , P3 ;  /* 0xff80000019087808 */ /* 0x000fe40001800000 */
[----:B------:R-:W-:-:S02]  /*1e30*/  ISETP.GT.AND P2, PT, R6, 0x9, PT ;  /* 0x000000090600780c */ /* 0x000fc40003f44270 */
[----:B------:R-:W-:Y:S02]  /*1e40*/  FSEL R89, R28, -INF , P1 ;  /* 0xff8000001c597808 */ /* 0x000fe40000800000 */
[----:B------:R-:W-:Y:S02]  /*1e50*/  FMNMX.FTZ R0, R7, R8, !PT ;  /* 0x0000000807007209 */ /* 0x000fe40007810000 */
[C---:B------:R-:W-:Y:S02]  /*1e60*/  ISETP.GT.AND P6, PT, R6.reuse, 0x10, PT ;  /* 0x000000100600780c */ /* 0x040fe40003fc4270 */
[----:B------:R-:W-:Y:S02]  /*1e70*/  FSEL R91, R29, -INF , P2 ;  /* 0xff8000001d5b7808 */ /* 0x000fe40001000000 */
[----:B------:R-:W-:Y:S02]  /*1e80*/  FMNMX.FTZ R0, R89, R0, !PT ;  /* 0x0000000059007209 */ /* 0x000fe40007810000 */
        /* <DEDUP_REMOVED lines=20> */
[C---:B------:R-:W-:Y:S02]  /*1fd0*/  ISETP.GT.AND P6, PT, R6.reuse, 0x28, PT ;  /* 0x000000280600780c */ /* 0x040fe40003fc4270 */
        /* <DEDUP_REMOVED lines=50> */
[----:B------:R-:W-:Y:S02]  /*2300*/  ISETP.GT.AND P0, PT, R6, 0x59, PT ;  /* 0x000000590600780c */ /* 0x000fe40003f04270 */
[----:B------:R-:W-:-:S02]  /*2310*/  FSEL R129, R68, -INF , P6 ;  /* 0xff80000044817808 */ /* 0x000fc40003000000 */
[----:B------:R-:W-:Y:S02]  /*2320*/  FMNMX.FTZ R0, R127, R0, !PT ;  /* 0x000000007f007209 */ /* 0x000fe40007810000 */
[----:B------:R-:W-:Y:S02]  /*2330*/  FSEL R59, R59, -INF , P5 ;  /* 0xff8000003b3b7808 */ /* 0x000fe40002800000 */
        /* <DEDUP_REMOVED lines=15> */
[----:B------:R-:W-:-:S02]  /*2430*/  FSEL R63, R63, -INF , P3 ;  /* 0xff8000003f3f7808 */ /* 0x000fc40001800000 */
[----:B------:R-:W-:Y:S02]  /*2440*/  P2R R28, PR, RZ, 0x1 ;  /* 0x00000001ff1c7803 */ /* 0x000fe40000000000 */
[----:B------:R-:W-:Y:S02]  /*2450*/  P2R R26, PR, RZ, 0x2 ;  /* 0x00000002ff1a7803 */ /* 0x000fe40000000000 */
[----:B------:R-:W-:Y:S02]  /*2460*/  FSEL R139, R77, -INF , P2 ;  /* 0xff8000004d8b7808 */ /* 0x000fe40001000000 */
[----:B------:R-:W-:Y:S02]  /*2470*/  P2R R24, PR, RZ, 0x4 ;  /* 0x00000004ff187803 */ /* 0x000fe40000000000 */
[C---:B------:R-:W-:Y:S02]  /*2480*/  ISETP.GT.AND P3, PT, R6.reuse, 0x70, PT ;  /* 0x000000700600780c */ /* 0x040fe40003f64270 */
[----:B------:R-:W-:-:S02]  /*2490*/  ISETP.GT.AND P4, PT, R6, 0x71, PT ;  /* 0x000000710600780c */ /* 0x000fc40003f84270 */
[C---:B------:R-:W-:Y:S02]  /*24a0*/  ISETP.GT.AND P5, PT, R6.reuse, 0x78, PT ;  /* 0x000000780600780c */ /* 0x040fe40003fa4270 */
[C---:B------:R-:W-:Y:S02]  /*24b0*/  ISETP.GT.AND P6, PT, R6.reuse, 0x79, PT ;  /* 0x000000790600780c */ /* 0x040fe40003fc4270 */
[C---:B------:R-:W-:Y:S02]  /*24c0*/  ISETP.GT.AND P2, PT, R6.reuse, 0x58, PT ;  /* 0x000000580600780c */ /* 0x040fe40003f44270 */
[C---:B------:R-:W-:Y:S02]  /*24d0*/  ISETP.GT.AND P1, PT, R6.reuse, 0x59, PT ;  /* 0x000000590600780c */ /* 0x040fe40003f24270 */
[----:B------:R-:W-:Y:S02]  /*24e0*/  ISETP.GT.AND P0, PT, R6, 0x60, PT ;  /* 0x000000600600780c */ /* 0x000fe40003f04270 */
[----:B------:R-:W-:-:S02]  /*24f0*/  FMNMX.FTZ R6, R9, R27, !PT ;  /* 0x0000001b09067209 */ /* 0x000fc40007810000 */
[----:B------:R-:W-:Y:S02]  /*2500*/  FMNMX.FTZ R0, R137, R0, !PT ;  /* 0x0000000089007209 */ /* 0x000fe40007810000 */
[----:B------:R-:W-:Y:S02]  /*2510*/  FMNMX.FTZ R6, R11, R6, !PT ;  /* 0x000000060b067209 */ /* 0x000fe40007810000 */
[----:B------:R-:W-:Y:S02]  /*2520*/  FSEL R141, R80, -INF , P3 ;  /* 0xff800000508d7808 */ /* 0x000fe40001800000 */
[----:B------:R-:W-:Y:S02]  /*2530*/  FMNMX.FTZ R0, R139, R0, !PT ;  /* 0x000000008b007209 */ /* 0x000fe40007810000 */
[----:B------:R-:W-:Y:S02]  /*2540*/  FMNMX.FTZ R6, R31, R6, !PT ;  /* 0x000000061f067209 */ /* 0x000fe40007810000 */
[----:B------:R-:W-:-:S02]  /*2550*/  FSEL R143, R81, -INF , P4 ;  /* 0xff800000518f7808 */ /* 0x000fc40002000000 */
        /* <DEDUP_REMOVED lines=15> */
[----:B------:R-:W-:Y:S02]  /*2650*/  FSEL R53, R74, -INF , P0 ;  /* 0xff8000004a357808 */ /* 0x000fe40000000000 */
[----:B------:R-:W-:Y:S02]  /*2660*/  FMNMX.FTZ R6, R25, R6, !PT ;  /* 0x0000000619067209 */ /* 0x000fe40007810000 */
[----:B------:R-:W-:Y:S02]  /*2670*/  ISETP.NE.AND P0, PT, R28, RZ, PT ;  /* 0x000000ff1c00720c */ /* 0x000fe40003f05270 */
[----:B------:R-:W-:-:S02]  /*2680*/  FMNMX.FTZ R6, R47, R6, !PT ;  /* 0x000000062f067209 */ /* 0x000fc40007810000 */
[----:B------:R-:W-:Y:S02]  /*2690*/  ISETP.NE.AND P1, PT, R26, RZ, PT ;  /* 0x000000ff1a00720c */ /* 0x000fe40003f25270 */
[----:B------:R-:W-:Y:S02]  /*26a0*/  FMNMX.FTZ R6, R29, R6, !PT ;  /* 0x000000061d067209 */ /* 0x000fe40007810000 */
[----:B------:R-:W-:Y:S02]  /*26b0*/  FSEL R75, R75, -INF , P0 ;  /* 0xff8000004b4b7808 */ /* 0x000fe40000000000 */
[----:B------:R-:W-:Y:S02]  /*26c0*/  FMNMX.FTZ R6, R51, R6, !PT ;  /* 0x0000000633067209 */ /* 0x000fe40007810000 */
[----:B------:R-:W-:Y:S02]  /*26d0*/  FSEL R87, R87, -INF , P6 ;  /* 0xff80000057577808 */ /* 0x000fe40003000000 */
[----:B-1----:R-:W-:-:S02]  /*26e0*/  FMNMX.FTZ R12, R10, R49, !PT ;  /* 0x000000310a0c7209 */ /* 0x002fc40007810000 */
[----:B------:R-:W-:Y:S02]  /*26f0*/  FMNMX.FTZ R6, R33, R6, !PT ;  /* 0x0000000621067209 */ /* 0x000fe40007810000 */
[----:B------:R-:W-:Y:S01]  /*2700*/  ISETP.NE.AND P0, PT, R90, RZ, PT ;  /* 0x000000ff5a00720c */ /* 0x000fe20003f05270 */
        /* <DEDUP_REMOVED lines=8> */
[----:B------:R-:W-:Y:S02]  /*2790*/  FSEL R49, R70, -INF , P2 ;  /* 0xff80000046317808 */ /* 0x000fe40001000000 */
[----:B------:R-:W-:Y:S01]  /*27a0*/  FMNMX.FTZ R6, R67, R6, !PT ;  /* 0x0000000643067209 */ /* 0x000fe20007810000 */
[C---:B------:R-:W-:Y:S01]  /*27b0*/  FMUL.FTZ R14, R0.reuse, R2 ;  /* 0x00000002000e7220 */ /* 0x040fe20000410000 */
[----:B------:R-:W-:Y:S02]  /*27c0*/  FSETP.NEU.FTZ.AND P3, PT, R0, -INF , PT ;  /* 0xff8000000000780b */ /* 0x000fe40003f7d000 */
[----:B------:R-:W-:-:S02]  /*27d0*/  FMNMX.FTZ R6, R49, R6, !PT ;  /* 0x0000000631067209 */ /* 0x000fc40007810000 */
[----:B------:R-:W-:Y:S02]  /*27e0*/  FSEL R14, R14, RZ, P3 ;  /* 0x000000ff0e0e7208 */ /* 0x000fe40001800000 */
[----:B------:R-:W-:Y:S02]  /*27f0*/  FMNMX.FTZ R6, R71, R6, !PT ;  /* 0x0000000647067209 */ /* 0x000fe40007810000 */
[----:B------:R-:W-:Y:S01]  /*2800*/  ISETP.NE.AND P2, PT, R24, RZ, PT ;  /* 0x000000ff1800720c */ /* 0x000fe20003f45270 */
[--C-:B------:R-:W-:Y:S01]  /*2810*/  FFMA.FTZ R182, R89, R2, -R14.reuse ;  /* 0x0000000259b67223 */ /* 0x100fe2000001080e */
[----:B------:R-:W-:Y:S01]  /*2820*/  FMNMX.FTZ R6, R53, R6, !PT ;  /* 0x0000000635067209 */ /* 0x000fe20007810000 */
[-CC-:B------:R-:W-:Y:S01]  /*2830*/  FFMA.FTZ R61, R91, R2.reuse, -R14.reuse ;  /* 0x000000025b3d7223 */ /* 0x180fe2000001080e */
[----:B------:R-:W-:Y:S01]  /*2840*/  FSEL R89, R78, -INF , P1 ;  /* 0xff8000004e597808 */ /* 0x000fe20000800000 */
[--C-:B------:R-:W-:Y:S01]  /*2850*/  FFMA.FTZ R176, R93, R2, -R14.reuse ;  /* 0x000000025db07223 */ /* 0x100fe2000001080e */
[----:B------:R-:W-:Y:S01]  /*2860*/  FMNMX.FTZ R6, R75, R6, !PT ;  /* 0x000000064b067209 */ /* 0x000fe20007810000 */
[-CC-:B------:R-:W-:Y:S01]  /*2870*/  FFMA.FTZ R65, R95, R2.reuse, -R14.reuse ;  /* 0x000000025f417223 */ /* 0x180fe2000001080e */
[----:B------:R-:W-:Y:S01]  /*2880*/  ISETP.NE.AND P3, PT, R20, RZ, PT ;  /* 0x000000ff1400720c */ /* 0x000fe20003f65270 */
[-CC-:B------:R-:W-:Y:S01]  /*2890*/  FFMA.FTZ R178, R97, R2.reuse, -R14.reuse ;  /* 0x0000000261b27223 */ /* 0x180fe2000001080e */
[----:B------:R-:W-:Y:S01]  /*28a0*/  FSEL R91, R79, -INF , P2 ;  /* 0xff8000004f5b7808 */ /* 0x000fe20001000000 */
[--C-:B------:R-:W-:Y:S01]  /*28b0*/  FFMA.FTZ R180, R7, R2, -R14.reuse ;  /* 0x0000000207b47223 */ /* 0x100fe2000001080e */
[----:B------:R-:W-:Y:S01]  /*28c0*/  FMNMX.FTZ R6, R89, R6, !PT ;  /* 0x0000000659067209 */ /* 0x000fe20007810000 */
[--C-:B------:R-:W-:Y:S01]  /*28d0*/  FFMA.FTZ R57, R8, R2, -R14.reuse ;  /* 0x0000000208397223 */ /* 0x100fe2000001080e */
[----:B------:R-:W-:Y:S01]  /*28e0*/  FSEL R93, R82, -INF , P3 ;  /* 0xff800000525d7808 */ /* 0x000fe20001800000 */
[----:B------:R-:W-:Y:S01]  /*28f0*/  MUFU.EX2 R182, R182 ;  /* 0x000000b600b67308 */ /* 0x000fe20000000800 */
[----:B------:R-:W-:Y:S01]  /*2900*/  FMNMX.FTZ R6, R91, R6, !PT ;  /* 0x000000065b067209 */ /* 0x000fe20007810000 */
        /* <DEDUP_REMOVED lines=9> */
[-CC-:B------:R-:W-:Y:S01]  /*29a0*/  FFMA.FTZ R77, R107, R2.reuse, -R14.reuse ;  /* 0x000000026b4d7223 */ /* 0x180fe2000001080e */
[--C-:B------:R-:W-:Y:S01]  /*29b0*/  FFMA.FTZ R168, R109, R2, -R14.reuse ;  /* 0x000000026da87223 */ /* 0x100fe2000001080e */
[----:B------:R-:W-:Y:S01]  /*29c0*/  FMNMX.FTZ R6, R97, R6, !PT ;  /* 0x0000000661067209 */ /* 0x000fe20007810000 */
[-CC-:B------:R-:W-:Y:S01]  /*29d0*/  FFMA.FTZ R81, R111, R2.reuse, -R14.reuse ;  /* 0x000000026f517223 */ /* 0x180fe2000001080e */
[--C-:B------:R-:W-:Y:S01]  /*29e0*/  FFMA.FTZ R170, R113, R2, -R14.reuse ;  /* 0x0000000271aa7223 */ /* 0x100fe2000001080e */
[----:B------:R-:W1:Y:S01]  /*29f0*/  MUFU.EX2 R57, R57 ;  /* 0x0000003900397308 */ /* 0x000e620000000800 */
[----:B------:R-:W-:Y:S01]  /*2a00*/  FMNMX.FTZ R6, R87, R6, !PT ;  /* 0x0000000657067209 */ /* 0x000fe20007810000 */
[-CC-:B------:R-:W-:Y:S01]  /*2a10*/  FFMA.FTZ R115, R115, R2.reuse, -R14.reuse ;  /* 0x0000000273737223 */ /* 0x180fe2000001080e */
[-CC-:B------:R-:W-:Y:S01]  /*2a20*/  FFMA.FTZ R152, R117, R2.reuse, -R14.reuse ;  /* 0x0000000275987223 */ /* 0x180fe2000001080e */
[-CC-:B------:R-:W-:Y:S01]  /*2a30*/  FFMA.FTZ R83, R119, R2.reuse, -R14.reuse ;  /* 0x0000000277537223 */ /* 0x180fe2000001080e */
[-CC-:B------:R-:W-:Y:S01]  /*2a40*/  FFMA.FTZ R154, R121, R2.reuse, -R14.reuse ;  /* 0x00000002799a7223 */ /* 0x180fe2000001080e */
[----:B------:R-:W2:Y:S01]  /*2a50*/  SHFL.BFLY PT, R7, R6, 0x2, 0x1f ;  /* 0x0c401f0006077f89 */ /* 0x000ea200000e0000 */
[-CC-:B------:R-:W-:Y:S01]  /*2a60*/  FFMA.FTZ R85, R123, R2.reuse, -R14.reuse ;  /* 0x000000027b557223 */ /* 0x180fe2000001080e */
[----:B------:R-:W3:Y:S01]  /*2a70*/  MUFU.EX2 R61, R61 ;  /* 0x0000003d003d7308 */ /* 0x000ee20000000800 */
[-CC-:B------:R-:W-:Y:S01]  /*2a80*/  FFMA.FTZ R156, R125, R2.reuse, -R14.reuse ;  /* 0x000000027d9c7223 */ /* 0x180fe2000001080e */
[-CC-:B------:R-:W-:Y:S01]  /*2a90*/  FFMA.FTZ R127, R127, R2.reuse, -R14.reuse ;  /* 0x000000027f7f7223 */ /* 0x180fe2000001080e */
[-CC-:B------:R-:W-:Y:S01]  /*2aa0*/  FFMA.FTZ R129, R129, R2.reuse, -R14.reuse ;  /* 0x0000000281817223 */ /* 0x180fe2000001080e */
[-CC-:B------:R-:W-:Y:S01]  /*2ab0*/  FFMA.FTZ R131, R131, R2.reuse, -R14.reuse ;  /* 0x0000000283837223 */ /* 0x180fe2000001080e */
[-CC-:B------:R-:W-:Y:S01]  /*2ac0*/  FFMA.FTZ R133, R133, R2.reuse, -R14.reuse ;  /* 0x0000000285857223 */ /* 0x180fe2000001080e */
[-CC-:B------:R-:W-:Y:S01]  /*2ad0*/  FFMA.FTZ R135, R135, R2.reuse, -R14.reuse ;  /* 0x0000000287877223 */ /* 0x180fe2000001080e */
[-CC-:B------:R-:W-:Y:S01]  /*2ae0*/  FFMA.FTZ R137, R137, R2.reuse, -R14.reuse ;  /* 0x0000000289897223 */ /* 0x180fe2000001080e */
[----:B------:R-:W4:Y:S01]  /*2af0*/  MUFU.EX2 R176, R176 ;  /* 0x000000b000b07308 */ /* 0x000f220000000800 */
[-CC-:B------:R-:W-:Y:S01]  /*2b00*/  FFMA.FTZ R139, R139, R2.reuse, -R14.reuse ;  /* 0x000000028b8b7223 */ /* 0x180fe2000001080e */
[-CC-:B------:R-:W-:Y:S01]  /*2b10*/  FFMA.FTZ R141, R141, R2.reuse, -R14.reuse ;  /* 0x000000028d8d7223 */ /* 0x180fe2000001080e */
[-CC-:B------:R-:W-:Y:S01]  /*2b20*/  FFMA.FTZ R143, R143, R2.reuse, -R14.reuse ;  /* 0x000000028f8f7223 */ /* 0x180fe2000001080e */
[-CC-:B------:R-:W-:Y:S01]  /*2b30*/  FFMA.FTZ R145, R145, R2.reuse, -R14.reuse ;  /* 0x0000000291917223 */ /* 0x180fe2000001080e */
[----:B------:R-:W-:Y:S01]  /*2b40*/  FFMA.FTZ R14, R147, R2, -R14 ;  /* 0x00000002930e7223 */ /* 0x000fe2000001080e */
[----:B------:R-:W-:-:S02]  /*2b50*/  ISETP.GE.AND P2, PT, R88, 0x81, PT ;  /* 0x000000815800780c */ /* 0x000fc40003f46270 */
[----:B------:R-:W-:Y:S01]  /*2b60*/  CS2R R146, SRZ ;  /* 0x0000000000927805 */ /* 0x000fe2000001ff00 */
[----:B------:R-:W5:Y:S01]  /*2b70*/  MUFU.EX2 R65, R65 ;  /* 0x0000004100417308 */ /* 0x000f620000000800 */
[----:B------:R-:W-:Y:S02]  /*2b80*/  CS2R R124, SRZ ;  /* 0x00000000007c7805 */ /* 0x000fe4000001ff00 */
[----:B------:R-:W-:Y:S02]  /*2b90*/  CS2R R122, SRZ ;  /* 0x00000000007a7805 */ /* 0x000fe4000001ff00 */
[----:B------:R-:W-:Y:S02]  /*2ba0*/  CS2R R120, SRZ ;  /* 0x0000000000787805 */ /* 0x000fe4000001ff00 */
[----:B------:R-:W-:Y:S02]  /*2bb0*/  CS2R R118, SRZ ;  /* 0x0000000000767805 */ /* 0x000fe4000001ff00 */
[----:B------:R-:W-:-:S02]  /*2bc0*/  CS2R R116, SRZ ;  /* 0x0000000000747805 */ /* 0x000fc4000001ff00 */
[----:B--2---:R-:W-:Y:S02]  /*2bd0*/  FMNMX.FTZ R8, R6, R7, !PT ;  /* 0x0000000706087209 */ /* 0x004fe40007810000 */
[----:B------:R-:W-:Y:S01]  /*2be0*/  CS2R R112, SRZ ;  /* 0x0000000000707805 */ /* 0x000fe2000001ff00 */
[----:B------:R-:W-:Y:S01]  /*2bf0*/  MUFU.EX2 R178, R178 ;  /* 0x000000b200b27308 */ /* 0x000fe20000000800 */
[----:B------:R-:W-:Y:S02]  /*2c00*/  CS2R R110, SRZ ;  /* 0x00000000006e7805 */ /* 0x000fe4000001ff00 */
[----:B------:R-:W-:Y:S01]  /*2c10*/  CS2R R108, SRZ ;  /* 0x00000000006c7805 */ /* 0x000fe2000001ff00 */
[----:B------:R-:W2:Y:S01]  /*2c20*/  SHFL.BFLY PT, R7, R8, 0x1, 0x1f ;  /* 0x0c201f0008077f89 */ /* 0x000ea200000e0000 */
[----:B------:R-:W-:Y:S02]  /*2c30*/  CS2R R106, SRZ ;  /* 0x00000000006a7805 */ /* 0x000fe4000001ff00 */
[----:B------:R-:W-:-:S02]  /*2c40*/  CS2R R104, SRZ ;  /* 0x0000000000687805 */ /* 0x000fc4000001ff00 */
[----:B------:R-:W-:Y:S02]  /*2c50*/  CS2R R102, SRZ ;  /* 0x0000000000667805 */ /* 0x000fe4000001ff00 */
[----:B------:R-:W-:Y:S01]  /*2c60*/  CS2R R100, SRZ ;  /* 0x0000000000647805 */ /* 0x000fe2000001ff00 */
[----:B------:R-:W-:Y:S01]  /*2c70*/  MUFU.EX2 R69, R69 ;  /* 0x0000004500457308 */ /* 0x000fe20000000800 */
[----:B------:R-:W-:-:S07]  /*2c80*/  CS2R R98, SRZ ;  /* 0x0000000000627805 */ /* 0x000fce000001ff00 */
[----:B------:R-:W-:Y:S08]  /*2c90*/  MUFU.EX2 R172, R172 ;  /* 0x000000ac00ac7308 */ /* 0x000ff00000000800 */
[----:B------:R-:W-:Y:S01]  /*2ca0*/  MUFU.EX2 R73, R73 ;  /* 0x0000004900497308 */ /* 0x000fe20000000800 */
[----:B--2---:R-:W-:-:S04]  /*2cb0*/  FMNMX.FTZ R7, R8, R7, !PT ;  /* 0x0000000708077209 */ /* 0x004fc80007810000 */
[C---:B------:R-:W-:Y:S01]  /*2cc0*/  FSETP.NEU.FTZ.AND P1, PT, R7.reuse, -INF , PT ;  /* 0xff8000000700780b */ /* 0x040fe20003f3d000 */
[----:B------:R-:W-:Y:S02]  /*2cd0*/  FMUL.FTZ R6, R7, R2 ;  /* 0x0000000207067220 */ /* 0x000fe40000410000 */
[----:B------:R-:W-:Y:S03]  /*2ce0*/  MUFU.EX2 R174, R174 ;  /* 0x000000ae00ae7308 */ /* 0x000fe60000000800 */
[----:B------:R-:W-:Y:S02]  /*2cf0*/  FSEL R8, R6, RZ, P1 ;  /* 0x000000ff06087208 */ /* 0x000fe40000800000 */
[----:B------:R-:W-:-:S03]  /*2d00*/  ISETP.NE.AND P1, PT, R19, RZ, PT ;  /* 0x000000ff1300720c */ /* 0x000fc60003f25270 */
        /* <DEDUP_REMOVED lines=16> */
[----:B------:R-:W2:Y:S01]  /*2e10*/  MUFU.EX2 R9, R9 ;  /* 0x0000000900097308 */ /* 0x000ea20000000800 */
[----:B-1----:R-:W-:Y:S01]  /*2e20*/  FADD.FTZ R27, R180, R57 ;  /* 0x00000039b41b7221 */ /* 0x002fe20000010000 */
[-CC-:B------:R-:W-:Y:S01]  /*2e30*/  FFMA.FTZ R33, R33, R2.reuse, -R8.reuse ;  /* 0x0000000221217223 */ /* 0x180fe20000010808 */
[-CC-:B------:R-:W-:Y:S01]  /*2e40*/  FFMA.FTZ R55, R55, R2.reuse, -R8.reuse ;  /* 0x0000000237377223 */ /* 0x180fe20000010808 */
[-CC-:B------:R-:W-:Y:S01]  /*2e50*/  FFMA.FTZ R37, R37, R2.reuse, -R8.reuse ;  /* 0x0000000225257223 */ /* 0x180fe20000010808 */
[----:B------:R-:W-:Y:S01]  /*2e60*/  FADD.FTZ R6, R182, R27 ;  /* 0x0000001bb6067221 */ /* 0x000fe20000010000 */
[-CC-:B------:R-:W-:Y:S01]  /*2e70*/  FFMA.FTZ R59, R59, R2.reuse, -R8.reuse ;  /* 0x000000023b3b7223 */ /* 0x180fe20000010808 */
[-C--:B------:R-:W-:Y:S01]  /*2e80*/  FFMA.FTZ R41, R41, R2.reuse, -R8 ;  /* 0x0000000229297223 */ /* 0x080fe20000010808 */
[----:B------:R-:W1:Y:S01]  /*2e90*/  MUFU.EX2 R11, R11 ;  /* 0x0000000b000b7308 */ /* 0x000e620000000800 */
        /* <DEDUP_REMOVED lines=8> */
[----:B-----5:R-:W-:Y:S01]  /*2f20*/  FADD.FTZ R27, R65, R6 ;  /* 0x00000006411b7221 */ /* 0x020fe20000010000 */
[----:B--2---:R-:W-:Y:S01]  /*2f30*/  FADD.FTZ R6, R9, R10 ;  /* 0x0000000a09067221 */ /* 0x004fe20000010000 */
[-CC-:B------:R-:W-:Y:S01]  /*2f40*/  FFMA.FTZ R53, R53, R2.reuse, -R8.reuse ;  /* 0x0000000235357223 */ /* 0x180fe20000010808 */
[-CC-:B------:R-:W-:Y:S01]  /*2f50*/  FFMA.FTZ R75, R75, R2.reuse, -R8.reuse ;  /* 0x000000024b4b7223 */ /* 0x180fe20000010808 */
[----:B------:R-:W-:Y:S01]  /*2f60*/  FADD.FTZ R36, R178, R27 ;  /* 0x0000001bb2247221 */ /* 0x000fe20000010000 */
[-CC-:B------:R-:W-:Y:S01]  /*2f70*/  FFMA.FTZ R89, R89, R2.reuse, -R8.reuse ;  /* 0x0000000259597223 */ /* 0x180fe20000010808 */
[-C--:B------:R-:W-:Y:S01]  /*2f80*/  FFMA.FTZ R91, R91, R2.reuse, -R8 ;  /* 0x000000025b5b7223 */ /* 0x080fe20000010808 */
[----:B------:R-:W2:Y:S01]  /*2f90*/  MUFU.EX2 R13, R13 ;  /* 0x0000000d000d7308 */ /* 0x000ea20000000800 */
[----:B---3--:R-:W-:Y:S01]  /*2fa0*/  FADD.FTZ R31, R69, R36 ;  /* 0x00000024451f7221 */ /* 0x008fe20000010000 */
[----:B-1----:R-:W-:Y:S01]  /*2fb0*/  FADD.FTZ R27, R11, R6 ;  /* 0x000000060b1b7221 */ /* 0x002fe20000010000 */
[-CC-:B------:R-:W-:Y:S01]  /*2fc0*/  FFMA.FTZ R93, R93, R2.reuse, -R8.reuse ;  /* 0x000000025d5d7223 */ /* 0x180fe20000010808 */
[-CC-:B------:R-:W-:Y:S01]  /*2fd0*/  FFMA.FTZ R95, R95, R2.reuse, -R8.reuse ;  /* 0x000000025f5f7223 */ /* 0x180fe20000010808 */
[----:B------:R-:W-:Y:S01]  /*2fe0*/  FADD.FTZ R38, R172, R31 ;  /* 0x0000001fac267221 */ /* 0x000fe20000010000 */
[-CC-:B------:R-:W-:Y:S01]  /*2ff0*/  FFMA.FTZ R97, R97, R2.reuse, -R8.reuse ;  /* 0x0000000261617223 */ /* 0x180fe20000010808 */
[----:B------:R-:W-:Y:S01]  /*3000*/  FFMA.FTZ R87, R87, R2, -R8 ;  /* 0x0000000257577223 */ /* 0x000fe20000010808 */
[----:B------:R-:W1:Y:S01]  /*3010*/  MUFU.EX2 R20, R35 ;  /* 0x0000002300147308 */ /* 0x000e620000000800 */
        /* <DEDUP_REMOVED lines=8> */
[----:B--2---:R-:W-:Y:S01]  /*30a0*/  FADD.FTZ R27, R13, R6 ;  /* 0x000000060d1b7221 */ /* 0x004fe20000010000 */
[----:B------:R-:W-:Y:S01]  /*30b0*/  FADD.FTZ R31, R77, R38 ;  /* 0x000000264d1f7221 */ /* 0x000fe20000010000 */
[----:B------:R-:W-:-:S02]  /*30c0*/  F2FP.F16.F32.PACK_AB R182, R61, R182 ;  /* 0x000000b63db6723e */ /* 0x000fc400000000ff */
[----:B------:R-:W-:Y:S02]  /*30d0*/  F2FP.F16.F32.PACK_AB R176, R65, R176 ;  /* 0x000000b041b0723e */ /* 0x000fe400000000ff */
[----:B------:R-:W-:Y:S01]  /*30e0*/  F2FP.F16.F32.PACK_AB R178, R69, R178 ;  /* 0x000000b245b2723e */ /* 0x000fe200000000ff */
[----:B------:R-:W2:Y:S01]  /*30f0*/  MUFU.EX2 R168, R168 ;  /* 0x000000a800a87308 */ /* 0x000ea20000000800 */
[C---:B-1----:R-:W-:Y:S01]  /*3100*/  FADD.FTZ R6, R20.reuse, R27 ;  /* 0x0000001b14067221 */ /* 0x042fe20000010000 */
[----:B------:R-:W-:Y:S02]  /*3110*/  F2FP.F16.F32.PACK_AB R172, R73, R172 ;  /* 0x000000ac49ac723e */ /* 0x000fe400000000ff */
[----:B------:R-:W-:Y:S02]  /*3120*/  F2FP.F16.F32.PACK_AB R174, R77, R174 ;  /* 0x000000ae4dae723e */ /* 0x000fe400000000ff */
[----:B------:R-:W-:Y:S02]  /*3130*/  F2FP.F16.F32.PACK_AB R177, R20, R13 ;  /* 0x0000000d14b1723e */ /* 0x000fe400000000ff */
[----:B------:R-:W1:Y:S01]  /*3140*/  MUFU.EX2 R24, R39 ;  /* 0x0000002700187308 */ /* 0x000e620000000800 */
[----:B---3--:R-:W-:Y:S01]  /*3150*/  FADD.FTZ R27, R15, R6 ;  /* 0x000000060f1b7221 */ /* 0x008fe20000010000 */
[----:B------:R-:W-:-:S05]  /*3160*/  @P1 VIADD R6, R3, 0x34840 ;  /* 0x0003484003061836 */ /* 0x000fca0000000000 */
[----:B------:R-:W-:Y:S01]  /*3170*/  @P1 PRMT R6, R23, 0x654, R6 ;  /* 0x0000065417061816 */ /* 0x000fe20000000006 */
[----:B------:R-:W3:Y:S01]  /*3180*/  MUFU.EX2 R81, R81 ;  /* 0x0000005100517308 */ /* 0x000ee20000000800 */
[----:B--2---:R-:W-:Y:S02]  /*3190*/  FADD.FTZ R42, R168, R31 ;  /* 0x0000001fa82a7221 */ /* 0x004fe40000010000 */
[----:B------:R2:W-:Y:S05]  /*31a0*/  @P1 SYNCS.ARRIVE.TRANS64.RED.A1T0 RZ, [R6+URZ], RZ ;  /* 0x000000ff06ff19a7 */ /* 0x0005ea000810043f */
[----:B------:R-:W4:Y:S01]  /*31b0*/  MUFU.EX2 R21, R21 ;  /* 0x0000001500157308 */ /* 0x000f220000000800 */
[C---:B-1----:R-:W-:Y:S01]  /*31c0*/  FADD.FTZ R40, R24.reuse, R27 ;  /* 0x0000001b18287221 */ /* 0x042fe20000010000 */
[----:B------:R-:W-:-:S06]  /*31d0*/  F2FP.F16.F32.PACK_AB R179, R24, R15 ;  /* 0x0000000f18b3723e */ /* 0x000fcc00000000ff */
[----:B------:R-:W1:Y:S01]  /*31e0*/  MUFU.EX2 R170, R170 ;  /* 0x000000aa00aa7308 */ /* 0x000e620000000800 */
[C---:B---3--:R-:W-:Y:S01]  /*31f0*/  FADD.FTZ R27, R81.reuse, R42 ;  /* 0x0000002a511b7221 */ /* 0x048fe20000010000 */
[----:B------:R-:W-:-:S06]  /*3200*/  F2FP.F16.F32.PACK_AB R168, R81, R168 ;  /* 0x000000a851a8723e */ /* 0x000fcc00000000ff */
[----:B------:R-:W2:Y:S01]  /*3210*/  MUFU.EX2 R26, R43 ;  /* 0x0000002b001a7308 */ /* 0x000ea20000000800 */
[----:B----4-:R-:W-:-:S07]  /*3220*/  FADD.FTZ R3, R21, R40 ;  /* 0x0000002815037221 */ /* 0x010fce0000010000 */
[----:B------:R3:W4:Y:S01]  /*3230*/  MUFU.EX2 R79, R115 ;  /* 0x00000073004f7308 */ /* 0x0007220000000800 */
[----:B-1----:R-:W-:-:S07]  /*3240*/  FADD.FTZ R40, R170, R27 ;  /* 0x0000001baa287221 */ /* 0x002fce0000010000 */
[----:B------:R-:W1:Y:S01]  /*3250*/  MUFU.EX2 R25, R25 ;  /* 0x0000001900197308 */ /* 0x000e620000000800 */
[C---:B--2---:R-:W-:Y:S01]  /*3260*/  FADD.FTZ R6, R26.reuse, R3 ;  /* 0x000000031a067221 */ /* 0x044fe20000010000 */
[----:B------:R-:W-:Y:S02]  /*3270*/  F2FP.F16.F32.PACK_AB R173, R26, R21 ;  /* 0x000000151aad723e */ /* 0x000fe400000000ff */
[----:B---3--:R-:W-:-:S04]  /*3280*/  CS2R R114, SRZ ;  /* 0x0000000000727805 */ /* 0x008fc8000001ff00 */
[----:B------:R-:W2:Y:S01]  /*3290*/  MUFU.EX2 R152, R152 ;  /* 0x0000009800987308 */ /* 0x000ea20000000800 */
[C---:B----4-:R-:W-:Y:S01]  /*32a0*/  FADD.FTZ R27, R79.reuse, R40 ;  /* 0x000000284f1b7221 */ /* 0x050fe20000010000 */
        /* <DEDUP_REMOVED lines=13> */
[----:B------:R-:W2:Y:S01]  /*3380*/  MUFU.EX2 R85, R85 ;  /* 0x0000005500557308 */ /* 0x000ea20000000800 */
[----:B---3--:R-:W-:-:S07]  /*3390*/  FADD.FTZ R42, R154, R27 ;  /* 0x0000001b9a2a7221 */ /* 0x008fce0000010000 */
[----:B------:R-:W3:Y:S01]  /*33a0*/  MUFU.EX2 R33, R33 ;  /* 0x0000002100217308 */ /* 0x000ee20000000800 */
[C---:B-1----:R-:W-:Y:S01]  /*33b0*/  FADD.FTZ R6, R30.reuse, R3 ;  /* 0x000000031e067221 */ /* 0x042fe20000010000 */
[----:B------:R-:W-:-:S06]  /*33c0*/  F2FP.F16.F32.PACK_AB R169, R30, R29 ;  /* 0x0000001d1ea9723e */ /* 0x000fcc00000000ff */
[----:B------:R-:W1:Y:S01]  /*33d0*/  MUFU.EX2 R156, R156 ;  /* 0x0000009c009c7308 */ /* 0x000e620000000800 */
[C---:B--2---:R-:W-:Y:S01]  /*33e0*/  FADD.FTZ R27, R85.reuse, R42 ;  /* 0x0000002a551b7221 */ /* 0x044fe20000010000 */
        /* <DEDUP_REMOVED lines=10> */
[----:B------:R-:W-:Y:S02]  /*3490*/  F2FP.F16.F32.PACK_AB R156, R127, R156 ;  /* 0x0000009c7f9c723e */ /* 0x000fe400000000ff */
[----:B------:R-:W-:-:S04]  /*34a0*/  CS2R R126, SRZ ;  /* 0x00000000007e7805 */ /* 0x000fc8000001ff00 */
[----:B------:R-:W3:Y:S01]  /*34b0*/  MUFU.EX2 R34, R59 ;  /* 0x0000003b00227308 */ /* 0x000ee20000000800 */
[----:B-1----:R-:W-:-:S07]  /*34c0*/  FADD.FTZ R3, R37, R6 ;  /* 0x0000000625037221 */ /* 0x002fce0000010000 */
[----:B------:R1:W4:Y:S01]  /*34d0*/  MUFU.EX2 R158, R131 ;  /* 0x00000083009e7308 */ /* 0x0003220000000800 */
[----:B--2---:R-:W-:-:S07]  /*34e0*/  FADD.FTZ R27, R129, R42 ;  /* 0x0000002a811b7221 */ /* 0x004fce0000010000 */
[----:B------:R-:W2:Y:S01]  /*34f0*/  MUFU.EX2 R41, R41 ;  /* 0x0000002900297308 */ /* 0x000ea20000000800 */
[C---:B---3--:R-:W-:Y:S01]  /*3500*/  FADD.FTZ R6, R34.reuse, R3 ;  /* 0x0000000322067221 */ /* 0x048fe20000010000 */
[----:B------:R-:W-:Y:S02]  /*3510*/  F2FP.F16.F32.PACK_AB R153, R34, R37 ;  /* 0x000000252299723e */ /* 0x000fe400000000ff */
[----:B-1----:R-:W-:-:S04]  /*3520*/  CS2R R130, SRZ ;  /* 0x0000000000827805 */ /* 0x002fc8000001ff00 */
[----:B------:R-:W1:Y:S01]  /*3530*/  MUFU.EX2 R133, R133 ;  /* 0x0000008500857308 */ /* 0x000e620000000800 */
[C---:B----4-:R-:W-:Y:S01]  /*3540*/  FADD.FTZ R42, R158.reuse, R27 ;  /* 0x0000001b9e2a7221 */ /* 0x050fe20000010000 */
[----:B------:R-:W-:Y:S02]  /*3550*/  F2FP.F16.F32.PACK_AB R158, R158, R129 ;  /* 0x000000819e9e723e */ /* 0x000fe400000000ff */
[----:B------:R-:W-:-:S04]  /*3560*/  CS2R R128, SRZ ;  /* 0x0000000000807805 */ /* 0x000fc8000001ff00 */
[----:B------:R-:W3:Y:S01]  /*3570*/  MUFU.EX2 R36, R63 ;  /* 0x0000003f00247308 */ /* 0x000ee20000000800 */
[----:B--2---:R-:W-:-:S07]  /*3580*/  FADD.FTZ R3, R41, R6 ;  /* 0x0000000629037221 */ /* 0x004fce0000010000 */
[----:B------:R2:W4:Y:S01]  /*3590*/  MUFU.EX2 R160, R135 ;  /* 0x0000008700a07308 */ /* 0x0005220000000800 */
[----:B-1----:R-:W-:-:S07]  /*35a0*/  FADD.FTZ R27, R133, R42 ;  /* 0x0000002a851b7221 */ /* 0x002fce0000010000 */
[----:B------:R-:W1:Y:S01]  /*35b0*/  MUFU.EX2 R45, R45 ;  /* 0x0000002d002d7308 */ /* 0x000e620000000800 */
[C---:B---3--:R-:W-:Y:S01]  /*35c0*/  FADD.FTZ R6, R36.reuse, R3 ;  /* 0x0000000324067221 */ /* 0x048fe20000010000 */
[----:B------:R-:W-:Y:S02]  /*35d0*/  F2FP.F16.F32.PACK_AB R155, R36, R41 ;  /* 0x00000029249b723e */ /* 0x000fe400000000ff */
[----:B--2---:R-:W-:-:S04]  /*35e0*/  CS2R R134, SRZ ;  /* 0x0000000000867805 */ /* 0x004fc8000001ff00 */
[----:B------:R-:W2:Y:S01]  /*35f0*/  MUFU.EX2 R137, R137 ;  /* 0x0000008900897308 */ /* 0x000ea20000000800 */
[C---:B----4-:R-:W-:Y:S01]  /*3600*/  FADD.FTZ R44, R160.reuse, R27 ;  /* 0x0000001ba02c7221 */ /* 0x050fe20000010000 */
        /* <DEDUP_REMOVED lines=28> */
[----:B------:R-:W1:Y:S01]  /*37d0*/  MUFU.EX2 R89, R89 ;  /* 0x0000005900597308 */ /* 0x000e620000000800 */
[----:B--2---:R-:W-:-:S07]  /*37e0*/  FADD.FTZ R27, R145, R46 ;  /* 0x0000002e911b7221 */ /* 0x004fce0000010000 */
[----:B------:R2:W4:Y:S01]  /*37f0*/  MUFU.EX2 R42, R91 ;  /* 0x0000005b002a7308 */ /* 0x0005220000000800 */
[C---:B---3--:R-:W-:Y:S01]  /*3800*/  FADD.FTZ R46, R8.reuse, R3 ;  /* 0x00000003082e7221 */ /* 0x048fe20000010000 */
[----:B------:R-:W-:Y:S01]  /*3810*/  F2FP.F16.F32.PACK_AB R161, R8, R53 ;  /* 0x0000003508a1723e */ /* 0x000fe200000000ff */
[----:B------:R-:W-:-:S05]  /*3820*/  IMAD.MOV.U32 R8, RZ, RZ, 0x3f800000 ;  /* 0x3f800000ff087424 */ /* 0x000fca00078e00ff */
[----:B------:R-:W3:Y:S01]  /*3830*/  MUFU.EX2 R93, R93 ;  /* 0x0000005d005d7308 */ /* 0x000ee20000000800 */
[----:B-1----:R-:W-:Y:S01]  /*3840*/  FADD.FTZ R3, R89, R46 ;  /* 0x0000002e59037221 */ /* 0x002fe20000010000 */
[----:B--2---:R-:W-:-:S06]  /*3850*/  CS2R R90, SRZ ;  /* 0x00000000005a7805 */ /* 0x004fcc000001ff00 */
[----:B------:R1:W2:Y:S01]  /*3860*/  MUFU.EX2 R44, R95 ;  /* 0x0000005f002c7308 */ /* 0x0002a20000000800 */
[C---:B----4-:R-:W-:Y:S01]  /*3870*/  FADD.FTZ R12, R42.reuse, R3 ;  /* 0x000000032a0c7221 */ /* 0x050fe20000010000 */
[----:B------:R-:W-:Y:S02]  /*3880*/  F2FP.F16.F32.PACK_AB R163, R42, R89 ;  /* 0x000000592aa3723e */ /* 0x000fe400000000ff */
[----:B------:R-:W-:-:S04]  /*3890*/  CS2R R88, SRZ ;  /* 0x0000000000587805 */ /* 0x000fc8000001ff00 */
[----:B------:R-:W4:Y:S01]  /*38a0*/  MUFU.EX2 R97, R97 ;  /* 0x0000006100617308 */ /* 0x000f220000000800 */
[----:B---3--:R-:W-:Y:S01]  /*38b0*/  FADD.FTZ R3, R93, R12 ;  /* 0x0000000c5d037221 */ /* 0x008fe20000010000 */
[----:B-1----:R-:W-:-:S06]  /*38c0*/  CS2R R94, SRZ ;  /* 0x00000000005e7805 */ /* 0x002fcc000001ff00 */
[----:B------:R-:W1:Y:S01]  /*38d0*/  MUFU.EX2 R14, R14 ;  /* 0x0000000e000e7308 */ /* 0x000e620000000800 */
[C---:B--2---:R-:W-:Y:S01]  /*38e0*/  FADD.FTZ R12, R44.reuse, R3 ;  /* 0x000000032c0c7221 */ /* 0x044fe20000010000 */
[----:B------:R-:W-:Y:S02]  /*38f0*/  F2FP.F16.F32.PACK_AB R165, R44, R93 ;  /* 0x0000005d2ca5723e */ /* 0x000fe400000000ff */
[----:B------:R-:W-:-:S04]  /*3900*/  CS2R R92, SRZ ;  /* 0x00000000005c7805 */ /* 0x000fc8000001ff00 */
[----:B------:R-:W2:Y:S01]  /*3910*/  MUFU.EX2 R10, R87 ;  /* 0x00000057000a7308 */ /* 0x000ea20000000800 */
[----:B----4-:R-:W-:Y:S01]  /*3920*/  FADD.FTZ R3, R97, R12 ;  /* 0x0000000c61037221 */ /* 0x010fe20000010000 */
[C---:B-1----:R-:W-:Y:S01]  /*3930*/  F2FP.F16.F32.PACK_AB R166, R14.reuse, R145 ;  /* 0x000000910ea6723e */ /* 0x042fe200000000ff */
[----:B------:R-:W-:Y:S01]  /*3940*/  FADD.FTZ R6, R14, R27 ;  /* 0x0000001b0e067221 */ /* 0x000fe20000010000 */
[----:B------:R-:W-:Y:S02]  /*3950*/  CS2R R144, SRZ ;  /* 0x0000000000907805 */ /* 0x000fe4000001ff00 */
[C---:B--2---:R-:W-:Y:S01]  /*3960*/  F2FP.F16.F32.PACK_AB R167, R10.reuse, R97 ;  /* 0x000000610aa7723e */ /* 0x044fe200000000ff */
[----:B------:R-:W-:Y:S01]  /*3970*/  FADD.FTZ R3, R10, R3 ;  /* 0x000000030a037221 */ /* 0x000fe20000010000 */
[----:B------:R-:W-:Y:S01]  /*3980*/  CS2R R96, SRZ ;  /* 0x0000000000607805 */ /* 0x000fe2000001ff00 */
[----:B------:R-:W-:Y:S06]  /*3990*/  @!P2 BRA `(.L_x_136) ;  /* 0x000000200068a947 */ /* 0x000fec0003800000 */
[----:B------:R-:W-:Y:S01]  /*39a0*/  VIADD R193, R193, 0xfffffffe ;  /* 0xfffffffec1c17836 */ /* 0x000fe20000000000 */
[----:B------:R-:W-:Y:S01]  /*39b0*/  UMOV UR4, UR39 ;  /* 0x0000002700047c82 */ /* 0x000fe20008000000 */
[----:B------:R-:W-:Y:S01]  /*39c0*/  IMAD.MOV.U32 R10, RZ, RZ, R7 ;  /* 0x000000ffff0a7224 */ /* 0x000fe200078e0007 */
[----:B------:R-:W-:Y:S01]  /*39d0*/  UMOV UR5, UR38 ;  /* 0x0000002600057c82 */ /* 0x000fe20008000000 */
[----:B------:R-:W-:Y:S02]  /*39e0*/  IMAD.MOV.U32 R11, RZ, RZ, R0 ;  /* 0x000000ffff0b7224 */ /* 0x000fe400078e0000 */
[----:B------:R-:W-:Y:S02]  /*39f0*/  IMAD.MOV.U32 R8, RZ, RZ, 0x3f800000 ;  /* 0x3f800000ff087424 */ /* 0x000fe400078e00ff */
[----:B------:R-:W-:-:S07]  /*3a00*/  IMAD.MOV.U32 R151, RZ, RZ, RZ ;  /* 0x000000ffff977224 */ /* 0x000fce00078e00ff */
.L_x_147:
[----:B------:R-:W-:-:S04]  /*3a10*/  UIADD3 UR6, UR5, 0x1, URZ ;  /* 0x0000000105067890 */ /* 0x000fc8000fffe03f */
[----:B------:R-:W-:-:S04]  /*3a20*/  UISETP.NE.AND UP0, UPT, UR6, 0x2, UPT ;  /* 0x000000020600788c */ /* 0x000fc8000bf05270 */
[----:B------:R-:W-:Y:S02]  /*3a30*/  USEL UR39, URZ, 0x1, UP0 ;  /* 0x000000013f277887 */ /* 0x000fe40008000000 */
[----:B------:R-:W-:Y:S02]  /*3a40*/  USEL UR38, UR6, URZ, UP0 ;  /* 0x0000003f06267287 */ /* 0x000fe40008000000 */
[----:B------:R-:W-:Y:S01]  /*3a50*/  ULOP3.LUT UR39, UR4, UR39, URZ, 0x3c, !UPT ;  /* 0x0000002704277292 */ /* 0x000fe2000f8e3c3f */
[----:B------:R-:W-:Y:S11]  /*3a60*/  @!P0 BRA `(.L_x_137) ;  /* 0x0000000000048947 */ /* 0x000ff60003800000 */
[----:B------:R-:W-:Y:S01]  /*3a70*/  BPT.TRAP 0x1 ;  /* 0x000000040000795c */ /* 0x000fe20000300000 */
.L_x_137:
[----:B------:R-:W-:Y:S01]  /*3a80*/  ULEA UR6, UR38, UR60, 0x3 ;  /* 0x0000003c26067291 */ /* 0x000fe2000f8e183f */
[----:B------:R-:W-:-:S05]  /*3a90*/  IMAD.U32 R0, RZ, RZ, UR39 ;  /* 0x00000027ff007e24 */ /* 0x000fca000f8e00ff */
[----:B------:R-:W-:-:S04]  /*3aa0*/  SHF.L.U32 R0, R0, 0x1f, RZ ;  /* 0x0000001f00007819 */ /* 0x000fc800000006ff */
[----:B------:R1:W2:Y:S01]  /*3ab0*/  SYNCS.PHASECHK.TRANS64.TRYWAIT P1, [UR6+0x34830], R0 ;  /* 0x03483000ff0075a7 */ /* 0x0002a20008020146 */
[----:B------:R-:W-:Y:S05]  /*3ac0*/  @!P0 BRA `(.L_x_138) ;  /* 0x0000000000048947 */ /* 0x000fea0003800000 */
[----:B------:R-:W-:Y:S01]  /*3ad0*/  BPT.TRAP 0x1 ;  /* 0x000000040000795c */ /* 0x000fe20000300000 */
.L_x_138:
[----:B--2---:R-:W-:Y:S05]  /*3ae0*/  @P1 BRA `(.L_x_139) ;  /* 0x0000000000081947 */ /* 0x004fea0003800000 */
[----:B------:R-:W2:Y:S02]  /*3af0*/  SYNCS.PHASECHK.TRANS64.TRYWAIT P1, [UR6+0x34830], R0 ;  /* 0x03483000ff0075a7 */ /* 0x000ea40008020146 */
[----:B--2---:R-:W-:Y:S05]  /*3b00*/  @!P1 BRA `(.L_x_140) ;  /* 0x0000006c00809947 */ /* 0x004fea0003800000 */
.L_x_139:
        /* <DEDUP_REMOVED lines=135> */
.L_x_141:
[----:B------:R-:W-:Y:S01]  /*4380*/  ULEA UR7, UR5, UR60, 0x3 ;  /* 0x0000003c05077291 */ /* 0x000fe2000f8e183f */
[----:B-12---:R-:W-:-:S05]  /*4390*/  IMAD.U32 R0, RZ, RZ, UR4 ;  /* 0x00000004ff007e24 */ /* 0x006fca000f8e00ff */
[----:B------:R-:W-:-:S04]  /*43a0*/  SHF.L.U32 R0, R0, 0x1f, RZ ;  /* 0x0000001f00007819 */ /* 0x000fc800000006ff */
[----:B------:R1:W2:Y:S01]  /*43b0*/  SYNCS.PHASECHK.TRANS64.TRYWAIT P1, [UR7+0x34850], R0 ;  /* 0x03485000ff0075a7 */ /* 0x0002a20008020147 */
[----:B------:R-:W-:Y:S05]  /*43c0*/  @!P0 BRA `(.L_x_142) ;  /* 0x0000000000048947 */ /* 0x000fea0003800000 */
[----:B------:R-:W-:Y:S01]  /*43d0*/  BPT.TRAP 0x1 ;  /* 0x000000040000795c */ /* 0x000fe20000300000 */
.L_x_142:
[----:B--2---:R-:W-:Y:S05]  /*43e0*/  @P1 BRA `(.L_x_143) ;  /* 0x0000000000081947 */ /* 0x004fea0003800000 */
[----:B------:R-:W2:Y:S02]  /*43f0*/  SYNCS.PHASECHK.TRANS64.TRYWAIT P1, [UR7+0x34850], R0 ;  /* 0x03485000ff0075a7 */ /* 0x000ea40008020147 */
[----:B--2---:R-:W-:Y:S05]  /*4400*/  @!P1 BRA `(.L_x_144) ;  /* 0x0000006400589947 */ /* 0x004fea0003800000 */
.L_x_143:
[----:B------:R-:W-:Y:S01]  /*4410*/  UIADD3 UR4, UR60, 0x400, URZ ;  /* 0x000004003c047890 */ /* 0x000fe2000fffe03f */
[----:B------:R-:W-:Y:S01]  /*4420*/  WARPGROUP.ARRIVE ;  /* 0x00000000000079c5 */ /* 0x000fe20000000000 */
[----:B------:R-:W-:Y:S02]  /*4430*/  UMOV UR11, 0x40000040 ;  /* 0x40000040000b7882 */ /* 0x000fe40000000000 */
[----:B------:R-:W-:-:S04]  /*4440*/  USHF.R.U32.HI UR4, URZ, 0x4, UR4 ;  /* 0x000000043f047899 */ /* 0x000fc80008011604 */
[----:B------:R-:W-:-:S04]  /*4450*/  ULOP3.LUT UR4, UR4, 0x3fff, URZ, 0xc0, !UPT ;  /* 0x00003fff04047892 */ /* 0x000fc8000f8ec03f */
[----:B------:R-:W-:-:S04]  /*4460*/  ULOP3.LUT UR4, UR4, 0x4000000, URZ, 0xfc, !UPT ;  /* 0x0400000004047892 */ /* 0x000fc8000f8efc3f */
[----:B------:R-:W-:-:S07]  /*4470*/  ULEA UR4, UR5, UR4, 0xb ;  /* 0x0000000405047291 */ /* 0x000fce000f8e583f */
[----:B------:R-:W-:Y:S02]  /*4480*/  UMOV UR10, UR4 ;  /* 0x00000004000a7c82 */ /* 0x000fe40008000000 */
[----:B------:R-:W-:Y:S01]  /*4490*/  HGMMA.64x128x16.F32 R88, R180, gdesc[UR8].tnspB, R88, gsb0 ;  /* 0x41e00008b4587df0 */ /* 0x000fe20008000858 */
[----:B------:R-:W-:Y:S01]  /*44a0*/  UIADD3 UR10, UR4, 0x80, URZ ;  /* 0x00000080040a7890 */ /* 0x000fe2000fffe03f */
[----:B------:R-:W-:Y:S01]  /*44b0*/  UMOV UR11, 0x40000040 ;  /* 0x40000040000b7882 */ /* 0x000fe20000000000 */
[----:B------:R-:W-:Y:S02]  /*44c0*/  WARPGROUP.DEPBAR.LE gsb0, 0x0 ;  /* 0x00008000000079c5 */ /* 0x000fe40000010000 */
[----:B------:R-:W-:-:S07]  /*44d0*/  WARPGROUP.ARRIVE ;  /* 0x00000000000079c5 */ /* 0x000fce0000000000 */
        /* <DEDUP_REMOVED lines=30> */
[----:B------:R-:W-:Y:S03]  /*46c0*/  HGMMA.64x128x16.F32 R88, R164, gdesc[UR8].tnspB, R88, gsb0 ;  /* 0x41e00008a4587df0 */ /* 0x000fe60008000858 */
[----:B------:R-:W-:Y:S02]  /*46d0*/  WARPGROUP.DEPBAR.LE gsb0, 0x0 ;  /* 0x00008000000079c5 */ /* 0x000fe40000010000 */
[----:B------:R-:W-:Y:S05]  /*46e0*/  @!P0 BRA `(.L_x_145) ;  /* 0x0000000000048947 */ /* 0x000fea0003800000 */
[----:B------:R-:W-:Y:S01]  /*46f0*/  BPT.TRAP 0x1 ;  /* 0x000000040000795c */ /* 0x000fe20000300000 */
.L_x_145:
[----:B-12---:R-:W-:Y:S02]  /*4700*/  FMNMX.FTZ R0, R24, R11, !PT ;  /* 0x0000000b18007209 */ /* 0x006fe40007810000 */
[----:B------:R-:W-:Y:S02]  /*4710*/  FMNMX.FTZ R2, R26, R10, !PT ;  /* 0x0000000a1a027209 */ /* 0x000fe40007810000 */
[----:B------:R-:W-:Y:S02]  /*4720*/  FMNMX.FTZ R7, R25, R0, !PT ;  /* 0x0000000019077209 */ /* 0x000fe40007810000 */
[----:B------:R-:W-:Y:S02]  /*4730*/  FMNMX.FTZ R9, R27, R2, !PT ;  /* 0x000000021b097209 */ /* 0x000fe40007810000 */
[----:B------:R-:W-:Y:S02]  /*4740*/  FMNMX.FTZ R0, R28, R7, !PT ;  /* 0x000000071c007209 */ /* 0x000fe40007810000 */
[----:B------:R-:W-:-:S02]  /*4750*/  FMNMX.FTZ R2, R30, R9, !PT ;  /* 0x000000091e027209 */ /* 0x000fc40007810000 */
[----:B------:R-:W-:Y:S02]  /*4760*/  FMNMX.FTZ R7, R29, R0, !PT ;  /* 0x000000001d077209 */ /* 0x000fe40007810000 */
        /* <DEDUP_REMOVED lines=57> */
[----:B------:R-:W1:Y:S01]  /*4b00*/  LDC R2, c[0x0][0x988] ;  /* 0x00026200ff027b82 */ /* 0x000e620000000800 */
[----:B------:R-:W2:Y:S01]  /*4b10*/  SHFL.BFLY PT, R7, R8, 0x2, 0x1f ;  /* 0x0c401f0008077f89 */ /* 0x000ea200000e0000 */
[----:B------:R-:W-:-:S03]  /*4b20*/  ISETP.NE.AND P1, PT, R19, RZ, PT ;  /* 0x000000ff1300720c */ /* 0x000fc60003f25270 */
[----:B------:R-:W3:Y:S01]  /*4b30*/  SHFL.BFLY PT, R0, R9, 0x2, 0x1f ;  /* 0x0c401f0009007f89 */ /* 0x000ee200000e0000 */
[----:B--2---:R-:W-:Y:S02]  /*4b40*/  FMNMX.FTZ R12, R8, R7, !PT ;  /* 0x00000007080c7209 */ /* 0x004fe40007810000 */
[----:B---3--:R-:W-:-:S03]  /*4b50*/  FMNMX.FTZ R13, R9, R0, !PT ;  /* 0x00000000090d7209 */ /* 0x008fc60007810000 */
[----:B------:R-:W2:Y:S04]  /*4b60*/  SHFL.BFLY PT, R7, R12, 0x1, 0x1f ;  /* 0x0c201f000c077f89 */ /* 0x000ea800000e0000 */
[----:B------:R-:W3:Y:S01]  /*4b70*/  SHFL.BFLY PT, R14, R13, 0x1, 0x1f ;  /* 0x0c201f000d0e7f89 */ /* 0x000ee200000e0000 */
[----:B--2---:R-:W-:Y:S02]  /*4b80*/  FMNMX.FTZ R0, R12, R7, !PT ;  /* 0x000000070c007209 */ /* 0x004fe40007810000 */
[----:B---3--:R-:W-:-:S03]  /*4b90*/  FMNMX.FTZ R7, R13, R14, !PT ;  /* 0x0000000e0d077209 */ /* 0x008fc60007810000 */
[C---:B------:R-:W-:Y:S01]  /*4ba0*/  FADD.FTZ R11, -R0.reuse, R11 ;  /* 0x0000000b000b7221 */ /* 0x040fe20000010100 */
[----:B-1----:R-:W-:-:S03]  /*4bb0*/  FMUL.FTZ R153, R0, R2 ;  /* 0x0000000200997220 */ /* 0x002fc60000410000 */
[-C--:B------:R-:W-:Y:S01]  /*4bc0*/  FMUL.FTZ R14, R11, R2.reuse ;  /* 0x000000020b0e7220 */ /* 0x080fe20000410000 */
[----:B------:R-:W-:Y:S01]  /*4bd0*/  FADD.FTZ R11, -R7, R10 ;  /* 0x0000000a070b7221 */ /* 0x000fe20000010100 */
[-CC-:B------:R-:W-:Y:S01]  /*4be0*/  FFMA.FTZ R180, R24, R2.reuse, -R153.reuse ;  /* 0x0000000218b47223 */ /* 0x180fe20000010899 */
[-CC-:B------:R-:W-:Y:S01]  /*4bf0*/  FFMA.FTZ R182, R28, R2.reuse, -R153.reuse ;  /* 0x000000021cb67223 */ /* 0x180fe20000010899 */
[----:B------:R1:W-:Y:S01]  /*4c00*/  MUFU.EX2 R9, R14 ;  /* 0x0000000e00097308 */ /* 0x0003e20000000800 */
[-C--:B------:R-:W-:Y:S01]  /*4c10*/  FMUL.FTZ R8, R11, R2.reuse ;  /* 0x000000020b087220 */ /* 0x080fe20000410000 */
[-CC-:B------:R-:W-:Y:S01]  /*4c20*/  FFMA.FTZ R11, R25, R2.reuse, -R153.reuse ;  /* 0x00000002190b7223 */ /* 0x180fe20000010899 */
[-CC-:B------:R-:W-:Y:S01]  /*4c30*/  FFMA.FTZ R25, R41, R2.reuse, -R153.reuse ;  /* 0x0000000229197223 */ /* 0x180fe20000010899 */
[-CC-:B------:R-:W-:Y:S01]  /*4c40*/  FFMA.FTZ R41, R57, R2.reuse, -R153.reuse ;  /* 0x0000000239297223 */ /* 0x180fe20000010899 */
[-CC-:B------:R-:W-:Y:S01]  /*4c50*/  FFMA.FTZ R57, R73, R2.reuse, -R153.reuse ;  /* 0x0000000249397223 */ /* 0x180fe20000010899 */
[-C--:B------:R-:W-:Y:S01]  /*4c60*/  FMUL.FTZ R73, R7, R2.reuse ;  /* 0x0000000207497220 */ /* 0x080fe20000410000 */
[-CC-:B------:R-:W-:Y:S01]  /*4c70*/  FFMA.FTZ R13, R29, R2.reuse, -R153.reuse ;  /* 0x000000021d0d7223 */ /* 0x180fe20000010899 */
[----:B------:R-:W2:Y:S01]  /*4c80*/  MUFU.EX2 R180, R180 ;  /* 0x000000b400b47308 */ /* 0x000ea20000000800 */
[-C--:B------:R-:W-:Y:S01]  /*4c90*/  FFMA.FTZ R176, R32, R2.reuse, -R153 ;  /* 0x0000000220b07223 */ /* 0x080fe20000010899 */
[-CC-:B------:R-:W-:Y:S01]  /*4ca0*/  FFMA.FTZ R181, R26, R2.reuse, -R73.reuse ;  /* 0x000000021ab57223 */ /* 0x180fe20000010849 */
[-CC-:B------:R-:W-:Y:S01]  /*4cb0*/  FFMA.FTZ R10, R27, R2.reuse, -R73.reuse ;  /* 0x000000021b0a7223 */ /* 0x180fe20000010849 */
[-CC-:B------:R-:W-:Y:S01]  /*4cc0*/  FFMA.FTZ R183, R30, R2.reuse, -R73.reuse ;  /* 0x000000021eb77223 */ /* 0x180fe20000010849 */
[-CC-:B------:R-:W-:Y:S01]  /*4cd0*/  FFMA.FTZ R12, R31, R2.reuse, -R73.reuse ;  /* 0x000000021f0c7223 */ /* 0x180fe20000010849 */
[-C--:B------:R-:W-:Y:S01]  /*4ce0*/  FFMA.FTZ R177, R34, R2.reuse, -R73 ;  /* 0x0000000222b17223 */ /* 0x080fe20000010849 */
[-C--:B------:R-:W-:Y:S01]  /*4cf0*/  FFMA.FTZ R15, R33, R2.reuse, -R153 ;  /* 0x00000002210f7223 */ /* 0x080fe20000010899 */
[----:B------:R-:W-:Y:S01]  /*4d00*/  MUFU.EX2 R8, R8 ;  /* 0x0000000800087308 */ /* 0x000fe20000000800 */
[-C--:B-1----:R-:W-:Y:S01]  /*4d10*/  FFMA.FTZ R14, R35, R2.reuse, -R73 ;  /* 0x00000002230e7223 */ /* 0x082fe20000010849 */
[-C--:B------:R-:W-:Y:S01]  /*4d20*/  FFMA.FTZ R178, R36, R2.reuse, -R153 ;  /* 0x0000000224b27223 */ /* 0x080fe20000010899 */
[-C--:B------:R-:W-:Y:S01]  /*4d30*/  FFMA.FTZ R179, R38, R2.reuse, -R73 ;  /* 0x0000000226b37223 */ /* 0x080fe20000010849 */
[-C--:B------:R-:W-:Y:S01]  /*4d40*/  FFMA.FTZ R21, R37, R2.reuse, -R153 ;  /* 0x0000000225157223 */ /* 0x080fe20000010899 */
[-C--:B------:R-:W-:Y:S01]  /*4d50*/  FFMA.FTZ R20, R39, R2.reuse, -R73 ;  /* 0x0000000227147223 */ /* 0x080fe20000010849 */
[-C--:B------:R-:W-:Y:S01]  /*4d60*/  FFMA.FTZ R172, R40, R2.reuse, -R153 ;  /* 0x0000000228ac7223 */ /* 0x080fe20000010899 */
[--C-:B------:R-:W-:Y:S01]  /*4d70*/  FFMA.FTZ R173, R42, R2, -R73.reuse ;  /* 0x000000022aad7223 */ /* 0x100fe20000010849 */
[----:B------:R-:W1:Y:S01]  /*4d80*/  MUFU.EX2 R181, R181 ;  /* 0x000000b500b57308 */ /* 0x000e620000000800 */
[----:B--2---:R-:W-:Y:S01]  /*4d90*/  FFMA.FTZ R6, R9, R6, R180 ;  /* 0x0000000609067223 */ /* 0x004fe200000100b4 */
[-C--:B------:R-:W-:Y:S01]  /*4da0*/  FFMA.FTZ R24, R43, R2.reuse, -R73 ;  /* 0x000000022b187223 */ /* 0x080fe20000010849 */
[-C--:B------:R-:W-:Y:S01]  /*4db0*/  FFMA.FTZ R174, R44, R2.reuse, -R153 ;  /* 0x000000022cae7223 */ /* 0x080fe20000010899 */
[-C--:B------:R-:W-:Y:S01]  /*4dc0*/  FFMA.FTZ R175, R46, R2.reuse, -R73 ;  /* 0x000000022eaf7223 */ /* 0x080fe20000010849 */
[-C--:B------:R-:W-:Y:S01]  /*4dd0*/  FFMA.FTZ R29, R45, R2.reuse, -R153 ;  /* 0x000000022d1d7223 */ /* 0x080fe20000010899 */
[-C--:B------:R-:W-:Y:S01]  /*4de0*/  FFMA.FTZ R26, R47, R2.reuse, -R73 ;  /* 0x000000022f1a7223 */ /* 0x080fe20000010849 */
[-C--:B------:R-:W-:Y:S01]  /*4df0*/  FFMA.FTZ R168, R48, R2.reuse, -R153 ;  /* 0x0000000230a87223 */ /* 0x080fe20000010899 */
[----:B------:R-:W2:Y:S01]  /*4e00*/  MUFU.EX2 R11, R11 ;  /* 0x0000000b000b7308 */ /* 0x000ea20000000800 */
[-C--:B------:R-:W-:Y:S01]  /*4e10*/  FFMA.FTZ R169, R50, R2.reuse, -R73 ;  /* 0x0000000232a97223 */ /* 0x080fe20000010849 */
[-C--:B------:R-:W-:Y:S01]  /*4e20*/  FFMA.FTZ R33, R49, R2.reuse, -R153 ;  /* 0x0000000231217223 */ /* 0x080fe20000010899 */
[-C--:B------:R-:W-:Y:S01]  /*4e30*/  FFMA.FTZ R28, R51, R2.reuse, -R73 ;  /* 0x00000002331c7223 */ /* 0x080fe20000010849 */
[-C--:B------:R-:W-:Y:S01]  /*4e40*/  FFMA.FTZ R170, R52, R2.reuse, -R153 ;  /* 0x0000000234aa7223 */ /* 0x080fe20000010899 */
[-C--:B------:R-:W-:Y:S01]  /*4e50*/  FFMA.FTZ R171, R54, R2.reuse, -R73 ;  /* 0x0000000236ab7223 */ /* 0x080fe20000010849 */
[-C--:B------:R-:W-:Y:S01]  /*4e60*/  FFMA.FTZ R37, R53, R2.reuse, -R153 ;  /* 0x0000000235257223 */ /* 0x080fe20000010899 */
[-C--:B------:R-:W-:Y:S01]  /*4e70*/  FFMA.FTZ R30, R55, R2.reuse, -R73 ;  /* 0x00000002371e7223 */ /* 0x080fe20000010849 */
[----:B------:R-:W3:Y:S01]  /*4e80*/  MUFU.EX2 R10, R10 ;  /* 0x0000000a000a7308 */ /* 0x000ee20000000800 */
[----:B-1----:R-:W-:Y:S01]  /*4e90*/  FFMA.FTZ R3, R8, R3, R181 ;  /* 0x0000000308037223 */ /* 0x002fe200000100b5 */
[-CC-:B------:R-:W-:Y:S01]  /*4ea0*/  FFMA.FTZ R45, R61, R2.reuse, -R153.reuse ;  /* 0x000000023d2d7223 */ /* 0x180fe20000010899 */
[-CC-:B------:R-:W-:Y:S01]  /*4eb0*/  FFMA.FTZ R49, R65, R2.reuse, -R153.reuse ;  /* 0x0000000241317223 */ /* 0x180fe20000010899 */
[-CC-:B------:R-:W-:Y:S01]  /*4ec0*/  FFMA.FTZ R53, R69, R2.reuse, -R153.reuse ;  /* 0x0000000245357223 */ /* 0x180fe20000010899 */
[-CC-:B------:R-:W-:Y:S01]  /*4ed0*/  FFMA.FTZ R152, R56, R2.reuse, -R153.reuse ;  /* 0x0000000238987223 */ /* 0x180fe20000010899 */
[-CC-:B------:R-:W-:Y:S01]  /*4ee0*/  FFMA.FTZ R154, R60, R2.reuse, -R153.reuse ;  /* 0x000000023c9a7223 */ /* 0x180fe20000010899 */
[-CC-:B------:R-:W-:Y:S01]  /*4ef0*/  FFMA.FTZ R156, R64, R2.reuse, -R153.reuse ;  /* 0x00000002409c7223 */ /* 0x180fe20000010899 */
[----:B------:R-:W1:Y:S01]  /*4f00*/  MUFU.EX2 R182, R182 ;  /* 0x000000b600b67308 */ /* 0x000e620000000800 */
[----:B--2---:R-:W-:Y:S01]  /*4f10*/  FADD.FTZ R27, R11, R6 ;  /* 0x000000060b1b7221 */ /* 0x004fe20000010000 */
[-CC-:B------:R-:W-:Y:S01]  /*4f20*/  FFMA.FTZ R158, R68, R2.reuse, -R153.reuse ;  /* 0x00000002449e7223 */ /* 0x180fe20000010899 */
[-CC-:B------:R-:W-:Y:S01]  /*4f30*/  FFMA.FTZ R160, R72, R2.reuse, -R153.reuse ;  /* 0x0000000248a07223 */ /* 0x180fe20000010899 */
[-CC-:B------:R-:W-:Y:S01]  /*4f40*/  FFMA.FTZ R162, R76, R2.reuse, -R153.reuse ;  /* 0x000000024ca27223 */ /* 0x180fe20000010899 */
[-CC-:B------:R-:W-:Y:S01]  /*4f50*/  FFMA.FTZ R61, R77, R2.reuse, -R153.reuse ;  /* 0x000000024d3d7223 */ /* 0x180fe20000010899 */
[-CC-:B------:R-:W-:Y:S01]  /*4f60*/  FFMA.FTZ R164, R80, R2.reuse, -R153.reuse ;  /* 0x0000000250a47223 */ /* 0x180fe20000010899 */
[-C--:B------:R-:W-:Y:S01]  /*4f70*/  FFMA.FTZ R65, R81, R2.reuse, -R153 ;  /* 0x0000000251417223 */ /* 0x080fe20000010899 */
[----:B------:R-:W2:Y:S01]  /*4f80*/  MUFU.EX2 R183, R183 ;  /* 0x000000b700b77308 */ /* 0x000ea20000000800 */
[----:B---3--:R-:W-:Y:S01]  /*4f90*/  FADD.FTZ R6, R10, R3 ;  /* 0x000000030a067221 */ /* 0x008fe20000010000 */
[-CC-:B------:R-:W-:Y:S01]  /*4fa0*/  FFMA.FTZ R166, R84, R2.reuse, -R153.reuse ;  /* 0x0000000254a67223 */ /* 0x180fe20000010899 */
[-C--:B------:R-:W-:Y:S01]  /*4fb0*/  FFMA.FTZ R69, R85, R2.reuse, -R153 ;  /* 0x0000000255457223 */ /* 0x080fe20000010899 */
[-CC-:B------:R-:W-:Y:S01]  /*4fc0*/  FFMA.FTZ R153, R58, R2.reuse, -R73.reuse ;  /* 0x000000023a997223 */ /* 0x180fe20000010849 */
[-CC-:B------:R-:W-:Y:S01]  /*4fd0*/  FFMA.FTZ R32, R59, R2.reuse, -R73.reuse ;  /* 0x000000023b207223 */ /* 0x180fe20000010849 */
[-CC-:B------:R-:W-:Y:S01]  /*4fe0*/  FFMA.FTZ R155, R62, R2.reuse, -R73.reuse ;  /* 0x000000023e9b7223 */ /* 0x180fe20000010849 */
[-C--:B------:R-:W-:Y:S01]  /*4ff0*/  FFMA.FTZ R34, R63, R2.reuse, -R73 ;  /* 0x000000023f227223 */ /* 0x080fe20000010849 */
[----:B------:R-:W3:Y:S01]  /*5000*/  MUFU.EX2 R13, R13 ;  /* 0x0000000d000d7308 */ /* 0x000ee20000000800 */
[----:B-1----:R-:W-:Y:S01]  /*5010*/  FADD.FTZ R36, R182, R27 ;  /* 0x0000001bb6247221 */ /* 0x002fe20000010000 */
        /* <DEDUP_REMOVED lines=10> */
[----:B------:R-:W-:Y:S01]  /*50c0*/  FFMA.FTZ R86, R86, R2, -R73 ;  /* 0x0000000256567223 */ /* 0x000fe20000010849 */
[----:B------:R-:W-:-:S03]  /*50d0*/  IMAD.U32 R31, RZ, RZ, UR6 ;  /* 0x00000006ff1f7e24 */ /* 0x000fc6000f8e00ff */
[----:B------:R-:W2:Y:S01]  /*50e0*/  MUFU.EX2 R176, R176 ;  /* 0x000000b000b07308 */ /* 0x000ea20000000800 */
[----:B---3--:R-:W-:-:S07]  /*50f0*/  FADD.FTZ R27, R13, R36 ;  /* 0x000000240d1b7221 */ /* 0x008fce0000010000 */
[----:B------:R-:W3:Y:S01]  /*5100*/  MUFU.EX2 R177, R177 ;  /* 0x000000b100b17308 */ /* 0x000ee20000000800 */
[----:B-1----:R-:W-:-:S07]  /*5110*/  FADD.FTZ R6, R12, R3 ;  /* 0x000000030c067221 */ /* 0x002fce0000010000 */
[----:B------:R-:W1:Y:S01]  /*5120*/  MUFU.EX2 R15, R15 ;  /* 0x0000000f000f7308 */ /* 0x000e620000000800 */
[----:B--2---:R-:W-:-:S07]  /*5130*/  FADD.FTZ R36, R176, R27 ;  /* 0x0000001bb0247221 */ /* 0x004fce0000010000 */
[----:B------:R-:W2:Y:S01]  /*5140*/  MUFU.EX2 R14, R14 ;  /* 0x0000000e000e7308 */ /* 0x000ea20000000800 */
[----:B---3--:R-:W-:-:S07]  /*5150*/  FADD.FTZ R3, R177, R6 ;  /* 0x00000006b1037221 */ /* 0x008fce0000010000 */
[----:B------:R-:W3:Y:S01]  /*5160*/  MUFU.EX2 R178, R178 ;  /* 0x000000b200b27308 */ /* 0x000ee20000000800 */
[----:B-1----:R-:W-:Y:S01]  /*5170*/  FADD.FTZ R27, R15, R36 ;  /* 0x000000240f1b7221 */ /* 0x002fe20000010000 */
[----:B------:R-:W-:-:S06]  /*5180*/  FFMA.FTZ R36, R67, R2, -R73 ;  /* 0x0000000243247223 */ /* 0x000fcc0000010849 */
[----:B------:R-:W1:Y:S01]  /*5190*/  MUFU.EX2 R179, R179 ;  /* 0x000000b300b37308 */ /* 0x000e620000000800 */
[----:B--2---:R-:W-:-:S07]  /*51a0*/  FADD.FTZ R6, R14, R3 ;  /* 0x000000030e067221 */ /* 0x004fce0000010000 */
        /* <DEDUP_REMOVED lines=13> */
[----:B---3--:R-:W-:Y:S01]  /*5280*/  FADD.FTZ R27, R25, R38 ;  /* 0x00000026191b7221 */ /* 0x008fe20000010000 */
[-CC-:B------:R-:W-:Y:S01]  /*5290*/  FFMA.FTZ R38, R71, R2.reuse, -R73.reuse ;  /* 0x0000000247267223 */ /* 0x180fe20000010849 */
[----:B------:R-:W-:-:S05]  /*52a0*/  FFMA.FTZ R73, R87, R2, -R73 ;  /* 0x0000000257497223 */ /* 0x000fca0000010849 */
        /* <DEDUP_REMOVED lines=62> */
[----:B------:R-:W-:-:S05]  /*5690*/  @P1 VIADD R6, R31, 0x34840 ;  /* 0x000348401f061836 */ /* 0x000fca0000000000 */
[----:B------:R-:W-:Y:S01]  /*56a0*/  @P1 PRMT R6, R23, 0x654, R6 ;  /* 0x0000065417061816 */ /* 0x000fe20000000006 */
[----:B------:R-:W1:Y:S01]  /*56b0*/  MUFU.EX2 R162, R162 ;  /* 0x000000a200a27308 */ /* 0x000e620000000800 */
[----:B--2---:R-:W-:Y:S02]  /*56c0*/  FADD.FTZ R27, R57, R40 ;  /* 0x00000028391b7221 */ /* 0x004fe40000010000 */
[----:B------:R2:W-:Y:S05]  /*56d0*/  @P1 SYNCS.ARRIVE.TRANS64.RED.A1T0 RZ, [R6+URZ], RZ ;  /* 0x000000ff06ff19a7 */ /* 0x0005ea000810043f */
[----:B------:R-:W4:Y:S01]  /*56e0*/  MUFU.EX2 R78, R78 ;  /* 0x0000004e004e7308 */ /* 0x000f220000000800 */
[----:B---3--:R-:W-:-:S07]  /*56f0*/  FADD.FTZ R3, R42, R3 ;  /* 0x000000032a037221 */ /* 0x008fce0000010000 */
[----:B------:R-:W3:Y:S01]  /*5700*/  MUFU.EX2 R61, R61 ;  /* 0x0000003d003d7308 */ /* 0x000ee20000000800 */
[----:B-1----:R-:W-:-:S07]  /*5710*/  FADD.FTZ R40, R162, R27 ;  /* 0x0000001ba2287221 */ /* 0x002fce0000010000 */
[----:B------:R-:W1:Y:S01]  /*5720*/  MUFU.EX2 R79, R79 ;  /* 0x0000004f004f7308 */ /* 0x000e620000000800 */
[----:B----4-:R-:W-:-:S07]  /*5730*/  FADD.FTZ R3, R78, R3 ;  /* 0x000000034e037221 */ /* 0x010fce0000010000 */
        /* <DEDUP_REMOVED lines=16> */
[----:B--2---:R-:W-:-:S03]  /*5840*/  FADD.FTZ R6, R69, R6 ;  /* 0x0000000645067221 */ /* 0x004fc60000010000 */
[----:B---3--:R-:W-:Y:S01]  /*5850*/  FADD.FTZ R3, R73, R3 ;  /* 0x0000000349037221 */ /* 0x008fe20000010000 */
[----:B------:R-:W-:Y:S06]  /*5860*/  @!P0 BRA `(.L_x_146) ;  /* 0x0000000000048947 */ /* 0x000fec0003800000 */
[----:B------:R-:W-:Y:S01]  /*5870*/  BPT.TRAP 0x1 ;  /* 0x000000040000795c */ /* 0x000fe20000300000 */
.L_x_146:
[----:B------:R-:W-:Y:S01]  /*5880*/  ISETP.NE.AND P1, PT, R18, RZ, PT ;  /* 0x000000ff1200720c */ /* 0x000fe20003f25270 */
[----:B------:R-:W-:Y:S01]  /*5890*/  IMAD.U32 R27, RZ, RZ, UR7 ;  /* 0x00000007ff1b7e24 */ /* 0x000fe2000f8e00ff */
[----:B------:R-:W-:Y:S01]  /*58a0*/  UMOV UR4, UR39 ;  /* 0x0000002700047c82 */ /* 0x000fe20008000000 */
[----:B------:R-:W-:Y:S01]  /*58b0*/  UMOV UR5, UR38 ;  /* 0x0000002600057c82 */ /* 0x000fe20008000000 */
[----:B------:R-:W-:Y:S01]  /*58c0*/  F2FP.F16.F32.PACK_AB R180, R11, R180 ;  /* 0x000000b40bb4723e */ /* 0x000fe200000000ff */
[----:B------:R-:W-:Y:S01]  /*58d0*/  IMAD.MOV.U32 R11, RZ, RZ, R0 ;  /* 0x000000ffff0b7224 */ /* 0x000fe200078e0000 */
[----:B------:R-:W-:Y:S01]  /*58e0*/  F2FP.F16.F32.PACK_AB R181, R10, R181 ;  /* 0x000000b50ab5723e */ /* 0x000fe200000000ff */
[----:B------:R-:W-:Y:S01]  /*58f0*/  IMAD.MOV.U32 R10, RZ, RZ, R7 ;  /* 0x000000ffff0a7224 */ /* 0x000fe200078e0007 */
[----:B------:R-:W-:Y:S02]  /*5900*/  F2FP.F16.F32.PACK_AB R182, R13, R182 ;  /* 0x000000b60db6723e */ /* 0x000fe400000000ff */
[----:B------:R-:W-:-:S02]  /*5910*/  F2FP.F16.F32.PACK_AB R183, R12, R183 ;  /* 0x000000b70cb7723e */ /* 0x000fc400000000ff */
[----:B------:R-:W-:Y:S01]  /*5920*/  F2FP.F16.F32.PACK_AB R176, R15, R176 ;  /* 0x000000b00fb0723e */ /* 0x000fe200000000ff */
[----:B------:R-:W-:Y:S01]  /*5930*/  @P1 VIADD R27, R27, 0x34860 ;  /* 0x000348601b1b1836 */ /* 0x000fe20000000000 */
[----:B------:R-:W-:Y:S02]  /*5940*/  F2FP.F16.F32.PACK_AB R177, R14, R177 ;  /* 0x000000b10eb1723e */ /* 0x000fe400000000ff */
[----:B------:R-:W-:Y:S02]  /*5950*/  F2FP.F16.F32.PACK_AB R178, R21, R178 ;  /* 0x000000b215b2723e */ /* 0x000fe400000000ff */
[----:B------:R-:W-:Y:S02]  /*5960*/  @P1 PRMT R27, R22, 0x654, R27 ;  /* 0x00000654161b1816 */ /* 0x000fe4000000001b */
[----:B------:R-:W-:Y:S02]  /*5970*/  F2FP.F16.F32.PACK_AB R179, R20, R179 ;  /* 0x000000b314b3723e */ /* 0x000fe400000000ff */
[----:B------:R1:W-:Y:S01]  /*5980*/  @P1 SYNCS.ARRIVE.TRANS64.RED.A1T0 RZ, [R27+URZ], RZ ;  /* 0x000000ff1bff19a7 */ /* 0x0003e2000810043f */
[C---:B------:R-:W-:Y:S01]  /*5990*/  ISETP.GT.AND P1, PT, R193.reuse, RZ, PT ;  /* 0x000000ffc100720c */ /* 0x040fe20003f24270 */
[----:B------:R-:W-:Y:S01]  /*59a0*/  VIADD R193, R193, 0xffffffff ;  /* 0xffffffffc1c17836 */ /* 0x000fe20000000000 */
[----:B------:R-:W-:-:S02]  /*59b0*/  F2FP.F16.F32.PACK_AB R172, R25, R172 ;  /* 0x000000ac19ac723e */ /* 0x000fc400000000ff */
[----:B------:R-:W-:Y:S02]  /*59c0*/  F2FP.F16.F32.PACK_AB R173, R24, R173 ;  /* 0x000000ad18ad723e */ /* 0x000fe400000000ff */
[----:B------:R-:W-:Y:S02]  /*59d0*/  F2FP.F16.F32.PACK_AB R174, R29, R174 ;  /* 0x000000ae1dae723e */ /* 0x000fe400000000ff */
[----:B------:R-:W-:Y:S02]  /*59e0*/  F2FP.F16.F32.PACK_AB R175, R26, R175 ;  /* 0x000000af1aaf723e */ /* 0x000fe400000000ff */
[----:B------:R-:W-:Y:S02]  /*59f0*/  F2FP.F16.F32.PACK_AB R168, R33, R168 ;  /* 0x000000a821a8723e */ /* 0x000fe400000000ff */
[----:B------:R-:W-:Y:S02]  /*5a00*/  F2FP.F16.F32.PACK_AB R169, R28, R169 ;  /* 0x000000a91ca9723e */ /* 0x000fe400000000ff */
        /* <DEDUP_REMOVED lines=17> */
[----:B------:R-:W-:Y:S01]  /*5b20*/  F2FP.F16.F32.PACK_AB R167, R73, R86 ;  /* 0x0000005649a7723e */ /* 0x000fe200000000ff */
[----:B-1----:R-:W-:Y:S06]  /*5b30*/  @P1 BRA `(.L_x_147) ;  /* 0xffffffdc00b41947 */ /* 0x002fec000383ffff */
.L_x_136:
        /* <DEDUP_REMOVED lines=67> */
.L_x_148:
[----:B------:R-:W-:Y:S01]  /*5f70*/  ULEA UR5, UR38, UR60, 0x3 ;  /* 0x0000003c26057291 */ /* 0x000fe2000f8e183f */
[----:B------:R-:W-:-:S05]  /*5f80*/  IMAD.U32 R4, RZ, RZ, UR39 ;  /* 0x00000027ff047e24 */ /* 0x000fca000f8e00ff */
[----:B------:R-:W-:-:S04]  /*5f90*/  SHF.L.U32 R4, R4, 0x1f, RZ ;  /* 0x0000001f04047819 */ /* 0x000fc800000006ff */
[----:B------:R1:W2:Y:S01]  /*5fa0*/  SYNCS.PHASECHK.TRANS64.TRYWAIT P1, [UR5+0x34850], R4 ;  /* 0x03485004ff0075a7 */ /* 0x0002a20008020145 */
[----:B------:R-:W-:Y:S05]  /*5fb0*/  @!P0 BRA `(.L_x_149) ;  /* 0x0000000000048947 */ /* 0x000fea0003800000 */
[----:B------:R-:W-:Y:S01]  /*5fc0*/  BPT.TRAP 0x1 ;  /* 0x000000040000795c */ /* 0x000fe20000300000 */
.L_x_149:
[----:B--2---:R-:W-:Y:S05]  /*5fd0*/  @P1 BRA `(.L_x_150) ;  /* 0x0000000000081947 */ /* 0x004fea0003800000 */
[----:B------:R-:W2:Y:S02]  /*5fe0*/  SYNCS.PHASECHK.TRANS64.TRYWAIT P1, [UR5+0x34850], R4 ;  /* 0x03485004ff0075a7 */ /* 0x000ea40008020145 */
[----:B--2---:R-:W-:Y:S05]  /*5ff0*/  @!P1 BRA `(.L_x_151) ;  /* 0x0000004800749947 */ /* 0x004fea0003800000 */
.L_x_150:
[----:B------:R-:W-:Y:S01]  /*6000*/  UIADD3 UR4, UR60, 0x400, URZ ;  /* 0x000004003c047890 */ /* 0x000fe2000fffe03f */
[----:B------:R-:W-:Y:S01]  /*6010*/  WARPGROUP.ARRIVE ;  /* 0x00000000000079c5 */ /* 0x000fe20000000000 */
[----:B------:R-:W-:Y:S01]  /*6020*/  UMOV UR7, 0x40000040 ;  /* 0x4000004000077882 */ /* 0x000fe20000000000 */
[----:B--2---:R-:W2:Y:S01]  /*6030*/  SHFL.BFLY PT, R5, R6, 0x2, 0x1f ;  /* 0x0c401f0006057f89 */ /* 0x004ea200000e0000 */
[----:B------:R-:W-:Y:S01]  /*6040*/  USHF.R.U32.HI UR4, URZ, 0x4, UR4 ;  /* 0x000000043f047899 */ /* 0x000fe20008011604 */
[----:B------:R-:W-:Y:S02]  /*6050*/  IMAD.MOV.U32 R20, RZ, RZ, -0x800000 ;  /* 0xff800000ff147424 */ /* 0x000fe400078e00ff */
[----:B-1----:R-:W1:Y:S01]  /*6060*/  SHFL.BFLY PT, R4, R3, 0x2, 0x1f ;  /* 0x0c401f0003047f89 */ /* 0x002e6200000e0000 */
[----:B------:R-:W-:-:S04]  /*6070*/  ULOP3.LUT UR4, UR4, 0x3fff, URZ, 0xc0, !UPT ;  /* 0x00003fff04047892 */ /* 0x000fc8000f8ec03f */
[----:B------:R-:W-:-:S04]  /*6080*/  ULOP3.LUT UR4, UR4, 0x4000000, URZ, 0xfc, !UPT ;  /* 0x0400000004047892 */ /* 0x000fc8000f8efc3f */
[----:B------:R-:W-:-:S07]  /*6090*/  ULEA UR4, UR38, UR4, 0xb ;  /* 0x0000000426047291 */ /* 0x000fce000f8e583f */
[----:B------:R-:W-:Y:S02]  /*60a0*/  UMOV UR6, UR4 ;  /* 0x0000000400067c82 */ /* 0x000fe40008000000 */
[----:B------:R-:W-:Y:S01]  /*60b0*/  HGMMA.64x128x16.F32 R24, R180, gdesc[UR4].tnspB, R24, gsb0 ;  /* 0x41e00004b4187df0 */ /* 0x000fe20008000818 */
[----:B------:R-:W-:Y:S01]  /*60c0*/  UIADD3 UR6, UR4, 0x80, URZ ;  /* 0x0000008004067890 */ /* 0x000fe2000fffe03f */
[----:B--2---:R-:W-:Y:S01]  /*60d0*/  FADD.FTZ R5, R5, R6 ;  /* 0x0000000605057221 */ /* 0x004fe20000010000 */
[----:B------:R-:W-:Y:S01]  /*60e0*/  UMOV UR7, 0x40000040 ;  /* 0x4000004000077882 */ /* 0x000fe20000000000 */
[----:B-1----:R-:W-:Y:S01]  /*60f0*/  FADD.FTZ R8, R4, R3 ;  /* 0x0000000304087221 */ /* 0x002fe20000010000 */
[----:B------:R-:W-:Y:S02]  /*6100*/  IMAD.MOV.U32 R3, RZ, RZ, -0x800000 ;  /* 0xff800000ff037424 */ /* 0x000fe400078e00ff */
[----:B------:R-:W1:Y:S04]  /*6110*/  SHFL.BFLY PT, R4, R5, 0x1, 0x1f ;  /* 0x0c201f0005047f89 */ /* 0x000e6800000e0000 */
[----:B------:R-:W2:Y:S01]  /*6120*/  SHFL.BFLY PT, R9, R8, 0x1, 0x1f ;  /* 0x0c201f0008097f89 */ /* 0x000ea200000e0000 */
[----:B-1----:R-:W-:Y:S01]  /*6130*/  FADD.FTZ R11, R5, R4 ;  /* 0x00000004050b7221 */ /* 0x002fe20000010000 */
[----:B------:R-:W-:-:S02]  /*6140*/  IMAD.MOV.U32 R4, RZ, RZ, RZ ;  /* 0x000000ffff047224 */ /* 0x000fc400078e00ff */
[----:B--2---:R-:W-:Y:S02]  /*6150*/  FADD.FTZ R12, R8, R9 ;  /* 0x00000009080c7221 */ /* 0x004fe40000010000 */
[----:B------:R-:W-:Y:S01]  /*6160*/  FSETP.NE.FTZ.AND P1, PT, R11, RZ, PT ;  /* 0x000000ff0b00720b */ /* 0x000fe20003f35000 */
[----:B------:R-:W-:Y:S02]  /*6170*/  IMAD.MOV.U32 R9, RZ, RZ, RZ ;  /* 0x000000ffff097224 */ /* 0x000fe400078e00ff */
[----:B------:R-:W-:-:S10]  /*6180*/  FSETP.NE.FTZ.AND P2, PT, R12, RZ, PT ;  /* 0x000000ff0c00720b */ /* 0x000fd40003f55000 */
[----:B------:R-:W1:Y:S01]  /*6190*/  @P1 MUFU.LG2 R6, R11 ;  /* 0x0000000b00061308 */ /* 0x000e620000000c00 */
[C---:B------:R-:W-:Y:S02]  /*61a0*/  @P1 FMUL.FTZ R5, R2.reuse, 0.69314718246459960938 ;  /* 0x3f31721802051820 */ /* 0x040fe40000410000 */
[----:B------:R-:W-:-:S05]  /*61b0*/  @P2 FMUL.FTZ R13, R2, 0.69314718246459960938 ;  /* 0x3f317218020d2820 */ /* 0x000fca0000410000 */
[----:B------:R-:W2:Y:S08]  /*61c0*/  @P2 MUFU.LG2 R10, R12 ;  /* 0x0000000c000a2308 */ /* 0x000eb00000000c00 */
[----:B------:R3:W4:Y:S01]  /*61d0*/  @P1 MUFU.RCP R4, R11 ;  /* 0x0000000b00041308 */ /* 0x0007220000001000 */
[----:B-1----:R-:W-:-:S04]  /*61e0*/  @P1 FMUL.FTZ R6, R6, 0.69314718246459960938 ;  /* 0x3f31721806061820 */ /* 0x002fc80000410000 */
[----:B------:R-:W-:-:S03]  /*61f0*/  @P1 FFMA.FTZ R20, R5, R0, R6 ;  /* 0x0000000005141223 */ /* 0x000fc60000010006 */
[----:B------:R3:W1:Y:S01]  /*6200*/  @P2 MUFU.RCP R9, R12 ;  /* 0x0000000c00092308 */ /* 0x0006620000001000 */
[----:B--2---:R-:W-:-:S04]  /*6210*/  @P2 FMUL.FTZ R10, R10, 0.69314718246459960938 ;  /* 0x3f3172180a0a2820 */ /* 0x004fc80000410000 */
[----:B------:R-:W-:Y:S01]  /*6220*/  @P2 FFMA.FTZ R3, R13, R7, R10 ;  /* 0x000000070d032223 */ /* 0x000fe2000001000a */
[----:B------:R-:W-:Y:S02]  /*6230*/  WARPGROUP.DEPBAR.LE gsb0, 0x0 ;  /* 0x00008000000079c5 */ /* 0x000fe40000010000 */
[----:B------:R-:W-:-:S06]  /*6240*/  WARPGROUP.ARRIVE ;  /* 0x00000000000079c5 */ /* 0x000fcc0000000000 */
        /* <DEDUP_REMOVED lines=31> */
[----:B------:R-:W-:Y:S03]  /*6440*/  HGMMA.64x128x16.F32 R24, R164, gdesc[UR4].tnspB, R24, gsb0 ;  /* 0x41e00004a4187df0 */ /* 0x000fe60008000818 */
[----:B------:R-:W-:Y:S02]  /*6450*/  WARPGROUP.DEPBAR.LE gsb0, 0x0 ;  /* 0x00008000000079c5 */ /* 0x000fe40000010000 */
[----:B-1-34-:R-:W-:Y:S05]  /*6460*/  @!P0 BRA `(.L_x_152) ;  /* 0x0000000000048947 */ /* 0x01afea0003800000 */
[----:B------:R-:W-:Y:S01]  /*6470*/  BPT.TRAP 0x1 ;  /* 0x000000040000795c */ /* 0x000fe20000300000 */
.L_x_152:
[----:B------:R-:W-:Y:S01]  /*6480*/  ISETP.NE.AND P3, PT, R18, RZ, PT ;  /* 0x000000ff1200720c */ /* 0x000fe20003f65270 */
[----:B------:R-:W-:Y:S02]  /*6490*/  IMAD.U32 R5, RZ, RZ, UR5 ;  /* 0x00000005ff057e24 */ /* 0x000fe4000f8e00ff */
        /* <DEDUP_REMOVED lines=11> */
[----:B------:R-:W-:-:S02]  /*6550*/  @P3 VIADD R5, R5, 0x34860 ;  /* 0x0003486005053836 */ /* 0x000fc40000000000 */
[-C--:B------:R-:W-:Y:S01]  /*6560*/  FMUL.FTZ R46, R46, R9.reuse ;  /* 0x000000092e2e7220 */ /* 0x080fe20000410000 */
[-C--:B------:R-:W-:Y:S01]  /*6570*/  FMUL.FTZ R51, R51, R9.reuse ;  /* 0x0000000933337220 */ /* 0x080fe20000410000 */
[-C--:B------:R-:W-:Y:S01]  /*6580*/  FMUL.FTZ R50, R50, R9.reuse ;  /* 0x0000000932327220 */ /* 0x080fe20000410000 */
[-C--:B------:R-:W-:Y:S01]  /*6590*/  FMUL.FTZ R55, R55, R9.reuse ;  /* 0x0000000937377220 */ /* 0x080fe20000410000 */
[----:B------:R-:W-:Y:S01]  /*65a0*/  @P3 PRMT R5, R22, 0x654, R5 ;  /* 0x0000065416053816 */ /* 0x000fe20000000005 */
[-C--:B------:R-:W-:Y:S01]  /*65b0*/  FMUL.FTZ R54, R54, R9.reuse ;  /* 0x0000000936367220 */ /* 0x080fe20000410000 */
[-C--:B------:R-:W-:Y:S01]  /*65c0*/  FMUL.FTZ R59, R59, R9.reuse ;  /* 0x000000093b3b7220 */ /* 0x080fe20000410000 */
[-C--:B------:R-:W-:Y:S01]  /*65d0*/  FMUL.FTZ R58, R58, R9.reuse ;  /* 0x000000093a3a7220 */ /* 0x080fe20000410000 */
[----:B------:R1:W-:Y:S01]  /*65e0*/  @P3 SYNCS.ARRIVE.TRANS64.RED.A1T0 RZ, [R5+URZ], RZ ;  /* 0x000000ff05ff39a7 */ /* 0x0003e2000810043f */
        /* <DEDUP_REMOVED lines=14> */
[C---:B-1----:R-:W-:Y:S01]  /*66d0*/  LOP3.LUT R5, R16.reuse, 0x380, RZ, 0xc0, !PT ;  /* 0x0000038010057812 */ /* 0x042fe200078ec0ff */
[-C--:B------:R-:W-:Y:S01]  /*66e0*/  FMUL.FTZ R6, R29, R4.reuse ;  /* 0x000000041d067220 */ /* 0x080fe20000410000 */
[----:B------:R-:W-:Y:S01]  /*66f0*/  IADD3 R9, P1, R16, 0x40, RZ ;  /* 0x0000004010097810 */ /* 0x000fe20007f3e0ff */
[-C--:B------:R-:W-:Y:S01]  /*6700*/  FMUL.FTZ R7, R28, R4.reuse ;  /* 0x000000041c077220 */ /* 0x080fe20000410000 */
[C---:B------:R-:W-:Y:S01]  /*6710*/  IADD3 R29, P0, R16.reuse, 0x20, RZ ;  /* 0x00000020101d7810 */ /* 0x040fe20007f1e0ff */
[-C--:B------:R-:W-:Y:S01]  /*6720*/  FMUL.FTZ R25, R25, R4.reuse ;  /* 0x0000000419197220 */ /* 0x080fe20000410000 */
[----:B------:R-:W-:Y:S01]  /*6730*/  IADD3 R15, P6, R16, 0x4000, RZ ;  /* 0x00004000100f7810 */ /* 0x000fe20007fde0ff */
[-C--:B------:R-:W-:Y:S01]  /*6740*/  FMUL.FTZ R0, R24, R4.reuse ;  /* 0x0000000418007220 */ /* 0x080fe20000410000 */
[----:B------:R-:W-:Y:S01]  /*6750*/  SHF.R.U64 R5, R5, 0x3, RZ ;  /* 0x0000000305057819 */ /* 0x000fe200000012ff */
[-C--:B------:R-:W-:Y:S01]  /*6760*/  FMUL.FTZ R33, R33, R4.reuse ;  /* 0x0000000421217220 */ /* 0x080fe20000410000 */
[----:B------:R-:W-:Y:S01]  /*6770*/  LOP3.LUT R26, R9, 0x380, RZ, 0xc0, !PT ;  /* 0x00000380091a7812 */ /* 0x000fe200078ec0ff */
[-C--:B------:R-:W-:Y:S01]  /*6780*/  FMUL.FTZ R32, R32, R4.reuse ;  /* 0x0000000420207220 */ /* 0x080fe20000410000 */
[----:B------:R-:W-:Y:S01]  /*6790*/  LOP3.LUT R28, R29, 0x380, RZ, 0xc0, !PT ;  /* 0x000003801d1c7812 */ /* 0x000fe200078ec0ff */
        /* <DEDUP_REMOVED lines=26> */
[----:B------:R-:W-:Y:S01]  /*6940*/  LOP3.LUT R14, R15, 0x380, RZ, 0xc0, !PT ;  /* 0x000003800f0e7812 */ /* 0x000fe200078ec0ff */
[----:B------:R-:W-:Y:S01]  /*6950*/  UIADD3 UR35, -UR36, URZ, URZ ;  /* 0x0000003f24237290 */ /* 0x000fe2000fffe13f */
[----:B------:R-:W-:Y:S01]  /*6960*/  LOP3.LUT R4, R5, R16, RZ, 0x3c, !PT ;  /* 0x0000001005047212 */ /* 0x000fe200078e3cff */
[--C-:B------:R-:W-:Y:S01]  /*6970*/  IMAD.MOV.U32 R5, RZ, RZ, R17.reuse ;  /* 0x000000ffff057224 */ /* 0x100fe200078e0011 */
[----:B------:R-:W-:Y:S01]  /*6980*/  SHF.R.U64 R26, R26, 0x3, RZ ;  /* 0x000000031a1a7819 */ /* 0x000fe200000012ff */
[----:B------:R-:W-:Y:S01]  /*6990*/  ULDC UR4, c[0x0][0xdb4] ;  /* 0x00036d0000047ab9 */ /* 0x000fe20000000800 */
[----:B------:R-:W-:Y:S01]  /*69a0*/  SHF.R.U64 R28, R28, 0x3, RZ ;  /* 0x000000031c1c7819 */ /* 0x000fe200000012ff */
[----:B------:R-:W-:Y:S01]  /*69b0*/  UIMAD UR35, UR4, UR35, UR61 ;  /* 0x00000023042372a4 */ /* 0x000fe2000f8e023d */
[----:B------:R-:W-:Y:S01]  /*69c0*/  SHF.R.U64 R14, R14, 0x3, RZ ;  /* 0x000000030e0e7819 */ /* 0x000fe200000012ff */
[----:B------:R-:W-:Y:S01]  /*69d0*/  UIADD3 UR34, -UR61, URZ, URZ ;  /* 0x0000003f3d227290 */ /* 0x000fe2000fffe13f */
[----:B------:R-:W-:Y:S01]  /*69e0*/  LOP3.LUT R26, R26, R9, RZ, 0x3c, !PT ;  /* 0x000000091a1a7212 */ /* 0x000fe200078e3cff */
[----:B------:R-:W-:Y:S01]  /*69f0*/  ULDC UR5, c[0x0][0xda8] ;  /* 0x00036a0000057ab9 */ /* 0x000fe20000000800 */
[----:B------:R-:W-:Y:S01]  /*6a00*/  LOP3.LUT R28, R28, R29, RZ, 0x3c, !PT ;  /* 0x0000001d1c1c7212 */ /* 0x000fe200078e3cff */
[--C-:B------:R-:W-:Y:S01]  /*6a10*/  IMAD.X R29, RZ, RZ, R17.reuse, P0 ;  /* 0x000000ffff1d7224 */ /* 0x100fe200000e0611 */
[----:B------:R-:W-:Y:S01]  /*6a20*/  MOV R9, R4 ;  /* 0x0000000400097202 */ /* 0x000fe20000000f00 */
[----:B------:R-:W-:Y:S01]  /*6a30*/  USHF.R.S32.HI UR4, URZ, 0x1f, UR35 ;  /* 0x0000001f3f047899 */ /* 0x000fe20008011423 */
[----:B------:R-:W-:Y:S01]  /*6a40*/  F2FP.F16.F32.PACK_AB R5, R27, R2 ;  /* 0x000000021b05723e */ /* 0x000fe200000000ff */
[--C-:B------:R-:W-:Y:S01]  /*6a50*/  IMAD.X R27, RZ, RZ, R17.reuse, P1 ;  /* 0x000000ffff1b7224 */ /* 0x100fe200008e0611 */
[----:B------:R-:W-:Y:S01]  /*6a60*/  LOP3.LUT R14, R14, R15, RZ, 0x3c, !PT ;  /* 0x0000000f0e0e7212 */ /* 0x000fe200078e3cff */
[----:B------:R-:W-:Y:S01]  /*6a70*/  IMAD.X R15, RZ, RZ, R17, P6 ;  /* 0x000000ffff0f7224 */ /* 0x000fe200030e0611 */
[----:B------:R-:W-:Y:S01]  /*6a80*/  R2UR UR6, R187 ;  /* 0x00000000bb0672ca */ /* 0x000fe200000e0000 */
[----:B------:R-:W-:Y:S01]  /*6a90*/  ULDC.64 UR8, c[0x0][0xb70] ;  /* 0x0002dc0000087ab9 */ /* 0x000fe20000000a00 */
[----:B------:R-:W-:Y:S01]  /*6aa0*/  IADD3 R11, P2, R16, 0x60, RZ ;  /* 0x00000060100b7810 */ /* 0x000fe20007f5e0ff */
[----:B------:R-:W-:Y:S01]  /*6ab0*/  USHF.R.S32.HI UR7, URZ, 0x1f, UR36 ;  /* 0x0000001f3f077899 */ /* 0x000fe20008011424 */
[----:B------:R-:W-:Y:S01]  /*6ac0*/  MOV R29, R28 ;  /* 0x0000001c001d7202 */ /* 0x000fe20000000f00 */
[----:B------:R-:W-:Y:S01]  /*6ad0*/  ULDC.64 UR12, c[0x0][0x208] ;  /* 0x00008200000c7ab9 */ /* 0x000fe20000000a00 */
[----:B------:R-:W-:-:S02]  /*6ae0*/  MOV R28, R26 ;  /* 0x0000001a001c7202 */ /* 0x000fc40000000f00 */
[----:B------:R-:W-:Y:S02]  /*6af0*/  MOV R26, R14 ;  /* 0x0000000e001a7202 */ /* 0x000fe40000000f00 */
[----:B------:R-:W1:Y:S01]  /*6b00*/  LDC.64 R14, c[0x0][0xb78] ;  /* 0x0002de00ff0e7b82 */ /* 0x000e620000000a00 */
[----:B------:R-:W-:Y:S02]  /*6b10*/  LOP3.LUT R24, R11, 0x380, RZ, 0xc0, !PT ;  /* 0x000003800b187812 */ /* 0x000fe400078ec0ff */
[----:B------:R-:W-:Y:S01]  /*6b20*/  IADD3 R21, P3, R16, 0x4060, RZ ;  /* 0x0000406010157810 */ /* 0x000fe20007f7e0ff */
[----:B------:R-:W-:Y:S01]  /*6b30*/  UIMAD UR34, UR5, UR34, UR6 ;  /* 0x00000022052272a4 */ /* 0x000fe2000f8e0206 */
[----:B------:R-:W-:Y:S01]  /*6b40*/  SHF.R.U64 R24, R24, 0x3, RZ ;  /* 0x0000000318187819 */ /* 0x000fe200000012ff */
[----:B------:R-:W-:Y:S01]  /*6b50*/  UIMAD UR6, UR4, UR8, URZ ;  /* 0x00000008040672a4 */ /* 0x000fe2000f8e023f */
[----:B------:R-:W-:Y:S01]  /*6b60*/  LOP3.LUT R8, R21, 0x380, RZ, 0xc0, !PT ;  /* 0x0000038015087812 */ /* 0x000fe200078ec0ff */
[----:B------:R-:W-:Y:S01]  /*6b70*/  USHF.L.U32 UR34, UR34, 0x7, URZ ;  /* 0x0000000722227899 */ /* 0x000fe2000800063f */
[----:B------:R-:W-:Y:S01]  /*6b80*/  LOP3.LUT R24, R24, R11, RZ, 0x3c, !PT ;  /* 0x0000000b18187212 */ /* 0x000fe200078e3cff */
[----:B------:R-:W-:Y:S01]  /*6b90*/  UIMAD.WIDE.U32 UR4, UR35, UR8, URZ ;  /* 0x00000008230472a5 */ /* 0x000fe2000f8e003f */
[----:B------:R-:W-:Y:S01]  /*6ba0*/  IADD3 R11, P4, R16, 0x4040, RZ ;  /* 0x00004040100b7810 */ /* 0x000fe20007f9e0ff */
[----:B------:R-:W-:Y:S01]  /*6bb0*/  UIMAD UR6, UR35, UR9, UR6 ;  /* 0x00000009230672a4 */ /* 0x000fe2000f8e0206 */
[----:B------:R-:W-:-:S02]  /*6bc0*/  F2FP.F16.F32.PACK_AB R6, R6, R7 ;  /* 0x000000070606723e */ /* 0x000fc400000000ff */
[----:B------:R-:W-:Y:S01]  /*6bd0*/  IADD3 R13, P5, R16, 0x4020, RZ ;  /* 0x00004020100d7810 */ /* 0x000fe20007fbe0ff */
[----:B------:R-:W-:Y:S01]  /*6be0*/  UIADD3 UR6, UR5, UR6, URZ ;  /* 0x0000000605067290 */ /* 0x000fe2000fffe03f */
[----:B------:R-:W-:Y:S01]  /*6bf0*/  F2FP.F16.F32.PACK_AB R4, R25, R0 ;  /* 0x000000001904723e */ /* 0x000fe200000000ff */
[----:B------:R-:W-:Y:S01]  /*6c00*/  IMAD.X R25, RZ, RZ, R17, P2 ;  /* 0x000000ffff197224 */ /* 0x000fe200010e0611 */
[----:B------:R-:W-:Y:S01]  /*6c10*/  F2FP.F16.F32.PACK_AB R7, R31, R30 ;  /* 0x0000001e1f07723e */ /* 0x000fe200000000ff */
[----:B------:R-:W-:Y:S01]  /*6c20*/  BAR.SYNC.DEFER_BLOCKING 0x1, 0x100 ;  /* 0x0044000000007b1d */ /* 0x000fe20000010000 */
[----:B------:R-:W-:Y:S01]  /*6c30*/  LOP3.LUT R10, R11, 0x380, RZ, 0xc0, !PT ;  /* 0x000003800b0a7812 */ /* 0x000fe200078ec0ff */
[----:B------:R-:W-:Y:S01]  /*6c40*/  VIADD R31, R190, UR34 ;  /* 0x00000022be1f7c36 */ /* 0x000fe20008000000 */
[----:B------:R-:W-:Y:S02]  /*6c50*/  SHF.R.U64 R8, R8, 0x3, RZ ;  /* 0x0000000308087819 */ /* 0x000fe400000012ff */
[----:B------:R-:W-:-:S02]  /*6c60*/  LOP3.LUT R12, R13, 0x380, RZ, 0xc0, !PT ;  /* 0x000003800d0c7812 */ /* 0x000fc400078ec0ff */
[----:B------:R-:W-:Y:S02]  /*6c70*/  SHF.R.U64 R10, R10, 0x3, RZ ;  /* 0x000000030a0a7819 */ /* 0x000fe400000012ff */
[----:B------:R-:W-:Y:S02]  /*6c80*/  LOP3.LUT R8, R8, R21, RZ, 0x3c, !PT ;  /* 0x0000001508087212 */ /* 0x000fe400078e3cff */
[----:B------:R-:W-:Y:S02]  /*6c90*/  SHF.R.U64 R12, R12, 0x3, RZ ;  /* 0x000000030c0c7819 */ /* 0x000fe400000012ff */
[----:B------:R-:W-:Y:S01]  /*6ca0*/  LOP3.LUT R10, R10, R11, RZ, 0x3c, !PT ;  /* 0x0000000b0a0a7212 */ /* 0x000fe200078e3cff */
[--C-:B------:R-:W-:Y:S01]  /*6cb0*/  IMAD.X R11, RZ, RZ, R17.reuse, P4 ;  /* 0x000000ffff0b7224 */ /* 0x100fe200020e0611 */
[----:B------:R-:W-:Y:S01]  /*6cc0*/  LOP3.LUT R12, R12, R13, RZ, 0x3c, !PT ;  /* 0x0000000d0c0c7212 */ /* 0x000fe200078e3cff */
[----:B------:R-:W-:Y:S01]  /*6cd0*/  IMAD.X R13, RZ, RZ, R17, P5 ;  /* 0x000000ffff0d7224 */ /* 0x000fe200028e0611 */
[----:B------:R-:W-:Y:S01]  /*6ce0*/  MOV R27, R24 ;  /* 0x00000018001b7202 */ /* 0x000fe20000000f00 */
[----:B------:R-:W-:Y:S01]  /*6cf0*/  IMAD.U32 R25, RZ, RZ, UR5 ;  /* 0x00000005ff197e24 */ /* 0x000fe2000f8e00ff */
[----:B------:R-:W-:Y:S01]  /*6d00*/  LOP3.LUT P0, RZ, R186, 0x3, RZ, 0xc0, !PT ;  /* 0x00000003baff7812 */ /* 0x000fe2000780c0ff */
[----:B------:R-:W-:Y:S01]  /*6d10*/  IMAD.U32 R24, RZ, RZ, UR4 ;  /* 0x00000004ff187e24 */ /* 0x000fe2000f8e00ff */
[----:B------:R-:W-:Y:S01]  /*6d20*/  ULDC UR4, c[0x0][0xa88] ;  /* 0x0002a20000047ab9 */ /* 0x000fe20000000800 */
[----:B------:R-:W-:Y:S01]  /*6d30*/  IMAD.U32 R25, RZ, RZ, UR6 ;  /* 0x00000006ff197e24 */ /* 0x000fe2000f8e00ff */
[----:B------:R-:W-:Y:S01]  /*6d40*/  MOV R2, R10 ;  /* 0x0000000a00027202 */ /* 0x000fe20000000f00 */
[----:B------:R2:W-:Y:S01]  /*6d50*/  STSM.16.M88.4 [R9], R4 ;  /* 0x0000000409007844 */ /* 0x0005e20000000200 */
[----:B------:R-:W-:Y:S01]  /*6d60*/  MOV R21, R12 ;  /* 0x0000000c00157202 */ /* 0x000fe20000000f00 */
[----:B-1----:R-:W-:Y:S01]  /*6d70*/  IMAD.WIDE.U32 R24, R14, UR36, R24 ;  /* 0x000000240e187c25 */ /* 0x002fe2000f8e0018 */
[----:B------:R-:W-:-:S02]  /*6d80*/  F2FP.F16.F32.PACK_AB R10, R45, R44 ;  /* 0x0000002c2d0a723e */ /* 0x000fc400000000ff */
[----:B------:R-:W-:Y:S02]  /*6d90*/  F2FP.F16.F32.PACK_AB R11, R47, R46 ;  /* 0x0000002e2f0b723e */ /* 0x000fe400000000ff */
[----:B------:R-:W-:Y:S02]  /*6da0*/  F2FP.F16.F32.PACK_AB R12, R49, R48 ;  /* 0x00000030310c723e */ /* 0x000fe400000000ff */
[----:B------:R-:W-:Y:S02]  /*6db0*/  F2FP.F16.F32.PACK_AB R13, R51, R50 ;  /* 0x00000032330d723e */ /* 0x000fe400000000ff */
[----:B------:R-:W-:Y:S02]  /*6dc0*/  F2FP.F16.F32.PACK_AB R64, R65, R64 ;  /* 0x000000404140723e */ /* 0x000fe400000000ff */
[----:B------:R-:W-:Y:S02]  /*6dd0*/  F2FP.F16.F32.PACK_AB R65, R67, R66 ;  /* 0x000000424341723e */ /* 0x000fe400000000ff */
[----:B------:R-:W-:Y:S01]  /*6de0*/  F2FP.F16.F32.PACK_AB R72, R73, R72 ;  /* 0x000000484948723e */ /* 0x000fe200000000ff */
[----:B--2---:R-:W-:Y:S01]  /*6df0*/  IMAD.X R9, RZ, RZ, R17, P3 ;  /* 0x000000ffff097224 */ /* 0x004fe200018e0611 */
[----:B------:R-:W-:-:S02]  /*6e00*/  F2FP.F16.F32.PACK_AB R4, R33, R32 ;  /* 0x000000202104723e */ /* 0x000fc400000000ff */
[----:B------:R-:W-:Y:S02]  /*6e10*/  F2FP.F16.F32.PACK_AB R5, R35, R34 ;  /* 0x000000222305723e */ /* 0x000fe400000000ff */
[----:B------:R-:W-:Y:S01]  /*6e20*/  MOV R0, R8 ;  /* 0x0000000800007202 */ /* 0x000fe20000000f00 */
[----:B------:R-:W-:Y:S01]  /*6e30*/  VIADD R9, R31, 0x8 ;  /* 0x000000081f097836 */ /* 0x000fe20000000000 */
[----:B------:R-:W-:Y:S01]  /*6e40*/  F2FP.F16.F32.PACK_AB R6, R37, R36 ;  /* 0x000000242506723e */ /* 0x000fe200000000ff */
[----:B------:R-:W-:Y:S01]  /*6e50*/  IMAD R8, R14, UR7, RZ ;  /* 0x000000070e087c24 */ /* 0x000fe2000f8e02ff */
[----:B------:R-:W-:Y:S02]  /*6e60*/  F2FP.F16.F32.PACK_AB R7, R39, R38 ;  /* 0x000000262707723e */ /* 0x000fe400000000ff */
[----:B------:R-:W-:Y:S01]  /*6e70*/  ISETP.GE.OR P1, PT, R9, UR4, P0 ;  /* 0x0000000409007c0c */ /* 0x000fe20008726670 */
[----:B------:R-:W-:Y:S01]  /*6e80*/  IMAD R30, R15, UR36, R8 ;  /* 0x000000240f1e7c24 */ /* 0x000fe2000f8e0208 */
[----:B------:R-:W-:Y:S01]  /*6e90*/  F2FP.F16.F32.PACK_AB R8, R41, R40 ;  /* 0x000000282908723e */ /* 0x000fe200000000ff */
[----:B------:R1:W-:Y:S01]  /*6ea0*/  STSM.16.M88.4 [R29], R4 ;  /* 0x000000041d007844 */ /* 0x0003e20000000200 */
[----:B------:R-:W-:-:S02]  /*6eb0*/  F2FP.F16.F32.PACK_AB R9, R43, R42 ;  /* 0x0000002a2b09723e */ /* 0x000fc400000000ff */
[----:B------:R-:W-:Y:S02]  /*6ec0*/  F2FP.F16.F32.PACK_AB R14, R53, R52 ;  /* 0x00000034350e723e */ /* 0x000fe400000000ff */
[----:B------:R-:W-:Y:S01]  /*6ed0*/  F2FP.F16.F32.PACK_AB R15, R55, R54 ;  /* 0x00000036370f723e */ /* 0x000fe200000000ff */
[----:B------:R-:W-:Y:S01]  /*6ee0*/  STSM.16.M88.4 [R28], R8 ;  /* 0x000000081c007844 */ /* 0x000fe20000000200 */
[----:B------:R-:W-:Y:S02]  /*6ef0*/  F2FP.F16.F32.PACK_AB R66, R69, R68 ;  /* 0x000000444542723e */ /* 0x000fe400000000ff */
[----:B------:R-:W-:Y:S01]  /*6f00*/  F2FP.F16.F32.PACK_AB R67, R71, R70 ;  /* 0x000000464743723e */ /* 0x000fe200000000ff */
[----:B------:R-:W-:Y:S01]  /*6f10*/  STSM.16.M88.4 [R27], R12 ;  /* 0x0000000c1b007844 */ /* 0x000fe20000000200 */
[----:B------:R-:W-:Y:S02]  /*6f20*/  F2FP.F16.F32.PACK_AB R73, R75, R74 ;  /* 0x0000004a4b49723e */ /* 0x000fe400000000ff */
[----:B------:R-:W-:-:S02]  /*6f30*/  F2FP.F16.F32.PACK_AB R80, R81, R80 ;  /* 0x000000505150723e */ /* 0x000fc400000000ff */
[----:B------:R-:W-:Y:S02]  /*6f40*/  F2FP.F16.F32.PACK_AB R74, R77, R76 ;  /* 0x0000004c4d4a723e */ /* 0x000fe400000000ff */
[----:B-1----:R-:W-:Y:S02]  /*6f50*/  F2FP.F16.F32.PACK_AB R4, R57, R56 ;  /* 0x000000383904723e */ /* 0x002fe400000000ff */
[----:B------:R-:W-:Y:S02]  /*6f60*/  F2FP.F16.F32.PACK_AB R5, R59, R58 ;  /* 0x0000003a3b05723e */ /* 0x000fe400000000ff */
[----:B------:R-:W-:Y:S02]  /*6f70*/  F2FP.F16.F32.PACK_AB R6, R61, R60 ;  /* 0x0000003c3d06723e */ /* 0x000fe400000000ff */
[----:B------:R-:W-:Y:S02]  /*6f80*/  F2FP.F16.F32.PACK_AB R7, R63, R62 ;  /* 0x0000003e3f07723e */ /* 0x000fe400000000ff */
[----:B------:R-:W-:-:S02]  /*6f90*/  F2FP.F16.F32.PACK_AB R75, R79, R78 ;  /* 0x0000004e4f4b723e */ /* 0x000fc400000000ff */
[----:B------:R-:W-:Y:S01]  /*6fa0*/  F2FP.F16.F32.PACK_AB R81, R83, R82 ;  /* 0x000000525351723e */ /* 0x000fe200000000ff */
[----:B------:R1:W-:Y:S01]  /*6fb0*/  STSM.16.M88.4 [R26], R4 ;  /* 0x000000041a007844 */ /* 0x0003e20000000200 */
[----:B------:R-:W-:Y:S02]  /*6fc0*/  F2FP.F16.F32.PACK_AB R82, R85, R84 ;  /* 0x000000545552723e */ /* 0x000fe400000000ff */
[----:B------:R-:W-:Y:S01]  /*6fd0*/  F2FP.F16.F32.PACK_AB R83, R87, R86 ;  /* 0x000000565753723e */ /* 0x000fe200000000ff */
[----:B------:R-:W-:Y:S01]  /*6fe0*/  STSM.16.M88.4 [R21], R64 ;  /* 0x0000004015007844 */ /* 0x000fe20000000200 */
[----:B------:R-:W-:Y:S02]  /*6ff0*/  SHF.R.S32.HI R29, RZ, 0x1f, R31 ;  /* 0x0000001fff1d7819 */ /* 0x000fe4000001141f */
[C---:B------:R-:W-:Y:S01]  /*7000*/  IADD3 R24, P2, R31.reuse, R24, RZ ;  /* 0x000000181f187210 */ /* 0x040fe20007f5e0ff */
[----:B------:R-:W-:Y:S01]  /*7010*/  STSM.16.M88.4 [R2], R72 ;  /* 0x0000004802007844 */ /* 0x000fe20000000200 */
[----:B------:R-:W-:Y:S01]  /*7020*/  ISETP.GE.OR P0, PT, R31, UR4, P0 ;  /* 0x000000041f007c0c */ /* 0x000fe20008706670 */
[----:B------:R-:W-:Y:S01]  /*7030*/  ULDC.64 UR4, c[0x0][0xb40] ;  /* 0x0002d00000047ab9 */ /* 0x000fe20000000a00 */
[----:B------:R-:W-:Y:S01]  /*7040*/  IADD3.X R29, R29, R25, R30, P2, !PT ;  /* 0x000000191d1d7210 */ /* 0x000fe200017fe41e */
[----:B------:R-:W-:Y:S01]  /*7050*/  STSM.16.M88.4 [R0], R80 ;  /* 0x0000005000007844 */ /* 0x000fe20000000200 */
[----:B------:R-:W-:Y:S01]  /*7060*/  R2UR UR10, R184 ;  /* 0x00000000b80a72ca */ /* 0x000fe200000e0000 */
[----:B------:R-:W-:Y:S01]  /*7070*/  @!PT LDS RZ, [RZ] ;  /* 0x00000000fffff984 */ /* 0x000fe20000000800 */
[----:B------:R-:W-:Y:S01]  /*7080*/  @!PT LDS RZ, [RZ] ;  /* 0x00000000fffff984 */ /* 0x000fe20000000800 */
[----:B------:R-:W-:Y:S01]  /*7090*/  @!PT LDS RZ, [RZ] ;  /* 0x00000000fffff984 */ /* 0x000fe20000000800 */
[----:B------:R-:W-:Y:S01]  /*70a0*/  @!PT LDS RZ, [RZ] ;  /* 0x00000000fffff984 */ /* 0x000fe20000000800 */
[----:B------:R2:W-:Y:S06]  /*70b0*/  MEMBAR.ALL.CTA ;  /* 0x0000000000007992 */ /* 0x0005ec0000008000 */
[----:B--2---:R-:W2:Y:S02]  /*70c0*/  FENCE.VIEW.ASYNC.S ;  /* 0x00000000000073c6 */ /* 0x004ea40000000000 */
[----:B--2---:R-:W-:Y:S06]  /*70d0*/  BAR.ARV 0x1, 0x120 ;  /* 0x0044800000007b1d */ /* 0x004fec0000002000 */
[C---:B-1----:R-:W-:Y:S01]  /*70e0*/  LEA R4, P2, R24.reuse, UR4, 0x2 ;  /* 0x0000000418047c11 */ /* 0x042fe2000f8410ff */
[----:B------:R-:W-:Y:S01]  /*70f0*/  ULDC UR4, c[0x0][0xc] ;  /* 0x0000030000047ab9 */ /* 0x000fe20000000800 */
[----:B------:R-:W1:Y:S01]  /*7100*/  SHFL.IDX PT, R6, R189, RZ, 0x1f ;  /* 0x00001fffbd067589 */ /* 0x000e6200000e0000 */
[----:B------:R-:W-:Y:S01]  /*7110*/  UIADD3 UR10, UR4, UR10, URZ ;  /* 0x0000000a040a7290 */ /* 0x000fe2000fffe03f */
[----:B------:R-:W-:-:S05]  /*7120*/  LEA.HI.X R5, R24, UR5, R29, 0x2, P2 ;  /* 0x0000000518057c11 */ /* 0x000fca00090f141d */
[----:B------:R2:W-:Y:S01]  /*7130*/  @!P0 STG.E desc[UR12][R4.64], R20 ;  /* 0x0000001404008986 */ /* 0x0005e2000c10190c */
[----:B------:R-:W-:-:S03]  /*7140*/  IMAD.U32 R184, RZ, RZ, UR10 ;  /* 0x0000000affb87e24 */ /* 0x000fc6000f8e00ff */
[----:B------:R2:W-:Y:S01]  /*7150*/  @!P1 STG.E desc[UR12][R4.64+0x20], R3 ;  /* 0x0000200304009986 */ /* 0x0005e2000c10190c */
[----:B-1----:R-:W-:-:S13]  /*7160*/  ISETP.NE.AND P0, PT, R6, 0x7, PT ;  /* 0x000000070600780c */ /* 0x002fda0003f05270 */
[----:B--2---:R-:W-:Y:S05]  /*7170*/  @P0 BRA `(.L_x_153) ;  /* 0x0000000000640947 */ /* 0x004fea0003800000 */
        /* <DEDUP_REMOVED lines=11> */
[----:B------:R-:W-:Y:S01]  /*7230*/  UMOV UR7, 0x40 ;  /* 0x0000004000077882 */ /* 0x000fe20000000000 */
[----:B------:R-:W-:-:S05]  /*7240*/  UMOV UR8, 0x1 ;  /* 0x0000000100087882 */ /* 0x000fca0000000000 */
[----:B------:R1:W-:Y:S02]  /*7250*/  UTMASTG.5D [UR32], [UR4] ;  /* 0x00000020040073b5 */ /* 0x0003e40008020000 */
[----:B-1----:R-:W-:Y:S01]  /*7260*/  UMOV UR32, UR6 ;  /* 0x0000000600207c82 */ /* 0x002fe20008000000 */
[----:B------:R-:W-:Y:S01]  /*7270*/  UMOV UR33, UR7 ;  /* 0x0000000700217c82 */ /* 0x000fe20008000000 */
[----:B------:R-:W-:Y:S01]  /*7280*/  UIADD3 UR6, UR60, 0x34820, URZ ;  /* 0x000348203c067890 */ /* 0x000fe2000fffe03f */
[----:B------:R1:W-:Y:S03]  /*7290*/  UTMASTG.5D [UR32], [UR4] ;  /* 0x00000020040073b5 */ /* 0x0003e60008020000 */
[----:B------:R-:W-:Y:S02]  /*72a0*/  UPRMT UR7, URZ, 0x654, UR6 ;  /* 0x000006543f077896 */ /* 0x000fe40008000006 */
[----:B------:R-:W-:Y:S01]  /*72b0*/  UPRMT UR6, UR8, 0x654, UR6 ;  /* 0x0000065408067896 */ /* 0x000fe20008000006 */
[----:B------:R0:W-:Y:S01]  /*72c0*/  UTMACMDFLUSH ;  /* 0x00000000000079b7 */ /* 0x0001e20000000000 */
[----:B------:R-:W-:-:S05]  /*72d0*/  DEPBAR.LE SB0, 0x0 ;  /* 0x000080000000791a */ /* 0x000fca0000000000 */
[----:B------:R-:W-:Y:S02]  /*72e0*/  SYNCS.ARRIVE.TRANS64.RED.A1T0 RZ, [UR7], RZ ;  /* 0x000000ffffff79a7 */ /* 0x000fe40008100407 */
[----:B-1----:R-:W-:Y:S03]  /*72f0*/  SYNCS.ARRIVE.TRANS64.RED.A1T0 RZ, [UR6], RZ ;  /* 0x000000ffffff79a7 */ /* 0x002fe60008100406 */
.L_x_154:
[----:B------:R-:W-:Y:S05]  /*7300*/  BSYNC B0 ;  /* 0x0000000000007941 */ /* 0x000fea0003800000 */
.L_x_153:
[----:B------:R-:W1:Y:S01]  /*7310*/  LDC R0, c[0x0][0xda4] ;  /* 0x00036900ff007b82 */ /* 0x000e620000000800 */
[----:B------:R-:W-:Y:S01]  /*7320*/  R2UR UR5, R184 ;  /* 0x00000000b80572ca */ /* 0x000fe200000e0000 */
[----:B------:R-:W-:Y:S01]  /*7330*/  UIADD3 UR38, UR38, 0x1, URZ ;  /* 0x0000000126267890 */ /* 0x000fe2000fffe03f */
[----:B------:R-:W-:-:S03]  /*7340*/  VIADD R185, R185, 0x1 ;  /* 0x00000001b9b97836 */ /* 0x000fc60000000000 */
[----:B------:R-:W-:-:S04]  /*7350*/  UISETP.NE.AND UP0, UPT, UR38, 0x2, UPT ;  /* 0x000000022600788c */ /* 0x000fc8000bf05270 */
[----:B------:R-:W-:Y:S02]  /*7360*/  USEL UR4, URZ, 0x1, UP0 ;  /* 0x000000013f047887 */ /* 0x000fe40008000000 */
[----:B------:R-:W-:Y:S02]  /*7370*/  USEL UR38, UR38, URZ, UP0 ;  /* 0x0000003f26267287 */ /* 0x000fe40008000000 */
[----:B------:R-:W-:Y:S01]  /*7380*/  ULOP3.LUT UR39, UR39, UR4, URZ, 0x3c, !UPT ;  /* 0x0000000427277292 */ /* 0x000fe2000f8e3c3f */
[----:B-1----:R-:W-:-:S13]  /*7390*/  ISETP.LE.AND P0, PT, R0, UR5, PT ;  /* 0x0000000500007c0c */ /* 0x002fda000bf03270 */
[----:B------:R-:W-:Y:S05]  /*73a0*/  @!P0 BRA `(.L_x_155) ;  /* 0xffffff9c00cc8947 */ /* 0x000fea000383ffff */
[----:B------:R-:W-:Y:S05]  /*73b0*/  EXIT ;  /* 0x000000000000794d */ /* 0x000fea0003800000 */
.L_x_127:
[----:B------:R-:W-:-:S08]  /*73c0*/  NOP ;  /* 0x0000000000007918 */ /* 0x000fd00000000000 */
[----:B-1----:R-:W1:-:S00]  /*73d0*/  USETMAXREG.DEALLOC.CTAPOOL 0x18 ;  /* 0x00000018000079c8 */ /* 0x002e4000080e0500 */
[----:B-1----:R-:W-:-:S06]  /*73e0*/  LOP3.LUT R0, R0, 0x3, RZ, 0xc0, !PT ;  /* 0x0000000300007812 */ /* 0x002fcc00078ec0ff */
[----:B------:R-:W1:Y:S02]  /*73f0*/  SHFL.IDX PT, R0, R0, RZ, 0x1f ;  /* 0x00001fff00007589 */ /* 0x000e6400000e0000 */
[----:B-1----:R-:W-:-:S13]  /*7400*/  ISETP.NE.AND P0, PT, R0, RZ, PT ;  /* 0x000000ff0000720c */ /* 0x002fda0003f05270 */
[----:B------:R-:W-:Y:S05]  /*7410*/  @P0 EXIT ;  /* 0x000000000000094d */ /* 0x000fea0003800000 */
[----:B------:R-:W1:Y:S01]  /*7420*/  S2UR UR4, SR_CTAID.X ;  /* 0x00000000000479c3 */ /* 0x000e620000002500 */
[----:B------:R-:W-:Y:S02]  /*7430*/  IMAD.MOV.U32 R16, RZ, RZ, RZ ;  /* 0x000000ffff107224 */ /* 0x000fe400078e00ff */
[----:B------:R-:W-:Y:S02]  /*7440*/  IMAD.MOV.U32 R2, RZ, RZ, 0x1 ;  /* 0x00000001ff027424 */ /* 0x000fe400078e00ff */
[----:B------:R-:W-:-:S03]  /*7450*/  IMAD.MOV.U32 R17, RZ, RZ, 0x1 ;  /* 0x00000001ff117424 */ /* 0x000fc600078e00ff */
[----:B------:R-:W1:Y:S02]  /*7460*/  LDC R0, c[0x0][0xda4] ;  /* 0x00036900ff007b82 */ /* 0x000e640000000800 */
[----:B-1----:R-:W-:-:S13]  /*7470*/  ISETP.LE.AND P0, PT, R0, UR4, PT ;  /* 0x0000000400007c0c */ /* 0x002fda000bf03270 */
[----:B------:R-:W-:Y:S05]  /*7480*/  @P0 BRA `(.L_x_156) ;  /* 0x0000003000180947 */ /* 0x000fea0003800000 */
[----:B------:R-:W2:Y:S01]  /*7490*/  LDL R4, [R1+0x24] ;  /* 0x0000240001047983 */ /* 0x000ea20000100800 */
[----:B------:R-:W1:Y:S01]  /*74a0*/  S2UR UR4, SR_CTAID.X ;  /* 0x00000000000479c3 */ /* 0x000e620000002500 */
[----:B------:R-:W-:Y:S01]  /*74b0*/  LOP3.LUT R19, R19, 0xfffffffd, RZ, 0xc0, !PT ;  /* 0xfffffffd13137812 */ /* 0x000fe200078ec0ff */
[----:B------:R-:W-:Y:S01]  /*74c0*/  IMAD.MOV.U32 R16, RZ, RZ, RZ ;  /* 0x000000ffff107224 */ /* 0x000fe200078e00ff */
[----:B------:R-:W3:Y:S01]  /*74d0*/  S2R R3, SR_TID.X ;  /* 0x0000000000037919 */ /* 0x000ee20000002100 */
[----:B------:R-:W-:Y:S01]  /*74e0*/  IMAD.MOV.U32 R17, RZ, RZ, 0x1 ;  /* 0x00000001ff117424 */ /* 0x000fe200078e00ff */
[----:B------:R-:W-:Y:S01]  /*74f0*/  ULDC.64 UR36, c[0x0][0x198] ;  /* 0x0000660000247ab9 */ /* 0x000fe20000000a00 */
[----:B------:R-:W-:Y:S01]  /*7500*/  ULDC UR39, c[0x0][0xc] ;  /* 0x0000030000277ab9 */ /* 0x000fe20000000800 */
[C---:B---3--:R-:W-:Y:S02]  /*7510*/  LOP3.LUT P0, R0, R3.reuse, 0x1f, RZ, 0xc0, !PT ;  /* 0x0000001f03007812 */ /* 0x048fe4000780c0ff */
[----:B------:R-:W-:-:S03]  /*7520*/  LOP3.LUT P1, RZ, R3, 0x7f, RZ, 0xc0, !PT ;  /* 0x0000007f03ff7812 */ /* 0x000fc6000782c0ff */
[----:B------:R1:W-:Y:S01]  /*7530*/  STL [R1+0x20], R0 ;  /* 0x0000200001007387 */ /* 0x0003e20000100800 */
[----:B------:R-:W-:Y:S01]  /*7540*/  PLOP3.LUT P0, PT, P0, P1, PT, 0x8a, 0x0 ;  /* 0x000000000000781c */ /* 0x000fe20000703172 */
[----:B-1----:R-:W-:-:S08]  /*7550*/  IMAD.U32 R0, RZ, RZ, UR4 ;  /* 0x00000004ff007e24 */ /* 0x002fd0000f8e00ff */
[----:B------:R-:W-:Y:S01]  /*7560*/  @P1 LOP3.LUT R19, R19, 0x2, RZ, 0xfc, !PT ;  /* 0x0000000213131812 */ /* 0x000fe200078efcff */
[----:B------:R1:W-:Y:S03]  /*7570*/  STL [R1+0x14], R0 ;  /* 0x0000140001007387 */ /* 0x0003e60000100800 */
[----:B------:R-:W-:Y:S01]  /*7580*/  LOP3.LUT R19, R19, 0xfffffffe, RZ, 0xc0, !PT ;  /* 0xfffffffe13137812 */ /* 0x000fe200078ec0ff */
[----:B------:R1:W-:Y:S03]  /*7590*/  STL [R1+0x1c], RZ ;  /* 0x00001cff01007387 */ /* 0x0003e60000100800 */
[----:B------:R-:W-:Y:S02]  /*75a0*/  @P0 LOP3.LUT R19, R19, 0x1, RZ, 0xfc, !PT ;  /* 0x0000000113130812 */ /* 0x000fe400078efcff */
[----:B--2---:R-:W-:-:S13]  /*75b0*/  R2UR UR5, R4 ;  /* 0x00000000040572ca */ /* 0x004fda00000e0000 */
[----:B-1----:R-:W-:-:S12]  /*75c0*/  ULOP3.LUT UR38, UR5, 0x2, URZ, 0xfc, !UPT ;  /* 0x0000000205267892 */ /* 0x002fd8000f8efc3f */
.L_x_208:
[----:B------:R-:W2:Y:S01]  /*75d0*/  LDL R6, [R1+0x14] ;  /* 0x0000140001067983 */ /* 0x000ea20000100800 */
[----:B------:R-:W1:Y:S01]  /*75e0*/  LDC R2, c[0x0][0xda8] ;  /* 0x00036a00ff027b82 */ /* 0x000e620000000800 */
[----:B------:R-:W-:Y:S05]  /*75f0*/  YIELD ;  /* 0x0000000000007946 */ /* 0x000fea0003800000 */
[----:B------:R-:W-:Y:S02]  /*7600*/  ULDC.64 UR4, c[0x0][0x3f8] ;  /* 0x0000fe0000047ab9 */ /* 0x000fe40000000a00 */
[----:B------:R-:W3:Y:S01]  /*7610*/  LDC R0, c[0x0][0xdb4] ;  /* 0x00036d00ff007b82 */ /* 0x000ee20000000800 */
[----:B------:R-:W-:-:S03]  /*7620*/  UISETP.NE.U32.AND UP0, UPT, UR4, URZ, UPT ;  /* 0x0000003f0400728c */ /* 0x000fc6000bf05070 */
[----:B------:R-:W-:Y:S01]  /*7630*/  ULDC UR4, c[0x0][0x404] ;  /* 0x0001010000047ab9 */ /* 0x000fe20000000800 */
[----:B------:R-:W-:-:S04]  /*7640*/  UISETP.NE.AND.EX UP0, UPT, UR5, URZ, UPT, UP0 ;  /* 0x0000003f0500728c */ /* 0x000fc8000bf05300 */
[----:B------:R-:W-:Y:S01]  /*7650*/  USEL UR4, UR4, 0x1, UP0 ;  /* 0x0000000104047887 */ /* 0x000fe20008000000 */
[----:B-1----:R-:W-:Y:S02]  /*7660*/  ISETP.NE.AND P0, PT, R2, 0x1, PT ;  /* 0x000000010200780c */ /* 0x002fe40003f05270 */
[----:B---3--:R-:W-:-:S11]  /*7670*/  ISETP.NE.AND P1, PT, R0, 0x1, PT ;  /* 0x000000010000780c */ /* 0x008fd60003f25270 */
        /* <DEDUP_REMOVED lines=11> */
[----:B------:R-:W-:Y:S02]  /*7730*/  MOV R3, 0x400 ;  /* 0x0000040000037802 */ /* 0x000fe40000000f00 */
[----:B------:R2:W-:Y:S02]  /*7740*/  STL [R1], R7 ;  /* 0x0000000701007387 */ /* 0x0005e40000100800 */
        /* <DEDUP_REMOVED lines=13> */
[----:B------:R2:W-:Y:S01]  /*7820*/  STL [R1+0x4], R3 ;  /* 0x0000040301007387 */ /* 0x0005e20000100800 */
[----:B------:R-:W-:Y:S05]  /*7830*/  @!P0 BRA `(.L_x_157) ;  /* 0x0000000000408947 */ /* 0x000fea0003800000 */
[----:B------:R-:W-:Y:S01]  /*7840*/  MOV R2, 0x0 ;  /* 0x0000000000027802 */ /* 0x000fe20000000f00 */
[----:B------:R-:W-:Y:S01]  /*7850*/  ULDC.64 UR6, c[0x4][0xb8] ;  /* 0x01002e0000067ab9 */ /* 0x000fe20000000a00 */
[----:B------:R-:W-:Y:S01]  /*7860*/  ULDC.64 UR8, c[0x4][0xc0] ;  /* 0x0100300000087ab9 */ /* 0x000fe20000000a00 */
[----:B------:R-:W-:Y:S01]  /*7870*/  ULDC.64 UR4, c[0x4][0x8] ;  /* 0x0100020000047ab9 */ /* 0x000fe20000000a00 */
[----:B------:R-:W-:Y:S02]  /*7880*/  IMAD.U32 R4, RZ, RZ, UR6 ;  /* 0x00000006ff047e24 */ /* 0x000fe4000f8e00ff */
[----:B--2---:R-:W1:Y:S01]  /*7890*/  LDC.64 R2, c[0x4][R2] ;  /* 0x0100000002027b82 */ /* 0x004e620000000a00 */
[----:B------:R-:W-:Y:S02]  /*78a0*/  IMAD.U32 R5, RZ, RZ, UR7 ;  /* 0x00000007ff057e24 */ /* 0x000fe4000f8e00ff */
[----:B------:R-:W-:Y:S02]  /*78b0*/  IMAD.U32 R6, RZ, RZ, UR8 ;  /* 0x00000008ff067e24 */ /* 0x000fe4000f8e00ff */
[----:B------:R-:W-:-:S02]  /*78c0*/  IMAD.U32 R7, RZ, RZ, UR9 ;  /* 0x00000009ff077e24 */ /* 0x000fc4000f8e00ff */
[----:B------:R-:W-:Y:S02]  /*78d0*/  IMAD.U32 R10, RZ, RZ, UR4 ;  /* 0x00000004ff0a7e24 */ /* 0x000fe4000f8e00ff */
[----:B------:R-:W-:Y:S02]  /*78e0*/  IMAD.U32 R11, RZ, RZ, UR5 ;  /* 0x00000005ff0b7e24 */ /* 0x000fe4000f8e00ff */
[----:B------:R-:W-:Y:S02]  /*78f0*/  IMAD.MOV.U32 R8, RZ, RZ, 0x70 ;  /* 0x00000070ff087424 */ /* 0x000fe400078e00ff */
[----:B------:R-:W-:Y:S02]  /*7900*/  IMAD.MOV.U32 R12, RZ, RZ, 0x1 ;  /* 0x00000001ff0c7424 */ /* 0x000fe400078e00ff */
[----:B------:R-:W-:-:S07]  /*7910*/  IMAD.MOV.U32 R13, RZ, RZ, RZ ;  /* 0x000000ffff0d7224 */ /* 0x000fce00078e00ff */
[----:B------:R-:W-:-:S07]  /*7920*/  LEPC R20, `(.L_x_157) ;  /* 0x000000001014794e */ /* 0x000fce0000000000 */
[----:B-1----:R-:W-:Y:S05]  /*7930*/  CALL.ABS.NOINC R2 ;  /* 0x0000000002007343 */ /* 0x002fea0003c00000 */
.L_x_157:
        /* <DEDUP_REMOVED lines=9> */
[----:B------:R-:W-:Y:S02]  /*79d0*/  IMAD.U32 R4, RZ, RZ, UR6 ;  /* 0x00000006ff047e24 */ /* 0x000fe4000f8e00ff */
[----:B------:R-:W-:Y:S02]  /*79e0*/  IMAD.U32 R5, RZ, RZ, UR7 ;  /* 0x00000007ff057e24 */ /* 0x000fe4000f8e00ff */
[----:B------:R-:W-:Y:S02]  /*79f0*/  IMAD.U32 R6, RZ, RZ, UR8 ;  /* 0x00000008ff067e24 */ /* 0x000fe4000f8e00ff */
[----:B------:R-:W-:-:S02]  /*7a00*/  IMAD.U32 R7, RZ, RZ, UR9 ;  /* 0x00000009ff077e24 */ /* 0x000fc4000f8e00ff */
[----:B------:R-:W-:Y:S02]  /*7a10*/  IMAD.U32 R10, RZ, RZ, UR4 ;  /* 0x00000004ff0a7e24 */ /* 0x000fe4000f8e00ff */
[----:B------:R-:W-:Y:S02]  /*7a20*/  IMAD.U32 R11, RZ, RZ, UR5 ;  /* 0x00000005ff0b7e24 */ /* 0x000fe4000f8e00ff */
[----:B------:R-:W-:Y:S02]  /*7a30*/  IMAD.MOV.U32 R8, RZ, RZ, 0x70 ;  /* 0x00000070ff087424 */ /* 0x000fe400078e00ff */
[----:B------:R-:W-:Y:S02]  /*7a40*/  IMAD.MOV.U32 R12, RZ, RZ, 0x1 ;  /* 0x00000001ff0c7424 */ /* 0x000fe400078e00ff */
[----:B-1----:R-:W-:-:S07]  /*7a50*/  IMAD.MOV.U32 R13, RZ, RZ, RZ ;  /* 0x000000ffff0d7224 */ /* 0x002fce00078e00ff */
[----:B------:R-:W-:-:S07]  /*7a60*/  LEPC R20, `(.L_x_159) ;  /* 0x000000001014794e */ /* 0x000fce0000000000 */
[----:B--2---:R-:W-:Y:S05]  /*7a70*/  CALL.ABS.NOINC R2 ;  /* 0x0000000002007343 */ /* 0x004fea0003c00000 */
.L_x_159:
[----:B------:R-:W-:Y:S01]  /*7a80*/  MOV R2, 0x0 ;  /* 0x0000000000027802 */ /* 0x000fe20000000f00 */
[----:B------:R-:W-:Y:S01]  /*7a90*/  ULDC.64 UR6, c[0x4][0xb8] ;  /* 0x01002e0000067ab9 */ /* 0x000fe20000000a00 */
[----:B------:R-:W-:Y:S01]  /*7aa0*/  ULDC.64 UR8, c[0x4][0xc0] ;  /* 0x0100300000087ab9 */ /* 0x000fe20000000a00 */
[----:B------:R-:W-:Y:S01]  /*7ab0*/  ULDC.64 UR4, c[0x4][0x18] ;  /* 0x0100060000047ab9 */ /* 0x000fe20000000a00 */
[----:B------:R-:W-:Y:S02]  /*7ac0*/  IMAD.U32 R4, RZ, RZ, UR6 ;  /* 0x00000006ff047e24 */ /* 0x000fe4000f8e00ff */
[----:B------:R-:W1:Y:S01]  /*7ad0*/  LDC.64 R2, c[0x4][R2] ;  /* 0x0100000002027b82 */ /* 0x000e620000000a00 */
        /* <DEDUP_REMOVED lines=10> */
.L_x_158:
[----:B------:R-:W2:Y:S01]  /*7b80*/  LDL R7, [R1] ;  /* 0x0000000001077983 */ /* 0x000ea20000100800 */
[----:B------:R-:W-:Y:S01]  /*7b90*/  ULDC.64 UR4, c[0x0][0x9f8] ;  /* 0x00027e0000047ab9 */ /* 0x000fe20000000a00 */
[----:B------:R-:W1:Y:S01]  /*7ba0*/  LDC R0, c[0x0][0x428] ;  /* 0x00010a00ff007b82 */ /* 0x000e620000000800 */
[----:B------:R-:W-:Y:S01]  /*7bb0*/  ISETP.NE.U32.AND P0, PT, RZ, UR4, PT ;  /* 0x00000004ff007c0c */ /* 0x000fe2000bf05070 */
[----:B------:R-:W3:Y:S04]  /*7bc0*/  LDL R10, [R1+0x4] ;  /* 0x00000400010a7983 */ /* 0x000ee80000100800 */
[----:B------:R-:W4:Y:S01]  /*7bd0*/  LDL R9, [R1+0x20] ;  /* 0x0000200001097983 */ /* 0x000f220000100800 */
[----:B------:R-:W-:Y:S01]  /*7be0*/  ISETP.NE.AND.EX P0, PT, RZ, UR5, PT, P0 ;  /* 0x00000005ff007c0c */ /* 0x000fe2000bf05300 */
[----:B------:R-:W-:Y:S01]  /*7bf0*/  ULDC.64 UR6, c[0x0][0x208] ;  /* 0x0000820000067ab9 */ /* 0x000fe20000000a00 */
[----:B------:R-:W-:Y:S01]  /*7c00*/  ULDC UR4, c[0x0][0xda8] ;  /* 0x00036a0000047ab9 */ /* 0x000fe20000000800 */
[----:B------:R-:W4:Y:S04]  /*7c10*/  LDL.LU R6, [R1+0xc] ;  /* 0x00000c0001067983 */ /* 0x000f280000300800 */
[----:B------:R-:W4:Y:S06]  /*7c20*/  LDL R8, [R1+0x14] ;  /* 0x0000140001087983 */ /* 0x000f2c0000100800 */
[----:B------:R-:W2:Y:S01]  /*7c30*/  @P0 LDC.64 R2, c[0x0][0x9f8] ;  /* 0x00027e00ff020b82 */ /* 0x000ea20000000a00 */
[----:B-1----:R-:W-:-:S13]  /*7c40*/  ISETP.NE.AND P1, PT, R0, 0x1, PT ;  /* 0x000000010000780c */ /* 0x002fda0003f25270 */
[----:B------:R-:W3:Y:S08]  /*7c50*/  @P1 LDC R5, c[0x0][0x42c] ;  /* 0x00010b00ff051b82 */ /* 0x000ef00000000800 */
[----:B------:R-:W1:Y:S01]  /*7c60*/  @P1 LDC R4, c[0x0][0x430] ;  /* 0x00010c00ff041b82 */ /* 0x000e620000000800 */
[----:B--2---:R-:W-:-:S05]  /*7c70*/  @P0 IMAD.WIDE R2, R7, 0x4, R2 ;  /* 0x0000000407020825 */ /* 0x004fca00078e0202 */
[----:B------:R2:W5:Y:S01]  /*7c80*/  @P0 LDG.E R7, desc[UR6][R2.64] ;  /* 0x0000000602070981 */ /* 0x000562000c1e1900 */
[----:B---3--:R-:W-:-:S04]  /*7c90*/  @P1 IMAD.HI.U32 R5, R10, R5, RZ ;  /* 0x000000050a051227 */ /* 0x008fc800078e00ff */
[----:B------:R-:W-:Y:S01]  /*7ca0*/  IMAD.MOV.U32 R0, RZ, RZ, R10 ;  /* 0x000000ffff007224 */ /* 0x000fe200078e000a */
[----:B-1----:R-:W-:Y:S02]  /*7cb0*/  @P1 SHF.R.U32.HI R0, RZ, R4, R5 ;  /* 0x00000004ff001219 */ /* 0x002fe40000011605 */
[----:B----4-:R-:W-:Y:S01]  /*7cc0*/  ISETP.NE.AND P1, PT, R9, RZ, PT ;  /* 0x000000ff0900720c */ /* 0x010fe20003f25270 */
[----:B------:R-:W1:Y:S01]  /*7cd0*/  S2R R4, SR_CgaCtaId ;  /* 0x0000000000047919 */ /* 0x000e620000008800 */
[----:B------:R-:W-:-:S04]  /*7ce0*/  IMAD.MOV R6, RZ, RZ, -R6 ;  /* 0x000000ffff067224 */ /* 0x000fc800078e0a06 */
[----:B------:R-:W-:-:S07]  /*7cf0*/  IMAD R6, R6, UR4, R8 ;  /* 0x0000000406067c24 */ /* 0x000fce000f8e0208 */
[----:B------:R-:W-:Y:S01]  /*7d00*/  VOTEU.ALL UP1, P1 ;  /* 0x00000000003f7886 */ /* 0x000fe20000820000 */
[----:B------:R-:W-:-:S04]  /*7d10*/  PLOP3.LUT P2, PT, P1, PT, PT, 0x8, 0x0 ;  /* 0x000000000000781c */ /* 0x000fc80000f4e170 */
[----:B------:R-:W-:Y:S01]  /*7d20*/  @!UP1 UIADD3 UR8, UP0, UR36, 0x270, URZ ;  /* 0x0000027024089890 */ /* 0x000fe2000ff1e03f */
[----:B------:R-:W-:-:S03]  /*7d30*/  IMAD.SHL.U32 R6, R6, 0x80, RZ ;  /* 0x0000008006067824 */ /* 0x000fc600078e00ff */
[----:B------:R-:W-:-:S03]  /*7d40*/  @!UP1 UIADD3.X UR9, URZ, UR37, URZ, UP0, !UPT ;  /* 0x000000253f099290 */ /* 0x000fc600087fe43f */
[----:B--2---:R-:W-:-:S09]  /*7d50*/  VOTEU.ALL UP0, P1 ;  /* 0x00000000003f7886 */ /* 0x004fd20000800000 */
.L_x_160:
[----:B------:R-:W2:Y:S04]  /*7d60*/  LDL R3, [R1] ;  /* 0x0000000001037983 */ /* 0x000ea80000100800 */
[----:B------:R-:W3:Y:S01]  /*7d70*/  LDL R2, [R1+0x4] ;  /* 0x0000040001027983 */ /* 0x000ee20000100800 */
[----:B------:R-:W-:Y:S01]  /*7d80*/  UMOV UR4, URZ ;  /* 0x0000003f00047c82 */ /* 0x000fe20008000000 */
[----:B------:R-:W-:Y:S02]  /*7d90*/  PLOP3.LUT P0, PT, P0, P2, PT, 0xa2, 0x0 ;  /* 0x000000000000781c */ /* 0x000fe40000705472 */
[----:B--2---:R-:W-:-:S08]  /*7da0*/  @P2 R2UR P0, UR7, R3 ;  /* 0x00000000030722ca */ /* 0x004fd00000000000 */
[----:B------:R-:W-:Y:S02]  /*7db0*/  PLOP3.LUT P0, PT, P0, P2, PT, 0xa2, 0x0 ;  /* 0x000000000000781c */ /* 0x000fe40000705472 */
[----:B---3--:R-:W-:-:S08]  /*7dc0*/  @P2 R2UR.OR P0, UR6, R2 ;  /* 0x00000000020622ca */ /* 0x008fd00000100000 */
[----:B------:R-:W-:Y:S02]  /*7dd0*/  PLOP3.LUT P0, PT, P0, P2, PT, 0xa2, 0x0 ;  /* 0x000000000000781c */ /* 0x000fe40000705472 */
[----:B------:R-:W-:-:S08]  /*7de0*/  @P2 R2UR.OR P0, UR5, R6 ;  /* 0x00000000060522ca */ /* 0x000fd00000100000 */
[----:B------:R-:W-:-:S05]  /*7df0*/  @P2 PLOP3.LUT P2, PT, P0, PT, PT, 0x80, 0x0 ;  /* 0x000000000000281c */ /* 0x000fca000074f070 */
[----:B------:R2:W-:Y:S08]  /*7e00*/  @!UP0 UTMAPF.L2.4D [UR4], [UR8] ;  /* 0x00000004080085b8 */ /* 0x0005f00008018000 */
[----:B--2---:R-:W-:Y:S05]  /*7e10*/  @P2 BRA.U.ANY `(.L_x_160) ;  /* 0xfffffffd00d02947 */ /* 0x004fea000393ffff */
[----:B------:R-:W-:Y:S01]  /*7e20*/  PLOP3.LUT P2, PT, P1, PT, PT, 0x8, 0x0 ;  /* 0x000000000000781c */ /* 0x000fe20000f4e170 */
[----:B------:R-:W-:Y:S01]  /*7e30*/  VOTEU.ALL UP0, P1 ;  /* 0x00000000003f7886 */ /* 0x000fe20000800000 */
[----:B------:R-:W-:-:S11]  /*7e40*/  UMOV UR4, 0x40 ;  /* 0x0000004000047882 */ /* 0x000fd60000000000 */
.L_x_161:
[----:B------:R-:W2:Y:S04]  /*7e50*/  LDL R3, [R1] ;  /* 0x0000000001037983 */ /* 0x000ea80000100800 */
[----:B------:R-:W3:Y:S01]  /*7e60*/  LDL R2, [R1+0x4] ;  /* 0x0000040001027983 */ /* 0x000ee20000100800 */
        /* <DEDUP_REMOVED lines=12> */
.L_x_162:
        /* <DEDUP_REMOVED lines=11> */
[----:B------:R-:W2:Y:S01]  /*7fe0*/  LDC.64 R2, c[0x0][0x3f8] ;  /* 0x0000fe00ff027b82 */ /* 0x000ea20000000a00 */
[C---:B-1----:R-:W-:Y:S01]  /*7ff0*/  IMAD.SHL.U32 R20, R4.reuse, 0x40, RZ ;  /* 0x0000004004147824 */ /* 0x042fe200078e00ff */
[----:B------:R-:W-:Y:S01]  /*8000*/  UMOV UR4, 0xffffffff ;  /* 0xffffffff00047882 */ /* 0x000fe20000000000 */
[----:B------:R-:W-:-:S03]  /*8010*/  IMAD.SHL.U32 R21, R4, 0x1000, RZ ;  /* 0x0000100004157824 */ /* 0x000fc600078e00ff */
[----:B------:R-:W-:Y:S02]  /*8020*/  LOP3.LUT R20, R20, 0x40, RZ, 0xc0, !PT ;  /* 0x0000004014147812 */ /* 0x000fe400078ec0ff */
[----:B------:R-:W-:Y:S02]  /*8030*/  LOP3.LUT R21, R21, 0x1000, RZ, 0xc0, !PT ;  /* 0x0000100015157812 */ /* 0x000fe400078ec0ff */
[----:B--2---:R-:W-:-:S04]  /*8040*/  ISETP.NE.U32.AND P0, PT, R2, RZ, PT ;  /* 0x000000ff0200720c */ /* 0x004fc80003f05070 */
[----:B------:R-:W-:-:S04]  /*8050*/  ISETP.NE.AND.EX P0, PT, R3, RZ, PT, P0 ;  /* 0x000000ff0300720c */ /* 0x000fc80003f05300 */
[----:B-----5:R-:W-:Y:S01]  /*8060*/  SEL R5, R7, RZ, !P0 ;  /* 0x000000ff07057207 */ /* 0x020fe20004000000 */
[----:B------:R-:W-:Y:S08]  /*8070*/  BRA.DIV UR4, `(.L_x_163) ;  /* 0x0000002a046c7947 */ /* 0x000ff0000b800000 */
.L_x_224:
[----:B------:R-:W2:Y:S01]  /*8080*/  LDL R8, [R1+0x10] ;  /* 0x0000100001087983 */ /* 0x000ea20000100800 */
[----:B------:R-:W-:Y:S01]  /*8090*/  UMOV UR4, 0xffffffff ;  /* 0xffffffff00047882 */ /* 0x000fe20000000000 */
[--C-:B------:R-:W-:Y:S01]  /*80a0*/  SHF.R.S32.HI R12, RZ, 0x1f, R7.reuse ;  /* 0x0000001fff0c7819 */ /* 0x100fe20000011407 */
[----:B------:R-:W-:Y:S02]  /*80b0*/  IMAD.MOV.U32 R4, RZ, RZ, R7 ;  /* 0x000000ffff047224 */ /* 0x000fe400078e0007 */
[----:B--2---:R-:W-:Y:S01]  /*80c0*/  VIADD R8, R8, 0xffffffff ;  /* 0xffffffff08087836 */ /* 0x004fe20000000000 */
[----:B------:R-:W-:Y:S06]  /*80d0*/  BRA.DIV UR4, `(.L_x_164) ;  /* 0x0000002a04887947 */ /* 0x000fec000b800000 */
[----:B------:R-:W-:-:S13]  /*80e0*/  ELECT P6, URZ, PT ;  /* 0x00000000003f782f */ /* 0x000fda00038c0000 */
.L_x_227:
[----:B------:R-:W-:Y:S05]  /*80f0*/  @!P6 BRA `(.L_x_165) ;  /* 0x000000040028e947 */ /* 0x000fea0003800000 */
        /* <DEDUP_REMOVED lines=9> */
[----:B------:R-:W-:-:S04]  /*8190*/  @P1 SHF.R.U32.HI R5, RZ, R11, R10 ;  /* 0x0000000bff051219 */ /* 0x000fc8000001160a */
[--C-:B------:R-:W-:Y:S01]  /*81a0*/  SHF.R.S32.HI R11, RZ, 0x1f, R5.reuse ;  /* 0x0000001fff0b7819 */ /* 0x100fe20000011405 */
[--C-:B------:R-:W-:Y:S02]  /*81b0*/  IMAD.MOV R18, RZ, RZ, -R5.reuse ;  /* 0x000000ffff127224 */ /* 0x100fe400078e0a05 */
[----:B------:R-:W-:Y:S02]  /*81c0*/  IMAD.MOV.U32 R10, RZ, RZ, R5 ;  /* 0x000000ffff0a7224 */ /* 0x000fe400078e0005 */
[----:B------:R-:W-:Y:S02]  /*81d0*/  IMAD R18, R9, R18, R8 ;  /* 0x0000001209127224 */ /* 0x000fe400078e0208 */
[----:B------:R-:W-:Y:S02]  /*81e0*/  IMAD R9, R12, UR4, RZ ;  /* 0x000000040c097c24 */ /* 0x000fe4000f8e02ff */
[----:B------:R-:W-:-:S04]  /*81f0*/  IMAD.WIDE.U32 R10, R7, UR4, R10 ;  /* 0x00000004070a7c25 */ /* 0x000fc8000f8e000a */
[----:B------:R-:W-:Y:S01]  /*8200*/  IMAD R5, R7, UR5, R9 ;  /* 0x0000000507057c24 */ /* 0x000fe2000f8e0209 */
[----:B------:R-:W-:-:S03]  /*8210*/  LEA R14, P1, R10, R2, 0x2 ;  /* 0x000000020a0e7211 */ /* 0x000fc600078210ff */
[----:B------:R-:W-:-:S05]  /*8220*/  IMAD.IADD R5, R11, 0x1, R5 ;  /* 0x000000010b057824 */ /* 0x000fca00078e0205 */
[----:B------:R-:W-:-:S05]  /*8230*/  LEA.HI.X R15, R10, R3, R5, 0x2, P1 ;  /* 0x000000030a0f7211 */ /* 0x000fca00008f1405 */
[----:B------:R1:W5:Y:S02]  /*8240*/  LDG.E R7, desc[UR6][R14.64] ;  /* 0x000000060e077981 */ /* 0x000364000c1e1900 */
.L_x_166:
[----:B------:R-:W2:Y:S01]  /*8250*/  S2R R9, SR_CgaCtaId ;  /* 0x0000000000097919 */ /* 0x000ea20000008800 */
[----:B------:R-:W-:-:S04]  /*8260*/  MOV R5, 0x400 ;  /* 0x0000040000057802 */ /* 0x000fc80000000f00 */
[----:B--2---:R-:W-:Y:S02]  /*8270*/  LEA R5, R9, R5, 0x18 ;  /* 0x0000000509057211 */ /* 0x004fe400078ec0ff */
[----:B------:R-:W-:-:S03]  /*8280*/  SHF.L.U32 R9, R17, 0x1f, RZ ;  /* 0x0000001f11097819 */ /* 0x000fc600000006ff */
[----:B------:R-:W-:-:S04]  /*8290*/  IMAD R5, R16, 0x8, R5 ;  /* 0x0000000810057824 */ /* 0x000fc800078e0205 */
[----:B------:R-:W2:Y:S02]  /*82a0*/  SYNCS.PHASECHK.TRANS64.TRYWAIT P1, [R5+URZ+0x34840], R9 ;  /* 0x03484009050075a7 */ /* 0x000ea4000802017f */
[----:B--2---:R-:W-:Y:S05]  /*82b0*/  @!P1 BRA `(.L_x_167) ;  /* 0x0000002800309947 */ /* 0x004fea0003800000 */
.L_x_228:
[----:B------:R-:W3:Y:S01]  /*82c0*/  S2R R10, SR_TID.X ;  /* 0x00000000000a7919 */ /* 0x000ee20000002100 */
[----:B------:R-:W-:-:S04]  /*82d0*/  UPRMT UR4, UR38, 0x9910, URZ ;  /* 0x0000991026047896 */ /* 0x000fc8000800003f */
[----:B------:R-:W-:Y:S01]  /*82e0*/  UISETP.NE.AND UP0, UPT, UR4, 0x2, UPT ;  /* 0x000000020400788c */ /* 0x000fe2000bf05270 */
[----:B---3--:R-:W-:-:S13]  /*82f0*/  LOP3.LUT P1, RZ, R10, 0x7f, RZ, 0xc0, !PT ;  /* 0x0000007f0aff7812 */ /* 0x008fda000782c0ff */
[----:B--2---:R-:W-:-:S04]  /*8300*/  @!P1 IMAD.MOV.U32 R9, RZ, RZ, 0xc000 ;  /* 0x0000c000ff099424 */ /* 0x004fc800078e00ff */
[----:B------:R2:W-:Y:S01]  /*8310*/  @!P1 SYNCS.ARRIVE.TRANS64 RZ, [R5+URZ+0x34830], R9 ;  /* 0x0348300905ff99a7 */ /* 0x0005e2000800003f */
[----:B------:R-:W-:-:S13]  /*8320*/  PLOP3.LUT P1, PT, PT, PT, UP0, 0x80, 0x0 ;  /* 0x000000000000781c */ /* 0x000fda0003f2f008 */
[----:B--2---:R-:W-:Y:S05]  /*8330*/  @P1 BRA `(.L_x_168) ;  /* 0x0000000000041947 */ /* 0x004fea0003800000 */
[----:B------:R-:W-:Y:S01]  /*8340*/  BPT.TRAP 0x1 ;  /* 0x000000040000795c */ /* 0x000fe20000300000 */
.L_x_168:
[----:B------:R-:W-:-:S13]  /*8350*/  LOP3.LUT P1, RZ, R19, 0x1, RZ, 0xc0, !PT ;  /* 0x0000000113ff7812 */ /* 0x000fda000782c0ff */
[----:B------:R-:W-:Y:S05]  /*8360*/  @P1 BRA `(.L_x_169) ;  /* 0x0000000000041947 */ /* 0x000fea0003800000 */
[----:B------:R-:W-:Y:S01]  /*8370*/  BPT.TRAP 0x1 ;  /* 0x000000040000795c */ /* 0x000fe20000300000 */
.L_x_169:
[----:B------:R-:W2:Y:S01]  /*8380*/  S2R R10, SR_CgaCtaId ;  /* 0x00000000000a7919 */ /* 0x000ea20000008800 */
[----:B------:R-:W-:Y:S01]  /*8390*/  MOV R9, 0x400 ;  /* 0x0000040000097802 */ /* 0x000fe20000000f00 */
[----:B------:R-:W-:Y:S01]  /*83a0*/  UIADD3 UR4, UP0, UR36, 0x370, URZ ;  /* 0x0000037024047890 */ /* 0x000fe2000ff1e03f */
[----:B------:R-:W-:Y:S01]  /*83b0*/  R2UR UR9, R5 ;  /* 0x00000000050972ca */ /* 0x000fe200000e0000 */
[----:B------:R-:W-:Y:S01]  /*83c0*/  IMAD R5, R16, 0x6000, R21 ;  /* 0x0000600010057824 */ /* 0x000fe200078e0215 */
[----:B------:R-:W-:Y:S01]  /*83d0*/  R2UR UR11, R18 ;  /* 0x00000000120b72ca */ /* 0x000fe200000e0000 */
[----:B------:R-:W-:Y:S01]  /*83e0*/  UMOV UR10, URZ ;  /* 0x0000003f000a7c82 */ /* 0x000fe20008000000 */
[----:B------:R-:W-:Y:S01]  /*83f0*/  R2UR UR5, R20 ;  /* 0x00000000140572ca */ /* 0x000fe200000e0000 */
[----:B------:R-:W-:Y:S01]  /*8400*/  UMOV UR18, 0x30000 ;  /* 0x0003000000127882 */ /* 0x000fe20000000000 */
[----:B------:R-:W-:Y:S01]  /*8410*/  R2UR UR12, R0 ;  /* 0x00000000000c72ca */ /* 0x000fe200000e0000 */
[----:B------:R-:W-:Y:S01]  /*8420*/  UMOV UR6, 0x0 ;  /* 0x0000000000067882 */ /* 0x000fe20000000000 */
[----:B-----5:R-:W-:Y:S01]  /*8430*/  R2UR UR13, R7 ;  /* 0x00000000070d72ca */ /* 0x020fe200000e0000 */
[----:B------:R-:W-:Y:S01]  /*8440*/  UMOV UR7, 0x14f00000 ;  /* 0x14f0000000077882 */ /* 0x000fe20000000000 */
[----:B------:R-:W-:-:S03]  /*8450*/  UMOV UR16, 0x40 ;  /* 0x0000004000107882 */ /* 0x000fc60000000000 */
[----:B------:R-:W-:-:S04]  /*8460*/  UIADD3 UR9, UR9, 0x34830, URZ ;  /* 0x0003483009097890 */ /* 0x000fc8000fffe03f */
[----:B------:R-:W-:Y:S02]  /*8470*/  ULEA UR11, UR11, UR5, 0x7 ;  /* 0x000000050b0b7291 */ /* 0x000fe4000f8e383f */
[----:B------:R-:W-:Y:S01]  /*8480*/  UIADD3.X UR5, URZ, UR37, URZ, UP0, !UPT ;  /* 0x000000253f057290 */ /* 0x000fe200087fe43f */
[----:B--2---:R-:W-:-:S05]  /*8490*/  LEA R9, R10, R9, 0x18 ;  /* 0x000000090a097211 */ /* 0x004fca00078ec0ff */
[----:B------:R-:W-:-:S05]  /*84a0*/  IMAD R5, R5, 0x2, R9 ;  /* 0x0000000205057824 */ /* 0x000fca00078e0209 */
[----:B------:R-:W-:Y:S01]  /*84b0*/  R2UR UR8, R5 ;  /* 0x00000000050872ca */ /* 0x000fe200000e0000 */
[----:B------:R-:W-:-:S12]  /*84c0*/  IMAD.MOV.U32 R5, RZ, RZ, R7 ;  /* 0x000000ffff057224 */ /* 0x000fd800078e0007 */
[----:B------:R-:W-:Y:S02]  /*84d0*/  UIADD3 UR14, UR8, 0x1c400, URZ ;  /* 0x0001c400080e7890 */ /* 0x000fe4000fffe03f */
[----:B------:R-:W-:Y:S02]  /*84e0*/  UIADD3 UR15, UR8, 0x20400, URZ ;  /* 0x00020400080f7890 */ /* 0x000fe4000fffe03f */
[----:B------:R-:W-:-:S03]  /*84f0*/  UIADD3 UR17, UR8, 0x24400, URZ ;  /* 0x0002440008117890 */ /* 0x000fc6000fffe03f */
[----:B------:R-:W-:Y:S01]  /*8500*/  UMOV UR8, UR14 ;  /* 0x0000000e00087c82 */ /* 0x000fe20008000000 */
[----:B------:R-:W-:Y:S01]  /*8510*/  UMOV UR14, 0x80 ;  /* 0x00000080000e7882 */ /* 0x000fe20000000000 */
[----:B------:R2:W-:Y:S02]  /*8520*/  UTMALDG.4D.MULTICAST [UR8], [UR4], UR18, desc[UR6] ;  /* 0x00000608040073b4 */ /* 0x0005e40008019812 */
[----:B--2---:R-:W-:Y:S01]  /*8530*/  UMOV UR8, UR15 ;  /* 0x0000000f00087c82 */ /* 0x004fe20008000000 */
[----:B------:R-:W-:Y:S02]  /*8540*/  UMOV UR10, UR16 ;  /* 0x00000010000a7c82 */ /* 0x000fe40008000000 */
[----:B------:R2:W-:Y:S02]  /*8550*/  UTMALDG.4D.MULTICAST [UR8], [UR4], UR18, desc[UR6] ;  /* 0x00000608040073b4 */ /* 0x0005e40008019812 */
[----:B--2---:R-:W-:Y:S01]  /*8560*/  UMOV UR8, UR17 ;  /* 0x0000001100087c82 */ /* 0x004fe20008000000 */
[----:B------:R-:W-:-:S02]  /*8570*/  UMOV UR10, UR14 ;  /* 0x0000000e000a7c82 */ /* 0x000fc40008000000 */
[----:B------:R2:W-:Y:S02]  /*8580*/  UTMALDG.4D.MULTICAST [UR8], [UR4], UR18, desc[UR6] ;  /* 0x00000608040073b4 */ /* 0x0005e40008019812 */
[----:B--2---:R-:W-:Y:S01]  /*8590*/  NOP ;  /* 0x0000000000007918 */ /* 0x004fe20000000000 */
.L_x_165:
[----:B-1----:R-:W2:Y:S04]  /*85a0*/  LDL.LU R15, [R1] ;  /* 0x00000000010f7983 */ /* 0x002ea80000300800 */
[----:B------:R-:W3:Y:S04]  /*85b0*/  LDL.LU R14, [R1+0x4] ;  /* 0x00000400010e7983 */ /* 0x000ee80000300800 */
[----:B------:R-:W4:Y:S01]  /*85c0*/  LDL R13, [R1+0x1c] ;  /* 0x00001c00010d7983 */ /* 0x000f220000100800 */
[----:B------:R-:W-:-:S03]  /*85d0*/  MOV R10, 0x400 ;  /* 0x00000400000a7802 */ /* 0x000fc60000000f00 */
[----:B------:R-:W5:Y:S01]  /*85e0*/  LDL.LU R9, [R1+0x18] ;  /* 0x0000180001097983 */ /* 0x000f620000300800 */
[----:B------:R-:W1:Y:S01]  /*85f0*/  S2R R11, SR_CgaCtaId ;  /* 0x00000000000b7919 */ /* 0x000e620000008800 */
[----:B------:R-:W-:Y:S05]  /*8600*/  WARPSYNC.ALL ;  /* 0x0000000000007948 */ /* 0x000fea0003800000 */
[----:B------:R-:W-:-:S13]  /*8610*/  ELECT P1, URZ, PT ;  /* 0x00000000003f782f */ /* 0x000fda0003820000 */
[----:B------:R-:W-:Y:S01]  /*8620*/  @P1 R2UR UR11, R6 ;  /* 0x00000000060b12ca */ /* 0x000fe200000e0000 */
[----:B------:R-:W-:-:S04]  /*8630*/  UIADD3 UR4, UP0, UR36, 0x270, URZ ;  /* 0x0000027024047890 */ /* 0x000fc8000ff1e03f */
        /* <DEDUP_REMOVED lines=21> */
[C---:B---3--:R-:W-:Y:S02]  /*8790*/  @P1 R2UR UR12, R14.reuse ;  /* 0x000000000e0c12ca */ /* 0x048fe400000e0000 */
[----:B------:R-:W-:Y:S02]  /*87a0*/  @P1 R2UR UR21, R15 ;  /* 0x000000000f1512ca */ /* 0x000fe400000e0000 */
[----:B------:R-:W-:-:S09]  /*87b0*/  @P1 R2UR UR20, R14 ;  /* 0x000000000e1412ca */ /* 0x000fd200000e0000 */
[----:B------:R2:W-:Y:S04]  /*87c0*/  UTMALDG.4D [UR8], [UR4], desc[UR6] ;  /* 0x00000608040075b4 */ /* 0x0005e80008019000 */
[----:B------:R1:W-:Y:S01]  /*87d0*/  UTMALDG.4D [UR16], [UR4], desc[UR14] ;  /* 0x00000e10040075b4 */ /* 0x0003e20008019000 */
[----:B--2---:R-:W-:Y:S02]  /*87e0*/  @P1 R2UR UR13, R15 ;  /* 0x000000000f0d12ca */ /* 0x004fe400000e0000 */
[----:B------:R-:W-:Y:S02]  /*87f0*/  @P1 R2UR UR12, R14 ;  /* 0x000000000e0c12ca */ /* 0x000fe400000e0000 */
[----:B------:R-:W-:Y:S01]  /*8800*/  @P1 R2UR UR11, R6 ;  /* 0x00000000060b12ca */ /* 0x000fe200000e0000 */
[----:B------:R-:W-:Y:S01]  /*8810*/  UIADD3 UR8, UR24, 0x18400, URZ ;  /* 0x0001840018087890 */ /* 0x000fe2000fffe03f */
[----:B----4-:R-:W-:Y:S01]  /*8820*/  LOP3.LUT R6, R13, 0x1, RZ, 0xc, !PT ;  /* 0x000000010d067812 */ /* 0x010fe200078e0cff */
[----:B------:R-:W-:-:S03]  /*8830*/  UMOV UR10, 0x80 ;  /* 0x00000080000a7882 */ /* 0x000fc60000000000 */
[----:B------:R-:W-:-:S07]  /*8840*/  SHF.L.U32 R6, R6, 0x1f, RZ ;  /* 0x0000001f06067819 */ /* 0x000fce00000006ff */
[----:B------:R1:W-:Y:S01]  /*8850*/  UTMALDG.4D [UR8], [UR4], desc[UR22] ;  /* 0x00001608040075b4 */ /* 0x0003e20008019000 */
[----:B------:R-:W2:Y:S01]  /*8860*/  SYNCS.PHASECHK.TRANS64.TRYWAIT P1, [R10+URZ+0x34820], R6 ;  /* 0x034820060a0075a7 */ /* 0x000ea2000802017f */
[----:B-----5:R-:W-:Y:S01]  /*8870*/  ISETP.GE.AND P2, PT, R9, 0x81, PT ;  /* 0x000000810900780c */ /* 0x020fe20003f46270 */
[----:B-12---:R-:W-:-:S12]  /*8880*/  @!P1 BRA `(.L_x_171) ;  /* 0x0000002000d09947 */ /* 0x006fd80003800000 */
.L_x_229:
[----:B------:R-:W-:Y:S05]  /*8890*/  BSYNC B0 ;  /* 0x0000000000007941 */ /* 0x000fea0003800000 */
.L_x_170:
        /* <DEDUP_REMOVED lines=28> */
[----:B------:R-:W-:-:S04]  /*8a60*/  IMAD.MOV R10, RZ, RZ, -R7 ;  /* 0x000000ffff0a7224 */ /* 0x000fc800078e0a07 */
[----:B------:R-:W-:Y:S02]  /*8a70*/  IMAD R6, R15, R10, R6 ;  /* 0x0000000a0f067224 */ /* 0x000fe400078e0206 */
[----:B------:R-:W-:Y:S02]  /*8a80*/  IMAD R15, R12, UR4, RZ ;  /* 0x000000040c0f7c24 */ /* 0x000fe4000f8e02ff */
[----:B------:R-:W-:Y:S02]  /*8a90*/  IMAD.MOV.U32 R10, RZ, RZ, R7 ;  /* 0x000000ffff0a7224 */ /* 0x000fe400078e0007 */
[C---:B------:R-:W-:Y:S02]  /*8aa0*/  IMAD R7, R4.reuse, UR5, R15 ;  /* 0x0000000504077c24 */ /* 0x040fe4000f8e020f */
[----:B------:R-:W-:-:S04]  /*8ab0*/  IMAD.WIDE.U32 R10, R4, UR4, R10 ;  /* 0x00000004040a7c25 */ /* 0x000fc8000f8e000a */
[----:B------:R-:W-:Y:S01]  /*8ac0*/  IMAD.IADD R7, R7, 0x1, R11 ;  /* 0x0000000107077824 */ /* 0x000fe200078e020b */
[----:B------:R-:W-:-:S04]  /*8ad0*/  LEA R2, P1, R10, R2, 0x2 ;  /* 0x000000020a027211 */ /* 0x000fc800078210ff */
[----:B------:R-:W-:-:S05]  /*8ae0*/  LEA.HI.X R3, R10, R3, R7, 0x2, P1 ;  /* 0x000000030a037211 */ /* 0x000fca00008f1407 */
[----:B------:R1:W5:Y:S04]  /*8af0*/  LDG.E R7, desc[UR6][R2.64] ;  /* 0x0000000602077981 */ /* 0x000368000c1e1900 */
.L_x_176:
[----:B-1----:R-:W1:Y:S01]  /*8b00*/  S2R R3, SR_CgaCtaId ;  /* 0x0000000000037919 */ /* 0x002e620000008800 */
[----:B------:R-:W-:-:S04]  /*8b10*/  MOV R2, 0x400 ;  /* 0x0000040000027802 */ /* 0x000fc80000000f00 */
[----:B-1----:R-:W-:Y:S02]  /*8b20*/  LEA R2, R3, R2, 0x18 ;  /* 0x0000000203027211 */ /* 0x002fe400078ec0ff */
[----:B------:R-:W-:-:S03]  /*8b30*/  SHF.L.U32 R3, R13, 0x1f, RZ ;  /* 0x0000001f0d037819 */ /* 0x000fc600000006ff */
[----:B------:R-:W-:-:S04]  /*8b40*/  IMAD R2, R9, 0x8, R2 ;  /* 0x0000000809027824 */ /* 0x000fc800078e0202 */
[----:B------:R-:W1:Y:S02]  /*8b50*/  SYNCS.PHASECHK.TRANS64.TRYWAIT P1, [R2+URZ+0x34840], R3 ;  /* 0x03484003020075a7 */ /* 0x000e64000802017f */
[----:B-1----:R-:W-:Y:S05]  /*8b60*/  @!P1 BRA `(.L_x_177) ;  /* 0x0000002000389947 */ /* 0x002fea0003800000 */
.L_x_230:
[----:B------:R-:W2:Y:S01]  /*8b70*/  S2R R10, SR_TID.X ;  /* 0x00000000000a7919 */ /* 0x000ea20000002100 */
[----:B------:R-:W-:Y:S01]  /*8b80*/  UPRMT UR4, UR38, 0x9910, URZ ;  /* 0x0000991026047896 */ /* 0x000fe2000800003f */
[----:B--2---:R-:W-:-:S13]  /*8b90*/  LOP3.LUT P1, RZ, R10, 0x7f, RZ, 0xc0, !PT ;  /* 0x0000007f0aff7812 */ /* 0x004fda000782c0ff */
[----:B-1----:R-:W-:-:S04]  /*8ba0*/  @!P1 IMAD.MOV.U32 R3, RZ, RZ, 0xc000 ;  /* 0x0000c000ff039424 */ /* 0x002fc800078e00ff */
[----:B------:R1:W-:Y:S02]  /*8bb0*/  @!P1 SYNCS.ARRIVE.TRANS64 RZ, [R2+URZ+0x34830], R3 ;  /* 0x0348300302ff99a7 */ /* 0x0003e4000800003f */
[----:B-1----:R-:W-:-:S05]  /*8bc0*/  IMAD.U32 R3, RZ, RZ, UR4 ;  /* 0x00000004ff037e24 */ /* 0x002fca000f8e00ff */
[----:B------:R-:W-:-:S13]  /*8bd0*/  ISETP.NE.AND P2, PT, R3, 0x2, PT ;  /* 0x000000020300780c */ /* 0x000fda0003f45270 */
[----:B------:R-:W-:Y:S05]  /*8be0*/  @P2 BRA `(.L_x_178) ;  /* 0x0000000000042947 */ /* 0x000fea0003800000 */
[----:B------:R-:W-:Y:S01]  /*8bf0*/  BPT.TRAP 0x1 ;  /* 0x000000040000795c */ /* 0x000fe20000300000 */
.L_x_178:
[----:B------:R-:W-:-:S13]  /*8c00*/  LOP3.LUT P1, RZ, R19, 0x1, RZ, 0xc0, !PT ;  /* 0x0000000113ff7812 */ /* 0x000fda000782c0ff */
[----:B------:R-:W-:Y:S05]  /*8c10*/  @P1 BRA `(.L_x_179) ;  /* 0x0000000000041947 */ /* 0x000fea0003800000 */
[----:B------:R-:W-:Y:S01]  /*8c20*/  BPT.TRAP 0x1 ;  /* 0x000000040000795c */ /* 0x000fe20000300000 */
.L_x_179:
[----:B------:R-:W1:Y:S01]  /*8c30*/  S2R R11, SR_CgaCtaId ;  /* 0x00000000000b7919 */ /* 0x000e620000008800 */
        /* <DEDUP_REMOVED lines=12> */
[----:B------:R-:W-:Y:S01]  /*8d00*/  UMOV UR18, 0x40 ;  /* 0x0000004000127882 */ /* 0x000fe20000000000 */
[----:B------:R-:W-:Y:S01]  /*8d10*/  UMOV UR17, 0x80 ;  /* 0x0000008000117882 */ /* 0x000fe20000000000 */
[----:B------:R-:W-:Y:S01]  /*8d20*/  SHF.L.U32 R3, R17, 0x1f, RZ ;  /* 0x0000001f11037819 */ /* 0x000fe200000006ff */
[----:B------:R-:W-:-:S04]  /*8d30*/  UIADD3 UR9, UR9, 0x34830, URZ ;  /* 0x0003483009097890 */ /* 0x000fc8000fffe03f */
[----:B------:R-:W-:Y:S02]  /*8d40*/  ULEA UR11, UR11, UR5, 0x7 ;  /* 0x000000050b0b7291 */ /* 0x000fe4000f8e383f */
[----:B------:R-:W-:Y:S01]  /*8d50*/  UIADD3.X UR5, URZ, UR37, URZ, UP0, !UPT ;  /* 0x000000253f057290 */ /* 0x000fe200087fe43f */
[----:B-1----:R-:W-:-:S05]  /*8d60*/  LEA R10, R11, R10, 0x18 ;  /* 0x0000000a0b0a7211 */ /* 0x002fca00078ec0ff */
[----:B------:R-:W-:-:S05]  /*8d70*/  IMAD R2, R2, 0x2, R10 ;  /* 0x0000000202027824 */ /* 0x000fca00078e020a */
[----:B------:R-:W-:Y:S01]  /*8d80*/  R2UR UR8, R2 ;  /* 0x00000000020872ca */ /* 0x000fe200000e0000 */
[----:B------:R-:W-:-:S12]  /*8d90*/  IMAD R2, R16, 0x8, R10 ;  /* 0x0000000810027824 */ /* 0x000fd800078e020a */
[----:B------:R-:W-:Y:S02]  /*8da0*/  UIADD3 UR14, UR8, 0x1c400, URZ ;  /* 0x0001c400080e7890 */ /* 0x000fe4000fffe03f */
[----:B------:R-:W-:Y:S02]  /*8db0*/  UIADD3 UR15, UR8, 0x20400, URZ ;  /* 0x00020400080f7890 */ /* 0x000fe4000fffe03f */
[----:B------:R-:W-:-:S03]  /*8dc0*/  UIADD3 UR16, UR8, 0x24400, URZ ;  /* 0x0002440008107890 */ /* 0x000fc6000fffe03f */
[----:B------:R-:W-:Y:S02]  /*8dd0*/  UMOV UR8, UR14 ;  /* 0x0000000e00087c82 */ /* 0x000fe40008000000 */
[----:B------:R1:W-:Y:S02]  /*8de0*/  UTMALDG.4D.MULTICAST [UR8], [UR4], UR19, desc[UR6] ;  /* 0x00000608040073b4 */ /* 0x0003e40008019813 */
[----:B-1----:R-:W-:Y:S01]  /*8df0*/  UMOV UR8, UR15 ;  /* 0x0000000f00087c82 */ /* 0x002fe20008000000 */
[----:B------:R-:W-:Y:S02]  /*8e00*/  UMOV UR10, UR18 ;  /* 0x00000012000a7c82 */ /* 0x000fe40008000000 */
[----:B------:R1:W-:Y:S02]  /*8e10*/  UTMALDG.4D.MULTICAST [UR8], [UR4], UR19, desc[UR6] ;  /* 0x00000608040073b4 */ /* 0x0003e40008019813 */
[----:B-1----:R-:W-:Y:S01]  /*8e20*/  UMOV UR8, UR16 ;  /* 0x0000001000087c82 */ /* 0x002fe20008000000 */
[----:B------:R-:W-:-:S02]  /*8e30*/  UMOV UR10, UR17 ;  /* 0x00000011000a7c82 */ /* 0x000fc40008000000 */
[----:B------:R1:W-:Y:S01]  /*8e40*/  UTMALDG.4D.MULTICAST [UR8], [UR4], UR19, desc[UR6] ;  /* 0x00000608040073b4 */ /* 0x0003e20008019813 */
[----:B------:R-:W2:Y:S02]  /*8e50*/  SYNCS.PHASECHK.TRANS64.TRYWAIT P1, [R2+URZ+0x34860], R3 ;  /* 0x03486003020075a7 */ /* 0x000ea4000802017f */
[----:B-12---:R-:W-:Y:S05]  /*8e60*/  @!P1 BRA `(.L_x_180) ;  /* 0x0000001c008c9947 */ /* 0x006fea0003800000 */
.L_x_231:
[----:B------:R-:W2:Y:S02]  /*8e70*/  S2R R10, SR_TID.X ;  /* 0x00000000000a7919 */ /* 0x000ea40000002100 */
[----:B--2---:R-:W-:-:S13]  /*8e80*/  LOP3.LUT P1, RZ, R10, 0x7f, RZ, 0xc0, !PT ;  /* 0x0000007f0aff7812 */ /* 0x004fda000782c0ff */
[----:B-1----:R-:W-:-:S04]  /*8e90*/  @!P1 IMAD.MOV.U32 R3, RZ, RZ, 0x8000 ;  /* 0x00008000ff039424 */ /* 0x002fc800078e00ff */
[----:B------:R1:W-:Y:S01]  /*8ea0*/  @!P1 SYNCS.ARRIVE.TRANS64 RZ, [R2+URZ+0x34850], R3 ;  /* 0x0348500302ff99a7 */ /* 0x0003e2000800003f */
[----:B------:R-:W-:Y:S05]  /*8eb0*/  @P2 BRA `(.L_x_181) ;  /* 0x0000000000042947 */ /* 0x000fea0003800000 */
[----:B------:R-:W-:Y:S01]  /*8ec0*/  BPT.TRAP 0x1 ;  /* 0x000000040000795c */ /* 0x000fe20000300000 */
.L_x_181:
[----:B------:R-:W-:-:S13]  /*8ed0*/  LOP3.LUT P1, RZ, R19, 0x1, RZ, 0xc0, !PT ;  /* 0x0000000113ff7812 */ /* 0x000fda000782c0ff */
[----:B------:R-:W-:Y:S05]  /*8ee0*/  @P1 BRA `(.L_x_182) ;  /* 0x0000000000041947 */ /* 0x000fea0003800000 */
[----:B------:R-:W-:Y:S01]  /*8ef0*/  BPT.TRAP 0x1 ;  /* 0x000000040000795c */ /* 0x000fe20000300000 */
.L_x_182:
[----:B------:R-:W2:Y:S01]  /*8f00*/  S2R R11, SR_CgaCtaId ;  /* 0x00000000000b7919 */ /* 0x000ea20000008800 */
[----:B------:R-:W-:Y:S01]  /*8f10*/  MOV R10, 0x400 ;  /* 0x00000400000a7802 */ /* 0x000fe20000000f00 */
[----:B-1----:R-:W-:Y:S01]  /*8f20*/  IMAD R3, R16, 0x4000, R21 ;  /* 0x0000400010037824 */ /* 0x002fe200078e0215 */
[----:B------:R-:W-:Y:S01]  /*8f30*/  R2UR UR11, R18 ;  /* 0x00000000120b72ca */ /* 0x000fe200000e0000 */
[----:B------:R-:W-:Y:S01]  /*8f40*/  UIADD3 UR4, UP0, UR36, 0x470, URZ ;  /* 0x0000047024047890 */ /* 0x000fe2000ff1e03f */
[----:B------:R-:W-:Y:S01]  /*8f50*/  R2UR UR5, R20 ;  /* 0x00000000140572ca */ /* 0x000fe200000e0000 */
[----:B------:R-:W-:Y:S01]  /*8f60*/  UMOV UR10, URZ ;  /* 0x0000003f000a7c82 */ /* 0x000fe20008000000 */
[----:B------:R-:W-:Y:S01]  /*8f70*/  R2UR UR9, R2 ;  /* 0x00000000020972ca */ /* 0x000fe200000e0000 */
[----:B------:R-:W-:Y:S01]  /*8f80*/  UMOV UR16, 0x30000 ;  /* 0x0003000000107882 */ /* 0x000fe20000000000 */
[----:B------:R-:W-:Y:S01]  /*8f90*/  R2UR UR13, R5 ;  /* 0x00000000050d72ca */ /* 0x000fe200000e0000 */
[----:B------:R-:W-:Y:S01]  /*8fa0*/  UMOV UR7, 0x14f00000 ;  /* 0x14f0000000077882 */ /* 0x000fe20000000000 */
[----:B------:R-:W-:Y:S01]  /*8fb0*/  R2UR UR12, R0 ;  /* 0x00000000000c72ca */ /* 0x000fe200000e0000 */
[----:B------:R-:W-:Y:S01]  /*8fc0*/  UMOV UR15, 0x40 ;  /* 0x00000040000f7882 */ /* 0x000fe20000000000 */
[----:B------:R-:W-:-:S02]  /*8fd0*/  IMAD.MOV.U32 R5, RZ, RZ, R7 ;  /* 0x000000ffff057224 */ /* 0x000fc400078e0007 */
[----:B------:R-:W-:-:S03]  /*8fe0*/  IMAD.MOV.U32 R18, RZ, RZ, R6 ;  /* 0x000000ffff127224 */ /* 0x000fc600078e0006 */
[----:B------:R-:W-:Y:S02]  /*8ff0*/  ULEA UR11, UR11, UR5, 0x7 ;  /* 0x000000050b0b7291 */ /* 0x000fe4000f8e383f */
[----:B------:R-:W-:Y:S02]  /*9000*/  UIADD3 UR9, UR9, 0x34850, URZ ;  /* 0x0003485009097890 */ /* 0x000fe4000fffe03f */
[----:B------:R-:W-:Y:S01]  /*9010*/  UIADD3.X UR5, URZ, UR37, URZ, UP0, !UPT ;  /* 0x000000253f057290 */ /* 0x000fe200087fe43f */
[----:B--2---:R-:W-:-:S05]  /*9020*/  LEA R10, R11, R10, 0x18 ;  /* 0x0000000a0b0a7211 */ /* 0x004fca00078ec0ff */
[----:B------:R-:W-:-:S05]  /*9030*/  IMAD R3, R3, 0x2, R10 ;  /* 0x0000000203037824 */ /* 0x000fca00078e020a */
[----:B------:R-:W-:-:S13]  /*9040*/  R2UR UR6, R3 ;  /* 0x00000000030672ca */ /* 0x000fda00000e0000 */
[----:B------:R-:W-:Y:S02]  /*9050*/  UIADD3 UR8, UR6, 0x400, URZ ;  /* 0x0000040006087890 */ /* 0x000fe4000fffe03f */
[----:B------:R-:W-:-:S03]  /*9060*/  UIADD3 UR14, UR6, 0x4400, URZ ;  /* 0x00004400060e7890 */ /* 0x000fc6000fffe03f */
[----:B------:R-:W-:-:S04]  /*9070*/  UMOV UR6, 0x0 ;  /* 0x0000000000067882 */ /* 0x000fc80000000000 */
[----:B------:R1:W-:Y:S02]  /*9080*/  UTMALDG.4D.MULTICAST [UR8], [UR4], UR16, desc[UR6] ;  /* 0x00000608040073b4 */ /* 0x0003e40008019810 */
[----:B-1----:R-:W-:Y:S01]  /*9090*/  UMOV UR8, UR14 ;  /* 0x0000000e00087c82 */ /* 0x002fe20008000000 */
[----:B------:R-:W-:Y:S02]  /*90a0*/  UMOV UR10, UR15 ;  /* 0x0000000f000a7c82 */ /* 0x000fe40008000000 */
[----:B------:R1:W-:Y:S02]  /*90b0*/  UTMALDG.4D.MULTICAST [UR8], [UR4], UR16, desc[UR6] ;  /* 0x00000608040073b4 */ /* 0x0003e40008019810 */
[----:B-1----:R-:W-:Y:S01]  /*90c0*/  NOP ;  /* 0x0000000000007918 */ /* 0x002fe20000000000 */
.L_x_175:
[----:B------:R-:W-:Y:S05]  /*90d0*/  BSYNC B0 ;  /* 0x0000000000007941 */ /* 0x000fea0003800000 */
.L_x_174:
[----:B------:R-:W2:Y:S01]  /*90e0*/  LDL.LU R2, [R1+0x10] ;  /* 0x0000100001027983 */ /* 0x000ea20000300800 */
[----:B------:R-:W-:Y:S02]  /*90f0*/  IMAD.MOV.U32 R16, RZ, RZ, R9 ;  /* 0x000000ffff107224 */ /* 0x000fe400078e0009 */
[----:B------:R-:W-:Y:S02]  /*9100*/  IMAD.MOV.U32 R17, RZ, RZ, R13 ;  /* 0x000000ffff117224 */ /* 0x000fe400078e000d */
[----:B--2---:R-:W-:-:S07]  /*9110*/  VIADD R6, R2, 0xfffffffd ;  /* 0xfffffffd02067836 */ /* 0x004fce0000000000 */
.L_x_173:
[----:B------:R-:W-:Y:S01]  /*9120*/  IMAD.MOV R3, RZ, RZ, -R14 ;  /* 0x000000ffff037224 */ /* 0x000fe200078e0a0e */
[----:B------:R-:W-:Y:S04]  /*9130*/  BSSY B0, `(.L_x_172) ;  /* 0x00000fb000007945 */ /* 0x000fe80003800000 */
[----:B------:R-:W-:-:S13]  /*9140*/  ISETP.NE.AND P1, PT, R8, R3, PT ;  /* 0x000000030800720c */ /* 0x000fda0003f25270 */
[----:B------:R-:W-:Y:S05]  /*9150*/  @!P1 BRA `(.L_x_183) ;  /* 0x0000000c00e09947 */ /* 0x000fea0003800000 */
[----:B------:R-:W-:-:S07]  /*9160*/  IMAD.MOV.U32 R8, RZ, RZ, R5 ;  /* 0x000000ffff087224 */ /* 0x000fce00078e0005 */
.L_x_202:
[----:B------:R-:W-:Y:S01]  /*9170*/  VIADD R7, R16, 0x1 ;  /* 0x0000000110077836 */ /* 0x000fe20000000000 */
[----:B------:R-:W-:Y:S04]  /*9180*/  BSSY B1, `(.L_x_184) ;  /* 0x0000078000017945 */ /* 0x000fe80003800000 */
[----:B------:R-:W-:-:S04]  /*9190*/  ISETP.NE.AND P1, PT, R7, 0x2, PT ;  /* 0x000000020700780c */ /* 0x000fc80003f25270 */
[----:B-1----:R-:W-:Y:S02]  /*91a0*/  SEL R10, RZ, 0x1, P1 ;  /* 0x00000001ff0a7807 */ /* 0x002fe40000800000 */
        /* <DEDUP_REMOVED lines=14> */
[----:B------:R-:W-:Y:S02]  /*9290*/  @P1 SHF.R.U32.HI R2, RZ, R3, R8 ;  /* 0x00000003ff021219 */ /* 0x000fe40000011608 */
[----:B------:R-:W1:Y:S03]  /*92a0*/  LDC.64 R8, c[0x0][0x3f8] ;  /* 0x0000fe00ff087b82 */ /* 0x000e660000000a00 */
[----:B------:R-:W-:-:S04]  /*92b0*/  IMAD.MOV R3, RZ, RZ, -R2 ;  /* 0x000000ffff037224 */ /* 0x000fc800078e0a02 */
[----:B------:R-:W-:Y:S01]  /*92c0*/  IMAD R11, R11, R3, R6 ;  /* 0x000000030b0b7224 */ /* 0x000fe200078e0206 */
[----:B------:R-:W-:-:S03]  /*92d0*/  SHF.R.S32.HI R3, RZ, 0x1f, R2 ;  /* 0x0000001fff037819 */ /* 0x000fc60000011402 */
[----:B------:R-:W-:-:S04]  /*92e0*/  IMAD.WIDE.U32 R2, R4, UR4, R2 ;  /* 0x0000000404027c25 */ /* 0x000fc8000f8e0002 */
[----:B------:R-:W-:Y:S01]  /*92f0*/  IMAD.IADD R13, R13, 0x1, R3 ;  /* 0x000000010d0d7824 */ /* 0x000fe200078e0203 */
[----:B-1----:R-:W-:-:S04]  /*9300*/  LEA R8, P1, R2, R8, 0x2 ;  /* 0x0000000802087211 */ /* 0x002fc800078210ff */
[----:B------:R-:W-:-:S05]  /*9310*/  LEA.HI.X R9, R2, R9, R13, 0x2, P1 ;  /* 0x0000000902097211 */ /* 0x000fca00008f140d */
[----:B------:R1:W5:Y:S04]  /*9320*/  LDG.E R8, desc[UR6][R8.64] ;  /* 0x0000000608087981 */ /* 0x000368000c1e1900 */
.L_x_186:
[----:B------:R-:W2:Y:S01]  /*9330*/  S2R R3, SR_CgaCtaId ;  /* 0x0000000000037919 */ /* 0x000ea20000008800 */
[----:B------:R-:W-:-:S04]  /*9340*/  MOV R2, 0x400 ;  /* 0x0000040000027802 */ /* 0x000fc80000000f00 */
[----:B--2---:R-:W-:Y:S02]  /*9350*/  LEA R2, R3, R2, 0x18 ;  /* 0x0000000203027211 */ /* 0x004fe400078ec0ff */
[----:B------:R-:W-:-:S03]  /*9360*/  SHF.L.U32 R3, R10, 0x1f, RZ ;  /* 0x0000001f0a037819 */ /* 0x000fc600000006ff */
[----:B------:R-:W-:-:S04]  /*9370*/  IMAD R2, R7, 0x8, R2 ;  /* 0x0000000807027824 */ /* 0x000fc800078e0202 */
[----:B------:R-:W2:Y:S02]  /*9380*/  SYNCS.PHASECHK.TRANS64.TRYWAIT P1, [R2+URZ+0x34840], R3 ;  /* 0x03484003020075a7 */ /* 0x000ea4000802017f */
[----:B--2---:R-:W-:Y:S05]  /*9390*/  @!P1 BRA `(.L_x_187) ;  /* 0x0000001800549947 */ /* 0x004fea0003800000 */
.L_x_232:
[----:B-1----:R-:W1:Y:S01]  /*93a0*/  S2R R9, SR_TID.X ;  /* 0x0000000000097919 */ /* 0x002e620000002100 */
[----:B------:R-:W-:Y:S01]  /*93b0*/  UPRMT UR4, UR38, 0x9910, URZ ;  /* 0x0000991026047896 */ /* 0x000fe2000800003f */
[----:B-1----:R-:W-:-:S13]  /*93c0*/  LOP3.LUT P1, RZ, R9, 0x7f, RZ, 0xc0, !PT ;  /* 0x0000007f09ff7812 */ /* 0x002fda000782c0ff */
[----:B--2---:R-:W-:-:S04]  /*93d0*/  @!P1 IMAD.MOV.U32 R3, RZ, RZ, 0xc000 ;  /* 0x0000c000ff039424 */ /* 0x004fc800078e00ff */
[----:B------:R1:W-:Y:S02]  /*93e0*/  @!P1 SYNCS.ARRIVE.TRANS64 RZ, [R2+URZ+0x34830], R3 ;  /* 0x0348300302ff99a7 */ /* 0x0003e4000800003f */
[----:B-1----:R-:W-:-:S05]  /*93f0*/  IMAD.U32 R3, RZ, RZ, UR4 ;  /* 0x00000004ff037e24 */ /* 0x002fca000f8e00ff */
[----:B------:R-:W-:-:S13]  /*9400*/  ISETP.NE.AND P2, PT, R3, 0x2, PT ;  /* 0x000000020300780c */ /* 0x000fda0003f45270 */
[----:B------:R-:W-:Y:S05]  /*9410*/  @P2 BRA `(.L_x_188) ;  /* 0x0000000000042947 */ /* 0x000fea0003800000 */
[----:B------:R-:W-:Y:S01]  /*9420*/  BPT.TRAP 0x1 ;  /* 0x000000040000795c */ /* 0x000fe20000300000 */
.L_x_188:
[----:B------:R-:W-:-:S13]  /*9430*/  LOP3.LUT P1, RZ, R19, 0x1, RZ, 0xc0, !PT ;  /* 0x0000000113ff7812 */ /* 0x000fda000782c0ff */
[----:B------:R-:W-:Y:S05]  /*9440*/  @P1 BRA `(.L_x_189) ;  /* 0x0000000000041947 */ /* 0x000fea0003800000 */
[----:B------:R-:W-:Y:S01]  /*9450*/  BPT.TRAP 0x1 ;  /* 0x000000040000795c */ /* 0x000fe20000300000 */
.L_x_189:
        /* <DEDUP_REMOVED lines=36> */
.L_x_233:
[----:B------:R-:W2:Y:S02]  /*96a0*/  S2R R3, SR_TID.X ;  /* 0x0000000000037919 */ /* 0x000ea40000002100 */
[----:B--2---:R-:W-:-:S13]  /*96b0*/  LOP3.LUT P1, RZ, R3, 0x7f, RZ, 0xc0, !PT ;  /* 0x0000007f03ff7812 */ /* 0x004fda000782c0ff */
[----:B------:R-:W-:-:S04]  /*96c0*/  @!P1 IMAD.MOV.U32 R3, RZ, RZ, 0x8000 ;  /* 0x00008000ff039424 */ /* 0x000fc800078e00ff */
[----:B------:R2:W-:Y:S01]  /*96d0*/  @!P1 SYNCS.ARRIVE.TRANS64 RZ, [R2+URZ+0x34850], R3 ;  /* 0x0348500302ff99a7 */ /* 0x0005e2000800003f */
[----:B------:R-:W-:Y:S05]  /*96e0*/  @P2 BRA `(.L_x_191) ;  /* 0x0000000000042947 */ /* 0x000fea0003800000 */
[----:B------:R-:W-:Y:S01]  /*96f0*/  BPT.TRAP 0x1 ;  /* 0x000000040000795c */ /* 0x000fe20000300000 */
.L_x_191:
[----:B------:R-:W-:-:S13]  /*9700*/  LOP3.LUT P1, RZ, R19, 0x1, RZ, 0xc0, !PT ;  /* 0x0000000113ff7812 */ /* 0x000fda000782c0ff */
[----:B------:R-:W-:Y:S05]  /*9710*/  @P1 BRA `(.L_x_192) ;  /* 0x0000000000041947 */ /* 0x000fea0003800000 */
[----:B------:R-:W-:Y:S01]  /*9720*/  BPT.TRAP 0x1 ;  /* 0x000000040000795c */ /* 0x000fe20000300000 */
.L_x_192:
[----:B------:R-:W3:Y:S01]  /*9730*/  S2R R9, SR_CgaCtaId ;  /* 0x0000000000097919 */ /* 0x000ee20000008800 */
[----:B--2---:R-:W-:Y:S01]  /*9740*/  MOV R3, 0x400 ;  /* 0x0000040000037802 */ /* 0x004fe20000000f00 */
[----:B------:R-:W-:Y:S01]  /*9750*/  IMAD R16, R16, 0x4000, R21 ;  /* 0x0000400010107824 */ /* 0x000fe200078e0215 */
        /* <DEDUP_REMOVED lines=15> */
[----:B---3--:R-:W-:-:S05]  /*9850*/  LEA R3, R9, R3, 0x18 ;  /* 0x0000000309037211 */ /* 0x008fca00078ec0ff */
[----:B------:R-:W-:-:S05]  /*9860*/  IMAD R16, R16, 0x2, R3 ;  /* 0x0000000210107824 */ /* 0x000fca00078e0203 */
[----:B------:R-:W-:-:S13]  /*9870*/  R2UR UR6, R16 ;  /* 0x00000000100672ca */ /* 0x000fda00000e0000 */
[----:B------:R-:W-:Y:S02]  /*9880*/  UIADD3 UR8, UR6, 0x400, URZ ;  /* 0x0000040006087890 */ /* 0x000fe4000fffe03f */
[----:B------:R-:W-:-:S03]  /*9890*/  UIADD3 UR14, UR6, 0x4400, URZ ;  /* 0x00004400060e7890 */ /* 0x000fc6000fffe03f */
[----:B------:R-:W-:-:S04]  /*98a0*/  UMOV UR6, 0x0 ;  /* 0x0000000000067882 */ /* 0x000fc80000000000 */
[----:B------:R2:W-:Y:S02]  /*98b0*/  UTMALDG.4D.MULTICAST [UR8], [UR4], UR16, desc[UR6] ;  /* 0x00000608040073b4 */ /* 0x0005e40008019810 */
[----:B--2---:R-:W-:Y:S01]  /*98c0*/  UMOV UR8, UR14 ;  /* 0x0000000e00087c82 */ /* 0x004fe20008000000 */
[----:B------:R-:W-:Y:S02]  /*98d0*/  UMOV UR10, UR15 ;  /* 0x0000000f000a7c82 */ /* 0x000fe40008000000 */
[----:B------:R2:W-:Y:S02]  /*98e0*/  UTMALDG.4D.MULTICAST [UR8], [UR4], UR16, desc[UR6] ;  /* 0x00000608040073b4 */ /* 0x0005e40008019810 */
[----:B--2---:R-:W-:Y:S01]  /*98f0*/  NOP ;  /* 0x0000000000007918 */ /* 0x004fe20000000000 */
.L_x_185:
[----:B------:R-:W-:Y:S05]  /*9900*/  BSYNC B1 ;  /* 0x0000000000017941 */ /* 0x000fea0003800000 */
.L_x_184:
        /* <DEDUP_REMOVED lines=18> */
[----:B------:R-:W-:-:S05]  /*9a30*/  @P1 SHF.R.U32.HI R2, RZ, R3, R8 ;  /* 0x00000003ff021219 */ /* 0x000fca0000011608 */
[----:B------:R-:W-:-:S04]  /*9a40*/  IMAD.MOV R3, RZ, RZ, -R2 ;  /* 0x000000ffff037224 */ /* 0x000fc800078e0a02 */
        /* <DEDUP_REMOVED lines=8> */
.L_x_195:
[----:B------:R-:W2:Y:S01]  /*9ad0*/  S2R R3, SR_CgaCtaId ;  /* 0x0000000000037919 */ /* 0x000ea20000008800 */
[----:B------:R-:W-:-:S04]  /*9ae0*/  MOV R2, 0x400 ;  /* 0x0000040000027802 */ /* 0x000fc80000000f00 */
[----:B--2---:R-:W-:Y:S02]  /*9af0*/  LEA R2, R3, R2, 0x18 ;  /* 0x0000000203027211 */ /* 0x004fe400078ec0ff */
[----:B------:R-:W-:-:S03]  /*9b00*/  SHF.L.U32 R3, R17, 0x1f, RZ ;  /* 0x0000001f11037819 */ /* 0x000fc600000006ff */
[----:B------:R-:W-:-:S04]  /*9b10*/  IMAD R2, R16, 0x8, R2 ;  /* 0x0000000810027824 */ /* 0x000fc800078e0202 */
[----:B------:R-:W2:Y:S02]  /*9b20*/  SYNCS.PHASECHK.TRANS64.TRYWAIT P1, [R2+URZ+0x34840], R3 ;  /* 0x03484003020075a7 */ /* 0x000ea4000802017f */
[----:B--2---:R-:W-:Y:S05]  /*9b30*/  @!P1 BRA `(.L_x_196) ;  /* 0x0000001000949947 */ /* 0x004fea0003800000 */
.L_x_234:
        /* <DEDUP_REMOVED lines=9> */
.L_x_197:
[----:B------:R-:W-:-:S13]  /*9bd0*/  LOP3.LUT P1, RZ, R19, 0x1, RZ, 0xc0, !PT ;  /* 0x0000000113ff7812 */ /* 0x000fda000782c0ff */
[----:B------:R-:W-:Y:S05]  /*9be0*/  @P1 BRA `(.L_x_198) ;  /* 0x0000000000041947 */ /* 0x000fea0003800000 */
[----:B------:R-:W-:Y:S01]  /*9bf0*/  BPT.TRAP 0x1 ;  /* 0x000000040000795c */ /* 0x000fe20000300000 */
.L_x_198:
        /* <DEDUP_REMOVED lines=36> */
.L_x_235:
[----:B------:R-:W2:Y:S02]  /*9e40*/  S2R R3, SR_TID.X ;  /* 0x0000000000037919 */ /* 0x000ea40000002100 */
[----:B--2---:R-:W-:-:S13]  /*9e50*/  LOP3.LUT P1, RZ, R3, 0x7f, RZ, 0xc0, !PT ;  /* 0x0000007f03ff7812 */ /* 0x004fda000782c0ff */
[----:B------:R-:W-:-:S04]  /*9e60*/  @!P1 IMAD.MOV.U32 R3, RZ, RZ, 0x8000 ;  /* 0x00008000ff039424 */ /* 0x000fc800078e00ff */
[----:B------:R2:W-:Y:S01]  /*9e70*/  @!P1 SYNCS.ARRIVE.TRANS64 RZ, [R2+URZ+0x34850], R3 ;  /* 0x0348500302ff99a7 */ /* 0x0005e2000800003f */
[----:B------:R-:W-:Y:S05]  /*9e80*/  @P2 BRA `(.L_x_200) ;  /* 0x0000000000042947 */ /* 0x000fea0003800000 */
[----:B------:R-:W-:Y:S01]  /*9e90*/  BPT.TRAP 0x1 ;  /* 0x000000040000795c */ /* 0x000fe20000300000 */
.L_x_200:
[----:B------:R-:W-:-:S13]  /*9ea0*/  LOP3.LUT P1, RZ, R19, 0x1, RZ, 0xc0, !PT ;  /* 0x0000000113ff7812 */ /* 0x000fda000782c0ff */
[----:B------:R-:W-:Y:S05]  /*9eb0*/  @P1 BRA `(.L_x_201) ;  /* 0x0000000000041947 */ /* 0x000fea0003800000 */
[----:B------:R-:W-:Y:S01]  /*9ec0*/  BPT.TRAP 0x1 ;  /* 0x000000040000795c */ /* 0x000fe20000300000 */
.L_x_201:
        /* <DEDUP_REMOVED lines=29> */
.L_x_194:
[----:B------:R-:W-:Y:S05]  /*a0a0*/  BSYNC B1 ;  /* 0x0000000000017941 */ /* 0x000fea0003800000 */
.L_x_193:
[C---:B------:R-:W-:Y:S01]  /*a0b0*/  ISETP.GT.AND P1, PT, R6.reuse, 0x1, PT ;  /* 0x000000010600780c */ /* 0x040fe20003f24270 */
[----:B------:R-:W-:-:S12]  /*a0c0*/  VIADD R6, R6, 0xfffffffe ;  /* 0xfffffffe06067836 */ /* 0x000fd80000000000 */
[----:B------:R-:W-:Y:S05]  /*a0d0*/  @P1 BRA `(.L_x_202) ;  /* 0xfffffff000241947 */ /* 0x000fea000383ffff */
.L_x_183:
[----:B------:R-:W-:Y:S05]  /*a0e0*/  BSYNC B0 ;  /* 0x0000000000007941 */ /* 0x000fea0003800000 */
.L_x_172:
[----:B------:R-:W-:Y:S04]  /*a0f0*/  BSSY B0, `(.L_x_203) ;  /* 0x0000030000007945 */ /* 0x000fe80003800000 */
[----:B------:R-:W-:Y:S05]  /*a100*/  @!P6 BRA `(.L_x_204) ;  /* 0x0000000000b8e947 */ /* 0x000fea0003800000 */
[----:B------:R-:W2:Y:S01]  /*a110*/  S2R R3, SR_CgaCtaId ;  /* 0x0000000000037919 */ /* 0x000ea20000008800 */
[----:B-1----:R-:W-:-:S04]  /*a120*/  MOV R2, 0x400 ;  /* 0x0000040000027802 */ /* 0x002fc80000000f00 */
[----:B--2---:R-:W-:-:S05]  /*a130*/  LEA R2, R3, R2, 0x18 ;  /* 0x0000000203027211 */ /* 0x004fca00078ec0ff */
[----:B------:R-:W-:Y:S01]  /*a140*/  IMAD R3, R16, 0x8, R2 ;  /* 0x0000000810037824 */ /* 0x000fe200078e0202 */
[----:B------:R-:W-:-:S04]  /*a150*/  SHF.L.U32 R2, R17, 0x1f, RZ ;  /* 0x0000001f11027819 */ /* 0x000fc800000006ff */
[----:B------:R-:W1:Y:S02]  /*a160*/  SYNCS.PHASECHK.TRANS64.TRYWAIT P0, [R3+URZ+0x34860], R2 ;  /* 0x03486002030075a7 */ /* 0x000e64000800017f */
[----:B-1----:R-:W-:Y:S05]  /*a170*/  @!P0 BRA `(.L_x_205) ;  /* 0x0000000c002c8947 */ /* 0x002fea0003800000 */
.L_x_236:
[----:B------:R-:W2:Y:S01]  /*a180*/  S2R R4, SR_TID.X ;  /* 0x0000000000047919 */ /* 0x000ea20000002100 */
[----:B------:R-:W-:-:S04]  /*a190*/  UPRMT UR4, UR38, 0x9910, URZ ;  /* 0x0000991026047896 */ /* 0x000fc8000800003f */
[----:B------:R-:W-:Y:S01]  /*a1a0*/  UISETP.NE.AND UP0, UPT, UR4, 0x2, UPT ;  /* 0x000000020400788c */ /* 0x000fe2000bf05270 */
[----:B--2---:R-:W-:-:S13]  /*a1b0*/  LOP3.LUT P0, RZ, R4, 0x7f, RZ, 0xc0, !PT ;  /* 0x0000007f04ff7812 */ /* 0x004fda000780c0ff */
[----:B-1----:R-:W-:-:S04]  /*a1c0*/  @!P0 IMAD.MOV.U32 R2, RZ, RZ, 0x8000 ;  /* 0x00008000ff028424 */ /* 0x002fc800078e00ff */
[----:B------:R1:W-:Y:S01]  /*a1d0*/  @!P0 SYNCS.ARRIVE.TRANS64 RZ, [R3+URZ+0x34850], R2 ;  /* 0x0348500203ff89a7 */ /* 0x0003e2000800003f */
[----:B------:R-:W-:-:S13]  /*a1e0*/  PLOP3.LUT P0, PT, PT, PT, UP0, 0x80, 0x0 ;  /* 0x000000000000781c */ /* 0x000fda0003f0f008 */
[----:B-1----:R-:W-:Y:S05]  /*a1f0*/  @P0 BRA `(.L_x_206) ;  /* 0x0000000000040947 */ /* 0x002fea0003800000 */
[----:B------:R-:W-:Y:S01]  /*a200*/  BPT.TRAP 0x1 ;  /* 0x000000040000795c */ /* 0x000fe20000300000 */
.L_x_206:
[----:B------:R-:W-:-:S13]  /*a210*/  LOP3.LUT P0, RZ, R19, 0x1, RZ, 0xc0, !PT ;  /* 0x0000000113ff7812 */ /* 0x000fda000780c0ff */
[----:B------:R-:W-:Y:S05]  /*a220*/  @P0 BRA `(.L_x_207) ;  /* 0x0000000000040947 */ /* 0x000fea0003800000 */
[----:B------:R-:W-:Y:S01]  /*a230*/  BPT.TRAP 0x1 ;  /* 0x000000040000795c */ /* 0x000fe20000300000 */
.L_x_207:
[----:B------:R-:W1:Y:S01]  /*a240*/  S2R R4, SR_CgaCtaId ;  /* 0x0000000000047919 */ /* 0x000e620000008800 */
[----:B------:R-:W-:Y:S01]  /*a250*/  MOV R2, 0x400 ;  /* 0x0000040000027802 */ /* 0x000fe20000000f00 */
        /* <DEDUP_REMOVED lines=10> */
[----:B------:R-:W-:-:S06]  /*a300*/  UMOV UR15, 0x40 ;  /* 0x00000040000f7882 */ /* 0x000fcc0000000000 */
[----:B------:R-:W-:Y:S02]  /*a310*/  ULEA UR11, UR11, UR5, 0x7 ;  /* 0x000000050b0b7291 */ /* 0x000fe4000f8e383f */
[----:B------:R-:W-:Y:S02]  /*a320*/  UIADD3 UR9, UR9, 0x34850, URZ ;  /* 0x0003485009097890 */ /* 0x000fe4000fffe03f */
[----:B------:R-:W-:Y:S01]  /*a330*/  UIADD3.X UR5, URZ, UR37, URZ, UP0, !UPT ;  /* 0x000000253f057290 */ /* 0x000fe200087fe43f */
[----:B-1----:R-:W-:-:S05]  /*a340*/  LEA R2, R4, R2, 0x18 ;  /* 0x0000000204027211 */ /* 0x002fca00078ec0ff */
        /* <DEDUP_REMOVED lines=9> */
[----:B--2---:R-:W-:Y:S01]  /*a3e0*/  NOP ;  /* 0x0000000000007918 */ /* 0x004fe20000000000 */
.L_x_204:
[----:B------:R-:W-:Y:S05]  /*a3f0*/  BSYNC B0 ;  /* 0x0000000000007941 */ /* 0x000fea0003800000 */
.L_x_203:
[----:B------:R-:W2:Y:S01]  /*a400*/  LDL.LU R0, [R1+0x14] ;  /* 0x0000140001007983 */ /* 0x000ea20000300800 */
[----:B------:R-:W-:-:S03]  /*a410*/  ULDC UR4, c[0x0][0xda4] ;  /* 0x0003690000047ab9 */ /* 0x000fc60000000800 */
[----:B-1----:R-:W3:Y:S01]  /*a420*/  LDL.LU R2, [R1+0x1c] ;  /* 0x00001c0001027983 */ /* 0x002ee20000300800 */
        /* <DEDUP_REMOVED lines=8> */
[----:B-1----:R-:W-:-:S04]  /*a4b0*/  SEL R0, RZ, 0x1, P0 ;  /* 0x00000001ff007807 */ /* 0x002fc80000000000 */
[----:B------:R-:W-:-:S05]  /*a4c0*/  LOP3.LUT R17, R17, R0, RZ, 0x3c, !PT ;  /* 0x0000000011117212 */ /* 0x000fca00078e3cff */
[----:B--2---:R-:W-:Y:S05]  /*a4d0*/  @!P1 BRA `(.L_x_208) ;  /* 0xffffffd0003c9947 */ /* 0x004fea000383ffff */
[----:B------:R-:W-:-:S07]  /*a4e0*/  LOP3.LUT R2, R2, 0x1, RZ, 0xc, !PT ;  /* 0x0000000102027812 */ /* 0x000fce00078e0cff */
.L_x_156:
[----:B------:R-:W1:Y:S01]  /*a4f0*/  S2R R3, SR_CgaCtaId ;  /* 0x0000000000037919 */ /* 0x000e620000008800 */
[----:B------:R-:W-:Y:S01]  /*a500*/  MOV R0, 0x400 ;  /* 0x0000040000007802 */ /* 0x000fe20000000f00 */
[----:B------:R-:W-:Y:S03]  /*a510*/  BSSY B0, `(.L_x_209) ;  /* 0x0000005000007945 */ /* 0x000fe60003800000 */
[----:B-1----:R-:W-:Y:S02]  /*a520*/  LEA R0, R3, R0, 0x18 ;  /* 0x0000000003007211 */ /* 0x002fe400078ec0ff */
[----:B------:R-:W-:-:S04]  /*a530*/  SHF.L.U32 R3, R2, 0x1f, RZ ;  /* 0x0000001f02037819 */ /* 0x000fc800000006ff */
[----:B------:R-:W1:Y:S02]  /*a540*/  SYNCS.PHASECHK.TRANS64.TRYWAIT P0, [R0+URZ+0x34820], R3 ;  /* 0x03482003000075a7 */ /* 0x000e64000800017f */
[----:B-1----:R-:W-:Y:S05]  /*a550*/  @!P0 BRA `(.L_x_210) ;  /* 0x0000000800488947 */ /* 0x002fea0003800000 */
.L_x_237:
[----:B------:R-:W-:Y:S05]  /*a560*/  BSYNC B0 ;  /* 0x0000000000007941 */ /* 0x000fea0003800000 */
.L_x_209:
[----:B------:R-:W-:-:S03]  /*a570*/  UMOV UR4, 0xffffffff ;  /* 0xffffffff00047882 */ /* 0x000fc60000000000 */
[----:B------:R-:W-:Y:S05]  /*a580*/  BRA.DIV UR4, `(.L_x_211) ;  /* 0x0000000a04507947 */ /* 0x000fea000b800000 */
[----:B------:R-:W2:Y:S02]  /*a590*/  S2R R2, SR_TID.X ;  /* 0x0000000000027919 */ /* 0x000ea40000002100 */
[----:B--2---:R-:W-:-:S04]  /*a5a0*/  SHF.R.U32.HI R2, RZ, 0x5, R2 ;  /* 0x00000005ff027819 */ /* 0x004fc80000011602 */
[----:B------:R-:W-:-:S05]  /*a5b0*/  LOP3.LUT R2, R2, 0x3, RZ, 0xc0, !PT ;  /* 0x0000000302027812 */ /* 0x000fca00078ec0ff */
[----:B------:R2:W3:Y:S02]  /*a5c0*/  SHFL.IDX PT, R14, R2, RZ, 0x1f ;  /* 0x00001fff020e7589 */ /* 0x0004e400000e0000 */
.L_x_240:
[----:B---3--:R-:W-:Y:S01]  /*a5d0*/  ISETP.NE.AND P0, PT, R14, RZ, PT ;  /* 0x000000ff0e00720c */ /* 0x008fe20003f05270 */
[----:B------:R-:W-:-:S12]  /*a5e0*/  BSSY B0, `(.L_x_212) ;  /* 0x0000026000007945 */ /* 0x000fd80003800000 */
[----:B------:R-:W-:Y:S05]  /*a5f0*/  @P0 BRA `(.L_x_213) ;  /* 0x0000000000900947 */ /* 0x000fea0003800000 */
[----:B------:R-:W-:-:S03]  /*a600*/  UMOV UR4, 0xffffffff ;  /* 0xffffffff00047882 */ /* 0x000fc60000000000 */
[----:B------:R-:W-:Y:S05]  /*a610*/  BRA.DIV UR4, `(.L_x_214) ;  /* 0x0000000a04607947 */ /* 0x000fea000b800000 */
[----:B------:R-:W-:-:S13]  /*a620*/  ELECT P6, URZ, PT ;  /* 0x00000000003f782f */ /* 0x000fda00038c0000 */
.L_x_243:
[----:B------:R-:W-:Y:S05]  /*a630*/  @!P6 BRA `(.L_x_213) ;  /* 0x000000000080e947 */ /* 0x000fea0003800000 */
[----:B--2---:R-:W2:Y:S02]  /*a640*/  LDL R2, [R1+0x24] ;  /* 0x0000240001027983 */ /* 0x004ea40000100800 */
[----:B--2---:R-:W-:-:S13]  /*a650*/  R2UR UR4, R2 ;  /* 0x00000000020472ca */ /* 0x004fda00000e0000 */
[----:B------:R-:W-:-:S06]  /*a660*/  ULOP3.LUT UR4, UR4, 0x2, URZ, 0xfc, !UPT ;  /* 0x0000000204047892 */ /* 0x000fcc000f8efc3f */
[----:B------:R-:W-:-:S05]  /*a670*/  IMAD.U32 R2, RZ, RZ, UR4 ;  /* 0x00000004ff027e24 */ /* 0x000fca000f8e00ff */
[----:B------:R-:W-:-:S13]  /*a680*/  ISETP.NE.AND P2, PT, R2, 0x3, PT ;  /* 0x000000030200780c */ /* 0x000fda0003f45270 */
[----:B------:R-:W-:Y:S05]  /*a690*/  @!P2 BRA `(.L_x_215) ;  /* 0x000000000004a947 */ /* 0x000fea0003800000 */
[----:B------:R-:W-:Y:S01]  /*a6a0*/  BPT.TRAP 0x1 ;  /* 0x000000040000795c */ /* 0x000fe20000300000 */
.L_x_215:
[----:B-1----:R-:W-:Y:S01]  /*a6b0*/  VIADD R3, R0, 0x34840 ;  /* 0x0003484000037836 */ /* 0x002fe20000000000 */
[----:B------:R-:W-:Y:S01]  /*a6c0*/  SHF.L.U32 R5, R17, 0x1f, RZ ;  /* 0x0000001f11057819 */ /* 0x000fe200000006ff */
[C---:B------:R-:W-:Y:S02]  /*a6d0*/  VIADD R2, R16.reuse, 0x1 ;  /* 0x0000000110027836 */ /* 0x040fe40000000000 */
[----:B------:R-:W-:-:S03]  /*a6e0*/  IMAD R6, R16, 0x8, R3 ;  /* 0x0000000810067824 */ /* 0x000fc600078e0203 */
        /* <DEDUP_REMOVED lines=8> */
.L_x_244:
[----:B------:R-:W2:Y:S02]  /*a770*/  SYNCS.PHASECHK.TRANS64.TRYWAIT P0, [R3+URZ], R2 ;  /* 0x00000002030075a7 */ /* 0x000ea4000800017f */
[----:B--2---:R-:W-:Y:S05]  /*a780*/  @!P0 BRA `(.L_x_217) ;  /* 0x0000000800388947 */ /* 0x004fea0003800000 */
.L_x_245:
[----:B------:R-:W-:Y:S05]  /*a790*/  @!P2 BRA `(.L_x_218) ;  /* 0x000000000004a947 */ /* 0x000fea0003800000 */
[----:B------:R-:W-:Y:S01]  /*a7a0*/  BPT.TRAP 0x1 ;  /* 0x000000040000795c */ /* 0x000fe20000300000 */
.L_x_218:
[----:B--2---:R-:W-:-:S04]  /*a7b0*/  VIADD R3, R0, 0x34860 ;  /* 0x0003486000037836 */ /* 0x004fc80000000000 */
[----:B------:R-:W-:-:S04]  /*a7c0*/  IMAD R16, R16, 0x8, R3 ;  /* 0x0000000810107824 */ /* 0x000fc800078e0203 */
[----:B------:R-:W2:Y:S02]  /*a7d0*/  SYNCS.PHASECHK.TRANS64.TRYWAIT P0, [R16+URZ], R5 ;  /* 0x00000005100075a7 */ /* 0x000ea4000800017f */
[----:B--2---:R-:W-:Y:S05]  /*a7e0*/  @!P0 BRA `(.L_x_219) ;  /* 0x0000000800348947 */ /* 0x004fea0003800000 */
.L_x_246:
[----:B------:R-:W-:-:S07]  /*a7f0*/  IMAD R3, R4, 0x8, R3 ;  /* 0x0000000804037824 */ /* 0x000fce00078e0203 */
.L_x_220:
[----:B---3--:R3:W4:Y:S02]  /*a800*/  SYNCS.PHASECHK.TRANS64.TRYWAIT P0, [R3+URZ], R2 ;  /* 0x00000002030075a7 */ /* 0x008724000800017f */
[----:B----4-:R-:W-:Y:S05]  /*a810*/  @!P0 NANOSLEEP.SYNCS 0x989680 ;  /* 0x009896800000895d */ /* 0x010fea0003900000 */
[----:B------:R-:W4:Y:S02]  /*a820*/  @!P0 SYNCS.PHASECHK.TRANS64 P0, [R3+URZ], R2 ;  /* 0x00000002030085a7 */ /* 0x000f24000800007f */
[----:B----4-:R-:W-:Y:S05]  /*a830*/  @!P0 BRA `(.L_x_220) ;  /* 0xfffffffc00f08947 */ /* 0x010fea000383ffff */
.L_x_213:
[----:B------:R-:W-:Y:S05]  /*a840*/  BSYNC B0 ;  /* 0x0000000000007941 */ /* 0x000fea0003800000 */
.L_x_212:
[----:B------:R-:W-:Y:S05]  /*a850*/  EXIT ;  /* 0x000000000000794d */ /* 0x000fea0003800000 */
.L_x_130:
[----:B-1----:R-:W-:-:S04]  /*a860*/  IMAD.U32 R3, RZ, RZ, UR60 ;  /* 0x0000003cff037e24 */ /* 0x002fc8000f8e00ff */
[----:B------:R1:W2:Y:S03]  /*a870*/  SYNCS.PHASECHK.TRANS64.TRYWAIT P1, [R3+URZ+0x34800], R0 ;  /* 0x03480000030075a7 */ /* 0x0002a6000802017f */
[----:B--2---:R-:W-:Y:S05]  /*a880*/  @!P1 NANOSLEEP.SYNCS 0x989680 ;  /* 0x009896800000995d */ /* 0x004fea0003900000 */
[----:B------:R-:W2:Y:S02]  /*a890*/  @!P1 SYNCS.PHASECHK.TRANS64 P1, [R3+URZ+0x34800], R0 ;  /* 0x03480000030095a7 */ /* 0x000ea4000802007f */
[----:B--2---:R-:W-:Y:S05]  /*a8a0*/  @!P1 BRA `(.L_x_130) ;  /* 0xfffffffc00ec9947 */ /* 0x004fea000383ffff */
[----:B------:R-:W-:Y:S05]  /*a8b0*/  BRA `(.L_x_221) ;  /* 0xffffff6c00807947 */ /* 0x000fea000383ffff */
.L_x_134:
[----:B--2---:R2:W3:Y:S02]  /*a8c0*/  SYNCS.PHASECHK.TRANS64.TRYWAIT P1, [R3+URZ+0x34830], R0 ;  /* 0x03483000030075a7 */ /* 0x0044e4000802017f */
[----:B---3--:R-:W-:Y:S05]  /*a8d0*/  @!P1 NANOSLEEP.SYNCS 0x989680 ;  /* 0x009896800000995d */ /* 0x008fea0003900000 */
[----:B------:R-:W3:Y:S02]  /*a8e0*/  @!P1 SYNCS.PHASECHK.TRANS64 P1, [R3+URZ+0x34830], R0 ;  /* 0x03483000030095a7 */ /* 0x000ee4000802007f */
[----:B---3--:R-:W-:Y:S05]  /*a8f0*/  @!P1 BRA `(.L_x_134) ;  /* 0xfffffffc00f09947 */ /* 0x008fea000383ffff */
[----:B------:R-:W-:Y:S05]  /*a900*/  BRA `(.L_x_133) ;  /* 0xffffff6c009c7947 */ /* 0x000fea000383ffff */
.L_x_140:
[----:B--2---:R-:W-:-:S04]  /*a910*/  IMAD.U32 R7, RZ, RZ, UR6 ;  /* 0x00000006ff077e24 */ /* 0x004fc8000f8e00ff */
[----:B------:R2:W3:Y:S03]  /*a920*/  SYNCS.PHASECHK.TRANS64.TRYWAIT P1, [R7+URZ+0x34830], R0 ;  /* 0x03483000070075a7 */ /* 0x0004e6000802017f */
[----:B---3--:R-:W-:Y:S05]  /*a930*/  @!P1 NANOSLEEP.SYNCS 0x989680 ;  /* 0x009896800000995d */ /* 0x008fea0003900000 */
[----:B------:R-:W3:Y:S02]  /*a940*/  @!P1 SYNCS.PHASECHK.TRANS64 P1, [R7+URZ+0x34830], R0 ;  /* 0x03483000070095a7 */ /* 0x000ee4000802007f */
[----:B---3--:R-:W-:Y:S05]  /*a950*/  @!P1 BRA `(.L_x_140) ;  /* 0xfffffffc00ec9947 */ /* 0x008fea000383ffff */
[----:B------:R-:W-:Y:S05]  /*a960*/  BRA `(.L_x_139) ;  /* 0xffffff9000687947 */ /* 0x000fea000383ffff */
.L_x_144:
[----:B--2---:R-:W-:-:S04]  /*a970*/  IMAD.U32 R7, RZ, RZ, UR7 ;  /* 0x00000007ff077e24 */ /* 0x004fc8000f8e00ff */
[----:B------:R2:W3:Y:S03]  /*a980*/  SYNCS.PHASECHK.TRANS64.TRYWAIT P1, [R7+URZ+0x34850], R0 ;  /* 0x03485000070075a7 */ /* 0x0004e6000802017f */
[----:B---3--:R-:W-:Y:S05]  /*a990*/  @!P1 NANOSLEEP.SYNCS 0x989680 ;  /* 0x009896800000995d */ /* 0x008fea0003900000 */
[----:B------:R-:W3:Y:S02]  /*a9a0*/  @!P1 SYNCS.PHASECHK.TRANS64 P1, [R7+URZ+0x34850], R0 ;  /* 0x03485000070095a7 */ /* 0x000ee4000802007f */
[----:B---3--:R-:W-:Y:S05]  /*a9b0*/  @!P1 BRA `(.L_x_144) ;  /* 0xfffffffc00ec9947 */ /* 0x008fea000383ffff */
[----:B------:R-:W-:Y:S05]  /*a9c0*/  BRA `(.L_x_143) ;  /* 0xffffff9800907947 */ /* 0x000fea000383ffff */
.L_x_151:
[----:B--2---:R-:W-:-:S04]  /*a9d0*/  IMAD.U32 R5, RZ, RZ, UR5 ;  /* 0x00000005ff057e24 */ /* 0x004fc8000f8e00ff */
[----:B------:R2:W3:Y:S03]  /*a9e0*/  SYNCS.PHASECHK.TRANS64.TRYWAIT P1, [R5+URZ+0x34850], R4 ;  /* 0x03485004050075a7 */ /* 0x0004e6000802017f */
[----:B---3--:R-:W-:Y:S05]  /*a9f0*/  @!P1 NANOSLEEP.SYNCS 0x989680 ;  /* 0x009896800000995d */ /* 0x008fea0003900000 */
[----:B------:R-:W3:Y:S02]  /*aa00*/  @!P1 SYNCS.PHASECHK.TRANS64 P1, [R5+URZ+0x34850], R4 ;  /* 0x03485004050095a7 */ /* 0x000ee4000802007f */
[----:B---3--:R-:W-:Y:S05]  /*aa10*/  @!P1 BRA `(.L_x_151) ;  /* 0xfffffffc00ec9947 */ /* 0x008fea000383ffff */
[----:B------:R-:W-:Y:S05]  /*aa20*/  BRA `(.L_x_150) ;  /* 0xffffffb400747947 */ /* 0x000fea000383ffff */
.L_x_163:
[----:B------:R-:W1:Y:S01]  /*aa30*/  S2R R8, SR_TID.X ;  /* 0x0000000000087919 */ /* 0x000e620000002100 */
[----:B------:R-:W-:Y:S01]  /*aa40*/  BSSY B0, `(.L_x_222) ;  /* 0x000000a000007945 */ /* 0x000fe20003800000 */
[----:B------:R-:W-:Y:S02]  /*aa50*/  IMAD.MOV.U32 R12, RZ, RZ, RZ ;  /* 0x000000ffff0c7224 */ /* 0x000fe400078e00ff */
        /* <DEDUP_REMOVED lines=8> */
.L_x_223:
[----:B------:R-:W-:Y:S05]  /*aae0*/  BSYNC B0 ;  /* 0x0000000000007941 */ /* 0x000fea0003800000 */
.L_x_222:
[----:B------:R-:W-:Y:S05]  /*aaf0*/  BRA `(.L_x_224) ;  /* 0xffffffd400607947 */ /* 0x000fea000383ffff */
.L_x_164:
[----:B------:R-:W-:Y:S01]  /*ab00*/  BSSY B0, `(.L_x_225) ;  /* 0x0000006000007945 */ /* 0x000fe20003800000 */
[----:B------:R-:W-:-:S07]  /*ab10*/  IMAD.MOV.U32 R15, RZ, RZ, -0x1 ;  /* 0xffffffffff0f7424 */ /* 0x000fce00078e00ff */
[----:B------:R-:W-:Y:S05]  /*ab20*/  WARPSYNC.COLLECTIVE R15, `(.L_x_226) ;  /* 0x000000000f0c7348 */ /* 0x000fea0003c00000 */
[----:B------:R-:W-:Y:S02]  /*ab30*/  ELECT P6, UR62, PT ;  /* 0x00000000003e782f */ /* 0x000fe400038c0000 */
[----:B------:R-:W-:Y:S01]  /*ab40*/  MOV R14, UR62 ;  /* 0x0000003e000e7c02 */ /* 0x000fe20008000f00 */
[----:B------:R-:W-:Y:S10]  /*ab50*/  ENDCOLLECTIVE ;  /* 0x000000000000791b */ /* 0x000ff40003800000 */
.L_x_226:
[----:B------:R-:W-:Y:S05]  /*ab60*/  BSYNC B0 ;  /* 0x0000000000007941 */ /* 0x000fea0003800000 */
.L_x_225:
[----:B------:R-:W-:Y:S05]  /*ab70*/  BRA `(.L_x_227) ;  /* 0xffffffd4005c7947 */ /* 0x000fea000383ffff */
.L_x_167:
[----:B--2---:R2:W3:Y:S02]  /*ab80*/  SYNCS.PHASECHK.TRANS64.TRYWAIT P1, [R5+URZ+0x34840], R9 ;  /* 0x03484009050075a7 */ /* 0x0044e4000802017f */
[----:B---3--:R-:W-:Y:S05]  /*ab90*/  @!P1 NANOSLEEP.SYNCS 0x989680 ;  /* 0x009896800000995d */ /* 0x008fea0003900000 */
[----:B------:R-:W3:Y:S02]  /*aba0*/  @!P1 SYNCS.PHASECHK.TRANS64 P1, [R5+URZ+0x34840], R9 ;  /* 0x03484009050095a7 */ /* 0x000ee4000802007f */
[----:B---3--:R-:W-:Y:S05]  /*abb0*/  @!P1 BRA `(.L_x_167) ;  /* 0xfffffffc00f09947 */ /* 0x008fea000383ffff */
[----:B------:R-:W-:Y:S05]  /*abc0*/  BRA `(.L_x_228) ;  /* 0xffffffd400bc7947 */ /* 0x000fea000383ffff */
.L_x_171:
        /* <DEDUP_REMOVED lines=8> */
.L_x_177:
[----:B-1----:R1:W2:Y:S02]  /*ac50*/  SYNCS.PHASECHK.TRANS64.TRYWAIT P1, [R2+URZ+0x34840], R3 ;  /* 0x03484003020075a7 */ /* 0x0022a4000802017f */
[----:B--2---:R-:W-:Y:S05]  /*ac60*/  @!P1 NANOSLEEP.SYNCS 0x989680 ;  /* 0x009896800000995d */ /* 0x004fea0003900000 */
[----:B------:R-:W2:Y:S02]  /*ac70*/  @!P1 SYNCS.PHASECHK.TRANS64 P1, [R2+URZ+0x34840], R3 ;  /* 0x03484003020095a7 */ /* 0x000ea4000802007f */
[----:B--2---:R-:W-:Y:S05]  /*ac80*/  @!P1 BRA `(.L_x_177) ;  /* 0xfffffffc00f09947 */ /* 0x004fea000383ffff */
[----:B------:R-:W-:Y:S05]  /*ac90*/  BRA `(.L_x_230) ;  /* 0xffffffdc00b47947 */ /* 0x000fea000383ffff */
.L_x_180:
[----:B-1----:R1:W2:Y:S02]  /*aca0*/  SYNCS.PHASECHK.TRANS64.TRYWAIT P1, [R2+URZ+0x34860], R3 ;  /* 0x03486003020075a7 */ /* 0x0022a4000802017f */
[----:B--2---:R-:W-:Y:S05]  /*acb0*/  @!P1 NANOSLEEP.SYNCS 0x989680 ;  /* 0x009896800000995d */ /* 0x004fea0003900000 */
[----:B------:R-:W2:Y:S02]  /*acc0*/  @!P1 SYNCS.PHASECHK.TRANS64 P1, [R2+URZ+0x34860], R3 ;  /* 0x03486003020095a7 */ /* 0x000ea4000802007f */
[----:B--2---:R-:W-:Y:S05]  /*acd0*/  @!P1 BRA `(.L_x_180) ;  /* 0xfffffffc00f09947 */ /* 0x004fea000383ffff */
[----:B------:R-:W-:Y:S05]  /*ace0*/  BRA `(.L_x_231) ;  /* 0xffffffe000607947 */ /* 0x000fea000383ffff */
.L_x_187:
[----:B--2---:R2:W3:Y:S02]  /*acf0*/  SYNCS.PHASECHK.TRANS64.TRYWAIT P1, [R2+URZ+0x34840], R3 ;  /* 0x03484003020075a7 */ /* 0x0044e4000802017f */
[----:B---3--:R-:W-:Y:S05]  /*ad00*/  @!P1 NANOSLEEP.SYNCS 0x989680 ;  /* 0x009896800000995d */ /* 0x008fea0003900000 */
[----:B------:R-:W3:Y:S02]  /*ad10*/  @!P1 SYNCS.PHASECHK.TRANS64 P1, [R2+URZ+0x34840], R3 ;  /* 0x03484003020095a7 */ /* 0x000ee4000802007f */
[----:B---3--:R-:W-:Y:S05]  /*ad20*/  @!P1 BRA `(.L_x_187) ;  /* 0xfffffffc00f09947 */ /* 0x008fea000383ffff */
[----:B------:R-:W-:Y:S05]  /*ad30*/  BRA `(.L_x_232) ;  /* 0xffffffe400987947 */ /* 0x000fea000383ffff */
.L_x_190:
[----:B-1----:R1:W2:Y:S02]  /*ad40*/  SYNCS.PHASECHK.TRANS64.TRYWAIT P1, [R2+URZ+0x34860], R17 ;  /* 0x03486011020075a7 */ /* 0x0022a4000802017f */
[----:B--2---:R-:W-:Y:S05]  /*ad50*/  @!P1 NANOSLEEP.SYNCS 0x989680 ;  /* 0x009896800000995d */ /* 0x004fea0003900000 */
[----:B------:R-:W2:Y:S02]  /*ad60*/  @!P1 SYNCS.PHASECHK.TRANS64 P1, [R2+URZ+0x34860], R17 ;  /* 0x03486011020095a7 */ /* 0x000ea4000802007f */
[----:B--2---:R-:W-:Y:S05]  /*ad70*/  @!P1 BRA `(.L_x_190) ;  /* 0xfffffffc00f09947 */ /* 0x004fea000383ffff */
[----:B------:R-:W-:Y:S05]  /*ad80*/  BRA `(.L_x_233) ;  /* 0xffffffe800447947 */ /* 0x000fea000383ffff */
.L_x_196:
[----:B--2---:R2:W3:Y:S02]  /*ad90*/  SYNCS.PHASECHK.TRANS64.TRYWAIT P1, [R2+URZ+0x34840], R3 ;  /* 0x03484003020075a7 */ /* 0x0044e4000802017f */
[----:B---3--:R-:W-:Y:S05]  /*ada0*/  @!P1 NANOSLEEP.SYNCS 0x989680 ;  /* 0x009896800000995d */ /* 0x008fea0003900000 */
[----:B------:R-:W3:Y:S02]  /*adb0*/  @!P1 SYNCS.PHASECHK.TRANS64 P1, [R2+URZ+0x34840], R3 ;  /* 0x03484003020095a7 */ /* 0x000ee4000802007f */
[----:B---3--:R-:W-:Y:S05]  /*adc0*/  @!P1 BRA `(.L_x_196) ;  /* 0xfffffffc00f09947 */ /* 0x008fea000383ffff */
[----:B------:R-:W-:Y:S05]  /*add0*/  BRA `(.L_x_234) ;  /* 0xffffffec00587947 */ /* 0x000fea000383ffff */
.L_x_199:
[----:B-1----:R1:W2:Y:S02]  /*ade0*/  SYNCS.PHASECHK.TRANS64.TRYWAIT P1, [R2+URZ+0x34860], R10 ;  /* 0x0348600a020075a7 */ /* 0x0022a4000802017f */
[----:B--2---:R-:W-:Y:S05]  /*adf0*/  @!P1 NANOSLEEP.SYNCS 0x989680 ;  /* 0x009896800000995d */ /* 0x004fea0003900000 */
[----:B------:R-:W2:Y:S02]  /*ae00*/  @!P1 SYNCS.PHASECHK.TRANS64 P1, [R2+URZ+0x34860], R10 ;  /* 0x0348600a020095a7 */ /* 0x000ea4000802007f */
[----:B--2---:R-:W-:Y:S05]  /*ae10*/  @!P1 BRA `(.L_x_199) ;  /* 0xfffffffc00f09947 */ /* 0x004fea000383ffff */
[----:B------:R-:W-:Y:S05]  /*ae20*/  BRA `(.L_x_235) ;  /* 0xfffffff000047947 */ /* 0x000fea000383ffff */
.L_x_205:
[----:B-1----:R1:W2:Y:S02]  /*ae30*/  SYNCS.PHASECHK.TRANS64.TRYWAIT P0, [R3+URZ+0x34860], R2 ;  /* 0x03486002030075a7 */ /* 0x0022a4000800017f */
[----:B--2---:R-:W-:Y:S05]  /*ae40*/  @!P0 NANOSLEEP.SYNCS 0x989680 ;  /* 0x009896800000895d */ /* 0x004fea0003900000 */
[----:B------:R-:W2:Y:S02]  /*ae50*/  @!P0 SYNCS.PHASECHK.TRANS64 P0, [R3+URZ+0x34860], R2 ;  /* 0x03486002030085a7 */ /* 0x000ea4000800007f */
[----:B--2---:R-:W-:Y:S05]  /*ae60*/  @!P0 BRA `(.L_x_205) ;  /* 0xfffffffc00f08947 */ /* 0x004fea000383ffff */
[----:B------:R-:W-:Y:S05]  /*ae70*/  BRA `(.L_x_236) ;  /* 0xfffffff000c07947 */ /* 0x000fea000383ffff */
.L_x_210:
[----:B-1----:R1:W2:Y:S02]  /*ae80*/  SYNCS.PHASECHK.TRANS64.TRYWAIT P0, [R0+URZ+0x34820], R3 ;  /* 0x03482003000075a7 */ /* 0x0022a4000800017f */
[----:B--2---:R-:W-:Y:S05]  /*ae90*/  @!P0 NANOSLEEP.SYNCS 0x989680 ;  /* 0x009896800000895d */ /* 0x004fea0003900000 */
[----:B------:R-:W2:Y:S02]  /*aea0*/  @!P0 SYNCS.PHASECHK.TRANS64 P0, [R0+URZ+0x34820], R3 ;  /* 0x03482003000085a7 */ /* 0x000ea4000800007f */
[----:B--2---:R-:W-:Y:S05]  /*aeb0*/  @!P0 BRA `(.L_x_210) ;  /* 0xfffffffc00f08947 */ /* 0x004fea000383ffff */
[----:B------:R-:W-:Y:S05]  /*aec0*/  BRA `(.L_x_237) ;  /* 0xfffffff400a47947 */ /* 0x000fea000383ffff */
.L_x_211:
[----:B------:R-:W2:Y:S01]  /*aed0*/  S2R R2, SR_TID.X ;  /* 0x0000000000027919 */ /* 0x000ea20000002100 */
[----:B------:R-:W-:Y:S01]  /*aee0*/  BSSY B0, `(.L_x_238) ;  /* 0x000000a000007945 */ /* 0x000fe20003800000 */
[----:B------:R-:W-:Y:S02]  /*aef0*/  IMAD.MOV.U32 R12, RZ, RZ, RZ ;  /* 0x000000ffff0c7224 */ /* 0x000fe400078e00ff */
[----:B------:R-:W-:Y:S02]  /*af00*/  IMAD.MOV.U32 R11, RZ, RZ, 0x1f ;  /* 0x0000001fff0b7424 */ /* 0x000fe400078e00ff */
[----:B------:R-:W-:Y:S01]  /*af10*/  IMAD.MOV.U32 R15, RZ, RZ, -0x1 ;  /* 0xffffffffff0f7424 */ /* 0x000fe200078e00ff */
[----:B--2---:R-:W-:-:S04]  /*af20*/  SHF.R.U32.HI R2, RZ, 0x5, R2 ;  /* 0x00000005ff027819 */ /* 0x004fc80000011602 */
[----:B------:R-:W-:-:S05]  /*af30*/  LOP3.LUT R2, R2, 0x3, RZ, 0xc0, !PT ;  /* 0x0000000302027812 */ /* 0x000fca00078ec0ff */
[----:B------:R-:W-:-:S07]  /*af40*/  IMAD.MOV.U32 R13, RZ, RZ, R2 ;  /* 0x000000ffff0d7224 */ /* 0x000fce00078e0002 */
[----:B-1----:R-:W-:Y:S05]  /*af50*/  WARPSYNC.COLLECTIVE R15, `(.L_x_239) ;  /* 0x000000000f087348 */ /* 0x002fea0003c00000 */
[----:B------:R2:W3:Y:S02]  /*af60*/  SHFL.IDX P6, R14, R13, R12, R11 ;  /* 0x0000000c0d0e7389 */ /* 0x0004e400000c000b */
[----:B-123--:R-:W-:Y:S01]  /*af70*/  ENDCOLLECTIVE ;  /* 0x000000000000791b */ /* 0x00efe20003800000 */
.L_x_239:
[----:B------:R-:W-:Y:S05]  /*af80*/  BSYNC B0 ;  /* 0x0000000000007941 */ /* 0x000fea0003800000 */
.L_x_238:
[----:B------:R-:W-:Y:S05]  /*af90*/  BRA `(.L_x_240) ;  /* 0xfffffff4008c7947 */ /* 0x000fea000383ffff */
.L_x_214:
[----:B------:R-:W-:Y:S01]  /*afa0*/  BSSY B1, `(.L_x_241) ;  /* 0x0000006000017945 */ /* 0x000fe20003800000 */
[----:B------:R-:W-:-:S07]  /*afb0*/  IMAD.MOV.U32 R15, RZ, RZ, -0x1 ;  /* 0xffffffffff0f7424 */ /* 0x000fce00078e00ff */
[----:B-12---:R-:W-:Y:S05]  /*afc0*/  WARPSYNC.COLLECTIVE R15, `(.L_x_242) ;  /* 0x000000000f0c7348 */ /* 0x006fea0003c00000 */
[----:B------:R-:W-:Y:S02]  /*afd0*/  ELECT P6, UR62, PT ;  /* 0x00000000003e782f */ /* 0x000fe400038c0000 */
[----:B------:R-:W-:Y:S01]  /*afe0*/  MOV R14, UR62 ;  /* 0x0000003e000e7c02 */ /* 0x000fe20008000f00 */
[----:B-12---:R-:W-:Y:S10]  /*aff0*/  ENDCOLLECTIVE ;  /* 0x000000000000791b */ /* 0x006ff40003800000 */
.L_x_242:
[----:B------:R-:W-:Y:S05]  /*b000*/  BSYNC B1 ;  /* 0x0000000000017941 */ /* 0x000fea0003800000 */
.L_x_241:
[----:B------:R-:W-:Y:S05]  /*b010*/  BRA `(.L_x_243) ;  /* 0xfffffff400847947 */ /* 0x000fea000383ffff */
.L_x_216:
[----:B-1----:R1:W2:Y:S02]  /*b020*/  SYNCS.PHASECHK.TRANS64.TRYWAIT P0, [R6+URZ], R5 ;  /* 0x00000005060075a7 */ /* 0x0022a4000800017f */
[----:B--2---:R-:W-:Y:S05]  /*b030*/  @!P0 NANOSLEEP.SYNCS 0x989680 ;  /* 0x009896800000895d */ /* 0x004fea0003900000 */
[----:B------:R-:W2:Y:S02]  /*b040*/  @!P0 SYNCS.PHASECHK.TRANS64 P0, [R6+URZ], R5 ;  /* 0x00000005060085a7 */ /* 0x000ea4000800007f */
[----:B--2---:R-:W-:Y:S05]  /*b050*/  @!P0 BRA `(.L_x_216) ;  /* 0xfffffffc00f08947 */ /* 0x004fea000383ffff */
[----:B------:R-:W-:Y:S05]  /*b060*/  BRA `(.L_x_244) ;  /* 0xfffffff400c07947 */ /* 0x000fea000383ffff */
.L_x_217:
[----:B--2---:R2:W3:Y:S02]  /*b070*/  SYNCS.PHASECHK.TRANS64.TRYWAIT P0, [R3+URZ], R2 ;  /* 0x00000002030075a7 */ /* 0x0044e4000800017f */
[----:B---3--:R-:W-:Y:S05]  /*b080*/  @!P0 NANOSLEEP.SYNCS 0x989680 ;  /* 0x009896800000895d */ /* 0x008fea0003900000 */
[----:B------:R-:W3:Y:S02]  /*b090*/  @!P0 SYNCS.PHASECHK.TRANS64 P0, [R3+URZ], R2 ;  /* 0x00000002030085a7 */ /* 0x000ee4000800007f */
[----:B---3--:R-:W-:Y:S05]  /*b0a0*/  @!P0 BRA `(.L_x_217) ;  /* 0xfffffffc00f08947 */ /* 0x008fea000383ffff */
[----:B------:R-:W-:Y:S05]  /*b0b0*/  BRA `(.L_x_245) ;  /* 0xfffffff400b47947 */ /* 0x000fea000383ffff */
.L_x_219:
[----:B--2---:R2:W3:Y:S02]  /*b0c0*/  SYNCS.PHASECHK.TRANS64.TRYWAIT P0, [R16+URZ], R5 ;  /* 0x00000005100075a7 */ /* 0x0044e4000800017f */
[----:B---3--:R-:W-:Y:S05]  /*b0d0*/  @!P0 NANOSLEEP.SYNCS 0x989680 ;  /* 0x009896800000895d */ /* 0x008fea0003900000 */
[----:B------:R-:W3:Y:S02]  /*b0e0*/  @!P0 SYNCS.PHASECHK.TRANS64 P0, [R16+URZ], R5 ;  /* 0x00000005100085a7 */ /* 0x000ee4000800007f */
[----:B---3--:R-:W-:Y:S05]  /*b0f0*/  @!P0 BRA `(.L_x_219) ;  /* 0xfffffffc00f08947 */ /* 0x008fea000383ffff */
[----:B------:R-:W-:Y:S05]  /*b100*/  BRA `(.L_x_246) ;  /* 0xfffffff400b87947 */ /* 0x000fea000383ffff */
.L_x_247:
        /* <DEDUP_REMOVED lines=15> */
.L_x_2656:


//--------------------- .text._ZN7cutlass13device_kernelIN5flash11enable_sm90INS1_16FlashAttnFwdSm90INS1_25CollectiveMainloopFwdSm90ILi2EN4cute5tupleIJNS5_1CILi1EEES8_S8_EEENS6_IJNS7_ILi128EEESA_NS7_ILi192EEEEEELi128ENS_6half_tEfNS_4arch4Sm90ELb0ELb0ELb0ELb1ELb0ELb0ELb0ELb1ELb1ELb0ELb0ELb0EEENS1_21CollectiveEpilogueFwdINS6_IJSA_SA_SA_EEES9_SD_SF_Li256ELb1ELb0ELb0ELb0EEENS1_36VarlenDynamicPersistentTileSchedulerILi128ELi128ELi256ELi32ELb0ELb0ELb1ELb0ELb1ELb1EEEEEEEEEvNT_6ParamsE --------------------------
	.section	.text._ZN7cutlass13device_kernelIN5flash11enable_sm90INS1_16FlashAttnFwdSm90INS1_25CollectiveMainloopFwdSm90ILi2EN4cute5tupleIJNS5_1CILi1EEES8_S8_EEENS6_IJNS7_ILi128EEESA_NS7_ILi192EEEEEELi128ENS_6half_tEfNS_4arch4Sm90ELb0ELb0ELb0ELb1ELb0ELb0ELb0ELb1ELb1ELb0ELb0ELb0EEENS1_21CollectiveEpilogueFwdINS6_IJSA_SA_SA_EEES9_SD_SF_Li256ELb1ELb0ELb0ELb0EEENS1_36VarlenDynamicPersistentTileSchedulerILi128ELi128ELi256ELi32ELb0ELb0ELb1ELb0ELb1ELb1EEEEEEEEEvNT_6ParamsE,"ax",@progbits
	.align	128
.text._ZN7cutlass13device_kernelIN5flash11enable_sm90INS1_16FlashAttnFwdSm90INS1_25CollectiveMainloopFwdSm90ILi2EN4cute5tupleIJNS5_1CILi1EEES8_S8_EEENS6_IJNS7_ILi128EEESA_NS7_ILi192EEEEEELi128ENS_6half_tEfNS_4arch4Sm90ELb0ELb0ELb0ELb1ELb0ELb0ELb0ELb1ELb1ELb0ELb0ELb0EEENS1_21CollectiveEpilogueFwdINS6_IJSA_SA_SA_EEES9_SD_SF_Li256ELb1ELb0ELb0ELb0EEENS1_36VarlenDynamicPersistentTileSchedulerILi128ELi128ELi256ELi32ELb0ELb0ELb1ELb0ELb1ELb1EEEEEEEEEvNT_6ParamsE:
        .type           _ZN7cutlass13device_kernelIN5flash11enable_sm90INS1_16FlashAttnFwdSm90INS1_25CollectiveMainloopFwdSm90ILi2EN4cute5tupleIJNS5_1CILi1EEES8_S8_EEENS6_IJNS7_ILi128EEESA_NS7_ILi192EEEEEELi128ENS_6half_tEfNS_4arch4Sm90ELb0ELb0ELb0ELb1ELb0ELb0ELb0ELb1ELb1ELb0ELb0ELb0EEENS1_21CollectiveEpilogueFwdINS6_IJSA_SA_SA_EEES9_SD_SF_Li256ELb1ELb0ELb0ELb0EEENS1_36VarlenDynamicPersistentTileSchedulerILi128ELi128ELi256ELi32ELb0ELb0ELb1ELb0ELb1ELb1EEEEEEEEEvNT_6ParamsE,@function
        .size           _ZN7cutlass13device_kernelIN5flash11enable_sm90INS1_16FlashAttnFwdSm90INS1_25CollectiveMainloopFwdSm90ILi2EN4cute5tupleIJNS5_1CILi1EEES8_S8_EEENS6_IJNS7_ILi128EEESA_NS7_ILi192EEEEEELi128ENS_6half_tEfNS_4arch4Sm90ELb0ELb0ELb0ELb1ELb0ELb0ELb0ELb1ELb1ELb0ELb0ELb0EEENS1_21CollectiveEpilogueFwdINS6_IJSA_SA_SA_EEES9_SD_SF_Li256ELb1ELb0ELb0ELb0EEENS1_36VarlenDynamicPersistentTileSchedulerILi128ELi128ELi256ELi32ELb0ELb0ELb1ELb0ELb1ELb1EEEEEEEEEvNT_6ParamsE,(.L_x_2657 - _ZN7cutlass13device_kernelIN5flash11enable_sm90INS1_16FlashAttnFwdSm90INS1_25CollectiveMainloopFwdSm90ILi2EN4cute5tupleIJNS5_1CILi1EEES8_S8_EEENS6_IJNS7_ILi128EEESA_NS7_ILi192EEEEEELi128ENS_6half_tEfNS_4arch4Sm90ELb0ELb0ELb0ELb1ELb0ELb0ELb0ELb1ELb1ELb0ELb0ELb0EEENS1_21CollectiveEpilogueFwdINS6_IJSA_SA_SA_EEES9_SD_SF_Li256ELb1ELb0ELb0ELb0EEENS1_36VarlenDynamicPersistentTileSchedulerILi128ELi128ELi256ELi32ELb0ELb0ELb1ELb0ELb1ELb1EEEEEEEEEvNT_6ParamsE)
        .other          _ZN7cutlass13device_kernelIN5flash11enable_sm90INS1_16FlashAttnFwdSm90INS1_25CollectiveMainloopFwdSm90ILi2EN4cute5tupleIJNS5_1CILi1EEES8_S8_EEENS6_IJNS7_ILi128EEESA_NS7_ILi192EEEEEELi128ENS_6half_tEfNS_4arch4Sm90ELb0ELb0ELb0ELb1ELb0ELb0ELb0ELb1ELb1ELb0ELb0ELb0EEENS1_21CollectiveEpilogueFwdINS6_IJSA_SA_SA_EEES9_SD_SF_Li256ELb1ELb0ELb0ELb0EEENS1_36VarlenDynamicPersistentTileSchedulerILi128ELi128ELi256ELi32ELb0ELb0ELb1ELb0ELb1ELb1EEEEEEEEEvNT_6ParamsE,@"STO_CUDA_ENTRY STV_DEFAULT"
_ZN7cutlass13device_kernelIN5flash11enable_sm90INS1_16FlashAttnFwdSm90INS1_25CollectiveMainloopFwdSm90ILi2EN4cute5tupleIJNS5_1CILi1EEES8_S8_EEENS6_IJNS7_ILi128EEESA_NS7_ILi192EEEEEELi128ENS_6half_tEfNS_4arch4Sm90ELb0ELb0ELb0ELb1ELb0ELb0ELb0ELb1ELb1ELb0ELb0ELb0EEENS1_21CollectiveEpilogueFwdINS6_IJSA_SA_SA_EEES9_SD_SF_Li256ELb1ELb0ELb0ELb0EEENS1_36VarlenDynamicPersistentTileSchedulerILi128ELi128ELi256ELi32ELb0ELb0ELb1ELb0ELb1ELb1EEEEEEEEEvNT_6ParamsE:
[----:B------:R-:W0:Y:S02]  /*0000*/  LDC R1, c[0x0][0x28] ;  /* 0x00000a00ff017b82 */ /* 0x000e240000000800 */
[----:B0-----:R-:W-:Y:S01]  /*0010*/  VIADD R1, R1, 0xffffffc8 ;  /* 0xffffffc801017836 */ /* 0x001fe20000000000 */
[----:B------:R-:W0:Y:S01]  /*0020*/  S2R R3, SR_TID.X ;  /* 0x0000000000037919 */ /* 0x000e220000002100 */
[----:B------:R-:W-:Y:S01]  /*0030*/  ELECT P0, URZ, PT ;  /* 0x00000000003f782f */ /* 0x000fe20003800000 */
[----:B------:R-:W-:Y:S01]  /*0040*/  BSSY B0, `(.L_x_248) ;  /* 0x0000011000007945 */ /* 0x000fe20003800000 */
[----:B0-----:R-:W-:-:S05]  /*0050*/  SHF.R.U32.HI R0, RZ, 0x5, R3 ;  /* 0x00000005ff007819 */ /* 0x001fca0000011603 */
[----:B------:R-:W0:Y:S02]  /*0060*/  SHFL.IDX PT, R2, R0, RZ, 0x1f ;  /* 0x00001fff00027589 */ /* 0x000e2400000e0000 */
[----:B0-----:R-:W-:Y:S02]  /*0070*/  ISETP.EQ.AND P0, PT, R2, RZ, P0 ;  /* 0x000000ff0200720c */ /* 0x001fe40000702270 */
[----:B------:R-:W-:-:S11]  /*0080*/  SHF.R.U32.HI R2, RZ, 0x7, R3 ;  /* 0x00000007ff027819 */ /* 0x000fd60000011603 */
[----:B------:R-:W-:Y:S05]  /*0090*/  @!P0 BRA `(.L_x_249) ;  /* 0x00000000002c8947 */ /* 0x000fea0003800000 */
[----:B------:R-:W-:Y:S02]  /*00a0*/  ULDC.64 UR4, c[0x0][0x198] ;  /* 0x0000660000047ab9 */ /* 0x000fe40000000a00 */
[----:B------:R-:W-:Y:S02]  /*00b0*/  UIADD3 UR6, UP0, UR4, 0x270, URZ ;  /* 0x0000027004067890 */ /* 0x000fe4000ff1e03f */
[----:B------:R-:W-:Y:S02]  /*00c0*/  UIADD3 UR8, UP1, UR4, 0x370, URZ ;  /* 0x0000037004087890 */ /* 0x000fe4000ff3e03f */
[----:B------:R-:W-:Y:S02]  /*00d0*/  UIADD3 UR4, UP2, UR4, 0x470, URZ ;  /* 0x0000047004047890 */ /* 0x000fe4000ff5e03f */
[----:B------:R-:W-:Y:S02]  /*00e0*/  UIADD3.X UR7, URZ, UR5, URZ, UP0, !UPT ;  /* 0x000000053f077290 */ /* 0x000fe400087fe43f */
[----:B------:R-:W-:-:S02]  /*00f0*/  UIADD3.X UR9, URZ, UR5, URZ, UP1, !UPT ;  /* 0x000000053f097290 */ /* 0x000fc40008ffe43f */
[----:B------:R-:W-:-:S05]  /*0100*/  UIADD3.X UR5, URZ, UR5, URZ, UP2, !UPT ;  /* 0x000000053f057290 */ /* 0x000fca00097fe43f */
[----:B------:R0:W-:Y:S02]  /*0110*/  UTMACCTL.PF [UR6] ;  /* 0x00000000060079b9 */ /* 0x0001e40008040000 */
[----:B------:R0:W-:Y:S02]  /*0120*/  UTMACCTL.PF [UR8] ;  /* 0x00000000080079b9 */ /* 0x0001e40008040000 */
[----:B------:R0:W-:Y:S02]  /*0130*/  UTMACCTL.PF [UR4] ;  /* 0x00000000040079b9 */ /* 0x0001e40008040000 */
[----:B0-----:R-:W-:Y:S01]  /*0140*/  NOP ;  /* 0x0000000000007918 */ /* 0x001fe20000000000 */
.L_x_249:
[----:B------:R-:W-:Y:S05]  /*0150*/  BSYNC B0 ;  /* 0x0000000000007941 */ /* 0x000fea0003800000 */
.L_x_248:
[----:B------:R-:W-:Y:S01]  /*0160*/  VOTEU.ANY UP0, P0 ;  /* 0x00000000003f7886 */ /* 0x000fe20000000100 */
[----:B------:R-:W0:Y:S01]  /*0170*/  SHFL.IDX PT, R2, R2, RZ, 0x1f ;  /* 0x00001fff02027589 */ /* 0x000e2200000e0000 */
[----:B------:R-:W-:Y:S01]  /*0180*/  UMOV UR4, 0x1 ;  /* 0x0000000100047882 */ /* 0x000fe20000000000 */
[----:B------:R-:W-:Y:S01]  /*0190*/  UMOV UR7, 0x100 ;  /* 0x0000010000077882 */ /* 0x000fe20000000000 */
[----:B------:R-:W-:Y:S01]  /*01a0*/  VOTEU.ANY UP1, P0 ;  /* 0x00000000003f7886 */ /* 0x000fe20000020100 */
[----:B------:R-:W1:Y:S01]  /*01b0*/  @UP0 S2UR UR8, SR_CgaCtaId ;  /* 0x00000000000809c3 */ /* 0x000e620000008800 */
[----:B------:R-:W2:Y:S01]  /*01c0*/  SHFL.IDX PT, R3, R0, RZ, 0x1f ;  /* 0x00001fff00037589 */ /* 0x000ea200000e0000 */
[----:B------:R-:W-:Y:S01]  /*01d0*/  @UP0 UMOV UR6, 0x400 ;  /* 0x0000040000060882 */ /* 0x000fe20000000000 */
[----:B------:R-:W-:-:S04]  /*01e0*/  @UP0 UIADD3 UR4, -UR4, 0x100000, URZ ;  /* 0x0010000004040890 */ /* 0x000fc8000fffe13f */
[----:B------:R-:W-:Y:S02]  /*01f0*/  @UP0 USHF.L.U32 UR5, UR4, 0xb, URZ ;  /* 0x0000000b04050899 */ /* 0x000fe4000800063f */
[----:B------:R-:W-:Y:S01]  /*0200*/  @UP0 USHF.L.U32 UR4, UR4, 0x1, URZ ;  /* 0x0000000104040899 */ /* 0x000fe2000800063f */
[----:B------:R-:W-:Y:S01]  /*0210*/  VOTEU.ANY UP2, P0 ;  /* 0x00000000003f7886 */ /* 0x000fe20000040100 */
[----:B0-----:R-:W-:Y:S01]  /*0220*/  R2UR UR9, R2 ;  /* 0x00000000020972ca */ /* 0x001fe200000e0000 */
[----:B-1----:R-:W-:Y:S01]  /*0230*/  @UP0 ULEA UR8, UR8, UR6, 0x18 ;  /* 0x0000000608080291 */ /* 0x002fe2000f8ec03f */
[----:B--2---:R-:W-:Y:S01]  /*0240*/  ISETP.NE.AND P1, PT, R3, RZ, PT ;  /* 0x000000ff0300720c */ /* 0x004fe20003f25270 */
[----:B------:R-:W-:-:S04]  /*0250*/  @UP0 UIADD3 UR6, -UR7, 0x100000, URZ ;  /* 0x0010000007060890 */ /* 0x000fc8000fffe13f */
[----:B------:R-:W-:Y:S02]  /*0260*/  @UP0 USHF.L.U32 UR7, UR6, 0xb, URZ ;  /* 0x0000000b06070899 */ /* 0x000fe4000800063f */
[----:B------:R-:W-:-:S04]  /*0270*/  @UP0 USHF.L.U32 UR6, UR6, 0x1, URZ ;  /* 0x0000000106060899 */ /* 0x000fc8000800063f */
[----:B------:R-:W-:Y:S01]  /*0280*/  UISETP.NE.AND UP0, UPT, UR9, URZ, UPT ;  /* 0x0000003f0900728c */ /* 0x000fe2000bf05270 */
[----:B------:R-:W0:Y:S02]  /*0290*/  FENCE.VIEW.ASYNC.S ;  /* 0x00000000000073c6 */ /* 0x000e240000000000 */
[----:B0-----:R0:W1:Y:S05]  /*02a0*/  @UP1 SYNCS.EXCH.64 URZ, [UR8+0x34800], UR4 ;  /* 0x03480004083f15b2 */ /* 0x00106a0008000100 */
[----:B------:R0:W2:Y:S01]  /*02b0*/  @UP2 SYNCS.EXCH.64 URZ, [UR8+0x34820], UR6 ;  /* 0x03482006083f25b2 */ /* 0x0000a20008000100 */
[----:B------:R-:W-:Y:S05]  /*02c0*/  @P1 BRA `(.L_x_250) ;  /* 0x0000000000481947 */ /* 0x000fea0003800000 */
[----:B0-----:R-:W0:Y:S01]  /*02d0*/  S2UR UR5, SR_CgaCtaId ;  /* 0x00000000000579c3 */ /* 0x001e220000008800 */
[----:B------:R-:W-:Y:S01]  /*02e0*/  UMOV UR4, 0x400 ;  /* 0x0000040000047882 */ /* 0x000fe20000000000 */
[----:B------:R-:W-:Y:S01]  /*02f0*/  UMOV UR6, 0x1 ;  /* 0x0000000100067882 */ /* 0x000fe20000000000 */
[----:B------:R-:W-:Y:S01]  /*0300*/  UMOV UR9, 0x2 ;  /* 0x0000000200097882 */ /* 0x000fe20000000000 */
[----:B------:R-:W-:-:S04]  /*0310*/  UIADD3 UR6, -UR6, 0x100000, URZ ;  /* 0x0010000006067890 */ /* 0x000fc8000fffe13f */
[----:B------:R-:W-:Y:S02]  /*0320*/  USHF.L.U32 UR7, UR6, 0xb, URZ ;  /* 0x0000000b06077899 */ /* 0x000fe4000800063f */
[----:B------:R-:W-:Y:S01]  /*0330*/  USHF.L.U32 UR6, UR6, 0x1, URZ ;  /* 0x0000000106067899 */ /* 0x000fe2000800063f */
[----:B------:R-:W-:Y:S01]  /*0340*/  ELECT P0, URZ, PT ;  /* 0x00000000003f782f */ /* 0x000fe20003800000 */
[----:B0-----:R-:W-:Y:S02]  /*0350*/  ULEA UR8, UR5, UR4, 0x18 ;  /* 0x0000000405087291 */ /* 0x001fe4000f8ec03f */
[----:B------:R-:W-:-:S04]  /*0360*/  UIADD3 UR4, -UR9, 0x100000, URZ ;  /* 0x0010000009047890 */ /* 0x000fc8000fffe13f */
[----:B------:R-:W-:Y:S02]  /*0370*/  USHF.L.U32 UR5, UR4, 0xb, URZ ;  /* 0x0000000b04057899 */ /* 0x000fe4000800063f */
[----:B------:R-:W-:Y:S01]  /*0380*/  USHF.L.U32 UR4, UR4, 0x1, URZ ;  /* 0x0000000104047899 */ /* 0x000fe2000800063f */
[----:B------:R-:W0:Y:S03]  /*0390*/  FENCE.VIEW.ASYNC.S ;  /* 0x00000000000073c6 */ /* 0x000e260000000000 */
[----:B0-----:R3:W4:Y:S08]  /*03a0*/  SYNCS.EXCH.64 URZ, [UR8+0x34830], UR6 ;  /* 0x03483006083f75b2 */ /* 0x0017300008000100 */
[----:B------:R3:W0:Y:S01]  /*03b0*/  SYNCS.EXCH.64 URZ, [UR8+0x34840], UR4 ;  /* 0x03484004083f75b2 */ /* 0x0006220008000100 */
[----:B------:R3:W0:Y:S01]  /*03c0*/  SYNCS.EXCH.64 URZ, [UR8+0x34838], UR6 ;  /* 0x03483806083f75b2 */ /* 0x0006220008000100 */
[----:B------:R3:W0:Y:S02]  /*03d0*/  SYNCS.EXCH.64 URZ, [UR8+0x34848], UR4 ;  /* 0x03484804083f75b2 */ /* 0x0006240008000100 */
[----:B---3--:R-:W-:Y:S01]  /*03e0*/  NOP ;  /* 0x0000000000007918 */ /* 0x008fe20000000000 */
.L_x_250:
[----:B------:R-:W3:Y:S01]  /*03f0*/  SHFL.IDX PT, R2, R0, RZ, 0x1f ;  /* 0x00001fff00027589 */ /* 0x000ee200000e0000 */
[----:B------:R-:W-:Y:S01]  /*0400*/  NOP ;  /* 0x0000000000007918 */ /* 0x000fe20000000000 */
[----:B---3--:R-:W-:-:S13]  /*0410*/  ISETP.NE.AND P0, PT, R2, RZ, PT ;  /* 0x000000ff0200720c */ /* 0x008fda0003f05270 */
[----:B------:R-:W-:Y:S05]  /*0420*/  @P0 BRA `(.L_x_251) ;  /* 0x0000000000480947 */ /* 0x000fea0003800000 */
[----:B0-----:R-:W0:Y:S01]  /*0430*/  S2UR UR5, SR_CgaCtaId ;  /* 0x00000000000579c3 */ /* 0x001e220000008800 */
[----:B------:R-:W-:Y:S01]  /*0440*/  UMOV UR4, 0x400 ;  /* 0x0000040000047882 */ /* 0x000fe20000000000 */
[----:B------:R-:W-:Y:S01]  /*0450*/  UMOV UR6, 0x1 ;  /* 0x0000000100067882 */ /* 0x000fe20000000000 */
[----:B------:R-:W-:Y:S01]  /*0460*/  UMOV UR7, 0x2 ;  /* 0x0000000200077882 */ /* 0x000fe20000000000 */
[----:B------:R-:W-:Y:S01]  /*0470*/  ELECT P0, URZ, PT ;  /* 0x00000000003f782f */ /* 0x000fe20003800000 */
[----:B0-----:R-:W-:Y:S02]  /*0480*/  ULEA UR8, UR5, UR4, 0x18 ;  /* 0x0000000405087291 */ /* 0x001fe4000f8ec03f */
[----:B------:R-:W-:-:S04]  /*0490*/  UIADD3 UR4, -UR6, 0x100000, URZ ;  /* 0x0010000006047890 */ /* 0x000fc8000fffe13f */
[----:B------:R-:W-:Y:S02]  /*04a0*/  USHF.L.U32 UR5, UR4, 0xb, URZ ;  /* 0x0000000b04057899 */ /* 0x000fe4000800063f */
[----:B------:R-:W-:Y:S02]  /*04b0*/  USHF.L.U32 UR4, UR4, 0x1, URZ ;  /* 0x0000000104047899 */ /* 0x000fe4000800063f */
[----:B------:R-:W-:-:S04]  /*04c0*/  UIADD3 UR6, -UR7, 0x100000, URZ ;  /* 0x0010000007067890 */ /* 0x000fc8000fffe13f */
[----:B------:R-:W-:Y:S02]  /*04d0*/  USHF.L.U32 UR7, UR6, 0xb, URZ ;  /* 0x0000000b06077899 */ /* 0x000fe4000800063f */
[----:B------:R-:W-:Y:S01]  /*04e0*/  USHF.L.U32 UR6, UR6, 0x1, URZ ;  /* 0x0000000106067899 */ /* 0x000fe2000800063f */
[----:B------:R-:W0:Y:S03]  /*04f0*/  FENCE.VIEW.ASYNC.S ;  /* 0x00000000000073c6 */ /* 0x000e260000000000 */
[----:B0-----:R3:W0:Y:S08]  /*0500*/  SYNCS.EXCH.64 URZ, [UR8+0x34850], UR4 ;  /* 0x03485004083f75b2 */ /* 0x0016300008000100 */
[----:B------:R3:W0:Y:S01]  /*0510*/  SYNCS.EXCH.64 URZ, [UR8+0x34860], UR6 ;  /* 0x03486006083f75b2 */ /* 0x0006220008000100 */
[----:B------:R3:W0:Y:S01]  /*0520*/  SYNCS.EXCH.64 URZ, [UR8+0x34858], UR4 ;  /* 0x03485804083f75b2 */ /* 0x0006220008000100 */
[----:B------:R3:W0:Y:S02]  /*0530*/  SYNCS.EXCH.64 URZ, [UR8+0x34868], UR6 ;  /* 0x03486806083f75b2 */ /* 0x0006240008000100 */
[----:B---3--:R-:W-:Y:S01]  /*0540*/  NOP ;  /* 0x0000000000007918 */ /* 0x008fe20000000000 */
.L_x_251:
[----:B------:R-:W3:Y:S01]  /*0550*/  SHFL.IDX PT, R2, R0, RZ, 0x1f ;  /* 0x00001fff00027589 */ /* 0x000ee200000e0000 */
[----:B------:R-:W-:Y:S01]  /*0560*/  NOP ;  /* 0x0000000000007918 */ /* 0x000fe20000000000 */
[----:B---3--:R-:W-:-:S13]  /*0570*/  ISETP.NE.AND P0, PT, R2, RZ, PT ;  /* 0x000000ff0200720c */ /* 0x008fda0003f05270 */
[----:B------:R-:W-:Y:S05]  /*0580*/  @P0 BRA `(.L_x_252) ;  /* 0x0000000000380947 */ /* 0x000fea0003800000 */
[----:B0-----:R-:W0:Y:S01]  /*0590*/  S2UR UR5, SR_CgaCtaId ;  /* 0x00000000000579c3 */ /* 0x001e220000008800 */
[----:B------:R-:W-:Y:S01]  /*05a0*/  UMOV UR4, 0x400 ;  /* 0x0000040000047882 */ /* 0x000fe20000000000 */
[----:B------:R-:W-:Y:S01]  /*05b0*/  UMOV UR7, 0x1 ;  /* 0x0000000100077882 */ /* 0x000fe20000000000 */
[----:B------:R-:W-:Y:S01]  /*05c0*/  ELECT P0, URZ, PT ;  /* 0x00000000003f782f */ /* 0x000fe20003800000 */
[----:B0-----:R-:W-:Y:S02]  /*05d0*/  ULEA UR6, UR5, UR4, 0x18 ;  /* 0x0000000405067291 */ /* 0x001fe4000f8ec03f */
[----:B------:R-:W-:-:S04]  /*05e0*/  UIADD3 UR4, -UR7, 0x100000, URZ ;  /* 0x0010000007047890 */ /* 0x000fc8000fffe13f */
[----:B------:R-:W-:Y:S02]  /*05f0*/  USHF.L.U32 UR5, UR4, 0xb, URZ ;  /* 0x0000000b04057899 */ /* 0x000fe4000800063f */
[----:B------:R-:W-:Y:S01]  /*0600*/  USHF.L.U32 UR4, UR4, 0x1, URZ ;  /* 0x0000000104047899 */ /* 0x000fe2000800063f */
[----:B------:R-:W0:Y:S11]  /*0610*/  FENCE.VIEW.ASYNC.S ;  /* 0x00000000000073c6 */ /* 0x000e360000000000 */
[----:B0-----:R3:W0:Y:S01]  /*0620*/  SYNCS.EXCH.64 URZ, [UR6+0x34870], UR4 ;  /* 0x03487004063f75b2 */ /* 0x0016220008000100 */
[----:B------:R3:W0:Y:S01]  /*0630*/  SYNCS.EXCH.64 URZ, [UR6+0x34880], UR4 ;  /* 0x03488004063f75b2 */ /* 0x0006220008000100 */
[----:B------:R3:W0:Y:S01]  /*0640*/  SYNCS.EXCH.64 URZ, [UR6+0x34878], UR4 ;  /* 0x03487804063f75b2 */ /* 0x0006220008000100 */
[----:B------:R3:W0:Y:S02]  /*0650*/  SYNCS.EXCH.64 URZ, [UR6+0x34888], UR4 ;  /* 0x03488804063f75b2 */ /* 0x0006240008000100 */
[----:B---3--:R-:W-:Y:S01]  /*0660*/  NOP ;  /* 0x0000000000007918 */ /* 0x008fe20000000000 */
.L_x_252:
        /* <DEDUP_REMOVED lines=22> */
.L_x_253:
        /* <DEDUP_REMOVED lines=22> */
.L_x_254:
[----:B0-----:R-:W-:Y:S01]  /*0930*/  UMOV UR4, 0x1 ;  /* 0x0000000100047882 */ /* 0x001fe20000000000 */
[----:B------:R-:W-:Y:S01]  /*0940*/  PLOP3.LUT P0, PT, PT, PT, UP0, 0x80, 0x0 ;  /* 0x000000000000781c */ /* 0x000fe20003f0f008 */
[----:B------:R-:W-:Y:S01]  /*0950*/  USEL UR4, UR4, 0x2, !UP0 ;  /* 0x0000000204047887 */ /* 0x000fe2000c000000 */
[----:B------:R-:W-:-:S05]  /*0960*/  NOP ;  /* 0x0000000000007918 */ /* 0x000fca0000000000 */
[----:B------:R-:W-:-:S05]  /*0970*/  IMAD.U32 R2, RZ, RZ, UR4 ;  /* 0x00000004ff027e24 */ /* 0x000fca000f8e00ff */
[----:B------:R0:W-:Y:S01]  /*0980*/  STL [R1+0x30], R2 ;  /* 0x0000300201007387 */ /* 0x0001e20000100800 */
[----:B-12-4-:R-:W-:Y:S06]  /*0990*/  BAR.SYNC.DEFER_BLOCKING 0x0 ;  /* 0x0000000000007b1d */ /* 0x016fec0000010000 */
[----:B------:R-:W-:Y:S05]  /*09a0*/  @!P0 BRA `(.L_x_255) ;  /* 0x0000008400188947 */ /* 0x000fea0003800000 */
.L_x_256:
[----:B------:R-:W-:-:S08]  /*09b0*/  NOP ;  /* 0x0000000000007918 */ /* 0x000fd00000000000 */
[----:B------:R-:W1:Y:S02]  /*09c0*/  USETMAXREG.TRY_ALLOC.CTAPOOL UP0, 0xf0 ;  /* 0x000000f0000079c8 */ /* 0x000e640008000600 */
[----:B-1----:R-:W-:-:S13]  /*09d0*/  PLOP3.LUT P0, PT, PT, PT, UP0, 0x80, 0x0 ;  /* 0x000000000000781c */ /* 0x002fda0003f0f008 */
[----:B------:R-:W-:Y:S05]  /*09e0*/  @!P0 BRA `(.L_x_256) ;  /* 0xfffffffc00f08947 */ /* 0x000fea000383ffff */
[----:B------:R-:W1:Y:S08]  /*09f0*/  S2UR UR5, SR_CgaCtaId ;  /* 0x00000000000579c3 */ /* 0x000e700000008800 */
[----:B------:R-:W-:Y:S06]  /*0a00*/  BAR.ARV 0x8, 0x120 ;  /* 0x0204800000007b1d */ /* 0x000fec0000002000 */
[----:B------:R-:W-:-:S02]  /*0a10*/  UMOV UR4, 0x400 ;  /* 0x0000040000047882 */ /* 0x000fc40000000000 */
[----:B------:R-:W-:Y:S01]  /*0a20*/  BAR.SYNC.DEFER_BLOCKING 0x5, 0x120 ;  /* 0x0144800000007b1d */ /* 0x000fe20000010000 */
[----:B-1----:R-:W-:-:S09]  /*0a30*/  ULEA UR4, UR5, UR4, 0x18 ;  /* 0x0000000405047291 */ /* 0x002fd2000f8ec03f */
[----:B------:R-:W1:Y:S01]  /*0a40*/  LDS.128 R44, [UR4+0x348d0] ;  /* 0x0348d004ff2c7984 */ /* 0x000e620008000c00 */
[----:B------:R-:W-:Y:S01]  /*0a50*/  ULDC UR4, c[0x0][0xc14] ;  /* 0x0003050000047ab9 */ /* 0x000fe20000000800 */
[----:B------:R-:W-:Y:S06]  /*0a60*/  BAR.ARV 0x4, 0x120 ;  /* 0x0104800000007b1d */ /* 0x000fec0000002000 */
[----:B-1----:R-:W-:-:S13]  /*0a70*/  ISETP.GE.AND P0, PT, R47, UR4, PT ;  /* 0x000000042f007c0c */ /* 0x002fda000bf06270 */
[----:B------:R-:W-:Y:S05]  /*0a80*/  @P0 EXIT ;  /* 0x000000000000094d */ /* 0x000fea0003800000 */
[----:B0-----:R-:W2:Y:S01]  /*0a90*/  LDL R2, [R1+0x30] ;  /* 0x0000300001027983 */ /* 0x001ea20000100800 */
[----:B------:R-:W-:Y:S01]  /*0aa0*/  R2UR UR5, R46 ;  /* 0x000000002e0572ca */ /* 0x000fe200000e0000 */
[----:B------:R-:W-:Y:S01]  /*0ab0*/  IMAD.MOV.U32 R188, RZ, RZ, -0x2 ;  /* 0xfffffffeffbc7424 */ /* 0x000fe200078e00ff */
[----:B------:R-:W0:Y:S01]  /*0ac0*/  S2R R0, SR_TID.X ;  /* 0x0000000000007919 */ /* 0x000e220000002100 */
[----:B------:R-:W-:Y:S02]  /*0ad0*/  IMAD.MOV.U32 R185, RZ, RZ, RZ ;  /* 0x000000ffffb97224 */ /* 0x000fe400078e00ff */
[----:B------:R-:W-:Y:S02]  /*0ae0*/  IMAD.MOV.U32 R16, RZ, RZ, RZ ;  /* 0x000000ffff107224 */ /* 0x000fe400078e00ff */
[----:B0-----:R-:W-:-:S05]  /*0af0*/  VIADD R192, R0, 0xffffff80 ;  /* 0xffffff8000c07836 */ /* 0x001fca0000000000 */
[----:B------:R-:W-:-:S04]  /*0b00*/  SHF.R.S32.HI R3, RZ, 0x1f, R192 ;  /* 0x0000001fff037819 */ /* 0x000fc800000114c0 */
[CC--:B------:R-:W-:Y:S02]  /*0b10*/  LEA.HI R0, R3.reuse, R192.reuse, RZ, 0x7 ;  /* 0x000000c003007211 */ /* 0x0c0fe400078f38ff */
[----:B------:R-:W-:Y:S02]  /*0b20*/  LEA.HI R4, R3, R192, RZ, 0x5 ;  /* 0x000000c003047211 */ /* 0x000fe400078f28ff */
[----:B------:R-:W-:Y:S02]  /*0b30*/  LOP3.LUT R5, R0, 0xffffff80, RZ, 0xc0, !PT ;  /* 0xffffff8000057812 */ /* 0x000fe400078ec0ff */
[----:B------:R-:W-:Y:S01]  /*0b40*/  SHF.R.S32.HI R187, RZ, 0x7, R0 ;  /* 0x00000007ffbb7819 */ /* 0x000fe20000011400 */
[----:B------:R-:W-:Y:S02]  /*0b50*/  IMAD.SHL.U32 R4, R4, 0x20, RZ ;  /* 0x0000002004047824 */ /* 0x000fe400078e00ff */
[----:B------:R-:W-:Y:S01]  /*0b60*/  IMAD.IADD R186, R192, 0x1, -R5 ;  /* 0x00000001c0ba7824 */ /* 0x000fe200078e0a05 */
[----:B------:R-:W-:-:S02]  /*0b70*/  LEA.HI R0, R0, R187, RZ, 0x1 ;  /* 0x000000bb00007211 */ /* 0x000fc400078f08ff */
[----:B------:R-:W-:Y:S02]  /*0b80*/  LOP3.LUT R4, R4, 0xfffffc00, RZ, 0xc0, !PT ;  /* 0xfffffc0004047812 */ /* 0x000fe400078ec0ff */
[----:B------:R-:W-:Y:S02]  /*0b90*/  SHF.R.S32.HI R9, RZ, 0x1f, R186 ;  /* 0x0000001fff097819 */ /* 0x000fe400000114ba */
[----:B------:R-:W-:Y:S02]  /*0ba0*/  LOP3.LUT R0, R0, 0x3fffffe, RZ, 0xc0, !PT ;  /* 0x03fffffe00007812 */ /* 0x000fe400078ec0ff */
[CC--:B------:R-:W-:Y:S02]  /*0bb0*/  LEA.HI R6, R9.reuse, R186.reuse, RZ, 0x2 ;  /* 0x000000ba09067211 */ /* 0x0c0fe400078f10ff */
[----:B------:R-:W-:Y:S01]  /*0bc0*/  LEA.HI R9, R9, R186, RZ, 0x5 ;  /* 0x000000ba09097211 */ /* 0x000fe200078f28ff */
[----:B------:R-:W-:Y:S01]  /*0bd0*/  IMAD.IADD R0, R187, 0x1, -R0 ;  /* 0x00000001bb007824 */ /* 0x000fe200078e0a00 */
[----:B------:R-:W-:-:S02]  /*0be0*/  SHF.R.S32.HI R8, RZ, 0x2, R6 ;  /* 0x00000002ff087819 */ /* 0x000fc40000011406 */
[----:B------:R-:W-:Y:S02]  /*0bf0*/  SHF.R.S32.HI R11, RZ, 0x1f, R6 ;  /* 0x0000001fff0b7819 */ /* 0x000fe40000011406 */
[----:B------:R-:W-:Y:S02]  /*0c00*/  SHF.R.S32.HI R9, RZ, 0x5, R9 ;  /* 0x00000005ff097819 */ /* 0x000fe40000011409 */
[----:B------:R-:W-:-:S04]  /*0c10*/  LEA.HI R11, R11, R8, RZ, 0x3 ;  /* 0x000000080b0b7211 */ /* 0x000fc800078f18ff */
[----:B------:R-:W-:-:S05]  /*0c20*/  LOP3.LUT R11, R11, 0xfffffff8, RZ, 0xc0, !PT ;  /* 0xfffffff80b0b7812 */ /* 0x000fca00078ec0ff */
[----:B------:R-:W-:-:S04]  /*0c30*/  IMAD.IADD R8, R8, 0x1, -R11 ;  /* 0x0000000108087824 */ /* 0x000fc800078e0a0b */
[----:B------:R-:W-:-:S04]  /*0c40*/  IMAD R9, R9, 0x10, R8 ;  /* 0x0000001009097824 */ /* 0x000fc800078e0208 */
[----:B------:R-:W-:Y:S01]  /*0c50*/  IMAD R189, R0, 0x40, R9 ;  /* 0x0000004000bd7824 */ /* 0x000fe200078e0209 */
[----:B--2---:R-:W-:Y:S02]  /*0c60*/  R2UR UR4, R2 ;  /* 0x00000000020472ca */ /* 0x004fe400000e0000 */
[CC--:B------:R-:W-:Y:S02]  /*0c70*/  LEA.HI R2, R3.reuse, R192.reuse, RZ, 0x4 ;  /* 0x000000c003027211 */ /* 0x0c0fe400078f20ff */
[----:B------:R-:W-:Y:S02]  /*0c80*/  LEA.HI R3, R3, R192, RZ, 0x3 ;  /* 0x000000c003037211 */ /* 0x000fe400078f18ff */
[----:B------:R-:W-:Y:S02]  /*0c90*/  SHF.R.S32.HI R7, RZ, 0x4, R2 ;  /* 0x00000004ff077819 */ /* 0x000fe40000011402 */
[C---:B------:R-:W-:Y:S02]  /*0ca0*/  LOP3.LUT R5, R2.reuse, 0x3fffff0, RZ, 0xc0, !PT ;  /* 0x03fffff002057812 */ /* 0x040fe400078ec0ff */
[----:B------:R-:W-:-:S02]  /*0cb0*/  LEA.HI R2, R2, R7, RZ, 0x1 ;  /* 0x0000000702027211 */ /* 0x000fc400078f08ff */
[----:B------:R-:W-:Y:S01]  /*0cc0*/  SHF.R.S32.HI R18, RZ, 0x3, R3 ;  /* 0x00000003ff127819 */ /* 0x000fe20000011403 */
[----:B------:R-:W-:Y:S01]  /*0cd0*/  IMAD.IADD R5, R192, 0x1, -R5 ;  /* 0x00000001c0057824 */ /* 0x000fe200078e0a05 */
[----:B------:R-:W-:Y:S01]  /*0ce0*/  LOP3.LUT R2, R2, 0x1ffffffe, RZ, 0xc0, !PT ;  /* 0x1ffffffe02027812 */ /* 0x000fe200078ec0ff */
[----:B------:R-:W-:Y:S02]  /*0cf0*/  ULOP3.LUT UR4, UR4, 0x1, URZ, 0xfc, !UPT ;  /* 0x0000000104047892 */ /* 0x000fe4000f8efc3f */
[----:B------:R-:W-:Y:S02]  /*0d00*/  IMAD R5, R5, 0x40, R4 ;  /* 0x0000004005057824 */ /* 0x000fe400078e0204 */
[----:B------:R-:W-:Y:S01]  /*0d10*/  IMAD.IADD R2, R7, 0x1, -R2 ;  /* 0x0000000107027824 */ /* 0x000fe200078e0a02 */
[----:B------:R-:W-:Y:S01]  /*0d20*/  LOP3.LUT R7, R6, 0x7ffffffc, RZ, 0xc0, !PT ;  /* 0x7ffffffc06077812 */ /* 0x000fe200078ec0ff */
[----:B------:R-:W-:Y:S02]  /*0d30*/  IMAD.U32 R191, RZ, RZ, UR4 ;  /* 0x00000004ffbf7e24 */ /* 0x000fe4000f8e00ff */
[----:B------:R-:W-:Y:S01]  /*0d40*/  IMAD R190, R2, 0x8, R5 ;  /* 0x0000000802be7824 */ /* 0x000fe200078e0205 */
[----:B------:R-:W-:Y:S01]  /*0d50*/  LOP3.LUT R5, R3, 0x1ffffff8, RZ, 0xc0, !PT ;  /* 0x1ffffff803057812 */ /* 0x000fe200078ec0ff */
[----:B------:R-:W-:-:S02]  /*0d60*/  IMAD.IADD R7, R186, 0x1, -R7 ;  /* 0x00000001ba077824 */ /* 0x000fc400078e0a07 */
[----:B------:R-:W-:Y:S02]  /*0d70*/  IMAD.MOV.U32 R2, RZ, RZ, RZ ;  /* 0x000000ffff027224 */ /* 0x000fe400078e00ff */
[----:B------:R-:W-:Y:S02]  /*0d80*/  IMAD.IADD R5, R192, 0x1, -R5 ;  /* 0x00000001c0057824 */ /* 0x000fe400078e0a05 */
[----:B------:R-:W-:Y:S02]  /*0d90*/  IMAD R188, R7, R188, 0x80 ;  /* 0x0000008007bc7424 */ /* 0x000fe400078e02bc */
[----:B------:R-:W-:-:S07]  /*0da0*/  IMAD.SHL.U32 R17, R5, 0x8, RZ ;  /* 0x0000000805117824 */ /* 0x000fce00078e00ff */
.L_x_299:
[----:B0---45:R-:W0:Y:S01]  /*0db0*/  LDC.64 R4, c[0x0][0xc60] ;  /* 0x00031800ff047b82 */ /* 0x031e220000000a00 */
[----:B------:R-:W-:Y:S01]  /*0dc0*/  ULDC.64 UR10, c[0x0][0x208] ;  /* 0x00008200000a7ab9 */ /* 0x000fe20000000a00 */
[----:B------:R-:W-:Y:S01]  /*0dd0*/  ULDC.64 UR6, c[0x0][0xa28] ;  /* 0x00028a0000067ab9 */ /* 0x000fe20000000a00 */
[----:B------:R-:W-:Y:S01]  /*0de0*/  ULDC.64 UR8, c[0x0][0xa20] ;  /* 0x0002880000087ab9 */ /* 0x000fe20000000a00 */
[----:B0-----:R-:W-:-:S06]  /*0df0*/  IMAD.WIDE R4, R47, 0x4, R4 ;  /* 0x000000042f047825 */ /* 0x001fcc00078e0204 */
[----:B--2---:R-:W2:Y:S01]  /*0e00*/  LDG.E R4, desc[UR10][R4.64] ;  /* 0x0000000a04047981 */ /* 0x004ea2000c1e1900 */
[----:B------:R-:W-:Y:S02]  /*0e10*/  UISETP.NE.U32.AND UP0, UPT, UR6, URZ, UPT ;  /* 0x0000003f0600728c */ /* 0x000fe4000bf05070 */
[----:B------:R-:W-:Y:S02]  /*0e20*/  UISETP.NE.U32.AND UP1, UPT, UR8, URZ, UPT ;  /* 0x0000003f0800728c */ /* 0x000fe4000bf25070 */
[----:B------:R-:W-:Y:S02]  /*0e30*/  UISETP.NE.AND.EX UP0, UPT, UR7, URZ, UPT, UP0 ;  /* 0x0000003f0700728c */ /* 0x000fe4000bf05300 */
[----:B------:R-:W-:-:S04]  /*0e40*/  UISETP.NE.AND.EX UP1, UPT, UR9, URZ, UPT, UP1 ;  /* 0x0000003f0900728c */ /* 0x000fc8000bf25310 */
[----:B------:R-:W-:Y:S02]  /*0e50*/  PLOP3.LUT P0, PT, PT, PT, UP0, 0x80, 0x0 ;  /* 0x000000000000781c */ /* 0x000fe40003f0f008 */
[----:B------:R-:W-:Y:S02]  /*0e60*/  PLOP3.LUT P1, PT, PT, PT, UP1, 0x80, 0x0 ;  /* 0x000000000000781c */ /* 0x000fe40003f2f018 */
[----:B--2---:R-:W-:-:S13]  /*0e70*/  R2UR UR61, R4 ;  /* 0x00000000043d72ca */ /* 0x004fda00000e0000 */
[----:B------:R-:W-:Y:S02]  /*0e80*/  USHF.R.S32.HI UR4, URZ, 0x1f, UR61 ;  /* 0x0000001f3f047899 */ /* 0x000fe4000801143d */
[----:B------:R-:W-:Y:S02]  /*0e90*/  @UP0 ULEA UR6, UP2, UR61, UR6, 0x2 ;  /* 0x000000063d060291 */ /* 0x000fe4000f84103f */
[----:B------:R-:W-:Y:S02]  /*0ea0*/  @UP1 ULEA UR8, UP3, UR61, UR8, 0x2 ;  /* 0x000000083d081291 */ /* 0x000fe4000f86103f */
[----:B------:R-:W-:Y:S02]  /*0eb0*/  @UP0 ULEA.HI.X UR7, UR61, UR7, UR4, 0x2, UP2 ;  /* 0x000000073d070291 */ /* 0x000fe400090f1404 */
[----:B------:R-:W-:Y:S01]  /*0ec0*/  IMAD.U32 R184, RZ, RZ, UR4 ;  /* 0x00000004ffb87e24 */ /* 0x000fe2000f8e00ff */
[----:B------:R-:W-:Y:S01]  /*0ed0*/  @UP1 ULEA.HI.X UR9, UR61, UR9, UR4, 0x2, UP3 ;  /* 0x000000093d091291 */ /* 0x000fe200098f1404 */
[----:B------:R-:W-:-:S02]  /*0ee0*/  IMAD.U32 R4, RZ, RZ, UR6 ;  /* 0x00000006ff047e24 */ /* 0x000fc4000f8e00ff */
[----:B---3--:R-:W-:Y:S01]  /*0ef0*/  IMAD.U32 R6, RZ, RZ, UR8 ;  /* 0x00000008ff067e24 */ /* 0x008fe2000f8e00ff */
[----:B------:R-:W-:Y:S01]  /*0f00*/  ULDC UR4, c[0x0][0x404] ;  /* 0x0001010000047ab9 */ /* 0x000fe20000000800 */
[----:B------:R-:W-:Y:S01]  /*0f10*/  IMAD.U32 R5, RZ, RZ, UR7 ;  /* 0x00000007ff057e24 */ /* 0x000fe2000f8e00ff */
[----:B------:R-:W-:Y:S01]  /*0f20*/  ULDC.64 UR6, c[0x0][0x3f8] ;  /* 0x0000fe0000067ab9 */ /* 0x000fe20000000a00 */
[----:B------:R-:W-:-:S03]  /*0f30*/  IMAD.U32 R7, RZ, RZ, UR9 ;  /* 0x00000009ff077e24 */ /* 0x000fc6000f8e00ff */
[----:B------:R-:W2:Y:S04]  /*0f40*/  @P0 LDG.E R4, desc[UR10][R4.64] ;  /* 0x0000000a04040981 */ /* 0x000ea8000c1e1900 */
[----:B------:R-:W3:Y:S01]  /*0f50*/  @P1 LDG.E R6, desc[UR10][R6.64] ;  /* 0x0000000a06061981 */ /* 0x000ee2000c1e1900 */
[----:B------:R-:W-:Y:S01]  /*0f60*/  UISETP.NE.U32.AND UP0, UPT, UR6, URZ, UPT ;  /* 0x0000003f0600728c */ /* 0x000fe2000bf05070 */
[----:B------:R-:W-:Y:S01]  /*0f70*/  IMAD.MOV.U32 R22, RZ, RZ, R45 ;  /* 0x000000ffff167224 */ /* 0x000fe200078e002d */
[----:B------:R-:W-:Y:S01]  /*0f80*/  UMOV UR48, URZ ;  /* 0x0000003f00307c82 */ /* 0x000fe20008000000 */
[----:B------:R-:W-:Y:S01]  /*0f90*/  ULDC UR6, c[0x0][0x2e0] ;  /* 0x0000b80000067ab9 */ /* 0x000fe20000000800 */
[----:B------:R-:W-:Y:S01]  /*0fa0*/  UISETP.NE.AND.EX UP0, UPT, UR7, URZ, UPT, UP0 ;  /* 0x0000003f0700728c */ /* 0x000fe2000bf05300 */
[----:B------:R-:W-:Y:S01]  /*0fb0*/  IMAD.MOV.U32 R0, RZ, RZ, RZ ;  /* 0x000000ffff007224 */ /* 0x000fe200078e00ff */
[----:B------:R-:W-:-:S02]  /*0fc0*/  CS2R R20, SRZ ;  /* 0x0000000000147805 */ /* 0x000fc4000001ff00 */
[----:B------:R-:W-:Y:S01]  /*0fd0*/  CS2R R86, SRZ ;  /* 0x0000000000567805 */ /* 0x000fe2000001ff00 */
[----:B------:R-:W-:Y:S01]  /*0fe0*/  USEL UR4, UR4, 0x1, UP0 ;  /* 0x0000000104047887 */ /* 0x000fe20008000000 */
[----:B------:R-:W-:Y:S02]  /*0ff0*/  CS2R R84, SRZ ;  /* 0x0000000000547805 */ /* 0x000fe4000001ff00 */
[----:B------:R-:W-:Y:S02]  /*1000*/  CS2R R82, SRZ ;  /* 0x0000000000527805 */ /* 0x000fe4000001ff00 */
[----:B------:R-:W-:Y:S01]  /*1010*/  CS2R R80, SRZ ;  /* 0x0000000000507805 */ /* 0x000fe2000001ff00 */
[----:B------:R-:W-:Y:S01]  /*1020*/  UIMAD UR4, UR4, UR6, URZ ;  /* 0x00000006040472a4 */ /* 0x000fe2000f8e023f */
        /* <DEDUP_REMOVED lines=14> */
[----:B-1----:R-:W-:Y:S02]  /*1110*/  CS2R R50, SRZ ;  /* 0x0000000000327805 */ /* 0x002fe4000001ff00 */
[----:B------:R-:W-:Y:S02]  /*1120*/  CS2R R48, SRZ ;  /* 0x0000000000307805 */ /* 0x000fe4000001ff00 */
[----:B------:R-:W-:Y:S02]  /*1130*/  CS2R R32, SRZ ;  /* 0x0000000000207805 */ /* 0x000fe4000001ff00 */
[----:B------:R-:W-:Y:S02]  /*1140*/  CS2R R36, SRZ ;  /* 0x0000000000247805 */ /* 0x000fe4000001ff00 */
[----:B------:R-:W-:Y:S02]  /*1150*/  CS2R R42, SRZ ;  /* 0x00000000002a7805 */ /* 0x000fe4000001ff00 */
[----:B------:R-:W-:-:S02]  /*1160*/  CS2R R40, SRZ ;  /* 0x0000000000287805 */ /* 0x000fc4000001ff00 */
[----:B------:R-:W-:Y:S01]  /*1170*/  CS2R R38, SRZ ;  /* 0x0000000000267805 */ /* 0x000fe2000001ff00 */
[----:B------:R-:W-:Y:S01]  /*1180*/  IMAD.U32 R23, RZ, RZ, UR5 ;  /* 0x00000005ff177e24 */ /* 0x000fe2000f8e00ff */
[----:B--2---:R-:W-:Y:S02]  /*1190*/  @P0 R2UR UR48, R4 ;  /* 0x00000000043002ca */ /* 0x004fe400000e0000 */
[----:B------:R-:W-:Y:S02]  /*11a0*/  PLOP3.LUT P0, PT, PT, PT, PT, 0x80, 0x0 ;  /* 0x000000000000781c */ /* 0x000fe40003f0f070 */
[----:B---3--:R-:W-:Y:S01]  /*11b0*/  @P1 R2UR UR4, R6 ;  /* 0x00000000060412ca */ /* 0x008fe200000e0000 */
[----:B------:R-:W-:-:S14]  /*11c0*/  @P1 BRA `(.L_x_257) ;  /* 0x0000000000381947 */ /* 0x000fdc0003800000 */
[----:B------:R-:W-:Y:S02]  /*11d0*/  ULDC.64 UR6, c[0x0][0xa08] ;  /* 0x0002820000067ab9 */ /* 0x000fe40000000a00 */
[----:B------:R-:W-:-:S04]  /*11e0*/  ISETP.NE.U32.AND P1, PT, RZ, UR6, PT ;  /* 0x00000006ff007c0c */ /* 0x000fc8000bf25070 */
[----:B------:R-:W-:-:S13]  /*11f0*/  ISETP.NE.AND.EX P1, PT, RZ, UR7, PT, P1 ;  /* 0x00000007ff007c0c */ /* 0x000fda000bf25310 */
[----:B------:R-:W-:Y:S05]  /*1200*/  @!P1 BRA `(.L_x_257) ;  /* 0x0000000000289947 */ /* 0x000fea0003800000 */
[----:B------:R-:W-:Y:S01]  /*1210*/  ULDC.64 UR4, c[0x0][0xa08] ;  /* 0x0002820000047ab9 */ /* 0x000fe20000000a00 */
[----:B------:R-:W-:Y:S01]  /*1220*/  ULDC.64 UR6, c[0x0][0x208] ;  /* 0x0000820000067ab9 */ /* 0x000fe20000000a00 */
[----:B------:R-:W-:-:S06]  /*1230*/  UIMAD.WIDE UR4, UR61, 0x4, UR4 ;  /* 0x000000043d0478a5 */ /* 0x000fcc000f8e0204 */
[----:B------:R-:W-:Y:S02]  /*1240*/  IMAD.U32 R4, RZ, RZ, UR4 ;  /* 0x00000004ff047e24 */ /* 0x000fe4000f8e00ff */
[----:B------:R-:W-:-:S05]  /*1250*/  IMAD.U32 R5, RZ, RZ, UR5 ;  /* 0x00000005ff057e24 */ /* 0x000fca000f8e00ff */
[----:B------:R-:W2:Y:S04]  /*1260*/  LDG.E R6, desc[UR6][R4.64] ;  /* 0x0000000604067981 */ /* 0x000ea8000c1e1900 */
[----:B------:R-:W3:Y:S01]  /*1270*/  LDG.E R3, desc[UR6][R4.64+0x4] ;  /* 0x0000040604037981 */ /* 0x000ee2000c1e1900 */
[----:B--2---:R-:W-:Y:S02]  /*1280*/  R2UR UR4, R6 ;  /* 0x00000000060472ca */ /* 0x004fe400000e0000 */
[----:B---3--:R-:W-:-:S13]  /*1290*/  R2UR UR5, R3 ;  /* 0x00000000030572ca */ /* 0x008fda00000e0000 */
[----:B------:R-:W-:-:S12]  /*12a0*/  UIADD3 UR4, -UR4, UR5, URZ ;  /* 0x0000000504047290 */ /* 0x000fd8000fffe13f */
.L_x_257:
[----:B------:R-:W-:Y:S01]  /*12b0*/  UIADD3 UR48, -UR48, UR4, URZ ;  /* 0x0000000430307290 */ /* 0x000fe2000fffe13f */
[----:B------:R-:W-:Y:S02]  /*12c0*/  CS2R R88, SRZ ;  /* 0x0000000000587805 */ /* 0x000fe4000001ff00 */
[----:B------:R-:W-:Y:S02]  /*12d0*/  CS2R R34, SRZ ;  /* 0x0000000000227805 */ /* 0x000fe4000001ff00 */
[----:B------:R-:W-:Y:S01]  /*12e0*/  CS2R R90, SRZ ;  /* 0x00000000005a7805 */ /* 0x000fe2000001ff00 */
[----:B------:R-:W-:Y:S01]  /*12f0*/  UISETP.GE.AND UP0, UPT, UR48, 0x1, UPT ;  /* 0x000000013000788c */ /* 0x000fe2000bf06270 */
[----:B------:R-:W-:Y:S01]  /*1300*/  CS2R R6, SRZ ;  /* 0x0000000000067805 */ /* 0x000fe2000001ff00 */
[----:B------:R-:W-:Y:S01]  /*1310*/  UIADD3 UR4, UR48, 0x7f, URZ ;  /* 0x0000007f30047890 */ /* 0x000fe2000fffe03f */
[----:B------:R-:W-:Y:S02]  /*1320*/  IMAD.MOV.U32 R8, RZ, RZ, RZ ;  /* 0x000000ffff087224 */ /* 0x000fe400078e00ff */
[----:B------:R-:W-:Y:S01]  /*1330*/  IMAD.MOV.U32 R10, RZ, RZ, RZ ;  /* 0x000000ffff0a7224 */ /* 0x000fe200078e00ff */
[----:B------:R-:W-:Y:S01]  /*1340*/  PLOP3.LUT P1, PT, PT, PT, UP0, 0x80, 0x0 ;  /* 0x000000000000781c */ /* 0x000fe20003f2f008 */
[----:B------:R-:W-:Y:S01]  /*1350*/  USHF.R.S32.HI UR5, URZ, 0x1f, UR4 ;  /* 0x0000001f3f057899 */ /* 0x000fe20008011404 */
[----:B------:R-:W-:-:S02]  /*1360*/  IMAD.MOV.U32 R93, RZ, RZ, RZ ;  /* 0x000000ffff5d7224 */ /* 0x000fc400078e00ff */
[----:B------:R-:W-:Y:S01]  /*1370*/  IMAD.MOV.U32 R12, RZ, RZ, RZ ;  /* 0x000000ffff0c7224 */ /* 0x000fe200078e00ff */
[----:B------:R-:W-:Y:S01]  /*1380*/  ULEA.HI UR5, UR5, UR4, URZ, 0x7 ;  /* 0x0000000405057291 */ /* 0x000fe2000f8f383f */
[----:B------:R-:W-:-:S07]  /*1390*/  IMAD.MOV.U32 R95, RZ, RZ, RZ ;  /* 0x000000ffff5f7224 */ /* 0x000fce00078e00ff */
[----:B------:R-:W-:Y:S05]  /*13a0*/  @!P1 BRA `(.L_x_258) ;  /* 0x0000005800649947 */ /* 0x000fea0003800000 */
[----:B------:R-:W0:Y:S01]  /*13b0*/  SHFL.IDX PT, R0, R187, RZ, 0x1f ;  /* 0x00001fffbb007589 */ /* 0x000e2200000e0000 */
[----:B------:R-:W1:Y:S01]  /*13c0*/  S2UR UR8, SR_CgaCtaId ;  /* 0x00000000000879c3 */ /* 0x000e620000008800 */
[----:B------:R-:W-:Y:S01]  /*13d0*/  UMOV UR7, 0x400 ;  /* 0x0000040000077882 */ /* 0x000fe20000000000 */
[----:B------:R-:W-:Y:S01]  /*13e0*/  USHF.R.S32.HI UR49, URZ, 0x7, UR5 ;  /* 0x000000073f317899 */ /* 0x000fe20008011405 */
[----:B0-----:R-:W-:Y:S01]  /*13f0*/  R2UR UR4, R0 ;  /* 0x00000000000472ca */ /* 0x001fe200000e0000 */
[----:B-1----:R-:W-:-:S04]  /*1400*/  ULEA UR7, UR8, UR7, 0x18 ;  /* 0x0000000708077291 */ /* 0x002fc8000f8ec03f */
[----:B------:R-:W-:-:S04]  /*1410*/  UIADD3 UR7, UR7, 0x10400, URZ ;  /* 0x0001040007077890 */ /* 0x000fc8000fffe03f */
[----:B------:R-:W-:-:S04]  /*1420*/  ULOP3.LUT UP0, URZ, UR7, 0x3ff, URZ, 0xc0, !UPT ;  /* 0x000003ff073f7892 */ /* 0x000fc8000f80c03f */
[----:B------:R-:W-:Y:S02]  /*1430*/  ULEA.HI UR6, UR4, UR4, URZ, 0x1 ;  /* 0x0000000404067291 */ /* 0x000fe4000f8f083f */
[----:B------:R-:W-:Y:S02]  /*1440*/  PLOP3.LUT P0, PT, PT, PT, UP0, 0x80, 0x0 ;  /* 0x000000000000781c */ /* 0x000fe40003f0f008 */
[----:B------:R-:W-:-:S04]  /*1450*/  ULOP3.LUT UR6, UR6, 0x1e, URZ, 0xc0, !UPT ;  /* 0x0000001e06067892 */ /* 0x000fc8000f8ec03f */
        /* <DEDUP_REMOVED lines=9> */
[----:B------:R0:W1:Y:S01]  /*14f0*/  LDC.64 R14, c[0x4][R0] ;  /* 0x01000000000e7b82 */ /* 0x0000620000000a00 */
        /* <DEDUP_REMOVED lines=8> */
[----:B0-----:R-:W-:-:S07]  /*1580*/  IMAD.MOV.U32 R13, RZ, RZ, RZ ;  /* 0x000000ffff0d7224 */ /* 0x001fce00078e00ff */
[----:B------:R-:W-:-:S07]  /*1590*/  LEPC R20, `(.L_x_259) ;  /* 0x000000001014794e */ /* 0x000fce0000000000 */
[----:B-1----:R-:W-:Y:S05]  /*15a0*/  CALL.ABS.NOINC R14 ;  /* 0x000000000e007343 */ /* 0x002fea0003c00000 */
.L_x_259:
[----:B------:R-:W0:Y:S01]  /*15b0*/  S2UR UR5, SR_CgaCtaId ;  /* 0x00000000000579c3 */ /* 0x000e220000008800 */
[----:B------:R-:W-:Y:S01]  /*15c0*/  LEA.HI R0, R185, R185, RZ, 0x1 ;  /* 0x000000b9b9007211 */ /* 0x000fe200078f08ff */
[----:B------:R-:W-:Y:S01]  /*15d0*/  UMOV UR4, 0x400 ;  /* 0x0000040000047882 */ /* 0x000fe20000000000 */
[----:B------:R-:W-:Y:S01]  /*15e0*/  R2UR UR6, R191 ;  /* 0x00000000bf0672ca */ /* 0x000fe200000e0000 */
[----:B------:R-:W-:Y:S01]  /*15f0*/  BSSY B0, `(.L_x_260) ;  /* 0x000000a000007945 */ /* 0x000fe20003800000 */
[----:B------:R-:W-:-:S05]  /*1600*/  LOP3.LUT R0, R0, 0xfffffffe, RZ, 0xc0, !PT ;  /* 0xfffffffe00007812 */ /* 0x000fca00078ec0ff */
[----:B------:R-:W-:-:S05]  /*1610*/  IMAD.IADD R3, R185, 0x1, -R0 ;  /* 0x00000001b9037824 */ /* 0x000fca00078e0a00 */
[----:B------:R-:W-:Y:S01]  /*1620*/  SHF.L.U32 R3, R3, 0x1f, RZ ;  /* 0x0000001f03037819 */ /* 0x000fe200000006ff */
[----:B------:R-:W-:-:S05]  /*1630*/  IMAD.U32 R4, RZ, RZ, UR6 ;  /* 0x00000006ff047e24 */ /* 0x000fca000f8e00ff */
[----:B------:R-:W-:Y:S01]  /*1640*/  ISETP.NE.AND P0, PT, R4, 0x3, PT ;  /* 0x000000030400780c */ /* 0x000fe20003f05270 */
[----:B0-----:R-:W-:-:S06]  /*1650*/  ULEA UR4, UR5, UR4, 0x18 ;  /* 0x0000000405047291 */ /* 0x001fcc000f8ec03f */
[----:B------:R-:W-:-:S04]  /*1660*/  IMAD.U32 R0, RZ, RZ, UR4 ;  /* 0x00000004ff007e24 */ /* 0x000fc8000f8e00ff */
[----:B------:R-:W0:Y:S02]  /*1670*/  SYNCS.PHASECHK.TRANS64.TRYWAIT P1, [R0+URZ+0x34800], R3 ;  /* 0x03480003000075a7 */ /* 0x000e24000802017f */
[----:B0-----:R-:W-:Y:S05]  /*1680*/  @!P1 BRA `(.L_x_261) ;  /* 0x000000c4003c9947 */ /* 0x001fea0003800000 */
.L_x_385:
[----:B------:R-:W-:Y:S05]  /*1690*/  BSYNC B0 ;  /* 0x0000000000007941 */ /* 0x000fea0003800000 */
.L_x_260:
[----:B------:R-:W-:Y:S05]  /*16a0*/  @!P0 BRA `(.L_x_262) ;  /* 0x0000000000048947 */ /* 0x000fea0003800000 */
[----:B------:R-:W-:Y:S01]  /*16b0*/  BPT.TRAP 0x1 ;  /* 0x000000040000795c */ /* 0x000fe20000300000 */
.L_x_262:
[----:B------:R-:W-:Y:S01]  /*16c0*/  IMAD R5, R2, 0x8, R0 ;  /* 0x0000000802057824 */ /* 0x000fe200078e0200 */
[----:B------:R-:W-:-:S04]  /*16d0*/  SHF.L.U32 R4, R16, 0x1f, RZ ;  /* 0x0000001f10047819 */ /* 0x000fc800000006ff */
[----:B------:R1:W2:Y:S01]  /*16e0*/  SYNCS.PHASECHK.TRANS64.TRYWAIT P2, [R5+URZ+0x34830], R4 ;  /* 0x03483004050075a7 */ /* 0x0002a2000804017f */
[----:B------:R-:W-:Y:S05]  /*16f0*/  @!P0 BRA `(.L_x_263) ;  /* 0x0000000000048947 */ /* 0x000fea0003800000 */
[----:B------:R-:W-:Y:S01]  /*1700*/  BPT.TRAP 0x1 ;  /* 0x000000040000795c */ /* 0x000fe20000300000 */
.L_x_263:
[----:B0-----:R-:W0:Y:S01]  /*1710*/  S2R R3, SR_TID.X ;  /* 0x0000000000037919 */ /* 0x001e220000002100 */
[----:B------:R-:W-:Y:S01]  /*1720*/  IMAD.MOV.U32 R151, RZ, RZ, RZ ;  /* 0x000000ffff977224 */ /* 0x000fe200078e00ff */
[----:B0-----:R-:W-:Y:S01]  /*1730*/  LOP3.LUT P1, RZ, R3, 0x7f, RZ, 0xc0, !PT ;  /* 0x0000007f03ff7812 */ /* 0x001fe2000782c0ff */
[----:B--2---:R-:W-:-:S12]  /*1740*/  @P2 BRA `(.L_x_264) ;  /* 0x0000000000082947 */ /* 0x004fd80003800000 */
[----:B------:R-:W0:Y:S02]  /*1750*/  SYNCS.PHASECHK.TRANS64.TRYWAIT P2, [R5+URZ+0x34830], R4 ;  /* 0x03483004050075a7 */ /* 0x000e24000804017f */
[----:B0-----:R-:W-:Y:S05]  /*1760*/  @!P2 BRA `(.L_x_265) ;  /* 0x000000c40018a947 */ /* 0x001fea0003800000 */
.L_x_264:
[----:B------:R-:W-:Y:S05]  /*1770*/  WARPSYNC.ALL ;  /* 0x0000000000007948 */ /* 0x000fea0003800000 */
[----:B------:R-:W-:Y:S01]  /*1780*/  R2UR UR4, R0 ;  /* 0x00000000000472ca */ /* 0x000fe200000e0000 */
[----:B------:R-:W-:Y:S01]  /*1790*/  ULOP3.LUT UR56, UR56, 0x10000, URZ, 0xfc, !UPT ;  /* 0x0001000038387892 */ /* 0x000fe2000f8efc3f */
[----:B------:R-:W-:Y:S01]  /*17a0*/  R2UR UR58, R2 ;  /* 0x00000000023a72ca */ /* 0x000fe200000e0000 */
[----:B------:R-:W-:Y:S01]  /*17b0*/  WARPGROUP.ARRIVE ;  /* 0x00000000000079c5 */ /* 0x000fe20000000000 */
[----:B------:R-:W-:Y:S01]  /*17c0*/  UMOV UR57, 0x40000040 ;  /* 0x4000004000397882 */ /* 0x000fe20000000000 */
[----:B------:R-:W-:Y:S01]  /*17d0*/  UMOV UR59, 0x40000040 ;  /* 0x40000040003b7882 */ /* 0x000fe20000000000 */
[----:B------:R-:W-:Y:S01]  /*17e0*/  UIADD3 UR8, UR56, 0x2, URZ ;  /* 0x0000000238087890 */ /* 0x000fe2000fffe03f */
[----:B------:R-:W-:Y:S01]  /*17f0*/  VIADD R3, R188, UR48 ;  /* 0x00000030bc037c36 */ /* 0x000fe20008000000 */
[----:B------:R-:W-:Y:S01]  /*1800*/  UMOV UR9, 0x40000040 ;  /* 0x4000004000097882 */ /* 0x000fe20000000000 */
[----:B------:R-:W-:Y:S01]  /*1810*/  UMOV UR11, 0x40000040 ;  /* 0x40000040000b7882 */ /* 0x000fe20000000000 */
[----:B------:R-:W-:Y:S01]  /*1820*/  UIADD3 UR12, UR56, 0x4, URZ ;  /* 0x00000004380c7890 */ /* 0x000fe2000fffe03f */
[----:B------:R-:W-:Y:S01]  /*1830*/  IMAD.U32 R6, RZ, RZ, UR49 ;  /* 0x00000031ff067e24 */ /* 0x000fe2000f8e00ff */
[----:B------:R-:W-:Y:S01]  /*1840*/  UMOV UR13, 0x40000040 ;  /* 0x40000040000d7882 */ /* 0x000fe20000000000 */
[----:B------:R-:W-:Y:S01]  /*1850*/  UIADD3 UR4, UR4, 0x1c400, URZ ;  /* 0x0001c40004047890 */ /* 0x000fe2000fffe03f */
[----:B------:R-:W-:Y:S01]  /*1860*/  P2R R88, PR, RZ, 0x2 ;  /* 0x00000002ff587803 */ /* 0x000fe20000000000 */
[----:B------:R-:W-:Y:S01]  /*1870*/  UMOV UR15, 0x40000040 ;  /* 0x40000040000f7882 */ /* 0x000fe20000000000 */
[----:B------:R-:W-:Y:S01]  /*1880*/  UIADD3 UR16, UR56, 0x6, URZ ;  /* 0x0000000638107890 */ /* 0x000fe2000fffe03f */
[----:B------:R-:W-:Y:S01]  /*1890*/  IMAD R6, R6, -0x80, R3 ;  /* 0xffffff8006067824 */ /* 0x000fe200078e0203 */
[----:B------:R-:W-:Y:S01]  /*18a0*/  USHF.R.U32.HI UR4, URZ, 0x4, UR4 ;  /* 0x000000043f047899 */ /* 0x000fe20008011604 */
[----:B------:R-:W-:Y:S01]  /*18b0*/  P2R R90, PR, RZ, 0x1 ;  /* 0x00000001ff5a7803 */ /* 0x000fe20000000000 */
[----:B------:R-:W-:Y:S01]  /*18c0*/  UMOV UR17, 0x40000040 ;  /* 0x4000004000117882 */ /* 0x000fe20000000000 */
[----:B------:R-:W-:Y:S01]  /*18d0*/  UMOV UR19, 0x40000040 ;  /* 0x4000004000137882 */ /* 0x000fe20000000000 */
[----:B------:R-:W-:Y:S01]  /*18e0*/  ULOP3.LUT UR4, UR4, 0x3fff, URZ, 0xc0, !UPT ;  /* 0x00003fff04047892 */ /* 0x000fe2000f8ec03f */
[C---:B------:R-:W-:Y:S01]  /*18f0*/  ISETP.GT.AND P4, PT, R6.reuse, RZ, PT ;  /* 0x000000ff0600720c */ /* 0x040fe20003f84270 */
[----:B------:R-:W-:Y:S01]  /*1900*/  UIADD3 UR20, UR56, 0x400, URZ ;  /* 0x0000040038147890 */ /* 0x000fe2000fffe03f */
[C---:B------:R-:W-:Y:S01]  /*1910*/  ISETP.GT.AND P3, PT, R6.reuse, 0x1, PT ;  /* 0x000000010600780c */ /* 0x040fe20003f64270 */
[----:B------:R-:W-:Y:S01]  /*1920*/  ULOP3.LUT UR60, UR4, 0x10000, URZ, 0xfc, !UPT ;  /* 0x00010000043c7892 */ /* 0x000fe2000f8efc3f */
[C---:B------:R-:W-:Y:S01]  /*1930*/  ISETP.GT.AND P2, PT, R6.reuse, 0x8, PT ;  /* 0x000000080600780c */ /* 0x040fe20003f44270 */
[----:B------:R-:W-:Y:S01]  /*1940*/  UMOV UR21, 0x40000040 ;  /* 0x4000004000157882 */ /* 0x000fe20000000000 */
[----:B------:R-:W-:Y:S01]  /*1950*/  UMOV UR23, 0x40000040 ;  /* 0x4000004000177882 */ /* 0x000fe20000000000 */
[----:B------:R-:W-:Y:S01]  /*1960*/  UIMAD UR58, UR58, 0xc00, UR60 ;  /* 0x00000c003a3a78a4 */ /* 0x000fe2000f8e023c */
[C---:B------:R-:W-:Y:S01]  /*1970*/  ISETP.GT.AND P6, PT, R6.reuse, 0x9, PT ;  /* 0x000000090600780c */ /* 0x040fe20003fc4270 */
[----:B------:R-:W-:Y:S01]  /*1980*/  UIADD3 UR24, UR56, 0x402, URZ ;  /* 0x0000040238187890 */ /* 0x000fe2000fffe03f */
[C---:B------:R-:W-:Y:S01]  /*1990*/  ISETP.GT.AND P5, PT, R6.reuse, 0x10, PT ;  /* 0x000000100600780c */ /* 0x040fe20003fa4270 */
[----:B------:R-:W-:Y:S01]  /*19a0*/  UIADD3 UR10, UR58, 0x2, URZ ;  /* 0x000000023a0a7890 */ /* 0x000fe2000fffe03f */
[C---:B------:R-:W-:Y:S01]  /*19b0*/  ISETP.GT.AND P1, PT, R6.reuse, 0x59, PT ;  /* 0x000000590600780c */ /* 0x040fe20003f24270 */
[----:B------:R-:W-:Y:S01]  /*19c0*/  UIADD3 UR14, UR58, 0x4, URZ ;  /* 0x000000043a0e7890 */ /* 0x000fe2000fffe03f */
[----:B------:R-:W-:Y:S01]  /*19d0*/  ISETP.GT.AND P0, PT, R6, 0x60, PT ;  /* 0x000000600600780c */ /* 0x000fe20003f04270 */
[----:B------:R-:W-:-:S02]  /*19e0*/  UIADD3 UR18, UR58, 0x6, URZ ;  /* 0x000000063a127890 */ /* 0x000fc4000fffe03f */
[----:B------:R-:W-:Y:S01]  /*19f0*/  HGMMA.64x128x16.F32 R24, gdesc[UR56], RZ, !UPT, gsb0 ;  /* 0x01e00000381879f0 */ /* 0x000fe2000c0008ff */
        /* <DEDUP_REMOVED lines=43> */
[----:B------:R-:W-:Y:S01]  /*1cb0*/  UISETP.GE.AND UP0, UPT, UR48, 0x81, UPT ;  /* 0x000000813000788c */ /* 0x000fe2000bf06270 */
        /* <DEDUP_REMOVED lines=54> */
[----:B01----:R-:W-:-:S02]  /*2020*/  FMNMX.FTZ R4, R9, R8, !PT ;  /* 0x0000000809047209 */ /* 0x003fc40007810000 */
        /* <DEDUP_REMOVED lines=117> */
[----:B------:R-:W-:Y:S01]  /*2780*/  FMNMX.FTZ R10, R147, R4, !PT ;  /* 0x00000004930a7209 */ /* 0x000fe20007810000 */
[----:B------:R-:W-:Y:S01]  /*2790*/  IMAD.U32 R4, RZ, RZ, UR4 ;  /* 0x00000004ff047e24 */ /* 0x000fe2000f8e00ff */
[----:B------:R-:W-:Y:S02]  /*27a0*/  FMNMX.FTZ R6, R21, R6, !PT ;  /* 0x0000000615067209 */ /* 0x000fe40007810000 */
[----:B------:R-:W-:Y:S01]  /*27b0*/  FSEL R71, R71, -INF , P0 ;  /* 0xff80000047477808 */ /* 0x000fe20000000000 */
[----:B------:R-:W0:Y:S01]  /*27c0*/  SHFL.BFLY PT, R3, R10, 0x2, 0x1f ;  /* 0x0c401f000a037f89 */ /* 0x000e2200000e0000 */
[----:B------:R-:W-:-:S02]  /*27d0*/  FMNMX.FTZ R6, R43, R6, !PT ;  /* 0x000000062b067209 */ /* 0x000fc40007810000 */
[----:B------:R-:W-:Y:S02]  /*27e0*/  FSEL R53, R74, -INF , P1 ;  /* 0xff8000004a357808 */ /* 0x000fe40000800000 */
[----:B------:R-:W-:Y:S02]  /*27f0*/  FMNMX.FTZ R6, R25, R6, !PT ;  /* 0x0000000619067209 */ /* 0x000fe40007810000 */
[----:B------:R-:W-:Y:S02]  /*2800*/  ISETP.NE.AND P1, PT, R26, RZ, PT ;  /* 0x000000ff1a00720c */ /* 0x000fe40003f25270 */
[----:B------:R-:W-:Y:S02]  /*2810*/  FMNMX.FTZ R6, R47, R6, !PT ;  /* 0x000000062f067209 */ /* 0x000fe40007810000 */
[----:B------:R-:W-:Y:S02]  /*2820*/  P2R R20, PR, RZ, 0x4 ;  /* 0x00000004ff147803 */ /* 0x000fe40000000000 */
[----:B------:R-:W-:-:S02]  /*2830*/  FMNMX.FTZ R6, R29, R6, !PT ;  /* 0x000000061d067209 */ /* 0x000fc40007810000 */
[----:B------:R-:W-:Y:S02]  /*2840*/  ISETP.NE.AND P0, PT, R24, RZ, PT ;  /* 0x000000ff1800720c */ /* 0x000fe40003f05270 */
[----:B------:R-:W-:Y:S02]  /*2850*/  FMNMX.FTZ R6, R51, R6, !PT ;  /* 0x0000000633067209 */ /* 0x000fe40007810000 */
[----:B------:R-:W-:Y:S02]  /*2860*/  FSEL R75, R75, -INF , P1 ;  /* 0xff8000004b4b7808 */ /* 0x000fe40000800000 */
[----:B------:R-:W-:Y:S02]  /*2870*/  FMNMX.FTZ R6, R33, R6, !PT ;  /* 0x0000000621067209 */ /* 0x000fe40007810000 */
[----:B------:R-:W-:Y:S02]  /*2880*/  FSEL R57, R78, -INF , P0 ;  /* 0xff8000004e397808 */ /* 0x000fe40000000000 */
[----:B0-----:R-:W-:-:S02]  /*2890*/  FMNMX.FTZ R12, R10, R3, !PT ;  /* 0x000000030a0c7209 */ /* 0x001fc40007810000 */
[----:B------:R-:W-:Y:S02]  /*28a0*/  FMNMX.FTZ R6, R55, R6, !PT ;  /* 0x0000000637067209 */ /* 0x000fe40007810000 */
[----:B------:R-:W-:Y:S01]  /*28b0*/  ISETP.NE.AND P1, PT, R88, RZ, PT ;  /* 0x000000ff5800720c */ /* 0x000fe20003f25270 */
[----:B------:R-:W0:Y:S01]  /*28c0*/  SHFL.BFLY PT, R3, R12, 0x1, 0x1f ;  /* 0x0c201f000c037f89 */ /* 0x000e2200000e0000 */
[----:B------:R-:W-:Y:S01]  /*28d0*/  FMNMX.FTZ R6, R37, R6, !PT ;  /* 0x0000000625067209 */ /* 0x000fe20007810000 */
[--C-:B------:R-:W-:Y:S01]  /*28e0*/  IMAD.MOV.U32 R88, RZ, RZ, R151.reuse ;  /* 0x000000ffff587224 */ /* 0x100fe200078e0097 */
[----:B------:R-:W-:Y:S01]  /*28f0*/  ISETP.NE.AND P0, PT, R90, RZ, PT ;  /* 0x000000ff5a00720c */ /* 0x000fe20003f05270 */
[----:B------:R-:W-:Y:S01]  /*2900*/  IMAD.MOV.U32 R90, RZ, RZ, R151 ;  /* 0x000000ffff5a7224 */ /* 0x000fe200078e0097 */
[----:B------:R-:W-:-:S04]  /*2910*/  FMNMX.FTZ R6, R59, R6, !PT ;  /* 0x000000063b067209 */ /* 0x000fc80007810000 */
[----:B------:R-:W-:-:S03]  /*2920*/  FMNMX.FTZ R6, R41, R6, !PT ;  /* 0x0000000629067209 */ /* 0x000fc60007810000 */
[----:B------:R-:W-:Y:S01]  /*2930*/  @!P1 VIADD R5, R5, 0x34840 ;  /* 0x0003484005059836 */ /* 0x000fe20000000000 */
[----:B------:R-:W-:-:S04]  /*2940*/  FMNMX.FTZ R6, R63, R6, !PT ;  /* 0x000000063f067209 */ /* 0x000fc80007810000 */
[----:B------:R-:W-:Y:S02]  /*2950*/  FMNMX.FTZ R6, R45, R6, !PT ;  /* 0x000000062d067209 */ /* 0x000fe40007810000 */
[----:B------:R-:W-:Y:S02]  /*2960*/  @!P1 PRMT R5, RZ, 0x654, R5 ;  /* 0x00000654ff059816 */ /* 0x000fe40000000005 */
[----:B------:R-:W-:Y:S02]  /*2970*/  FMNMX.FTZ R6, R67, R6, !PT ;  /* 0x0000000643067209 */ /* 0x000fe40007810000 */
[----:B------:R1:W-:Y:S01]  /*2980*/  @!P1 SYNCS.ARRIVE.TRANS64.RED.A1T0 RZ, [R5+URZ], RZ ;  /* 0x000000ff05ff99a7 */ /* 0x0003e2000810043f */
[----:B0-----:R-:W-:Y:S02]  /*2990*/  FMNMX.FTZ R3, R12, R3, !PT ;  /* 0x000000030c037209 */ /* 0x001fe40007810000 */
[----:B------:R-:W-:Y:S02]  /*29a0*/  FMNMX.FTZ R6, R49, R6, !PT ;  /* 0x0000000631067209 */ /* 0x000fe40007810000 */
[C---:B------:R-:W-:Y:S01]  /*29b0*/  FSETP.NEU.FTZ.AND P2, PT, R3.reuse, -INF , PT ;  /* 0xff8000000300780b */ /* 0x040fe20003f5d000 */
[----:B------:R-:W-:Y:S01]  /*29c0*/  FMUL.FTZ R14, R3, R4 ;  /* 0x00000004030e7220 */ /* 0x000fe20000410000 */
[----:B------:R-:W-:-:S04]  /*29d0*/  FMNMX.FTZ R6, R71, R6, !PT ;  /* 0x0000000647067209 */ /* 0x000fc80007810000 */
        /* <DEDUP_REMOVED lines=24> */
[-CC-:B------:R-:W-:Y:S01]  /*2b60*/  FFMA.FTZ R77, R103, R4.reuse, -R14.reuse ;  /* 0x00000004674d7223 */ /* 0x180fe2000001080e */
[--C-:B------:R-:W-:Y:S01]  /*2b70*/  FFMA.FTZ R174, R105, R4, -R14.reuse ;  /* 0x0000000469ae7223 */ /* 0x100fe2000001080e */
[----:B------:R-:W-:Y:S01]  /*2b80*/  MUFU.EX2 R180, R180 ;  /* 0x000000b400b47308 */ /* 0x000fe20000000800 */
[----:B------:R-:W-:Y:S01]  /*2b90*/  FMNMX.FTZ R6, R97, R6, !PT ;  /* 0x0000000661067209 */ /* 0x000fe20007810000 */
[-CC-:B------:R-:W-:Y:S01]  /*2ba0*/  FFMA.FTZ R81, R107, R4.reuse, -R14.reuse ;  /* 0x000000046b517223 */ /* 0x180fe2000001080e */
[-CC-:B------:R-:W-:Y:S01]  /*2bb0*/  FFMA.FTZ R168, R109, R4.reuse, -R14.reuse ;  /* 0x000000046da87223 */ /* 0x180fe2000001080e */
[-CC-:B------:R-:W-:Y:S01]  /*2bc0*/  FFMA.FTZ R85, R111, R4.reuse, -R14.reuse ;  /* 0x000000046f557223 */ /* 0x180fe2000001080e */
[-CC-:B------:R-:W-:Y:S01]  /*2bd0*/  FFMA.FTZ R170, R113, R4.reuse, -R14.reuse ;  /* 0x0000000471aa7223 */ /* 0x180fe2000001080e */
[----:B------:R-:W0:Y:S01]  /*2be0*/  SHFL.BFLY PT, R9, R6, 0x2, 0x1f ;  /* 0x0c401f0006097f89 */ /* 0x000e2200000e0000 */
[-CC-:B------:R-:W-:Y:S01]  /*2bf0*/  FFMA.FTZ R115, R115, R4.reuse, -R14.reuse ;  /* 0x0000000473737223 */ /* 0x180fe2000001080e */
        /* <DEDUP_REMOVED lines=18> */
[----:B------:R-:W-:Y:S01]  /*2d20*/  FFMA.FTZ R14, R147, R4, -R14 ;  /* 0x00000004930e7223 */ /* 0x000fe2000001080e */
[----:B------:R-:W-:-:S02]  /*2d30*/  IMAD.MOV.U32 R147, RZ, RZ, R151 ;  /* 0x000000ffff937224 */ /* 0x000fc400078e0097 */
[--C-:B------:R-:W-:Y:S01]  /*2d40*/  IMAD.MOV.U32 R125, RZ, RZ, R151.reuse ;  /* 0x000000ffff7d7224 */ /* 0x100fe200078e0097 */
[----:B0-----:R-:W-:Y:S01]  /*2d50*/  FMNMX.FTZ R8, R6, R9, !PT ;  /* 0x0000000906087209 */ /* 0x001fe20007810000 */
[--C-:B------:R-:W-:Y:S01]  /*2d60*/  IMAD.MOV.U32 R123, RZ, RZ, R151.reuse ;  /* 0x000000ffff7b7224 */ /* 0x100fe200078e0097 */
[----:B------:R-:W0:Y:S01]  /*2d70*/  MUFU.EX2 R69, R69 ;  /* 0x0000004500457308 */ /* 0x000e220000000800 */
[--C-:B------:R-:W-:Y:S02]  /*2d80*/  IMAD.MOV.U32 R121, RZ, RZ, R151.reuse ;  /* 0x000000ffff797224 */ /* 0x100fe400078e0097 */
[----:B------:R-:W5:Y:S01]  /*2d90*/  SHFL.BFLY PT, R9, R8, 0x1, 0x1f ;  /* 0x0c201f0008097f89 */ /* 0x000f6200000e0000 */
[--C-:B------:R-:W-:Y:S02]  /*2da0*/  IMAD.MOV.U32 R119, RZ, RZ, R151.reuse ;  /* 0x000000ffff777224 */ /* 0x100fe400078e0097 */
[--C-:B------:R-:W-:Y:S02]  /*2db0*/  IMAD.MOV.U32 R117, RZ, RZ, R151.reuse ;  /* 0x000000ffff757224 */ /* 0x100fe400078e0097 */
[----:B------:R-:W-:Y:S01]  /*2dc0*/  MUFU.EX2 R178, R178 ;  /* 0x000000b200b27308 */ /* 0x000fe20000000800 */
[----:B------:R-:W-:-:S02]  /*2dd0*/  IMAD.MOV.U32 R113, RZ, RZ, R151 ;  /* 0x000000ffff717224 */ /* 0x000fc400078e0097 */
[--C-:B------:R-:W-:Y:S02]  /*2de0*/  IMAD.MOV.U32 R111, RZ, RZ, R151.reuse ;  /* 0x000000ffff6f7224 */ /* 0x100fe400078e0097 */
[--C-:B------:R-:W-:Y:S02]  /*2df0*/  IMAD.MOV.U32 R109, RZ, RZ, R151.reuse ;  /* 0x000000ffff6d7224 */ /* 0x100fe400078e0097 */
[--C-:B------:R-:W-:Y:S01]  /*2e00*/  IMAD.MOV.U32 R107, RZ, RZ, R151.reuse ;  /* 0x000000ffff6b7224 */ /* 0x100fe200078e0097 */
[----:B------:R-:W-:Y:S01]  /*2e10*/  MUFU.EX2 R73, R73 ;  /* 0x0000004900497308 */ /* 0x000fe20000000800 */
[--C-:B------:R-:W-:Y:S02]  /*2e20*/  IMAD.MOV.U32 R105, RZ, RZ, R151.reuse ;  /* 0x000000ffff697224 */ /* 0x100fe400078e0097 */
[--C-:B------:R-:W-:Y:S02]  /*2e30*/  IMAD.MOV.U32 R103, RZ, RZ, R151.reuse ;  /* 0x000000ffff677224 */ /* 0x100fe400078e0097 */
[----:B------:R-:W-:-:S02]  /*2e40*/  IMAD.MOV.U32 R101, RZ, RZ, R151 ;  /* 0x000000ffff657224 */ /* 0x000fc400078e0097 */
[----:B------:R-:W-:Y:S01]  /*2e50*/  IMAD.MOV.U32 R99, RZ, RZ, R151 ;  /* 0x000000ffff637224 */ /* 0x000fe200078e0097 */
[----:B------:R-:W-:Y:S01]  /*2e60*/  MUFU.EX2 R172, R172 ;  /* 0x000000ac00ac7308 */ /* 0x000fe20000000800 */
[----:B-----5:R-:W-:-:S04]  /*2e70*/  FMNMX.FTZ R9, R8, R9, !PT ;  /* 0x0000000908097209 */ /* 0x020fc80007810000 */
[C---:B------:R-:W-:Y:S01]  /*2e80*/  FSETP.NEU.FTZ.AND P2, PT, R9.reuse, -INF , PT ;  /* 0xff8000000900780b */ /* 0x040fe20003f5d000 */
[----:B------:R-:W-:Y:S02]  /*2e90*/  FMUL.FTZ R6, R9, R4 ;  /* 0x0000000409067220 */ /* 0x000fe40000410000 */
[----:B------:R-:W-:Y:S03]  /*2ea0*/  MUFU.EX2 R77, R77 ;  /* 0x0000004d004d7308 */ /* 0x000fe60000000800 */
[----:B------:R-:W-:Y:S02]  /*2eb0*/  FSEL R6, R6, RZ, P2 ;  /* 0x000000ff06067208 */ /* 0x000fe40001000000 */
[----:B------:R-:W-:-:S03]  /*2ec0*/  PLOP3.LUT P2, PT, PT, PT, UP0, 0x80, 0x0 ;  /* 0x000000000000781c */ /* 0x000fc60003f4f008 */
        /* <DEDUP_REMOVED lines=33> */
[----:B0-----:R-:W-:Y:S01]  /*30e0*/  FADD.FTZ R27, R69, R34 ;  /* 0x00000022451b7221 */ /* 0x001fe20000010000 */
[----:B-----5:R-:W-:Y:S01]  /*30f0*/  FADD.FTZ R34, R7, R8 ;  /* 0x0000000807227221 */ /* 0x020fe20000010000 */
[-CC-:B------:R-:W-:Y:S01]  /*3100*/  FFMA.FTZ R53, R53, R4.reuse, -R6.reuse ;  /* 0x0000000435357223 */ /* 0x180fe20000010806 */
[-CC-:B------:R-:W-:Y:S01]  /*3110*/  FFMA.FTZ R75, R75, R4.reuse, -R6.reuse ;  /* 0x000000044b4b7223 */ /* 0x180fe20000010806 */
[----:B------:R-:W-:Y:S01]  /*3120*/  FADD.FTZ R36, R178, R27 ;  /* 0x0000001bb2247221 */ /* 0x000fe20000010000 */
[-CC-:B------:R-:W-:Y:S01]  /*3130*/  FFMA.FTZ R57, R57, R4.reuse, -R6.reuse ;  /* 0x0000000439397223 */ /* 0x180fe20000010806 */
[-C--:B------:R-:W-:Y:S01]  /*3140*/  FFMA.FTZ R89, R89, R4.reuse, -R6 ;  /* 0x0000000459597223 */ /* 0x080fe20000010806 */
[----:B------:R-:W0:Y:S01]  /*3150*/  MUFU.EX2 R13, R13 ;  /* 0x0000000d000d7308 */ /* 0x000e220000000800 */
        /* <DEDUP_REMOVED lines=16> */
[----:B0-----:R-:W-:Y:S01]  /*3260*/  FADD.FTZ R27, R13, R36 ;  /* 0x000000240d1b7221 */ /* 0x001fe20000010000 */
[----:B------:R-:W-:Y:S01]  /*3270*/  F2FP.F16.F32.PACK_AB R182, R65, R182 ;  /* 0x000000b641b6723e */ /* 0x000fe200000000ff */
[----:B------:R-:W-:Y:S01]  /*3280*/  IMAD.MOV.U32 R11, RZ, RZ, 0x3f800000 ;  /* 0x3f800000ff0b7424 */ /* 0x000fe200078e00ff */
[----:B------:R-:W-:-:S02]  /*3290*/  F2FP.F16.F32.PACK_AB R176, R69, R176 ;  /* 0x000000b045b0723e */ /* 0x000fc400000000ff */
[----:B------:R-:W-:Y:S02]  /*32a0*/  F2FP.F16.F32.PACK_AB R178, R73, R178 ;  /* 0x000000b249b2723e */ /* 0x000fe400000000ff */
[----:B------:R-:W0:Y:S01]  /*32b0*/  MUFU.EX2 R15, R15 ;  /* 0x0000000f000f7308 */ /* 0x000e220000000800 */
[C---:B--2---:R-:W-:Y:S01]  /*32c0*/  FADD.FTZ R36, R12.reuse, R27 ;  /* 0x0000001b0c247221 */ /* 0x044fe20000010000 */
[----:B------:R-:W-:Y:S02]  /*32d0*/  F2FP.F16.F32.PACK_AB R172, R77, R172 ;  /* 0x000000ac4dac723e */ /* 0x000fe400000000ff */
[----:B------:R-:W-:-:S04]  /*32e0*/  F2FP.F16.F32.PACK_AB R177, R12, R13 ;  /* 0x0000000d0cb1723e */ /* 0x000fc800000000ff */
[----:B------:R-:W2:Y:S01]  /*32f0*/  MUFU.EX2 R168, R168 ;  /* 0x000000a800a87308 */ /* 0x000ea20000000800 */
[C---:B---3--:R-:W-:Y:S01]  /*3300*/  FADD.FTZ R31, R81.reuse, R38 ;  /* 0x00000026511f7221 */ /* 0x048fe20000010000 */
[----:B------:R-:W-:-:S06]  /*3310*/  F2FP.F16.F32.PACK_AB R174, R81, R174 ;  /* 0x000000ae51ae723e */ /* 0x000fcc00000000ff */
[----:B------:R-:W3:Y:S01]  /*3320*/  MUFU.EX2 R20, R39 ;  /* 0x0000002700147308 */ /* 0x000ee20000000800 */
[----:B0-----:R-:W-:-:S07]  /*3330*/  FADD.FTZ R27, R15, R36 ;  /* 0x000000240f1b7221 */ /* 0x001fce0000010000 */
[----:B------:R-:W0:Y:S01]  /*3340*/  MUFU.EX2 R85, R85 ;  /* 0x0000005500557308 */ /* 0x000e220000000800 */
[----:B--2---:R-:W-:-:S07]  /*3350*/  FADD.FTZ R40, R168, R31 ;  /* 0x0000001fa8287221 */ /* 0x004fce0000010000 */
[----:B------:R-:W2:Y:S01]  /*3360*/  MUFU.EX2 R21, R21 ;  /* 0x0000001500157308 */ /* 0x000ea20000000800 */
[C---:B---3--:R-:W-:Y:S01]  /*3370*/  FADD.FTZ R38, R20.reuse, R27 ;  /* 0x0000001b14267221 */ /* 0x048fe20000010000 */
[----:B------:R-:W-:-:S06]  /*3380*/  F2FP.F16.F32.PACK_AB R179, R20, R15 ;  /* 0x0000000f14b3723e */ /* 0x000fcc00000000ff */
[----:B------:R-:W3:Y:S01]  /*3390*/  MUFU.EX2 R170, R170 ;  /* 0x000000aa00aa7308 */ /* 0x000ee20000000800 */
[C---:B0-----:R-:W-:Y:S01]  /*33a0*/  FADD.FTZ R31, R85.reuse, R40 ;  /* 0x00000028551f7221 */ /* 0x041fe20000010000 */
[----:B------:R-:W-:-:S06]  /*33b0*/  F2FP.F16.F32.PACK_AB R168, R85, R168 ;  /* 0x000000a855a8723e */ /* 0x000fcc00000000ff */
[----:B------:R-:W0:Y:S01]  /*33c0*/  MUFU.EX2 R24, R43 ;  /* 0x0000002b00187308 */ /* 0x000e220000000800 */
[----:B--2---:R-:W-:-:S07]  /*33d0*/  FADD.FTZ R27, R21, R38 ;  /* 0x00000026151b7221 */ /* 0x004fce0000010000 */
[----:B------:R2:W4:Y:S01]  /*33e0*/  MUFU.EX2 R79, R115 ;  /* 0x00000073004f7308 */ /* 0x0005220000000800 */
[----:B---3--:R-:W-:-:S07]  /*33f0*/  FADD.FTZ R40, R170, R31 ;  /* 0x0000001faa287221 */ /* 0x008fce0000010000 */
[----:B------:R-:W1:Y:S01]  /*3400*/  MUFU.EX2 R25, R25 ;  /* 0x0000001900197308 */ /* 0x000e620000000800 */
[C---:B0-----:R-:W-:Y:S01]  /*3410*/  FADD.FTZ R38, R24.reuse, R27 ;  /* 0x0000001b18267221 */ /* 0x041fe20000010000 */
[----:B------:R-:W-:Y:S01]  /*3420*/  F2FP.F16.F32.PACK_AB R173, R24, R21 ;  /* 0x0000001518ad723e */ /* 0x000fe200000000ff */
[----:B--2---:R-:W-:-:S05]  /*3430*/  IMAD.MOV.U32 R115, RZ, RZ, R151 ;  /* 0x000000ffff737224 */ /* 0x004fca00078e0097 */
[----:B------:R-:W0:Y:S01]  /*3440*/  MUFU.EX2 R152, R152 ;  /* 0x0000009800987308 */ /* 0x000e220000000800 */
[C---:B----4-:R-:W-:Y:S01]  /*3450*/  FADD.FTZ R27, R79.reuse, R40 ;  /* 0x000000284f1b7221 */ /* 0x050fe20000010000 */
[----:B------:R-:W-:-:S06]  /*3460*/  F2FP.F16.F32.PACK_AB R170, R79, R170 ;  /* 0x000000aa4faa723e */ /* 0x000fcc00000000ff */
[----:B------:R-:W2:Y:S01]  /*3470*/  MUFU.EX2 R26, R47 ;  /* 0x0000002f001a7308 */ /* 0x000ea20000000800 */
[----:B-1----:R-:W-:-:S07]  /*3480*/  FADD.FTZ R5, R25, R38 ;  /* 0x0000002619057221 */ /* 0x002fce0000010000 */
[----:B------:R-:W1:Y:S01]  /*3490*/  MUFU.EX2 R83, R83 ;  /* 0x0000005300537308 */ /* 0x000e620000000800 */
[----:B0-----:R-:W-:-:S07]  /*34a0*/  FADD.FTZ R42, R152, R27 ;  /* 0x0000001b982a7221 */ /* 0x001fce0000010000 */
[----:B------:R-:W0:Y:S01]  /*34b0*/  MUFU.EX2 R29, R29 ;  /* 0x0000001d001d7308 */ /* 0x000e220000000800 */
[C---:B--2---:R-:W-:Y:S01]  /*34c0*/  FADD.FTZ R40, R26.reuse, R5 ;  /* 0x000000051a287221 */ /* 0x044fe20000010000 */
[----:B------:R-:W-:-:S06]  /*34d0*/  F2FP.F16.F32.PACK_AB R175, R26, R25 ;  /* 0x000000191aaf723e */ /* 0x000fcc00000000ff */
[----:B------:R-:W2:Y:S01]  /*34e0*/  MUFU.EX2 R154, R154 ;  /* 0x0000009a009a7308 */ /* 0x000ea20000000800 */
[C---:B-1----:R-:W-:Y:S01]  /*34f0*/  FADD.FTZ R27, R83.reuse, R42 ;  /* 0x0000002a531b7221 */ /* 0x042fe20000010000 */
[----:B------:R-:W-:-:S06]  /*3500*/  F2FP.F16.F32.PACK_AB R152, R83, R152 ;  /* 0x000000985398723e */ /* 0x000fcc00000000ff */
[----:B------:R-:W1:Y:S01]  /*3510*/  MUFU.EX2 R28, R51 ;  /* 0x00000033001c7308 */ /* 0x000e620000000800 */
[----:B0-----:R-:W-:-:S07]  /*3520*/  FADD.FTZ R5, R29, R40 ;  /* 0x000000281d057221 */ /* 0x001fce0000010000 */
[----:B------:R-:W0:Y:S01]  /*3530*/  MUFU.EX2 R87, R87 ;  /* 0x0000005700577308 */ /* 0x000e220000000800 */
[----:B--2---:R-:W-:-:S07]  /*3540*/  FADD.FTZ R42, R154, R27 ;  /* 0x0000001b9a2a7221 */ /* 0x004fce0000010000 */
[----:B------:R-:W2:Y:S01]  /*3550*/  MUFU.EX2 R33, R33 ;  /* 0x0000002100217308 */ /* 0x000ea20000000800 */
[C---:B-1----:R-:W-:Y:S01]  /*3560*/  FADD.FTZ R40, R28.reuse, R5 ;  /* 0x000000051c287221 */ /* 0x042fe20000010000 */
[----:B------:R-:W-:-:S06]  /*3570*/  F2FP.F16.F32.PACK_AB R169, R28, R29 ;  /* 0x0000001d1ca9723e */ /* 0x000fcc00000000ff */
[----:B------:R-:W1:Y:S01]  /*3580*/  MUFU.EX2 R156, R156 ;  /* 0x0000009c009c7308 */ /* 0x000e620000000800 */
[C---:B0-----:R-:W-:Y:S01]  /*3590*/  FADD.FTZ R27, R87.reuse, R42 ;  /* 0x0000002a571b7221 */ /* 0x041fe20000010000 */
[----:B------:R-:W-:-:S06]  /*35a0*/  F2FP.F16.F32.PACK_AB R154, R87, R154 ;  /* 0x0000009a579a723e */ /* 0x000fcc00000000ff */
[----:B------:R-:W0:Y:S01]  /*35b0*/  MUFU.EX2 R30, R55 ;  /* 0x00000037001e7308 */ /* 0x000e220000000800 */
[----:B--2---:R-:W-:-:S07]  /*35c0*/  FADD.FTZ R5, R33, R40 ;  /* 0x0000002821057221 */ /* 0x004fce0000010000 */
[----:B------:R-:W2:Y:S01]  /*35d0*/  MUFU.EX2 R127, R127 ;  /* 0x0000007f007f7308 */ /* 0x000ea20000000800 */
[----:B-1----:R-:W-:-:S07]  /*35e0*/  FADD.FTZ R42, R156, R27 ;  /* 0x0000001b9c2a7221 */ /* 0x002fce0000010000 */
[----:B------:R-:W1:Y:S01]  /*35f0*/  MUFU.EX2 R37, R37 ;  /* 0x0000002500257308 */ /* 0x000e620000000800 */
[C---:B0-----:R-:W-:Y:S01]  /*3600*/  FADD.FTZ R6, R30.reuse, R5 ;  /* 0x000000051e067221 */ /* 0x041fe20000010000 */
[----:B------:R-:W-:-:S06]  /*3610*/  F2FP.F16.F32.PACK_AB R171, R30, R33 ;  /* 0x000000211eab723e */ /* 0x000fcc00000000ff */
[----:B------:R-:W0:Y:S01]  /*3620*/  MUFU.EX2 R129, R129 ;  /* 0x0000008100817308 */ /* 0x000e220000000800 */
[C---:B--2---:R-:W-:Y:S01]  /*3630*/  FADD.FTZ R42, R127.reuse, R42 ;  /* 0x0000002a7f2a7221 */ /* 0x044fe20000010000 */
[----:B------:R-:W-:Y:S01]  /*3640*/  F2FP.F16.F32.PACK_AB R156, R127, R156 ;  /* 0x0000009c7f9c723e */ /* 0x000fe200000000ff */
[----:B------:R-:W-:-:S05]  /*3650*/  IMAD.MOV.U32 R127, RZ, RZ, R151 ;  /* 0x000000ffff7f7224 */ /* 0x000fca00078e0097 */
[----:B------:R-:W2:Y:S01]  /*3660*/  MUFU.EX2 R32, R59 ;  /* 0x0000003b00207308 */ /* 0x000ea20000000800 */
[----:B-1----:R-:W-:-:S07]  /*3670*/  FADD.FTZ R5, R37, R6 ;  /* 0x0000000625057221 */ /* 0x002fce0000010000 */
[----:B------:R1:W3:Y:S01]  /*3680*/  MUFU.EX2 R158, R131 ;  /* 0x00000083009e7308 */ /* 0x0002e20000000800 */
[----:B0-----:R-:W-:-:S07]  /*3690*/  FADD.FTZ R27, R129, R42 ;  /* 0x0000002a811b7221 */ /* 0x001fce0000010000 */
[----:B------:R-:W0:Y:S01]  /*36a0*/  MUFU.EX2 R41, R41 ;  /* 0x0000002900297308 */ /* 0x000e220000000800 */
[C---:B--2---:R-:W-:Y:S01]  /*36b0*/  FADD.FTZ R6, R32.reuse, R5 ;  /* 0x0000000520067221 */ /* 0x044fe20000010000 */
[----:B------:R-:W-:Y:S01]  /*36c0*/  F2FP.F16.F32.PACK_AB R153, R32, R37 ;  /* 0x000000252099723e */ /* 0x000fe200000000ff */
[----:B-1----:R-:W-:-:S05]  /*36d0*/  IMAD.MOV.U32 R131, RZ, RZ, R151 ;  /* 0x000000ffff837224 */ /* 0x002fca00078e0097 */
[----:B------:R-:W1:Y:S01]  /*36e0*/  MUFU.EX2 R133, R133 ;  /* 0x0000008500857308 */ /* 0x000e620000000800 */
[C---:B---3--:R-:W-:Y:S01]  /*36f0*/  FADD.FTZ R42, R158.reuse, R27 ;  /* 0x0000001b9e2a7221 */ /* 0x048fe20000010000 */
[----:B------:R-:W-:Y:S01]  /*3700*/  F2FP.F16.F32.PACK_AB R158, R158, R129 ;  /* 0x000000819e9e723e */ /* 0x000fe200000000ff */
[----:B------:R-:W-:-:S05]  /*3710*/  IMAD.MOV.U32 R129, RZ, RZ, R151 ;  /* 0x000000ffff817224 */ /* 0x000fca00078e0097 */
[----:B------:R-:W2:Y:S01]  /*3720*/  MUFU.EX2 R34, R63 ;  /* 0x0000003f00227308 */ /* 0x000ea20000000800 */
[----:B0-----:R-:W-:-:S07]  /*3730*/  FADD.FTZ R5, R41, R6 ;  /* 0x0000000629057221 */ /* 0x001fce0000010000 */
[----:B------:R0:W3:Y:S01]  /*3740*/  MUFU.EX2 R160, R135 ;  /* 0x0000008700a07308 */ /* 0x0000e20000000800 */
[----:B-1----:R-:W-:-:S07]  /*3750*/  FADD.FTZ R27, R133, R42 ;  /* 0x0000002a851b7221 */ /* 0x002fce0000010000 */
[----:B------:R-:W1:Y:S01]  /*3760*/  MUFU.EX2 R45, R45 ;  /* 0x0000002d002d7308 */ /* 0x000e620000000800 */
[C---:B--2---:R-:W-:Y:S01]  /*3770*/  FADD.FTZ R6, R34.reuse, R5 ;  /* 0x0000000522067221 */ /* 0x044fe20000010000 */
[----:B------:R-:W-:Y:S01]  /*3780*/  F2FP.F16.F32.PACK_AB R155, R34, R41 ;  /* 0x00000029229b723e */ /* 0x000fe200000000ff */
[----:B0-----:R-:W-:-:S05]  /*3790*/  IMAD.MOV.U32 R135, RZ, RZ, R151 ;  /* 0x000000ffff877224 */ /* 0x001fca00078e0097 */
[----:B------:R-:W0:Y:S01]  /*37a0*/  MUFU.EX2 R137, R137 ;  /* 0x0000008900897308 */ /* 0x000e220000000800 */
[C---:B---3--:R-:W-:Y:S01]  /*37b0*/  FADD.FTZ R44, R160.reuse, R27 ;  /* 0x0000001ba02c7221 */ /* 0x048fe20000010000 */
        /* <DEDUP_REMOVED lines=28> */
[----:B------:R-:W1:Y:S01]  /*3980*/  MUFU.EX2 R57, R57 ;  /* 0x0000003900397308 */ /* 0x000e620000000800 */
[----:B0-----:R-:W-:-:S07]  /*3990*/  FADD.FTZ R27, R145, R46 ;  /* 0x0000002e911b7221 */ /* 0x001fce0000010000 */
[----:B------:R0:W3:Y:S01]  /*39a0*/  MUFU.EX2 R42, R89 ;  /* 0x00000059002a7308 */ /* 0x0000e20000000800 */
[C---:B--2---:R-:W-:Y:S01]  /*39b0*/  FADD.FTZ R46, R40.reuse, R5 ;  /* 0x00000005282e7221 */ /* 0x044fe20000010000 */
[----:B------:R-:W-:-:S06]  /*39c0*/  F2FP.F16.F32.PACK_AB R161, R40, R53 ;  /* 0x0000003528a1723e */ /* 0x000fcc00000000ff */
[----:B------:R-:W2:Y:S01]  /*39d0*/  MUFU.EX2 R91, R91 ;  /* 0x0000005b005b7308 */ /* 0x000ea20000000800 */
[----:B-1----:R-:W-:Y:S01]  /*39e0*/  FADD.FTZ R5, R57, R46 ;  /* 0x0000002e39057221 */ /* 0x002fe20000010000 */
[----:B0-----:R-:W-:-:S06]  /*39f0*/  IMAD.MOV.U32 R89, RZ, RZ, R151 ;  /* 0x000000ffff597224 */ /* 0x001fcc00078e0097 */
[----:B------:R0:W1:Y:S01]  /*3a00*/  MUFU.EX2 R44, R93 ;  /* 0x0000005d002c7308 */ /* 0x0000620000000800 */
[C---:B---3--:R-:W-:Y:S01]  /*3a10*/  FADD.FTZ R10, R42.reuse, R5 ;  /* 0x000000052a0a7221 */ /* 0x048fe20000010000 */
[----:B------:R-:W-:-:S06]  /*3a20*/  F2FP.F16.F32.PACK_AB R163, R42, R57 ;  /* 0x000000392aa3723e */ /* 0x000fcc00000000ff */
[----:B------:R-:W3:Y:S01]  /*3a30*/  MUFU.EX2 R95, R95 ;  /* 0x0000005f005f7308 */ /* 0x000ee20000000800 */
[----:B--2---:R-:W-:Y:S01]  /*3a40*/  FADD.FTZ R5, R91, R10 ;  /* 0x0000000a5b057221 */ /* 0x004fe20000010000 */
[----:B0-----:R-:W-:-:S06]  /*3a50*/  IMAD.MOV.U32 R93, RZ, RZ, R151 ;  /* 0x000000ffff5d7224 */ /* 0x001fcc00078e0097 */
[----:B------:R-:W0:Y:S01]  /*3a60*/  MUFU.EX2 R14, R14 ;  /* 0x0000000e000e7308 */ /* 0x000e220000000800 */
[C---:B-1----:R-:W-:Y:S01]  /*3a70*/  FADD.FTZ R10, R44.reuse, R5 ;  /* 0x000000052c0a7221 */ /* 0x042fe20000010000 */
[----:B------:R-:W-:Y:S01]  /*3a80*/  F2FP.F16.F32.PACK_AB R165, R44, R91 ;  /* 0x0000005b2ca5723e */ /* 0x000fe200000000ff */
[----:B------:R-:W-:-:S05]  /*3a90*/  IMAD.MOV.U32 R91, RZ, RZ, R151 ;  /* 0x000000ffff5b7224 */ /* 0x000fca00078e0097 */
[----:B------:R1:W2:Y:S01]  /*3aa0*/  MUFU.EX2 R8, R97 ;  /* 0x0000006100087308 */ /* 0x0002a20000000800 */
[----:B---3--:R-:W-:Y:S01]  /*3ab0*/  FADD.FTZ R5, R95, R10 ;  /* 0x0000000a5f057221 */ /* 0x008fe20000010000 */
[C---:B0-----:R-:W-:Y:S01]  /*3ac0*/  F2FP.F16.F32.PACK_AB R166, R14.reuse, R145 ;  /* 0x000000910ea6723e */ /* 0x041fe200000000ff */
[----:B------:R-:W-:Y:S01]  /*3ad0*/  FADD.FTZ R6, R14, R27 ;  /* 0x0000001b0e067221 */ /* 0x000fe20000010000 */
[--C-:B------:R-:W-:Y:S02]  /*3ae0*/  IMAD.MOV.U32 R145, RZ, RZ, R151.reuse ;  /* 0x000000ffff917224 */ /* 0x100fe400078e0097 */
[----:B-1----:R-:W-:Y:S01]  /*3af0*/  IMAD.MOV.U32 R97, RZ, RZ, R151 ;  /* 0x000000ffff617224 */ /* 0x002fe200078e0097 */
[C---:B--2---:R-:W-:Y:S01]  /*3b00*/  F2FP.F16.F32.PACK_AB R167, R8.reuse, R95 ;  /* 0x0000005f08a7723e */ /* 0x044fe200000000ff */
[----:B------:R-:W-:Y:S01]  /*3b10*/  FADD.FTZ R5, R8, R5 ;  /* 0x0000000508057221 */ /* 0x000fe20000010000 */
[----:B------:R-:W-:Y:S01]  /*3b20*/  IMAD.MOV.U32 R95, RZ, RZ, R151 ;  /* 0x000000ffff5f7224 */ /* 0x000fe200078e0097 */
[----:B------:R-:W-:Y:S06]  /*3b30*/  @!P2 BRA `(.L_x_266) ;  /* 0x0000002000d8a947 */ /* 0x000fec0003800000 */
[----:B------:R-:W-:Y:S01]  /*3b40*/  R2UR UR4, R2 ;  /* 0x00000000020472ca */ /* 0x000fe200000e0000 */
[----:B------:R-:W-:Y:S01]  /*3b50*/  IMAD.MOV.U32 R10, RZ, RZ, R9 ;  /* 0x000000ffff0a7224 */ /* 0x000fe200078e0009 */
[----:B------:R-:W-:Y:S01]  /*3b60*/  CS2R R150, SRZ ;  /* 0x0000000000967805 */ /* 0x000fe2000001ff00 */
[----:B------:R-:W-:Y:S01]  /*3b70*/  IMAD.MOV.U32 R12, RZ, RZ, R3 ;  /* 0x000000ffff0c7224 */ /* 0x000fe200078e0003 */
[----:B------:R-:W-:Y:S01]  /*3b80*/  CS2R R146, SRZ ;  /* 0x0000000000927805 */ /* 0x000fe2000001ff00 */
[----:B------:R-:W-:Y:S01]  /*3b90*/  IMAD.MOV.U32 R8, RZ, RZ, R16 ;  /* 0x000000ffff087224 */ /* 0x000fe200078e0010 */
[----:B------:R-:W-:Y:S01]  /*3ba0*/  CS2R R142, SRZ ;  /* 0x00000000008e7805 */ /* 0x000fe2000001ff00 */
[----:B------:R-:W-:Y:S01]  /*3bb0*/  IMAD.MOV.U32 R7, RZ, RZ, 0x3f800000 ;  /* 0x3f800000ff077424 */ /* 0x000fe200078e00ff */
        /* <DEDUP_REMOVED lines=28> */
[----:B------:R-:W-:Y:S01]  /*3d80*/  CS2R R88, SRZ ;  /* 0x0000000000587805 */ /* 0x000fe2000001ff00 */
[----:B------:R-:W-:-:S12]  /*3d90*/  UIADD3 UR5, UR49, -0x2, URZ ;  /* 0xfffffffe31057890 */ /* 0x000fd8000fffe03f */
.L_x_275:
[----:B------:R-:W-:-:S04]  /*3da0*/  UIADD3 UR6, UR4, 0x1, URZ ;  /* 0x0000000104067890 */ /* 0x000fc8000fffe03f */
[----:B------:R-:W-:-:S04]  /*3db0*/  UISETP.NE.AND UP0, UPT, UR6, 0x2, UPT ;  /* 0x000000020600788c */ /* 0x000fc8000bf05270 */
[----:B------:R-:W-:Y:S02]  /*3dc0*/  USEL UR7, URZ, 0x1, UP0 ;  /* 0x000000013f077887 */ /* 0x000fe40008000000 */
[----:B------:R-:W-:-:S04]  /*3dd0*/  USEL UR6, UR6, URZ, UP0 ;  /* 0x0000003f06067287 */ /* 0x000fc80008000000 */
[----:B------:R-:W-:Y:S02]  /*3de0*/  LOP3.LUT R16, R8, UR7, RZ, 0x3c, !PT ;  /* 0x0000000708107c12 */ /* 0x000fe4000f8e3cff */
[----:B------:R-:W-:Y:S01]  /*3df0*/  IMAD.U32 R2, RZ, RZ, UR6 ;  /* 0x00000006ff027e24 */ /* 0x000fe2000f8e00ff */
[----:B------:R-:W-:Y:S06]  /*3e00*/  @!P0 BRA `(.L_x_267) ;  /* 0x0000000000048947 */ /* 0x000fec0003800000 */
[----:B------:R-:W-:Y:S01]  /*3e10*/  BPT.TRAP 0x1 ;  /* 0x000000040000795c */ /* 0x000fe20000300000 */
.L_x_267:
[----:B------:R-:W0:Y:S01]  /*3e20*/  S2UR UR10, SR_CgaCtaId ;  /* 0x00000000000a79c3 */ /* 0x000e220000008800 */
[----:B------:R-:W-:Y:S01]  /*3e30*/  UMOV UR7, 0x400 ;  /* 0x0000040000077882 */ /* 0x000fe20000000000 */
[----:B------:R-:W-:Y:S01]  /*3e40*/  SHF.L.U32 R3, R16, 0x1f, RZ ;  /* 0x0000001f10037819 */ /* 0x000fe200000006ff */
[----:B0-----:R-:W-:-:S06]  /*3e50*/  ULEA UR7, UR10, UR7, 0x18 ;  /* 0x000000070a077291 */ /* 0x001fcc000f8ec03f */
[----:B------:R-:W-:-:S05]  /*3e60*/  IMAD.U32 R0, RZ, RZ, UR7 ;  /* 0x00000007ff007e24 */ /* 0x000fca000f8e00ff */
[----:B------:R-:W-:-:S13]  /*3e70*/  R2UR UR7, R0 ;  /* 0x00000000000772ca */ /* 0x000fda00000e0000 */
[----:B------:R-:W-:-:S09]  /*3e80*/  ULEA UR6, UR6, UR7, 0x3 ;  /* 0x0000000706067291 */ /* 0x000fd2000f8e183f */
[----:B------:R0:W1:Y:S01]  /*3e90*/  SYNCS.PHASECHK.TRANS64.TRYWAIT P2, [UR6+0x34830], R3 ;  /* 0x03483003ff0075a7 */ /* 0x0000620008040146 */
[----:B------:R-:W-:Y:S05]  /*3ea0*/  @!P0 BRA `(.L_x_268) ;  /* 0x0000000000048947 */ /* 0x000fea0003800000 */
[----:B------:R-:W-:Y:S01]  /*3eb0*/  BPT.TRAP 0x1 ;  /* 0x000000040000795c */ /* 0x000fe20000300000 */
.L_x_268:
[----:B-1----:R-:W-:Y:S05]  /*3ec0*/  @P2 BRA `(.L_x_269) ;  /* 0x0000000000082947 */ /* 0x002fea0003800000 */
[----:B------:R-:W1:Y:S02]  /*3ed0*/  SYNCS.PHASECHK.TRANS64.TRYWAIT P2, [UR6+0x34830], R3 ;  /* 0x03483003ff0075a7 */ /* 0x000e640008040146 */
[----:B-1----:R-:W-:Y:S05]  /*3ee0*/  @!P2 BRA `(.L_x_270) ;  /* 0x0000009c004ca947 */ /* 0x002fea0003800000 */
.L_x_269:
[----:B------:R-:W-:Y:S01]  /*3ef0*/  R2UR UR7, R2 ;  /* 0x00000000020772ca */ /* 0x000fe200000e0000 */
[----:B------:R-:W-:Y:S01]  /*3f00*/  WARPGROUP.ARRIVE ;  /* 0x00000000000079c5 */ /* 0x000fe20000000000 */
[----:B------:R-:W-:Y:S01]  /*3f10*/  UMOV UR48, UR56 ;  /* 0x0000003800307c82 */ /* 0x000fe20008000000 */
[----:B------:R-:W-:Y:S01]  /*3f20*/  UMOV UR49, UR57 ;  /* 0x0000003900317c82 */ /* 0x000fe20008000000 */
[----:B------:R-:W-:Y:S01]  /*3f30*/  UMOV UR51, 0x40000040 ;  /* 0x4000004000337882 */ /* 0x000fe20000000000 */
        /* <DEDUP_REMOVED lines=8> */
[----:B------:R-:W-:Y:S01]  /*3fc0*/  UIMAD UR7, UR7, 0xc00, UR60 ;  /* 0x00000c00070778a4 */ /* 0x000fe2000f8e023c */
[-C--:B------:R-:W-:Y:S01]  /*3fd0*/  FMUL.FTZ R88, R88, R11.reuse ;  /* 0x0000000b58587220 */ /* 0x080fe20000410000 */
[----:B------:R-:W-:Y:S01]  /*3fe0*/  UMOV UR43, 0x40000040 ;  /* 0x40000040002b7882 */ /* 0x000fe20000000000 */
[----:B------:R-:W-:Y:S01]  /*3ff0*/  UMOV UR47, 0x40000040 ;  /* 0x40000040002f7882 */ /* 0x000fe20000000000 */
[----:B------:R-:W-:Y:S01]  /*4000*/  UIADD3 UR10, UR7, 0x2, URZ ;  /* 0x00000002070a7890 */ /* 0x000fe2000fffe03f */
[-C--:B------:R-:W-:Y:S01]  /*4010*/  FMUL.FTZ R89, R89, R11.reuse ;  /* 0x0000000b59597220 */ /* 0x080fe20000410000 */
[----:B------:R-:W-:Y:S01]  /*4020*/  UIADD3 UR14, UR7, 0x4, URZ ;  /* 0x00000004070e7890 */ /* 0x000fe2000fffe03f */
[-C--:B------:R-:W-:Y:S01]  /*4030*/  FMUL.FTZ R92, R92, R11.reuse ;  /* 0x0000000b5c5c7220 */ /* 0x080fe20000410000 */
[----:B------:R-:W-:Y:S01]  /*4040*/  UMOV UR50, UR7 ;  /* 0x0000000700327c82 */ /* 0x000fe20008000000 */
[----:B------:R-:W-:Y:S01]  /*4050*/  UIADD3 UR18, UR7, 0x6, URZ ;  /* 0x0000000607127890 */ /* 0x000fe2000fffe03f */
[----:B------:R-:W-:Y:S01]  /*4060*/  HGMMA.64x128x16.F32 R24, gdesc[UR48], RZ, !UPT, gsb0 ;  /* 0x01e00000301879f0 */ /* 0x000fe2000c0008ff */
[----:B------:R-:W-:Y:S01]  /*4070*/  UIADD3 UR22, UR7, 0x400, URZ ;  /* 0x0000040007167890 */ /* 0x000fe2000fffe03f */
[-C--:B------:R-:W-:Y:S01]  /*4080*/  FMUL.FTZ R93, R93, R11.reuse ;  /* 0x0000000b5d5d7220 */ /* 0x080fe20000410000 */
        /* <DEDUP_REMOVED lines=14> */
[----:B------:R-:W-:Y:S01]  /*4170*/  UMOV UR48, UR52 ;  /* 0x0000003400307c82 */ /* 0x000fe20008000000 */
[----:B------:R-:W-:Y:S01]  /*4180*/  UMOV UR49, UR53 ;  /* 0x0000003500317c82 */ /* 0x000fe20008000000 */
        /* <DEDUP_REMOVED lines=90> */
.L_x_271:
[----:B------:R-:W-:Y:S01]  /*4730*/  IMAD.U32 R7, RZ, RZ, UR4 ;  /* 0x00000004ff077e24 */ /* 0x000fe2000f8e00ff */
[----:B01----:R-:W-:-:S03]  /*4740*/  SHF.L.U32 R3, R8, 0x1f, RZ ;  /* 0x0000001f08037819 */ /* 0x003fc600000006ff */
[----:B------:R-:W-:-:S04]  /*4750*/  IMAD R8, R7, 0x8, R0 ;  /* 0x0000000807087824 */ /* 0x000fc800078e0200 */
[----:B------:R0:W1:Y:S01]  /*4760*/  SYNCS.PHASECHK.TRANS64.TRYWAIT P2, [R8+URZ+0x34850], R3 ;  /* 0x03485003080075a7 */ /* 0x000062000804017f */
[----:B------:R-:W-:Y:S05]  /*4770*/  @!P0 BRA `(.L_x_272) ;  /* 0x0000000000048947 */ /* 0x000fea0003800000 */
[----:B------:R-:W-:Y:S01]  /*4780*/  BPT.TRAP 0x1 ;  /* 0x000000040000795c */ /* 0x000fe20000300000 */
.L_x_272:
[----:B-1----:R-:W-:Y:S05]  /*4790*/  @P2 BRA `(.L_x_273) ;  /* 0x0000000000082947 */ /* 0x002fea0003800000 */
[----:B------:R-:W1:Y:S02]  /*47a0*/  SYNCS.PHASECHK.TRANS64.TRYWAIT P2, [R8+URZ+0x34850], R3 ;  /* 0x03485003080075a7 */ /* 0x000e64000804017f */
[----:B-1----:R-:W-:Y:S05]  /*47b0*/  @!P2 BRA `(.L_x_274) ;  /* 0x000000940030a947 */ /* 0x002fea0003800000 */
.L_x_273:
[----:B------:R-:W-:Y:S01]  /*47c0*/  R2UR UR7, R0 ;  /* 0x00000000000772ca */ /* 0x000fe200000e0000 */
[----:B------:R-:W-:Y:S01]  /*47d0*/  WARPGROUP.ARRIVE ;  /* 0x00000000000079c5 */ /* 0x000fe20000000000 */
[----:B------:R-:W-:Y:S01]  /*47e0*/  UMOV UR11, 0x40000040 ;  /* 0x40000040000b7882 */ /* 0x000fe20000000000 */
[----:B------:R-:W-:Y:S02]  /*47f0*/  FMNMX.FTZ R4, R24, R12, !PT ;  /* 0x0000000c18047209 */ /* 0x000fe40007810000 */
[----:B------:R-:W-:Y:S01]  /*4800*/  ISETP.LT.AND P2, PT, RZ, UR5, PT ;  /* 0x00000005ff007c0c */ /* 0x000fe2000bf41270 */
[----:B------:R-:W-:Y:S01]  /*4810*/  UIADD3 UR5, UR5, -0x1, URZ ;  /* 0xffffffff05057890 */ /* 0x000fe2000fffe03f */
[----:B01----:R-:W-:-:S04]  /*4820*/  FMNMX.FTZ R3, R25, R4, !PT ;  /* 0x0000000419037209 */ /* 0x003fc80007810000 */
[----:B------:R-:W-:Y:S02]  /*4830*/  FMNMX.FTZ R4, R28, R3, !PT ;  /* 0x000000031c047209 */ /* 0x000fe40007810000 */
[----:B------:R-:W-:Y:S02]  /*4840*/  UIADD3 UR7, UR7, 0x400, URZ ;  /* 0x0000040007077890 */ /* 0x000fe4000fffe03f */
[----:B------:R-:W-:Y:S02]  /*4850*/  FMNMX.FTZ R3, R29, R4, !PT ;  /* 0x000000041d037209 */ /* 0x000fe40007810000 */
[----:B------:R-:W-:Y:S02]  /*4860*/  USHF.R.U32.HI UR7, URZ, 0x4, UR7 ;  /* 0x000000043f077899 */ /* 0x000fe40008011607 */
[----:B------:R-:W-:Y:S02]  /*4870*/  FMNMX.FTZ R4, R32, R3, !PT ;  /* 0x0000000320047209 */ /* 0x000fe40007810000 */
[----:B------:R-:W-:-:S02]  /*4880*/  ULOP3.LUT UR7, UR7, 0x3fff, URZ, 0xc0, !UPT ;  /* 0x00003fff07077892 */ /* 0x000fc4000f8ec03f */
[----:B------:R-:W-:Y:S02]  /*4890*/  FMNMX.FTZ R3, R33, R4, !PT ;  /* 0x0000000421037209 */ /* 0x000fe40007810000 */
[----:B------:R-:W-:Y:S02]  /*48a0*/  ULOP3.LUT UR7, UR7, 0x4000000, URZ, 0xfc, !UPT ;  /* 0x0400000007077892 */ /* 0x000fe4000f8efc3f */
[----:B------:R-:W-:Y:S02]  /*48b0*/  FMNMX.FTZ R4, R36, R3, !PT ;  /* 0x0000000324047209 */ /* 0x000fe40007810000 */
[----:B------:R-:W-:Y:S02]  /*48c0*/  ULEA UR4, UR4, UR7, 0xb ;  /* 0x0000000704047291 */ /* 0x000fe4000f8e583f */
[----:B------:R-:W-:Y:S01]  /*48d0*/  FMNMX.FTZ R3, R37, R4, !PT ;  /* 0x0000000425037209 */ /* 0x000fe20007810000 */
[----:B------:R-:W-:-:S03]  /*48e0*/  UMOV UR7, 0x40000040 ;  /* 0x4000004000077882 */ /* 0x000fc60000000000 */
[----:B------:R-:W-:Y:S01]  /*48f0*/  FMNMX.FTZ R4, R40, R3, !PT ;  /* 0x0000000328047209 */ /* 0x000fe20007810000 */
        /* <DEDUP_REMOVED lines=27> */
[----:B------:R-:W0:Y:S02]  /*4ab0*/  SHFL.BFLY PT, R4, R9, 0x2, 0x1f ;  /* 0x0c401f0009047f89 */ /* 0x000e2400000e0000 */
[----:B0-----:R-:W-:Y:S02]  /*4ac0*/  FMNMX.FTZ R14, R9, R4, !PT ;  /* 0x00000004090e7209 */ /* 0x001fe40007810000 */
[----:B------:R-:W0:Y:S03]  /*4ad0*/  LDC R4, c[0x0][0x988] ;  /* 0x00026200ff047b82 */ /* 0x000e260000000800 */
[----:B------:R-:W1:Y:S01]  /*4ae0*/  SHFL.BFLY PT, R3, R14, 0x1, 0x1f ;  /* 0x0c201f000e037f89 */ /* 0x000e6200000e0000 */
[----:B------:R-:W-:Y:S02]  /*4af0*/  WARPGROUP.DEPBAR.LE gsb0, 0x0 ;  /* 0x00008000000079c5 */ /* 0x000fe40000010000 */
[----:B------:R-:W-:Y:S01]  /*4b00*/  WARPGROUP.ARRIVE ;  /* 0x00000000000079c5 */ /* 0x000fe20000000000 */
[----:B-1----:R-:W-:-:S05]  /*4b10*/  FMNMX.FTZ R3, R14, R3, !PT ;  /* 0x000000030e037209 */ /* 0x002fca0007810000 */
[----:B------:R-:W-:Y:S01]  /*4b20*/  HGMMA.64x128x16.F32 R88, R176, gdesc[UR8].tnspB, R88, gsb0 ;  /* 0x41e00008b0587df0 */ /* 0x000fe20008000858 */
[----:B------:R-:W-:Y:S01]  /*4b30*/  UIADD3 UR10, UR4, 0x100, URZ ;  /* 0x00000100040a7890 */ /* 0x000fe2000fffe03f */
[----:B------:R-:W-:Y:S01]  /*4b40*/  UMOV UR11, 0x40000040 ;  /* 0x40000040000b7882 */ /* 0x000fe20000000000 */
[----:B------:R-:W-:Y:S01]  /*4b50*/  FADD.FTZ R7, -R3, R12 ;  /* 0x0000000c03077221 */ /* 0x000fe20000010100 */
[----:B------:R-:W-:-:S03]  /*4b60*/  FMNMX.FTZ R12, R26, R10, !PT ;  /* 0x0000000a1a0c7209 */ /* 0x000fc60007810000 */
[----:B0-----:R-:W-:Y:S01]  /*4b70*/  FMUL.FTZ R11, R7, R4 ;  /* 0x00000004070b7220 */ /* 0x001fe20000410000 */
[----:B------:R-:W-:Y:S01]  /*4b80*/  FMNMX.FTZ R9, R27, R12, !PT ;  /* 0x0000000c1b097209 */ /* 0x000fe20007810000 */
[----:B------:R-:W-:-:S03]  /*4b90*/  FMUL.FTZ R7, R3, R4 ;  /* 0x0000000403077220 */ /* 0x000fc60000410000 */
        /* <DEDUP_REMOVED lines=26> */
[----:B------:R-:W-:Y:S01]  /*4d40*/  FFMA.FTZ R73, R85, R4, -R7 ;  /* 0x0000000455497223 */ /* 0x000fe20000010807 */
[----:B------:R-:W-:Y:S01]  /*4d50*/  MUFU.EX2 R11, R11 ;  /* 0x0000000b000b7308 */ /* 0x000fe20000000800 */
[----:B------:R-:W-:-:S04]  /*4d60*/  FMNMX.FTZ R9, R43, R12, !PT ;  /* 0x0000000c2b097209 */ /* 0x000fc80007810000 */
[----:B------:R-:W-:-:S03]  /*4d70*/  FMNMX.FTZ R12, R46, R9, !PT ;  /* 0x000000092e0c7209 */ /* 0x000fc60007810000 */
[----:B------:R-:W0:Y:S01]  /*4d80*/  MUFU.EX2 R180, R180 ;  /* 0x000000b400b47308 */ /* 0x000e220000000800 */
[----:B------:R-:W-:-:S04]  /*4d90*/  FMNMX.FTZ R9, R47, R12, !PT ;  /* 0x0000000c2f097209 */ /* 0x000fc80007810000 */
[----:B------:R-:W-:-:S03]  /*4da0*/  FMNMX.FTZ R12, R50, R9, !PT ;  /* 0x00000009320c7209 */ /* 0x000fc60007810000 */
[----:B------:R-:W1:Y:S01]  /*4db0*/  MUFU.EX2 R13, R13 ;  /* 0x0000000d000d7308 */ /* 0x000e620000000800 */
[----:B------:R-:W-:-:S04]  /*4dc0*/  FMNMX.FTZ R9, R51, R12, !PT ;  /* 0x0000000c33097209 */ /* 0x000fc80007810000 */
[----:B------:R-:W-:-:S03]  /*4dd0*/  FMNMX.FTZ R12, R54, R9, !PT ;  /* 0x00000009360c7209 */ /* 0x000fc60007810000 */
[----:B------:R-:W-:Y:S01]  /*4de0*/  MUFU.EX2 R182, R182 ;  /* 0x000000b600b67308 */ /* 0x000fe20000000800 */
[----:B------:R-:W-:Y:S01]  /*4df0*/  FMNMX.FTZ R9, R55, R12, !PT ;  /* 0x0000000c37097209 */ /* 0x000fe20007810000 */
[----:B0-----:R-:W-:-:S03]  /*4e00*/  FFMA.FTZ R6, R11, R6, R180 ;  /* 0x000000060b067223 */ /* 0x001fc600000100b4 */
[----:B------:R-:W-:-:S03]  /*4e10*/  FMNMX.FTZ R12, R58, R9, !PT ;  /* 0x000000093a0c7209 */ /* 0x000fc60007810000 */
[----:B------:R-:W-:Y:S01]  /*4e20*/  MUFU.EX2 R15, R15 ;  /* 0x0000000f000f7308 */ /* 0x000fe20000000800 */
[----:B------:R-:W-:Y:S02]  /*4e30*/  FMNMX.FTZ R9, R59, R12, !PT ;  /* 0x0000000c3b097209 */ /* 0x000fe40007810000 */
[----:B-1----:R-:W-:Y:S02]  /*4e40*/  F2FP.F16.F32.PACK_AB R180, R13, R180 ;  /* 0x000000b40db4723e */ /* 0x002fe400000000ff */
        /* <DEDUP_REMOVED lines=20> */
[----:B------:R-:W-:Y:S01]  /*4f90*/  FMNMX.FTZ R9, R87, R12, !PT ;  /* 0x0000000c57097209 */ /* 0x000fe20007810000 */
[----:B------:R-:W-:-:S04]  /*4fa0*/  FFMA.FTZ R12, R72, R4, -R7 ;  /* 0x00000004480c7223 */ /* 0x000fc80000010807 */
[----:B------:R-:W0:Y:S02]  /*4fb0*/  SHFL.BFLY PT, R14, R9, 0x2, 0x1f ;  /* 0x0c401f00090e7f89 */ /* 0x000e2400000e0000 */
[----:B------:R-:W-:Y:S01]  /*4fc0*/  MUFU.EX2 R49, R49 ;  /* 0x0000003100317308 */ /* 0x000fe20000000800 */
[----:B------:R-:W-:Y:S02]  /*4fd0*/  WARPGROUP.DEPBAR.LE gsb0, 0x0 ;  /* 0x00008000000079c5 */ /* 0x000fe40000010000 */
[----:B------:R-:W-:Y:S01]  /*4fe0*/  WARPGROUP.ARRIVE ;  /* 0x00000000000079c5 */ /* 0x000fe20000000000 */
[-CC-:B------:R-:W-:Y:S01]  /*4ff0*/  FFMA.FTZ R176, R32, R4.reuse, -R7.reuse ;  /* 0x0000000420b07223 */ /* 0x180fe20000010807 */
[----:B------:R-:W-:-:S03]  /*5000*/  FFMA.FTZ R178, R36, R4, -R7 ;  /* 0x0000000424b27223 */ /* 0x000fc60000010807 */
[----:B------:R-:W-:Y:S01]  /*5010*/  MUFU.EX2 R53, R53 ;  /* 0x0000003500357308 */ /* 0x000fe20000000800 */
[----:B------:R-:W-:Y:S01]  /*5020*/  HGMMA.64x128x16.F32 R88, R172, gdesc[UR8].tnspB, R88, gsb0 ;  /* 0x41e00008ac587df0 */ /* 0x000fe20008000858 */
[----:B------:R-:W-:Y:S01]  /*5030*/  UIADD3 UR10, UR4, 0x180, URZ ;  /* 0x00000180040a7890 */ /* 0x000fe2000fffe03f */
[----:B------:R-:W-:-:S05]  /*5040*/  UMOV UR11, 0x40000040 ;  /* 0x40000040000b7882 */ /* 0x000fca0000000000 */
[----:B------:R-:W-:Y:S01]  /*5050*/  MUFU.EX2 R176, R176 ;  /* 0x000000b000b07308 */ /* 0x000fe20000000800 */
[----:B0-----:R-:W-:Y:S01]  /*5060*/  FMNMX.FTZ R28, R9, R14, !PT ;  /* 0x0000000e091c7209 */ /* 0x001fe20007810000 */
[----:B------:R-:W-:-:S04]  /*5070*/  FFMA.FTZ R14, R76, R4, -R7 ;  /* 0x000000044c0e7223 */ /* 0x000fc80000010807 */
[----:B------:R-:W0:Y:S02]  /*5080*/  SHFL.BFLY PT, R9, R28, 0x1, 0x1f ;  /* 0x0c201f001c097f89 */ /* 0x000e2400000e0000 */
[----:B------:R-:W-:Y:S08]  /*5090*/  MUFU.EX2 R178, R178 ;  /* 0x000000b200b27308 */ /* 0x000ff00000000800 */
[----:B------:R-:W-:Y:S08]  /*50a0*/  MUFU.EX2 R57, R57 ;  /* 0x0000003900397308 */ /* 0x000ff00000000800 */
[----:B------:R-:W-:Y:S01]  /*50b0*/  MUFU.EX2 R12, R12 ;  /* 0x0000000c000c7308 */ /* 0x000fe20000000800 */
[----:B0-----:R-:W-:-:S07]  /*50c0*/  FMNMX.FTZ R9, R28, R9, !PT ;  /* 0x000000091c097209 */ /* 0x001fce0007810000 */
[----:B------:R-:W0:Y:S01]  /*50d0*/  MUFU.EX2 R61, R61 ;  /* 0x0000003d003d7308 */ /* 0x000e220000000800 */
[----:B------:R-:W-:-:S04]  /*50e0*/  FMUL.FTZ R77, R9, R4 ;  /* 0x00000004094d7220 */ /* 0x000fc80000410000 */
[-CC-:B------:R-:W-:Y:S01]  /*50f0*/  FFMA.FTZ R181, R27, R4.reuse, -R77.reuse ;  /* 0x000000041bb57223 */ /* 0x180fe2000001084d */
[----:B------:R-:W-:Y:S02]  /*5100*/  IMAD.U32 R27, RZ, RZ, UR6 ;  /* 0x00000006ff1b7e24 */ /* 0x000fe4000f8e00ff */
[-CC-:B------:R-:W-:Y:S01]  /*5110*/  FFMA.FTZ R183, R30, R4.reuse, -R77.reuse ;  /* 0x000000041eb77223 */ /* 0x180fe2000001084d */
[-CC-:B------:R-:W-:Y:S01]  /*5120*/  FFMA.FTZ R177, R34, R4.reuse, -R77.reuse ;  /* 0x0000000422b17223 */ /* 0x180fe2000001084d */
[-CC-:B------:R-:W-:Y:S01]  /*5130*/  FFMA.FTZ R179, R38, R4.reuse, -R77.reuse ;  /* 0x0000000426b37223 */ /* 0x180fe2000001084d */
[----:B------:R-:W-:Y:S01]  /*5140*/  @!P1 VIADD R27, R27, 0x34840 ;  /* 0x000348401b1b9836 */ /* 0x000fe20000000000 */
[----:B------:R-:W-:Y:S01]  /*5150*/  MUFU.EX2 R181, R181 ;  /* 0x000000b500b57308 */ /* 0x000fe20000000800 */
[-CC-:B------:R-:W-:Y:S01]  /*5160*/  FFMA.FTZ R36, R39, R4.reuse, -R77.reuse ;  /* 0x0000000427247223 */ /* 0x180fe2000001084d */
[-CC-:B------:R-:W-:Y:S01]  /*5170*/  FFMA.FTZ R34, R43, R4.reuse, -R77.reuse ;  /* 0x000000042b227223 */ /* 0x180fe2000001084d */
[-C--:B------:R-:W-:Y:S01]  /*5180*/  FFMA.FTZ R32, R47, R4.reuse, -R77 ;  /* 0x000000042f207223 */ /* 0x080fe2000001084d */
[----:B------:R-:W-:Y:S01]  /*5190*/  @!P1 PRMT R27, RZ, 0x654, R27 ;  /* 0x00000654ff1b9816 */ /* 0x000fe2000000001b */
        /* <DEDUP_REMOVED lines=16> */
[----:B------:R-:W-:-:S03]  /*52a0*/  FFMA.FTZ R86, R86, R4, -R77 ;  /* 0x0000000456567223 */ /* 0x000fc6000001084d */
        /* <DEDUP_REMOVED lines=14> */
[-CC-:B------:R-:W-:Y:S01]  /*5390*/  FFMA.FTZ R173, R42, R4.reuse, -R77.reuse ;  /* 0x000000042aad7223 */ /* 0x180fe2000001084d */
[----:B------:R-:W-:Y:S01]  /*53a0*/  FFMA.FTZ R175, R46, R4, -R77 ;  /* 0x000000042eaf7223 */ /* 0x000fe2000001084d */
[----:B------:R-:W-:Y:S01]  /*53b0*/  HGMMA.64x128x16.F32 R88, R168, gdesc[UR8].tnspB, R88, gsb0 ;  /* 0x41e00008a8587df0 */ /* 0x000fe20008000858 */
[----:B------:R-:W-:Y:S01]  /*53c0*/  UIADD3 UR10, UR4, 0x200, URZ ;  /* 0x00000200040a7890 */ /* 0x000fe2000fffe03f */
[----:B------:R-:W-:Y:S01]  /*53d0*/  MUFU.EX2 R172, R172 ;  /* 0x000000ac00ac7308 */ /* 0x000fe20000000800 */
[----:B------:R-:W-:-:S07]  /*53e0*/  UMOV UR11, 0x40000040 ;  /* 0x40000040000b7882 */ /* 0x000fce0000000000 */
[----:B------:R-:W-:Y:S08]  /*53f0*/  MUFU.EX2 R40, R40 ;  /* 0x0000002800287308 */ /* 0x000ff00000000800 */
[----:B------:R-:W-:Y:S08]  /*5400*/  MUFU.EX2 R173, R173 ;  /* 0x000000ad00ad7308 */ /* 0x000ff00000000800 */
[----:B------:R-:W-:Y:S08]  /*5410*/  MUFU.EX2 R174, R174 ;  /* 0x000000ae00ae7308 */ /* 0x000ff00000000800 */
[----:B------:R-:W-:Y:S08]  /*5420*/  MUFU.EX2 R175, R175 ;  /* 0x000000af00af7308 */ /* 0x000ff00000000800 */
[----:B------:R-:W-:Y:S08]  /*5430*/  MUFU.EX2 R71, R71 ;  /* 0x0000004700477308 */ /* 0x000ff00000000800 */
[----:B------:R-:W-:Y:S08]  /*5440*/  MUFU.EX2 R75, R75 ;  /* 0x0000004b004b7308 */ /* 0x000ff00000000800 */
[----:B------:R-:W-:Y:S08]  /*5450*/  MUFU.EX2 R14, R14 ;  /* 0x0000000e000e7308 */ /* 0x000ff00000000800 */
[----:B------:R-:W1:Y:S08]  /*5460*/  MUFU.EX2 R65, R65 ;  /* 0x0000004100417308 */ /* 0x000e700000000800 */
[----:B------:R-:W-:Y:S08]  /*5470*/  MUFU.EX2 R79, R79 ;  /* 0x0000004f004f7308 */ /* 0x000ff00000000800 */
[----:B------:R-:W-:Y:S08]  /*5480*/  MUFU.EX2 R20, R20 ;  /* 0x0000001400147308 */ /* 0x000ff00000000800 */
[----:B------:R-:W2:Y:S08]  /*5490*/  MUFU.EX2 R69, R69 ;  /* 0x0000004500457308 */ /* 0x000eb00000000800 */
[----:B------:R-:W-:Y:S08]  /*54a0*/  MUFU.EX2 R83, R83 ;  /* 0x0000005300537308 */ /* 0x000ff00000000800 */
[----:B------:R-:W-:Y:S08]  /*54b0*/  MUFU.EX2 R24, R24 ;  /* 0x0000001800187308 */ /* 0x000ff00000000800 */
[----:B------:R-:W3:Y:S01]  /*54c0*/  MUFU.EX2 R73, R73 ;  /* 0x0000004900497308 */ /* 0x000ee20000000800 */
        /* <DEDUP_REMOVED lines=26> */
[----:B------:R-:W-:-:S06]  /*5670*/  R2UR UR4, R2 ;  /* 0x00000000020472ca */ /* 0x000fcc00000e0000 */
        /* <DEDUP_REMOVED lines=14> */
[----:B------:R-:W4:Y:S08]  /*5760*/  MUFU.EX2 R10, R10 ;  /* 0x0000000a000a7308 */ /* 0x000f300000000800 */
[----:B------:R-:W5:Y:S08]  /*5770*/  MUFU.EX2 R26, R26 ;  /* 0x0000001a001a7308 */ /* 0x000f700000000800 */
[----:B------:R-:W5:Y:S08]  /*5780*/  MUFU.EX2 R157, R66 ;  /* 0x00000042009d7308 */ /* 0x000f700000000800 */
[----:B------:R-:W5:Y:S08]  /*5790*/  MUFU.EX2 R158, R158 ;  /* 0x0000009e009e7308 */ /* 0x000f700000000800 */
[----:B------:R-:W5:Y:S01]  /*57a0*/  MUFU.EX2 R159, R70 ;  /* 0x00000046009f7308 */ /* 0x000f620000000800 */
[----:B------:R-:W-:-:S02]  /*57b0*/  WARPGROUP.DEPBAR.LE gsb0, 0x0 ;  /* 0x00008000000079c5 */ /* 0x000fc40000010000 */
[----:B------:R-:W-:-:S05]  /*57c0*/  WARPGROUP.ARRIVE ;  /* 0x00000000000079c5 */ /* 0x000fca0000000000 */
[----:B------:R-:W5:Y:S01]  /*57d0*/  MUFU.EX2 R161, R74 ;  /* 0x0000004a00a17308 */ /* 0x000f620000000800 */
[----:B0-----:R-:W-:Y:S02]  /*57e0*/  F2FP.F16.F32.PACK_AB R160, R61, R12 ;  /* 0x0000000c3da0723e */ /* 0x001fe400000000ff */
[----:B-1----:R-:W-:Y:S01]  /*57f0*/  F2FP.F16.F32.PACK_AB R162, R65, R14 ;  /* 0x0000000e41a2723e */ /* 0x002fe200000000ff */
[----:B------:R-:W-:Y:S04]  /*5800*/  HGMMA.64x128x16.F32 R88, R164, gdesc[UR4].tnspB, R88, gsb0 ;  /* 0x41e00004a4587df0 */ /* 0x000fe80008000858 */
[----:B------:R-:W0:Y:S01]  /*5810*/  MUFU.EX2 R163, R78 ;  /* 0x0000004e00a37308 */ /* 0x000e220000000800 */
[----:B------:R-:W-:Y:S02]  /*5820*/  WARPGROUP.DEPBAR.LE gsb0, 0x0 ;  /* 0x00008000000079c5 */ /* 0x000fe40000010000 */
[----:B------:R1:W-:Y:S05]  /*5830*/  @!P1 SYNCS.ARRIVE.TRANS64.RED.A1T0 RZ, [R27+URZ], RZ ;  /* 0x000000ff1bff99a7 */ /* 0x0003ea000810043f */
[----:B------:R-:W0:Y:S01]  /*5840*/  MUFU.EX2 R165, R82 ;  /* 0x0000005200a57308 */ /* 0x000e220000000800 */
[----:B--2---:R-:W-:-:S02]  /*5850*/  F2FP.F16.F32.PACK_AB R164, R69, R20 ;  /* 0x0000001445a4723e */ /* 0x004fc400000000ff */
[----:B---3--:R-:W-:Y:S01]  /*5860*/  F2FP.F16.F32.PACK_AB R166, R73, R24 ;  /* 0x0000001849a6723e */ /* 0x008fe200000000ff */
[----:B-1----:R-:W-:Y:S02]  /*5870*/  @!P1 VIADD R27, R8, 0x34860 ;  /* 0x00034860081b9836 */ /* 0x002fe40000000000 */
[----:B----4-:R-:W-:Y:S01]  /*5880*/  FFMA.FTZ R8, R7, R5, R10 ;  /* 0x0000000507087223 */ /* 0x010fe2000001000a */
[----:B------:R-:W-:Y:S01]  /*5890*/  FADD.FTZ R5, R13, R6 ;  /* 0x000000060d057221 */ /* 0x000fe20000010000 */
[----:B------:R-:W1:Y:S02]  /*58a0*/  MUFU.EX2 R167, R86 ;  /* 0x0000005600a77308 */ /* 0x000e640000000800 */
[C---:B------:R-:W-:Y:S01]  /*58b0*/  FADD.FTZ R8, R181.reuse, R8 ;  /* 0x00000008b5087221 */ /* 0x040fe20000010000 */
[----:B------:R-:W-:Y:S01]  /*58c0*/  @!P1 PRMT R27, RZ, 0x654, R27 ;  /* 0x00000654ff1b9816 */ /* 0x000fe2000000001b */
[----:B------:R-:W-:Y:S01]  /*58d0*/  FADD.FTZ R6, R182, R5 ;  /* 0x00000005b6067221 */ /* 0x000fe20000010000 */
[----:B------:R-:W-:Y:S01]  /*58e0*/  F2FP.F16.F32.PACK_AB R181, R181, R10 ;  /* 0x0000000ab5b5723e */ /* 0x000fe200000000ff */
[----:B------:R-:W-:Y:S01]  /*58f0*/  FADD.FTZ R5, R183, R8 ;  /* 0x00000008b7057221 */ /* 0x000fe20000010000 */
[----:B------:R2:W-:Y:S01]  /*5900*/  @!P1 SYNCS.ARRIVE.TRANS64.RED.A1T0 RZ, [R27+URZ], RZ ;  /* 0x000000ff1bff99a7 */ /* 0x0005e2000810043f */
[----:B------:R-:W3:Y:S01]  /*5910*/  MUFU.EX2 R10, R77 ;  /* 0x0000004d000a7308 */ /* 0x000ee20000000800 */
[----:B------:R-:W-:-:S02]  /*5920*/  F2FP.F16.F32.PACK_AB R182, R15, R182 ;  /* 0x000000b60fb6723e */ /* 0x000fc400000000ff */
[C---:B-----5:R-:W-:Y:S01]  /*5930*/  F2FP.F16.F32.PACK_AB R183, R26.reuse, R183 ;  /* 0x000000b71ab7723e */ /* 0x060fe200000000ff */
[----:B--2---:R-:W-:Y:S01]  /*5940*/  FADD.FTZ R27, R15, R6 ;  /* 0x000000060f1b7221 */ /* 0x004fe20000010000 */
        /* <DEDUP_REMOVED lines=66> */
[----:B------:R-:W-:-:S03]  /*5d70*/  FADD.FTZ R6, R75, R6 ;  /* 0x000000064b067221 */ /* 0x000fc60000010000 */
[----:B------:R-:W-:Y:S01]  /*5d80*/  FADD.FTZ R8, R14, R5 ;  /* 0x000000050e087221 */ /* 0x000fe20000010000 */
[----:B0-----:R-:W-:Y:S01]  /*5d90*/  FADD.FTZ R6, R163, R6 ;  /* 0x00000006a3067221 */ /* 0x001fe20000010000 */
        /* <DEDUP_REMOVED lines=9> */
[----:B-1----:R-:W-:Y:S01]  /*5e30*/  FADD.FTZ R5, R167, R6 ;  /* 0x00000006a7057221 */ /* 0x002fe20000010000 */
[C---:B---3--:R-:W-:Y:S02]  /*5e40*/  F2FP.F16.F32.PACK_AB R167, R10.reuse, R167 ;  /* 0x000000a70aa7723e */ /* 0x048fe400000000ff */
[----:B------:R-:W-:Y:S01]  /*5e50*/  FADD.FTZ R6, R73, R8 ;  /* 0x0000000849067221 */ /* 0x000fe20000010000 */
[----:B------:R-:W-:Y:S01]  /*5e60*/  FADD.FTZ R5, R10, R5 ;  /* 0x000000050a057221 */ /* 0x000fe20000010000 */
[----:B------:R-:W-:Y:S02]  /*5e70*/  IMAD.MOV.U32 R8, RZ, RZ, R16 ;  /* 0x000000ffff087224 */ /* 0x000fe400078e0010 */
[----:B------:R-:W-:Y:S01]  /*5e80*/  IMAD.MOV.U32 R10, RZ, RZ, R9 ;  /* 0x000000ffff0a7224 */ /* 0x000fe200078e0009 */
[----:B------:R-:W-:Y:S06]  /*5e90*/  @P2 BRA `(.L_x_275) ;  /* 0xffffffdc00c02947 */ /* 0x000fec000383ffff */
.L_x_266:
        /* <DEDUP_REMOVED lines=67> */
.L_x_276:
[----:B------:R-:W-:Y:S01]  /*62d0*/  IMAD R14, R2, 0x8, R0 ;  /* 0x00000008020e7824 */ /* 0x000fe200078e0200 */
[----:B------:R-:W-:-:S04]  /*62e0*/  SHF.L.U32 R7, R16, 0x1f, RZ ;  /* 0x0000001f10077819 */ /* 0x000fc800000006ff */
[----:B------:R0:W1:Y:S01]  /*62f0*/  SYNCS.PHASECHK.TRANS64.TRYWAIT P2, [R14+URZ+0x34850], R7 ;  /* 0x034850070e0075a7 */ /* 0x000062000804017f */
[----:B------:R-:W-:Y:S05]  /*6300*/  @!P0 BRA `(.L_x_277) ;  /* 0x0000000000048947 */ /* 0x000fea0003800000 */
[----:B------:R-:W-:Y:S01]  /*6310*/  BPT.TRAP 0x1 ;  /* 0x000000040000795c */ /* 0x000fe20000300000 */
.L_x_277:
[----:B-1----:R-:W-:Y:S05]  /*6320*/  @P2 BRA `(.L_x_278) ;  /* 0x0000000000082947 */ /* 0x002fea0003800000 */
[----:B------:R-:W1:Y:S02]  /*6330*/  SYNCS.PHASECHK.TRANS64.TRYWAIT P0, [R14+URZ+0x34850], R7 ;  /* 0x034850070e0075a7 */ /* 0x000e64000800017f */
[----:B-1----:R-:W-:Y:S05]  /*6340*/  @!P0 BRA `(.L_x_279) ;  /* 0x0000007800608947 */ /* 0x002fea0003800000 */
.L_x_278:
[----:B------:R-:W-:Y:S05]  /*6350*/  WARPSYNC.ALL ;  /* 0x0000000000007948 */ /* 0x000fea0003800000 */
[----:B------:R-:W-:Y:S01]  /*6360*/  VIADD R0, R0, 0x400 ;  /* 0x0000040000007836 */ /* 0x000fe20000000000 */
[----:B------:R-:W-:Y:S01]  /*6370*/  WARPGROUP.ARRIVE ;  /* 0x00000000000079c5 */ /* 0x000fe20000000000 */
[----:B------:R-:W-:Y:S01]  /*6380*/  IMAD.MOV.U32 R13, RZ, RZ, 0x40000040 ;  /* 0x40000040ff0d7424 */ /* 0x000fe200078e00ff */
[----:B01----:R-:W0:Y:S01]  /*6390*/  SHFL.BFLY PT, R7, R6, 0x2, 0x1f ;  /* 0x0c401f0006077f89 */ /* 0x003e2200000e0000 */
[----:B------:R-:W-:Y:S01]  /*63a0*/  IMAD.MOV.U32 R20, RZ, RZ, -0x800000 ;  /* 0xff800000ff147424 */ /* 0x000fe200078e00ff */
[----:B------:R-:W-:Y:S01]  /*63b0*/  SHF.R.U32.HI R0, RZ, 0x4, R0 ;  /* 0x00000004ff007819 */ /* 0x000fe20000011600 */
[----:B------:R-:W-:-:S03]  /*63c0*/  VIADD R185, R185, 0x1 ;  /* 0x00000001b9b97836 */ /* 0x000fc60000000000 */
[----:B------:R-:W-:-:S04]  /*63d0*/  LOP3.LUT R0, R0, 0x3fff, RZ, 0xc0, !PT ;  /* 0x00003fff00007812 */ /* 0x000fc800078ec0ff */
[----:B------:R-:W-:Y:S02]  /*63e0*/  LOP3.LUT R11, R0, 0x4000000, RZ, 0xfc, !PT ;  /* 0x04000000000b7812 */ /* 0x000fe400078efcff */
[----:B------:R-:W1:Y:S03]  /*63f0*/  SHFL.BFLY PT, R0, R5, 0x2, 0x1f ;  /* 0x0c401f0005007f89 */ /* 0x000e6600000e0000 */
[----:B------:R-:W-:Y:S02]  /*6400*/  IMAD R10, R2, 0x800, R11 ;  /* 0x00000800020a7824 */ /* 0x000fe400078e020b */
[----:B------:R-:W-:Y:S02]  /*6410*/  IMAD.MOV.U32 R11, RZ, RZ, 0x40000040 ;  /* 0x40000040ff0b7424 */ /* 0x000fe400078e00ff */
[C---:B------:R-:W-:Y:S01]  /*6420*/  VIADD R12, R10.reuse, 0x80 ;  /* 0x000000800a0c7836 */ /* 0x040fe20000000000 */
[----:B------:R-:W-:-:S02]  /*6430*/  R2UR UR6, R10 ;  /* 0x000000000a0672ca */ /* 0x000fc400000e0000 */
[----:B------:R-:W-:Y:S01]  /*6440*/  R2UR UR7, R11 ;  /* 0x000000000b0772ca */ /* 0x000fe200000e0000 */
[----:B------:R-:W-:Y:S02]  /*6450*/  IMAD.MOV.U32 R11, RZ, RZ, 0x40000040 ;  /* 0x40000040ff0b7424 */ /* 0x000fe400078e00ff */
[----:B0-----:R-:W-:-:S10]  /*6460*/  FADD.FTZ R7, R7, R6 ;  /* 0x0000000607077221 */ /* 0x001fd40000010000 */
[----:B------:R-:W-:Y:S01]  /*6470*/  HGMMA.64x128x16.F32 R24, R180, gdesc[UR4].tnspB, R24, gsb0 ;  /* 0x41e00004b4187df0 */ /* 0x000fe20008000818 */
[----:B------:R-:W-:Y:S01]  /*6480*/  R2UR UR6, R12 ;  /* 0x000000000c0672ca */ /* 0x000fe200000e0000 */
[----:B------:R-:W-:Y:S01]  /*6490*/  VIADD R12, R10, 0x100 ;  /* 0x000001000a0c7836 */ /* 0x000fe20000000000 */
[----:B------:R-:W-:Y:S01]  /*64a0*/  R2UR UR7, R13 ;  /* 0x000000000d0772ca */ /* 0x000fe200000e0000 */
[----:B------:R-:W-:Y:S02]  /*64b0*/  IMAD.MOV.U32 R13, RZ, RZ, 0x40000040 ;  /* 0x40000040ff0d7424 */ /* 0x000fe400078e00ff */
[----:B-1----:R-:W-:Y:S02]  /*64c0*/  FADD.FTZ R8, R0, R5 ;  /* 0x0000000500087221 */ /* 0x002fe40000010000 */
[----:B------:R-:W0:Y:S02]  /*64d0*/  SHFL.BFLY PT, R0, R7, 0x1, 0x1f ;  /* 0x0c201f0007007f89 */ /* 0x000e2400000e0000 */
[----:B0-----:R-:W-:Y:S01]  /*64e0*/  FADD.FTZ R15, R7, R0 ;  /* 0x00000000070f7221 */ /* 0x001fe20000010000 */
[----:B------:R-:W-:-:S02]  /*64f0*/  @!P1 VIADD R7, R14, 0x34860 ;  /* 0x000348600e079836 */ /* 0x000fc40000000000 */
[----:B------:R-:W-:Y:S02]  /*6500*/  IMAD.MOV.U32 R0, RZ, RZ, -0x800000 ;  /* 0xff800000ff007424 */ /* 0x000fe400078e00ff */
[----:B------:R-:W-:Y:S02]  /*6510*/  FSETP.NE.FTZ.AND P0, PT, R15, RZ, PT ;  /* 0x000000ff0f00720b */ /* 0x000fe40003f15000 */
[----:B------:R-:W-:-:S11]  /*6520*/  @!P1 PRMT R7, RZ, 0x654, R7 ;  /* 0x00000654ff079816 */ /* 0x000fd60000000007 */
[----:B------:R-:W-:Y:S01]  /*6530*/  @P0 FMUL.FTZ R6, R4, 0.69314718246459960938 ;  /* 0x3f31721804060820 */ /* 0x000fe20000410000 */
[----:B------:R-:W-:Y:S02]  /*6540*/  WARPGROUP.DEPBAR.LE gsb0, 0x0 ;  /* 0x00008000000079c5 */ /* 0x000fe40000010000 */
[----:B------:R-:W-:-:S06]  /*6550*/  WARPGROUP.ARRIVE ;  /* 0x00000000000079c5 */ /* 0x000fcc0000000000 */
[----:B------:R-:W-:Y:S01]  /*6560*/  HGMMA.64x128x16.F32 R24, R176, gdesc[UR4].tnspB, R24, gsb0 ;  /* 0x41e00004b0187df0 */ /* 0x000fe20008000818 */
[----:B------:R-:W-:Y:S01]  /*6570*/  R2UR UR6, R12 ;  /* 0x000000000c0672ca */ /* 0x000fe200000e0000 */
[----:B------:R-:W-:Y:S01]  /*6580*/  VIADD R12, R10, 0x180 ;  /* 0x000001800a0c7836 */ /* 0x000fe20000000000 */
[----:B------:R-:W-:Y:S01]  /*6590*/  R2UR UR7, R13 ;  /* 0x000000000d0772ca */ /* 0x000fe200000e0000 */
[----:B------:R-:W-:Y:S01]  /*65a0*/  IMAD.MOV.U32 R13, RZ, RZ, 0x40000040 ;  /* 0x40000040ff0d7424 */ /* 0x000fe200078e00ff */
[----:B------:R-:W-:Y:S02]  /*65b0*/  WARPGROUP.DEPBAR.LE gsb0, 0x0 ;  /* 0x00008000000079c5 */ /* 0x000fe40000010000 */
[----:B------:R-:W-:-:S09]  /*65c0*/  WARPGROUP.ARRIVE ;  /* 0x00000000000079c5 */ /* 0x000fd20000000000 */
        /* <DEDUP_REMOVED lines=16> */
[C---:B------:R-:W-:Y:S01]  /*66d0*/  VIADD R12, R10.reuse, 0x300 ;  /* 0x000003000a0c7836 */ /* 0x040fe20000000000 */
[----:B------:R-:W-:Y:S01]  /*66e0*/  R2UR UR7, R13 ;  /* 0x000000000d0772ca */ /* 0x000fe200000e0000 */
[----:B------:R-:W-:Y:S02]  /*66f0*/  IMAD.MOV.U32 R13, RZ, RZ, 0x40000040 ;  /* 0x40000040ff0d7424 */ /* 0x000fe400078e00ff */
[----:B------:R-:W-:Y:S01]  /*6700*/  VIADD R10, R10, 0x380 ;  /* 0x000003800a0a7836 */ /* 0x000fe20000000000 */
[----:B------:R-:W-:Y:S02]  /*6710*/  WARPGROUP.DEPBAR.LE gsb0, 0x0 ;  /* 0x00008000000079c5 */ /* 0x000fe40000010000 */
[----:B------:R-:W-:-:S07]  /*6720*/  WARPGROUP.ARRIVE ;  /* 0x00000000000079c5 */ /* 0x000fce0000000000 */
[----:B------:R-:W-:Y:S01]  /*6730*/  HGMMA.64x128x16.F32 R24, R156, gdesc[UR4].tnspB, R24, gsb0 ;  /* 0x41e000049c187df0 */ /* 0x000fe20008000818 */
[----:B------:R-:W-:Y:S02]  /*6740*/  R2UR UR6, R12 ;  /* 0x000000000c0672ca */ /* 0x000fe400000e0000 */
[----:B------:R-:W-:Y:S01]  /*6750*/  R2UR UR7, R13 ;  /* 0x000000000d0772ca */ /* 0x000fe200000e0000 */
[----:B------:R-:W-:Y:S02]  /*6760*/  VIADD R13, R2, 0x1 ;  /* 0x00000001020d7836 */ /* 0x000fe40000000000 */
[----:B------:R-:W-:-:S03]  /*6770*/  IMAD.MOV.U32 R2, RZ, RZ, RZ ;  /* 0x000000ffff027224 */ /* 0x000fc600078e00ff */
[----:B------:R-:W-:-:S03]  /*6780*/  ISETP.NE.AND P2, PT, R13, 0x2, PT ;  /* 0x000000020d00780c */ /* 0x000fc60003f45270 */
[----:B------:R-:W-:Y:S01]  /*6790*/  @P0 MUFU.RCP R2, R15 ;  /* 0x0000000f00020308 */ /* 0x000fe20000001000 */
[----:B------:R-:W-:-:S04]  /*67a0*/  SEL R5, RZ, 0x1, P2 ;  /* 0x00000001ff057807 */ /* 0x000fc80001000000 */
[----:B------:R-:W-:Y:S01]  /*67b0*/  LOP3.LUT R16, R16, R5, RZ, 0x3c, !PT ;  /* 0x0000000510107212 */ /* 0x000fe200078e3cff */
[----:B------:R-:W-:Y:S02]  /*67c0*/  WARPGROUP.DEPBAR.LE gsb0, 0x0 ;  /* 0x00008000000079c5 */ /* 0x000fe40000010000 */
[----:B------:R-:W-:-:S06]  /*67d0*/  WARPGROUP.ARRIVE ;  /* 0x00000000000079c5 */ /* 0x000fcc0000000000 */
[----:B------:R-:W-:Y:S01]  /*67e0*/  HGMMA.64x128x16.F32 R24, R160, gdesc[UR4].tnspB, R24, gsb0 ;  /* 0x41e00004a0187df0 */ /* 0x000fe20008000818 */
[----:B------:R-:W-:Y:S02]  /*67f0*/  R2UR UR6, R10 ;  /* 0x000000000a0672ca */ /* 0x000fe400000e0000 */
[----:B------:R-:W-:Y:S01]  /*6800*/  R2UR UR7, R11 ;  /* 0x000000000b0772ca */ /* 0x000fe200000e0000 */
[----:B------:R-:W0:Y:S01]  /*6810*/  @P0 MUFU.LG2 R10, R15 ;  /* 0x0000000f000a0308 */ /* 0x000e220000000c00 */
[----:B------:R-:W1:Y:S01]  /*6820*/  SHFL.BFLY PT, R11, R8, 0x1, 0x1f ;  /* 0x0c201f00080b7f89 */ /* 0x000e6200000e0000 */
[----:B0-----:R-:W-:-:S04]  /*6830*/  @P0 FMUL.FTZ R5, R10, 0.69314718246459960938 ;  /* 0x3f3172180a050820 */ /* 0x001fc80000410000 */
[----:B------:R-:W-:Y:S01]  /*6840*/  @P0 FFMA.FTZ R20, R6, R3, R5 ;  /* 0x0000000306140223 */ /* 0x000fe20000010005 */
[----:B------:R-:W-:Y:S01]  /*6850*/  PLOP3.LUT P0, PT, PT, PT, PT, 0x8, 0x0 ;  /* 0x000000000000781c */ /* 0x000fe20003f0e170 */
[----:B-1----:R-:W-:Y:S01]  /*6860*/  FADD.FTZ R21, R8, R11 ;  /* 0x0000000b08157221 */ /* 0x002fe20000010000 */
[----:B------:R-:W-:-:S04]  /*6870*/  IMAD.MOV.U32 R11, RZ, RZ, RZ ;  /* 0x000000ffff0b7224 */ /* 0x000fc800078e00ff */
[----:B------:R-:W-:-:S13]  /*6880*/  FSETP.NE.FTZ.AND P3, PT, R21, RZ, PT ;  /* 0x000000ff1500720b */ /* 0x000fda0003f75000 */
[----:B------:R-:W0:Y:S01]  /*6890*/  @P3 MUFU.LG2 R12, R21 ;  /* 0x00000015000c3308 */ /* 0x000e220000000c00 */
[----:B------:R-:W-:-:S07]  /*68a0*/  @P3 FMUL.FTZ R89, R4, 0.69314718246459960938 ;  /* 0x3f31721804593820 */ /* 0x000fce0000410000 */
[----:B------:R-:W1:Y:S01]  /*68b0*/  @P3 MUFU.RCP R11, R21 ;  /* 0x00000015000b3308 */ /* 0x000e620000001000 */
[----:B0-----:R-:W-:-:S04]  /*68c0*/  @P3 FMUL.FTZ R12, R12, 0.69314718246459960938 ;  /* 0x3f3172180c0c3820 */ /* 0x001fc80000410000 */
[----:B------:R-:W-:Y:S01]  /*68d0*/  @P3 FFMA.FTZ R0, R89, R9, R12 ;  /* 0x0000000959003223 */ /* 0x000fe2000001000c */
[----:B------:R-:W-:Y:S02]  /*68e0*/  WARPGROUP.DEPBAR.LE gsb0, 0x0 ;  /* 0x00008000000079c5 */ /* 0x000fe40000010000 */
[----:B------:R-:W-:-:S06]  /*68f0*/  WARPGROUP.ARRIVE ;  /* 0x00000000000079c5 */ /* 0x000fcc0000000000 */
[----:B------:R-:W-:Y:S03]  /*6900*/  HGMMA.64x128x16.F32 R24, R164, gdesc[UR4].tnspB, R24, gsb0 ;  /* 0x41e00004a4187df0 */ /* 0x000fe60008000818 */
[----:B------:R-:W-:Y:S02]  /*6910*/  WARPGROUP.DEPBAR.LE gsb0, 0x0 ;  /* 0x00008000000079c5 */ /* 0x000fe40000010000 */
[-C--:B------:R-:W-:Y:S01]  /*6920*/  FMUL.FTZ R89, R33, R2.reuse ;  /* 0x0000000221597220 */ /* 0x080fe20000410000 */
[-C--:B------:R-:W-:Y:S01]  /*6930*/  FMUL.FTZ R88, R36, R2.reuse ;  /* 0x0000000224587220 */ /* 0x080fe20000410000 */
[----:B------:R0:W-:Y:S01]  /*6940*/  @!P1 SYNCS.ARRIVE.TRANS64.RED.A1T0 RZ, [R7+URZ], RZ ;  /* 0x000000ff07ff99a7 */ /* 0x0001e2000810043f */
        /* <DEDUP_REMOVED lines=30> */
[-C--:B-1----:R-:W-:Y:S01]  /*6b30*/  FMUL.FTZ R93, R26, R11.reuse ;  /* 0x0000000b1a5d7220 */ /* 0x082fe20000410000 */
[-C--:B------:R-:W-:Y:S01]  /*6b40*/  FMUL.FTZ R10, R27, R11.reuse ;  /* 0x0000000b1b0a7220 */ /* 0x080fe20000410000 */
[-C--:B------:R-:W-:Y:S01]  /*6b50*/  FMUL.FTZ R8, R30, R11.reuse ;  /* 0x0000000b1e087220 */ /* 0x080fe20000410000 */
[-C--:B0-----:R-:W-:Y:S01]  /*6b60*/  FMUL.FTZ R7, R31, R11.reuse ;  /* 0x0000000b1f077220 */ /* 0x081fe20000410000 */
        /* <DEDUP_REMOVED lines=28> */
[----:B------:R-:W-:-:S07]  /*6d30*/  SEL R2, R13, RZ, P2 ;  /* 0x000000ff0d027207 */ /* 0x000fce0001000000 */
.L_x_258:
[----:B------:R-:W0:Y:S01]  /*6d40*/  S2R R4, SR_CgaCtaId ;  /* 0x0000000000047919 */ /* 0x000e220000008800 */
[----:B------:R-:W-:Y:S01]  /*6d50*/  MOV R3, 0x400 ;  /* 0x0000040000037802 */ /* 0x000fe20000000f00 */
[----:B------:R-:W-:Y:S01]  /*6d60*/  BSSY B0, `(.L_x_280) ;  /* 0x0000206000007945 */ /* 0x000fe20003800000 */
[----:B------:R-:W-:Y:S02]  /*6d70*/  BAR.SYNC.DEFER_BLOCKING 0x5, 0x120 ;  /* 0x0144800000007b1d */ /* 0x000fe40000010000 */
[----:B0-----:R-:W-:-:S05]  /*6d80*/  LEA R3, R4, R3, 0x18 ;  /* 0x0000000304037211 */ /* 0x001fca00078ec0ff */
[----:B------:R-:W0:Y:S02]  /*6d90*/  LDS.128 R44, [R3+0x348d0] ;  /* 0x0348d000032c7984 */ /* 0x000e240000000c00 */
[----:B0-----:R-:W-:Y:S01]  /*6da0*/  R2UR UR5, R46 ;  /* 0x000000002e0572ca */ /* 0x001fe200000e0000 */
[----:B------:R-:W-:Y:S06]  /*6db0*/  BAR.ARV 0x4, 0x120 ;  /* 0x0104800000007b1d */ /* 0x000fec0000002000 */
[----:B------:R-:W-:Y:S08]  /*6dc0*/  @P0 BRA `(.L_x_281) ;  /* 0x0000001400240947 */ /* 0x000ff00003800000 */
[----:B------:R-:W0:Y:S01]  /*6dd0*/  S2R R4, SR_SWINHI ;  /* 0x0000000000047919 */ /* 0x000e220000002f00 */
[----:B------:R-:W-:Y:S01]  /*6de0*/  F2FP.F16.F32.PACK_AB R7, R7, R8 ;  /* 0x000000080707723e */ /* 0x000fe200000000ff */
[----:B------:R-:W-:Y:S01]  /*6df0*/  ULDC.64 UR6, c[0x0][0xbd8] ;  /* 0x0002f60000067ab9 */ /* 0x000fe20000000a00 */
[----:B------:R-:W-:Y:S01]  /*6e00*/  F2FP.F16.F32.PACK_AB R6, R6, R91 ;  /* 0x0000005b0606723e */ /* 0x000fe200000000ff */
[----:B------:R-:W-:Y:S01]  /*6e10*/  UISETP.NE.U32.AND UP0, UPT, UR6, URZ, UPT ;  /* 0x0000003f0600728c */ /* 0x000fe2000bf05070 */
[----:B------:R-:W-:Y:S01]  /*6e20*/  F2FP.F16.F32.PACK_AB R64, R65, R64 ;  /* 0x000000404140723e */ /* 0x000fe200000000ff */
[----:B------:R-:W-:Y:S01]  /*6e30*/  USHF.L.U32 UR8, UR61, 0x2, URZ ;  /* 0x000000023d087899 */ /* 0x000fe2000800063f */
[----:B------:R-:W-:Y:S01]  /*6e40*/  F2FP.F16.F32.PACK_AB R65, R67, R66 ;  /* 0x000000424341723e */ /* 0x000fe200000000ff */
[----:B------:R-:W-:Y:S01]  /*6e50*/  UISETP.NE.AND.EX UP0, UPT, UR7, URZ, UPT, UP0 ;  /* 0x0000003f0700728c */ /* 0x000fe2000bf05300 */
[----:B------:R-:W-:Y:S01]  /*6e60*/  F2FP.F16.F32.PACK_AB R72, R73, R72 ;  /* 0x000000484948723e */ /* 0x000fe200000000ff */
[----:B------:R-:W-:Y:S01]  /*6e70*/  ULDC.64 UR10, c[0x0][0x208] ;  /* 0x00008200000a7ab9 */ /* 0x000fe20000000a00 */
        /* <DEDUP_REMOVED lines=9> */
[----:B------:R-:W-:Y:S02]  /*6f10*/  R2UR UR4, R184 ;  /* 0x00000000b80472ca */ /* 0x000fe400000e0000 */
[----:B------:R-:W-:Y:S02]  /*6f20*/  MOV R24, R3 ;  /* 0x0000000300187202 */ /* 0x000fe40000000f00 */
[----:B0-----:R-:W-:-:S03]  /*6f30*/  MOV R25, R4 ;  /* 0x0000000400197202 */ /* 0x001fc60000000f00 */
[----:B------:R-:W-:-:S03]  /*6f40*/  IMAD.WIDE R4, R190, 0x2, R24 ;  /* 0x00000002be047825 */ /* 0x000fc600078e0218 */
[----:B------:R-:W-:-:S03]  /*6f50*/  LOP3.LUT R9, R4, 0x380, RZ, 0xc0, !PT ;  /* 0x0000038004097812 */ /* 0x000fc600078ec0ff */
[----:B------:R-:W-:Y:S01]  /*6f60*/  USHF.L.U64.HI UR9, UR61, 0x2, UR4 ;  /* 0x000000023d097899 */ /* 0x000fe20008010204 */
[C---:B------:R-:W-:Y:S01]  /*6f70*/  IADD3 R97, P6, R4.reuse, 0x20, RZ ;  /* 0x0000002004617810 */ /* 0x040fe20007fde0ff */
[----:B------:R-:W-:Y:S01]  /*6f80*/  UIADD3 UR4, UP1, UR8, UR6, URZ ;  /* 0x0000000608047290 */ /* 0x000fe2000ff3e03f */
[C---:B------:R-:W-:Y:S02]  /*6f90*/  IADD3 R99, P5, R4.reuse, 0x40, RZ ;  /* 0x0000004004637810 */ /* 0x040fe40007fbe0ff */
[C---:B------:R-:W-:Y:S01]  /*6fa0*/  IADD3 R101, P4, R4.reuse, 0x60, RZ ;  /* 0x0000006004657810 */ /* 0x040fe20007f9e0ff */
[--C-:B------:R-:W-:Y:S01]  /*6fb0*/  IMAD.X R31, RZ, RZ, R5.reuse, P6 ;  /* 0x000000ffff1f7224 */ /* 0x100fe200030e0605 */
[----:B------:R-:W-:Y:S01]  /*6fc0*/  IADD3 R103, P3, R4, 0x4000, RZ ;  /* 0x0000400004677810 */ /* 0x000fe20007f7e0ff */
[--C-:B------:R-:W-:Y:S01]  /*6fd0*/  IMAD.X R29, RZ, RZ, R5.reuse, P5 ;  /* 0x000000ffff1d7224 */ /* 0x100fe200028e0605 */
[----:B------:R-:W-:Y:S01]  /*6fe0*/  SHF.R.U64 R9, R9, 0x3, RZ ;  /* 0x0000000309097819 */ /* 0x000fe200000012ff */
[--C-:B------:R-:W-:Y:S01]  /*6ff0*/  IMAD.X R27, RZ, RZ, R5.reuse, P4 ;  /* 0x000000ffff1b7224 */ /* 0x100fe200020e0605 */
[----:B------:R-:W-:Y:S01]  /*7000*/  LOP3.LUT R14, R97, 0x380, RZ, 0xc0, !PT ;  /* 0x00000380610e7812 */ /* 0x000fe200078ec0ff */
[----:B------:R-:W-:Y:S01]  /*7010*/  IMAD.X R15, RZ, RZ, R5, P3 ;  /* 0x000000ffff0f7224 */ /* 0x000fe200018e0605 */
[----:B------:R-:W-:Y:S01]  /*7020*/  LOP3.LUT R26, R99, 0x380, RZ, 0xc0, !PT ;  /* 0x00000380631a7812 */ /* 0x000fe200078ec0ff */
[----:B------:R-:W-:Y:S01]  /*7030*/  UIADD3.X UR6, UR9, UR7, URZ, UP1, !UPT ;  /* 0x0000000709067290 */ /* 0x000fe20008ffe43f */
[----:B------:R-:W-:-:S02]  /*7040*/  LOP3.LUT R44, R101, 0x380, RZ, 0xc0, !PT ;  /* 0x00000380652c7812 */ /* 0x000fc400078ec0ff */
[----:B------:R-:W-:Y:S01]  /*7050*/  LOP3.LUT R46, R103, 0x380, RZ, 0xc0, !PT ;  /* 0x00000380672e7812 */ /* 0x000fe200078ec0ff */
[----:B------:R-:W-:Y:S01]  /*7060*/  BAR.SYNC.DEFER_BLOCKING 0x1, 0x100 ;  /* 0x0044000000007b1d */ /* 0x000fe20000010000 */
[C---:B------:R-:W-:Y:S02]  /*7070*/  IADD3 R105, P2, R4.reuse, 0x4020, RZ ;  /* 0x0000402004697810 */ /* 0x040fe40007f5e0ff */
[C---:B------:R-:W-:Y:S02]  /*7080*/  IADD3 R107, P1, R4.reuse, 0x4040, RZ ;  /* 0x00004040046b7810 */ /* 0x040fe40007f3e0ff */
[----:B------:R-:W-:Y:S01]  /*7090*/  IADD3 R109, P0, R4, 0x4060, RZ ;  /* 0x00004060046d7810 */ /* 0x000fe20007f1e0ff */
[--C-:B------:R-:W-:Y:S01]  /*70a0*/  IMAD.X R13, RZ, RZ, R5.reuse, P2 ;  /* 0x000000ffff0d7224 */ /* 0x100fe200010e0605 */
[----:B------:R-:W-:Y:S01]  /*70b0*/  LOP3.LUT R4, R9, R4, RZ, 0x3c, !PT ;  /* 0x0000000409047212 */ /* 0x000fe200078e3cff */
[--C-:B------:R-:W-:Y:S01]  /*70c0*/  IMAD.X R11, RZ, RZ, R5.reuse, P1 ;  /* 0x000000ffff0b7224 */ /* 0x100fe200008e0605 */
[----:B------:R-:W-:Y:S01]  /*70d0*/  SHF.R.U64 R14, R14, 0x3, RZ ;  /* 0x000000030e0e7819 */ /* 0x000fe200000012ff */
[----:B------:R-:W-:Y:S01]  /*70e0*/  IMAD.X R9, RZ, RZ, R5, P0 ;  /* 0x000000ffff097224 */ /* 0x000fe200000e0605 */
[----:B------:R-:W-:-:S02]  /*70f0*/  SHF.R.U64 R26, R26, 0x3, RZ ;  /* 0x000000031a1a7819 */ /* 0x000fc400000012ff */
[----:B------:R-:W-:Y:S02]  /*7100*/  SHF.R.U64 R44, R44, 0x3, RZ ;  /* 0x000000032c2c7819 */ /* 0x000fe400000012ff */
[----:B------:R-:W-:Y:S02]  /*7110*/  SHF.R.U64 R46, R46, 0x3, RZ ;  /* 0x000000032e2e7819 */ /* 0x000fe400000012ff */
[----:B------:R-:W-:Y:S02]  /*7120*/  MOV R94, R4 ;  /* 0x00000004005e7202 */ /* 0x000fe40000000f00 */
[----:B------:R-:W-:Y:S02]  /*7130*/  LOP3.LUT R30, R14, R97, RZ, 0x3c, !PT ;  /* 0x000000610e1e7212 */ /* 0x000fe400078e3cff */
[----:B------:R-:W-:Y:S02]  /*7140*/  LOP3.LUT R28, R26, R99, RZ, 0x3c, !PT ;  /* 0x000000631a1c7212 */ /* 0x000fe400078e3cff */
[----:B------:R-:W-:-:S02]  /*7150*/  F2FP.F16.F32.PACK_AB R5, R10, R93 ;  /* 0x0000005d0a05723e */ /* 0x000fc400000000ff */
[----:B------:R-:W-:Y:S02]  /*7160*/  LOP3.LUT R26, R44, R101, RZ, 0x3c, !PT ;  /* 0x000000652c1a7212 */ /* 0x000fe400078e3cff */
[----:B------:R-:W-:Y:S02]  /*7170*/  LOP3.LUT R14, R46, R103, RZ, 0x3c, !PT ;  /* 0x000000672e0e7212 */ /* 0x000fe400078e3cff */
[----:B------:R-:W-:Y:S02]  /*7180*/  LOP3.LUT R10, R105, 0x380, RZ, 0xc0, !PT ;  /* 0x00000380690a7812 */ /* 0x000fe400078ec0ff */
[----:B------:R-:W-:Y:S02]  /*7190*/  LOP3.LUT R44, R107, 0x380, RZ, 0xc0, !PT ;  /* 0x000003806b2c7812 */ /* 0x000fe400078ec0ff */
[----:B------:R-:W-:Y:S02]  /*71a0*/  LOP3.LUT R46, R109, 0x380, RZ, 0xc0, !PT ;  /* 0x000003806d2e7812 */ /* 0x000fe400078ec0ff */
[----:B------:R-:W-:-:S02]  /*71b0*/  SHF.R.U64 R10, R10, 0x3, RZ ;  /* 0x000000030a0a7819 */ /* 0x000fc400000012ff */
[----:B------:R-:W-:Y:S02]  /*71c0*/  SHF.R.U64 R44, R44, 0x3, RZ ;  /* 0x000000032c2c7819 */ /* 0x000fe400000012ff */
[----:B------:R-:W-:Y:S02]  /*71d0*/  SHF.R.U64 R46, R46, 0x3, RZ ;  /* 0x000000032e2e7819 */ /* 0x000fe400000012ff */
[----:B------:R-:W-:Y:S02]  /*71e0*/  F2FP.F16.F32.PACK_AB R4, R12, R95 ;  /* 0x0000005f0c04723e */ /* 0x000fe400000000ff */
[----:B------:R-:W-:Y:S02]  /*71f0*/  LOP3.LUT R12, R10, R105, RZ, 0x3c, !PT ;  /* 0x000000690a0c7212 */ /* 0x000fe400078e3cff */
[----:B------:R-:W-:Y:S01]  /*7200*/  LOP3.LUT R10, R44, R107, RZ, 0x3c, !PT ;  /* 0x0000006b2c0a7212 */ /* 0x000fe200078e3cff */
[----:B------:R0:W-:Y:S01]  /*7210*/  STSM.16.M88.4 [R94], R4 ;  /* 0x000000045e007844 */ /* 0x0001e20000000200 */
[----:B------:R-:W-:-:S02]  /*7220*/  LOP3.LUT R8, R46, R109, RZ, 0x3c, !PT ;  /* 0x0000006d2e087212 */ /* 0x000fc400078e3cff */
[----:B------:R-:W-:Y:S02]  /*7230*/  MOV R91, R26 ;  /* 0x0000001a005b7202 */ /* 0x000fe40000000f00 */
[----:B------:R-:W-:Y:S02]  /*7240*/  MOV R27, R10 ;  /* 0x0000000a001b7202 */ /* 0x000fe40000000f00 */
[----:B------:R-:W-:Y:S02]  /*7250*/  MOV R26, R8 ;  /* 0x00000008001a7202 */ /* 0x000fe40000000f00 */
[----:B------:R-:W-:Y:S02]  /*7260*/  MOV R93, R30 ;  /* 0x0000001e005d7202 */ /* 0x000fe40000000f00 */
[----:B------:R-:W-:Y:S02]  /*7270*/  F2FP.F16.F32.PACK_AB R8, R89, R90 ;  /* 0x0000005a5908723e */ /* 0x000fe400000000ff */
[----:B------:R-:W-:-:S02]  /*7280*/  F2FP.F16.F32.PACK_AB R9, R35, R34 ;  /* 0x000000222309723e */ /* 0x000fc400000000ff */
[----:B------:R-:W-:Y:S02]  /*7290*/  F2FP.F16.F32.PACK_AB R10, R37, R88 ;  /* 0x00000058250a723e */ /* 0x000fe400000000ff */
[----:B------:R-:W-:Y:S02]  /*72a0*/  F2FP.F16.F32.PACK_AB R11, R39, R38 ;  /* 0x00000026270b723e */ /* 0x000fe400000000ff */
[----:B------:R-:W-:Y:S02]  /*72b0*/  MOV R92, R28 ;  /* 0x0000001c005c7202 */ /* 0x000fe40000000f00 */
[----:B------:R-:W-:Y:S01]  /*72c0*/  MOV R46, R14 ;  /* 0x0000000e002e7202 */ /* 0x000fe20000000f00 */
[----:B------:R-:W-:Y:S01]  /*72d0*/  STSM.16.M88.4 [R93], R8 ;  /* 0x000000085d007844 */ /* 0x000fe20000000200 */
[----:B------:R-:W-:Y:S02]  /*72e0*/  MOV R44, R12 ;  /* 0x0000000c002c7202 */ /* 0x000fe40000000f00 */
[----:B0-----:R-:W-:-:S02]  /*72f0*/  F2FP.F16.F32.PACK_AB R4, R41, R40 ;  /* 0x000000282904723e */ /* 0x001fc400000000ff */
[----:B------:R-:W-:Y:S02]  /*7300*/  F2FP.F16.F32.PACK_AB R5, R43, R42 ;  /* 0x0000002a2b05723e */ /* 0x000fe400000000ff */
[----:B------:R-:W-:Y:S02]  /*7310*/  F2FP.F16.F32.PACK_AB R6, R33, R36 ;  /* 0x000000242106723e */ /* 0x000fe400000000ff */
[----:B------:R-:W-:Y:S02]  /*7320*/  F2FP.F16.F32.PACK_AB R7, R21, R32 ;  /* 0x000000201507723e */ /* 0x000fe400000000ff */
[----:B------:R-:W-:Y:S02]  /*7330*/  F2FP.F16.F32.PACK_AB R12, R49, R48 ;  /* 0x00000030310c723e */ /* 0x000fe400000000ff */
[----:B------:R-:W-:Y:S01]  /*7340*/  F2FP.F16.F32.PACK_AB R13, R51, R50 ;  /* 0x00000032330d723e */ /* 0x000fe200000000ff */
[----:B------:R0:W-:Y:S01]  /*7350*/  STSM.16.M88.4 [R92], R4 ;  /* 0x000000045c007844 */ /* 0x0001e20000000200 */
[----:B------:R-:W-:-:S02]  /*7360*/  F2FP.F16.F32.PACK_AB R14, R53, R52 ;  /* 0x00000034350e723e */ /* 0x000fc400000000ff */
[----:B------:R-:W-:Y:S02]  /*7370*/  F2FP.F16.F32.PACK_AB R15, R55, R54 ;  /* 0x00000036370f723e */ /* 0x000fe400000000ff */
[----:B------:R-:W-:Y:S02]  /*7380*/  F2FP.F16.F32.PACK_AB R28, R57, R56 ;  /* 0x00000038391c723e */ /* 0x000fe400000000ff */
[----:B------:R-:W-:Y:S01]  /*7390*/  F2FP.F16.F32.PACK_AB R29, R59, R58 ;  /* 0x0000003a3b1d723e */ /* 0x000fe200000000ff */
[----:B------:R-:W-:Y:S01]  /*73a0*/  STSM.16.M88.4 [R91], R12 ;  /* 0x0000000c5b007844 */ /* 0x000fe20000000200 */
[----:B------:R-:W-:Y:S02]  /*73b0*/  F2FP.F16.F32.PACK_AB R30, R61, R60 ;  /* 0x0000003c3d1e723e */ /* 0x000fe400000000ff */
[----:B------:R-:W-:Y:S02]  /*73c0*/  F2FP.F16.F32.PACK_AB R31, R63, R62 ;  /* 0x0000003e3f1f723e */ /* 0x000fe400000000ff */
[----:B------:R-:W-:-:S03]  /*73d0*/  PLOP3.LUT P0, PT, PT, PT, UP0, 0x80, 0x0 ;  /* 0x000000000000781c */ /* 0x000fc60003f0f008 */
[----:B------:R1:W-:Y:S01]  /*73e0*/  STSM.16.M88.4 [R46], R28 ;  /* 0x0000001c2e007844 */ /* 0x0003e20000000200 */
[----:B0-----:R-:W-:Y:S02]  /*73f0*/  IMAD.U32 R4, RZ, RZ, UR4 ;  /* 0x00000004ff047e24 */ /* 0x001fe4000f8e00ff */
[----:B------:R-:W-:Y:S01]  /*7400*/  IMAD.U32 R5, RZ, RZ, UR6 ;  /* 0x00000006ff057e24 */ /* 0x000fe2000f8e00ff */
[----:B------:R0:W-:Y:S01]  /*7410*/  STSM.16.M88.4 [R44], R64 ;  /* 0x000000402c007844 */ /* 0x0001e20000000200 */
[----:B------:R-:W-:-:S03]  /*7420*/  ULDC.64 UR6, c[0x0][0xbe0] ;  /* 0x0002f80000067ab9 */ /* 0x000fc60000000a00 */
[----:B------:R0:W-:Y:S04]  /*7430*/  STSM.16.M88.4 [R27], R72 ;  /* 0x000000481b007844 */ /* 0x0001e80000000200 */
[----:B------:R0:W-:Y:S01]  /*7440*/  STSM.16.M88.4 [R26], R80 ;  /* 0x000000501a007844 */ /* 0x0001e20000000200 */
[----:B------:R-:W-:Y:S06]  /*7450*/  BAR.SYNC.DEFER_BLOCKING 0x1, 0x100 ;  /* 0x0044000000007b1d */ /* 0x000fec0000010000 */
[----:B------:R-:W2:Y:S01]  /*7460*/  @P0 LDG.E R6, desc[UR10][R4.64] ;  /* 0x0000000a04060981 */ /* 0x000ea2000c1e1900 */
[----:B------:R-:W-:Y:S01]  /*7470*/  UISETP.NE.U32.AND UP1, UPT, UR6, URZ, UPT ;  /* 0x0000003f0600728c */ /* 0x000fe2000bf25070 */
[----:B------:R-:W3:Y:S01]  /*7480*/  LDC R51, c[0x0][0xa88] ;  /* 0x0002a200ff337b82 */ /* 0x000ee20000000800 */
[----:B------:R-:W-:Y:S01]  /*7490*/  IMAD R7, R18, 0x40, R17 ;  /* 0x0000004012077824 */ /* 0x000fe200078e0211 */
[----:B------:R-:W-:Y:S01]  /*74a0*/  UMOV UR4, URZ ;  /* 0x0000003f00047c82 */ /* 0x000fe20008000000 */
[----:B------:R-:W-:-:S02]  /*74b0*/  UISETP.NE.AND.EX UP1, UPT, UR7, URZ, UPT, UP1 ;  /* 0x0000003f0700728c */ /* 0x000fc4000bf25310 */
[----:B------:R-:W-:-:S04]  /*74c0*/  IMAD.WIDE R24, R7, 0x2, R24 ;  /* 0x0000000207187825 */ /* 0x000fc800078e0218 */
[----:B------:R-:W-:Y:S02]  /*74d0*/  PLOP3.LUT P2, PT, PT, PT, UP1, 0x80, 0x0 ;  /* 0x000000000000781c */ /* 0x000fe40003f4f018 */
[----:B-1----:R-:W-:-:S03]  /*74e0*/  IADD3 R29, P1, R24, 0x1000, RZ ;  /* 0x00001000181d7810 */ /* 0x002fc60007f3e0ff */
[----:B------:R-:W-:-:S04]  /*74f0*/  @UP1 UIADD3 UR6, UP2, UR8, UR6, URZ ;  /* 0x0000000608061290 */ /* 0x000fc8000ff5e03f */
[----:B------:R-:W-:-:S06]  /*7500*/  @UP1 UIADD3.X UR7, UR9, UR7, URZ, UP2, !UPT ;  /* 0x0000000709071290 */ /* 0x000fcc00097fe43f */
[----:B------:R-:W-:Y:S01]  /*7510*/  IMAD.U32 R7, RZ, RZ, UR7 ;  /* 0x00000007ff077e24 */ /* 0x000fe2000f8e00ff */
[----:B--2---:R-:W-:Y:S01]  /*7520*/  @P0 R2UR UR4, R6 ;  /* 0x00000000060402ca */ /* 0x004fe200000e0000 */
[----:B------:R-:W-:-:S05]  /*7530*/  IMAD.U32 R6, RZ, RZ, UR6 ;  /* 0x00000006ff067e24 */ /* 0x000fca000f8e00ff */
[----:B---3--:R0:W5:Y:S01]  /*7540*/  @P2 LDG.E R51, desc[UR10][R6.64] ;  /* 0x0000000a06332981 */ /* 0x008162000c1e1900 */
[----:B------:R-:W-:Y:S08]  /*7550*/  @P2 BRA `(.L_x_282) ;  /* 0x0000000000142947 */ /* 0x000ff00003800000 */
[----:B------:R-:W-:Y:S05]  /*7560*/  @!P0 BRA `(.L_x_282) ;  /* 0x0000000000108947 */ /* 0x000fea0003800000 */
[----:B------:R-:W-:Y:S02]  /*7570*/  ULDC.64 UR6, c[0x0][0x208] ;  /* 0x0000820000067ab9 */ /* 0x000fe40000000a00 */
[----:B0-----:R-:W2:Y:S04]  /*7580*/  LDG.E R6, desc[UR6][R4.64] ;  /* 0x0000000604067981 */ /* 0x001ea8000c1e1900 */
[----:B-----5:R-:W2:Y:S02]  /*7590*/  LDG.E R51, desc[UR6][R4.64+0x4] ;  /* 0x0000040604337981 */ /* 0x020ea4000c1e1900 */
[----:B--2---:R-:W-:-:S07]  /*75a0*/  IMAD.IADD R51, R51, 0x1, -R6 ;  /* 0x0000000133337824 */ /* 0x004fce00078e0a06 */
.L_x_282:
[----:B------:R-:W-:Y:S01]  /*75b0*/  R2UR UR15, R23 ;  /* 0x00000000170f72ca */ /* 0x000fe200000e0000 */
[----:B------:R-:W-:Y:S01]  /*75c0*/  ULDC.64 UR12, c[0x0][0xb70] ;  /* 0x0002dc00000c7ab9 */ /* 0x000fe20000000a00 */
[----:B------:R-:W-:Y:S01]  /*75d0*/  R2UR UR14, R184 ;  /* 0x00000000b80e72ca */ /* 0x000fe200000e0000 */
[----:B------:R-:W-:Y:S01]  /*75e0*/  USHF.R.S32.HI UR9, URZ, 0x1f, UR4 ;  /* 0x0000001f3f097899 */ /* 0x000fe20008011404 */
[----:B------:R-:W-:Y:S01]  /*75f0*/  IMAD R8, R22, 0x80, R189 ;  /* 0x0000008016087824 */ /* 0x000fe200078e02bd */
[----:B------:R-:W-:Y:S01]  /*7600*/  UMOV UR8, UR4 ;  /* 0x0000000400087c82 */ /* 0x000fe20008000000 */
[----:B------:R-:W-:Y:S01]  /*7610*/  USEL UR61, UR61, URZ, !UP0 ;  /* 0x0000003f3d3d7287 */ /* 0x000fe2000c000000 */
[----:B------:R-:W-:Y:S01]  /*7620*/  IADD3 R13, P2, R24, 0x2000, RZ ;  /* 0x00002000180d7810 */ /* 0x000fe20007f5e0ff */
[----:B------:R-:W-:Y:S01]  /*7630*/  ULDC.64 UR16, c[0x0][0x208] ;  /* 0x0000820000107ab9 */ /* 0x000fe20000000a00 */
[----:B------:R-:W-:Y:S02]  /*7640*/  SHF.R.S32.HI R5, RZ, 0x1f, R8 ;  /* 0x0000001fff057819 */ /* 0x000fe40000011408 */
[----:B------:R-:W-:-:S02]  /*7650*/  LOP3.LUT R28, R29, 0x380, RZ, 0xc0, !PT ;  /* 0x000003801d1c7812 */ /* 0x000fc400078ec0ff */
[----:B------:R-:W-:Y:S01]  /*7660*/  USHF.R.S32.HI UR11, URZ, 0x1f, UR15 ;  /* 0x0000001f3f0b7899 */ /* 0x000fe2000801140f */
[----:B0-----:R-:W-:Y:S01]  /*7670*/  IADD3 R7, P6, R24, 0x3000, RZ ;  /* 0x0000300018077810 */ /* 0x001fe20007fde0ff */
[----:B------:R-:W-:Y:S01]  /*7680*/  USEL UR14, UR14, URZ, !UP0 ;  /* 0x0000003f0e0e7287 */ /* 0x000fe2000c000000 */
[----:B------:R-:W-:Y:S01]  /*7690*/  LOP3.LUT R12, R13, 0x380, RZ, 0xc0, !PT ;  /* 0x000003800d0c7812 */ /* 0x000fe200078ec0ff */
[----:B------:R-:W-:Y:S01]  /*76a0*/  UIMAD UR10, UR11, UR12, URZ ;  /* 0x0000000c0b0a72a4 */ /* 0x000fe2000f8e023f */
[----:B------:R-:W-:Y:S01]  /*76b0*/  SHF.R.U64 R28, R28, 0x3, RZ ;  /* 0x000000031c1c7819 */ /* 0x000fe200000012ff */
[----:B------:R-:W-:Y:S01]  /*76c0*/  UIMAD.WIDE.U32 UR6, UR15, UR12, UR8 ;  /* 0x0000000c0f0672a5 */ /* 0x000fe2000f8e0008 */
[----:B------:R-:W-:Y:S01]  /*76d0*/  LOP3.LUT R4, R7, 0x380, RZ, 0xc0, !PT ;  /* 0x0000038007047812 */ /* 0x000fe200078ec0ff */
[----:B------:R-:W-:Y:S01]  /*76e0*/  UIMAD UR10, UR15, UR13, UR10 ;  /* 0x0000000d0f0a72a4 */ /* 0x000fe2000f8e020a */
[----:B------:R-:W-:Y:S02]  /*76f0*/  SHF.R.U64 R12, R12, 0x3, RZ ;  /* 0x000000030c0c7819 */ /* 0x000fe400000012ff */
[----:B------:R-:W-:Y:S01]  /*7700*/  ULDC.64 UR12, c[0x0][0xb78] ;  /* 0x0002de00000c7ab9 */ /* 0x000fe20000000a00 */
[----:B------:R-:W-:Y:S01]  /*7710*/  UIADD3 UR7, UR7, UR10, URZ ;  /* 0x0000000a07077290 */ /* 0x000fe2000fffe03f */
[----:B------:R-:W-:Y:S01]  /*7720*/  LOP3.LUT R28, R28, R29, RZ, 0x3c, !PT ;  /* 0x0000001d1c1c7212 */ /* 0x000fe200078e3cff */
[----:B------:R-:W-:Y:S01]  /*7730*/  UIMAD UR8, UR14, UR12, URZ ;  /* 0x0000000c0e0872a4 */ /* 0x000fe2000f8e023f */
[----:B------:R-:W-:Y:S01]  /*7740*/  SHF.R.U64 R4, R4, 0x3, RZ ;  /* 0x0000000304047819 */ /* 0x000fe200000012ff */
[----:B------:R-:W-:Y:S01]  /*7750*/  UIMAD.WIDE.U32 UR6, UR61, UR12, UR6 ;  /* 0x0000000c3d0672a5 */ /* 0x000fe2000f8e0006 */
[--C-:B------:R-:W-:Y:S01]  /*7760*/  IMAD.X R29, RZ, RZ, R25.reuse, P1 ;  /* 0x000000ffff1d7224 */ /* 0x100fe200008e0619 */
[----:B------:R-:W-:Y:S01]  /*7770*/  UIMAD UR8, UR61, UR13, UR8 ;  /* 0x0000000d3d0872a4 */ /* 0x000fe2000f8e0208 */
[----:B------:R-:W-:Y:S01]  /*7780*/  LOP3.LUT R12, R12, R13, RZ, 0x3c, !PT ;  /* 0x0000000d0c0c7212 */ /* 0x000fe200078e3cff */
[----:B------:R-:W-:Y:S01]  /*7790*/  IMAD.X R13, RZ, RZ, R25, P2 ;  /* 0x000000ffff0d7224 */ /* 0x000fe200010e0619 */
[----:B------:R-:W-:Y:S01]  /*77a0*/  IADD3 R41, P5, R24, 0x4000, RZ ;  /* 0x0000400018297810 */ /* 0x000fe20007fbe0ff */
[----:B------:R-:W-:Y:S01]  /*77b0*/  ULDC.64 UR12, c[0x0][0xaa0] ;  /* 0x0002a800000c7ab9 */ /* 0x000fe20000000a00 */
[----:B------:R-:W-:Y:S01]  /*77c0*/  IADD3 R6, P0, R8, UR6, RZ ;  /* 0x0000000608067c10 */ /* 0x000fe2000ff1e0ff */
[----:B------:R-:W-:Y:S01]  /*77d0*/  IMAD.U32 R10, RZ, RZ, UR8 ;  /* 0x00000008ff0a7e24 */ /* 0x000fe2000f8e00ff */
[----:B------:R-:W-:-:S02]  /*77e0*/  LOP3.LUT R4, R4, R7, RZ, 0x3c, !PT ;  /* 0x0000000704047212 */ /* 0x000fc400078e3cff */
[C---:B------:R-:W-:Y:S02]  /*77f0*/  IADD3 R33, P4, R24.reuse, 0x5000, RZ ;  /* 0x0000500018217810 */ /* 0x040fe40007f9e0ff */
[----:B------:R-:W-:Y:S01]  /*7800*/  IADD3.X R5, R5, UR7, R10, P0, !PT ;  /* 0x0000000705057c10 */ /* 0x000fe200087fe40a */
[----:B------:R-:W-:Y:S01]  /*7810*/  ULDC.64 UR6, c[0x0][0xb40] ;  /* 0x0002d00000067ab9 */ /* 0x000fe20000000a00 */
[----:B------:R-:W-:Y:S02]  /*7820*/  IADD3 R27, P3, R24, 0x6000, RZ ;  /* 0x00006000181b7810 */ /* 0x000fe40007f7e0ff */
[----:B------:R-:W-:Y:S02]  /*7830*/  LEA R48, P0, R6, UR6, 0x2 ;  /* 0x0000000606307c11 */ /* 0x000fe4000f8010ff */
[----:B------:R-:W-:Y:S02]  /*7840*/  IADD3 R7, P2, R24, 0x7000, RZ ;  /* 0x0000700018077810 */ /* 0x000fe40007f5e0ff */
[----:B------:R-:W-:Y:S01]  /*7850*/  LEA.HI.X R49, R6, UR7, R5, 0x2, P0 ;  /* 0x0000000706317c11 */ /* 0x000fe200080f1405 */
[----:B------:R-:W-:Y:S01]  /*7860*/  VIADD R6, R8, 0x8 ;  /* 0x0000000808067836 */ /* 0x000fe20000000000 */
[----:B------:R-:W-:-:S02]  /*7870*/  LOP3.LUT P0, RZ, R186, 0x3, RZ, 0xc0, !PT ;  /* 0x00000003baff7812 */ /* 0x000fc4000780c0ff */
[----:B------:R-:W-:Y:S02]  /*7880*/  LOP3.LUT R40, R41, 0x380, RZ, 0xc0, !PT ;  /* 0x0000038029287812 */ /* 0x000fe400078ec0ff */
[----:B------:R-:W-:Y:S02]  /*7890*/  LOP3.LUT R32, R33, 0x380, RZ, 0xc0, !PT ;  /* 0x0000038021207812 */ /* 0x000fe400078ec0ff */
[----:B------:R-:W-:Y:S02]  /*78a0*/  LOP3.LUT R26, R27, 0x380, RZ, 0xc0, !PT ;  /* 0x000003801b1a7812 */ /* 0x000fe400078ec0ff */
[----:B------:R-:W-:Y:S01]  /*78b0*/  LOP3.LUT R37, R24, 0x380, RZ, 0xc0, !PT ;  /* 0x0000038018257812 */ /* 0x000fe200078ec0ff */
[----:B------:R-:W-:Y:S01]  /*78c0*/  UIMAD UR6, UR9, UR12, URZ ;  /* 0x0000000c090672a4 */ /* 0x000fe2000f8e023f */
[-C--:B-----5:R-:W-:Y:S01]  /*78d0*/  ISETP.GE.OR P1, PT, R8, R51.reuse, P0 ;  /* 0x000000330800720c */ /* 0x0a0fe20000726670 */
[----:B------:R-:W-:Y:S01]  /*78e0*/  IMAD.U32 R19, RZ, RZ, UR12 ;  /* 0x0000000cff137e24 */ /* 0x000fe2000f8e00ff */
[----:B------:R-:W-:Y:S01]  /*78f0*/  ISETP.GE.OR P0, PT, R6, R51, P0 ;  /* 0x000000330600720c */ /* 0x000fe20000706670 */
[--C-:B------:R-:W-:Y:S01]  /*7900*/  IMAD.X R5, RZ, RZ, R25.reuse, P6 ;  /* 0x000000ffff057224 */ /* 0x100fe200030e0619 */
[----:B------:R-:W-:Y:S01]  /*7910*/  LOP3.LUT R6, R7, 0x380, RZ, 0xc0, !PT ;  /* 0x0000038007067812 */ /* 0x000fe200078ec0ff */
[----:B------:R-:W-:Y:S01]  /*7920*/  IMAD.X R9, RZ, RZ, R25, P2 ;  /* 0x000000ffff097224 */ /* 0x000fe200010e0619 */
[----:B------:R-:W-:-:S02]  /*7930*/  SHF.R.U64 R40, R40, 0x3, RZ ;  /* 0x0000000328287819 */ /* 0x000fc400000012ff */
[----:B------:R-:W-:Y:S02]  /*7940*/  SHF.R.U64 R32, R32, 0x3, RZ ;  /* 0x0000000320207819 */ /* 0x000fe400000012ff */
[----:B------:R-:W-:Y:S02]  /*7950*/  SHF.R.U64 R26, R26, 0x3, RZ ;  /* 0x000000031a1a7819 */ /* 0x000fe400000012ff */
[----:B------:R-:W-:Y:S01]  /*7960*/  SHF.R.U64 R37, R37, 0x3, RZ ;  /* 0x0000000325257819 */ /* 0x000fe200000012ff */
[----:B------:R0:W-:Y:S01]  /*7970*/  @!P1 STG.E desc[UR16][R48.64], R20 ;  /* 0x0000001430009986 */ /* 0x0001e2000c101910 */
[----:B------:R-:W-:Y:S02]  /*7980*/  SHF.R.U64 R6, R6, 0x3, RZ ;  /* 0x0000000306067819 */ /* 0x000fe400000012ff */
[----:B------:R-:W-:Y:S01]  /*7990*/  SHF.R.S32.HI R21, RZ, 0x1f, R17 ;  /* 0x0000001fff157819 */ /* 0x000fe20000011411 */
[----:B------:R-:W-:Y:S01]  /*79a0*/  UIMAD UR6, UR4, UR13, UR6 ;  /* 0x0000000d040672a4 */ /* 0x000fe2000f8e0206 */
[----:B------:R-:W-:Y:S01]  /*79b0*/  LOP3.LUT R40, R40, R41, RZ, 0x3c, !PT ;  /* 0x0000002928287212 */ /* 0x000fe200078e3cff */
[--C-:B------:R-:W-:Y:S01]  /*79c0*/  IMAD.X R41, RZ, RZ, R25.reuse, P5 ;  /* 0x000000ffff297224 */ /* 0x100fe200028e0619 */
[----:B------:R-:W-:Y:S01]  /*79d0*/  LOP3.LUT R32, R32, R33, RZ, 0x3c, !PT ;  /* 0x0000002120207212 */ /* 0x000fe200078e3cff */
[--C-:B------:R-:W-:Y:S01]  /*79e0*/  IMAD.X R33, RZ, RZ, R25.reuse, P4 ;  /* 0x000000ffff217224 */ /* 0x100fe200020e0619 */
[----:B------:R-:W-:Y:S01]  /*79f0*/  LOP3.LUT R26, R26, R27, RZ, 0x3c, !PT ;  /* 0x0000001b1a1a7212 */ /* 0x000fe200078e3cff */
[----:B------:R-:W-:Y:S01]  /*7a00*/  IMAD.X R27, RZ, RZ, R25, P3 ;  /* 0x000000ffff1b7224 */ /* 0x000fe200018e0619 */
[----:B------:R-:W-:Y:S01]  /*7a10*/  LOP3.LUT R36, R37, R24, RZ, 0x3c, !PT ;  /* 0x0000001825247212 */ /* 0x000fe200078e3cff */
[----:B0-----:R-:W-:Y:S01]  /*7a20*/  IMAD.MOV.U32 R20, RZ, RZ, R17 ;  /* 0x000000ffff147224 */ /* 0x001fe200078e0011 */
[----:B------:R-:W-:Y:S01]  /*7a30*/  LOP3.LUT R8, R6, R7, RZ, 0x3c, !PT ;  /* 0x0000000706087212 */ /* 0x000fe200078e3cff */
[----:B------:R-:W-:Y:S01]  /*7a40*/  IMAD.MOV.U32 R37, RZ, RZ, R25 ;  /* 0x000000ffff257224 */ /* 0x000fe200078e0019 */
[----:B------:R0:W-:Y:S01]  /*7a50*/  @!P0 STG.E desc[UR16][R48.64+0x20], R0 ;  /* 0x0000200030008986 */ /* 0x0001e2000c101910 */
[----:B------:R-:W-:-:S03]  /*7a60*/  IMAD.WIDE.U32 R20, R19, UR4, R20 ;  /* 0x0000000413147c25 */ /* 0x000fc6000f8e0014 */
[----:B------:R-:W5:Y:S01]  /*7a70*/  LD.E.128 R28, desc[UR16][R28.64] ;  /* 0x000000101c1c7980 */ /* 0x000f62000c101d00 */
[----:B------:R-:W-:Y:S01]  /*7a80*/  VIADD R21, R21, UR6 ;  /* 0x0000000615157c36 */ /* 0x000fe20008000000 */
[----:B------:R-:W-:Y:S02]  /*7a90*/  ULDC.64 UR6, c[0x0][0xae0] ;  /* 0x0002b80000067ab9 */ /* 0x000fe40000000a00 */
[----:B------:R-:W5:Y:S04]  /*7aa0*/  LD.E.128 R36, desc[UR16][R36.64] ;  /* 0x0000001024247980 */ /* 0x000f68000c101d00 */
[----:B------:R-:W5:Y:S04]  /*7ab0*/  LD.E.128 R12, desc[UR16][R12.64] ;  /* 0x000000100c0c7980 */ /* 0x000f68000c101d00 */
[----:B------:R-:W5:Y:S04]  /*7ac0*/  LD.E.128 R4, desc[UR16][R4.64] ;  /* 0x0000001004047980 */ /* 0x000f68000c101d00 */
[----:B------:R-:W5:Y:S04]  /*7ad0*/  LD.E.128 R40, desc[UR16][R40.64] ;  /* 0x0000001028287980 */ /* 0x000f68000c101d00 */
[----:B------:R-:W5:Y:S04]  /*7ae0*/  LD.E.128 R32, desc[UR16][R32.64] ;  /* 0x0000001020207980 */ /* 0x000f68000c101d00 */
[----:B------:R-:W5:Y:S04]  /*7af0*/  LD.E.128 R24, desc[UR16][R26.64] ;  /* 0x000000101a187980 */ /* 0x000f68000c101d00 */
[----:B------:R-:W5:Y:S01]  /*7b00*/  LD.E.128 R8, desc[UR16][R8.64] ;  /* 0x0000001008087980 */ /* 0x000f62000c101d00 */
[----:B------:R-:W-:Y:S01]  /*7b10*/  UIMAD UR4, UR11, UR6, URZ ;  /* 0x000000060b0472a4 */ /* 0x000fe2000f8e023f */
[----:B------:R-:W-:Y:S01]  /*7b20*/  @!PT LDS RZ, [RZ] ;  /* 0x00000000fffff984 */ /* 0x000fe20000000800 */
[----:B------:R-:W-:Y:S01]  /*7b30*/  @!PT LDS RZ, [RZ] ;  /* 0x00000000fffff984 */ /* 0x000fe20000000800 */
[----:B------:R-:W-:Y:S01]  /*7b40*/  @!PT LDS RZ, [RZ] ;  /* 0x00000000fffff984 */ /* 0x000fe20000000800 */
[----:B------:R-:W-:Y:S01]  /*7b50*/  @!PT LDS RZ, [RZ] ;  /* 0x00000000fffff984 */ /* 0x000fe20000000800 */
[----:B------:R1:W-:Y:S06]  /*7b60*/  MEMBAR.ALL.CTA ;  /* 0x0000000000007992 */ /* 0x0003ec0000008000 */
[----:B-1----:R-:W1:Y:S01]  /*7b70*/  FENCE.VIEW.ASYNC.S ;  /* 0x00000000000073c6 */ /* 0x002e620000000000 */
[----:B------:R-:W-:Y:S01]  /*7b80*/  IMAD.U32 R23, RZ, RZ, UR6 ;  /* 0x00000006ff177e24 */ /* 0x000fe2000f8e00ff */
[----:B------:R-:W-:Y:S01]  /*7b90*/  UIMAD UR4, UR15, UR7, UR4 ;  /* 0x000000070f0472a4 */ /* 0x000fe2000f8e0204 */
[----:B------:R-:W-:-:S02]  /*7ba0*/  IMAD R51, R22, -0x80, R51 ;  /* 0xffffff8016337824 */ /* 0x000fc400078e0233 */
[----:B------:R-:W-:Y:S01]  /*7bb0*/  IMAD.WIDE.U32 R20, R23, UR15, R20 ;  /* 0x0000000f17147c25 */ /* 0x000fe2000f8e0014 */
[----:B------:R-:W-:Y:S02]  /*7bc0*/  ULDC.64 UR6, c[0x0][0xae8] ;  /* 0x0002ba0000067ab9 */ /* 0x000fe40000000a00 */
[C---:B------:R-:W-:Y:S01]  /*7bd0*/  ISETP.GE.AND P2, PT, R18.reuse, R51, PT ;  /* 0x000000331200720c */ /* 0x040fe20003f46270 */
[----:B------:R-:W-:Y:S01]  /*7be0*/  VIADD R21, R21, UR4 ;  /* 0x0000000415157c36 */ /* 0x000fe20008000000 */
[----:B------:R-:W-:Y:S01]  /*7bf0*/  UIMAD UR4, UR14, UR6, URZ ;  /* 0x000000060e0472a4 */ /* 0x000fe2000f8e023f */
[----:B------:R-:W-:Y:S02]  /*7c00*/  VIADD R3, R3, 0x34820 ;  /* 0x0003482003037836 */ /* 0x000fe40000000000 */
[C---:B0-----:R-:W-:Y:S02]  /*7c10*/  VIADD R0, R18.reuse, 0x20 ;  /* 0x0000002012007836 */ /* 0x041fe40000000000 */
[----:B------:R-:W-:-:S02]  /*7c20*/  VIADD R19, R18, 0x60 ;  /* 0x0000006012137836 */ /* 0x000fc40000000000 */
[----:B------:R-:W-:Y:S01]  /*7c30*/  IMAD.U32 R49, RZ, RZ, UR6 ;  /* 0x00000006ff317e24 */ /* 0x000fe2000f8e00ff */
[----:B------:R-:W-:Y:S01]  /*7c40*/  UIMAD UR4, UR61, UR7, UR4 ;  /* 0x000000073d0472a4 */ /* 0x000fe2000f8e0204 */
[----:B------:R-:W-:Y:S02]  /*7c50*/  PRMT R3, RZ, 0x654, R3 ;  /* 0x00000654ff037816 */ /* 0x000fe40000000003 */
[----:B------:R-:W-:Y:S01]  /*7c60*/  IMAD.WIDE.U32 R48, R49, UR61, R20 ;  /* 0x0000003d31307c25 */ /* 0x000fe2000f8e0014 */
[-C--:B------:R-:W-:Y:S02]  /*7c70*/  ISETP.GE.AND P4, PT, R0, R51.reuse, PT ;  /* 0x000000330000720c */ /* 0x080fe40003f86270 */
[-C--:B------:R-:W-:Y:S01]  /*7c80*/  ISETP.GE.AND P1, PT, R19, R51.reuse, PT ;  /* 0x000000331300720c */ /* 0x080fe20003f26270 */
[----:B------:R-:W-:Y:S01]  /*7c90*/  VIADD R0, R18, 0x40 ;  /* 0x0000004012007836 */ /* 0x000fe20000000000 */
[--C-:B------:R-:W-:Y:S01]  /*7ca0*/  SHF.R.S32.HI R19, RZ, 0x1f, R18.reuse ;  /* 0x0000001fff137819 */ /* 0x100fe20000011412 */
[----:B-1----:R0:W-:Y:S01]  /*7cb0*/  SYNCS.ARRIVE.TRANS64.RED.A1T0 RZ, [R3+URZ], RZ ;  /* 0x000000ff03ff79a7 */ /* 0x0021e2000810043f */
[----:B------:R-:W-:Y:S01]  /*7cc0*/  VIADD R53, R49, UR4 ;  /* 0x0000000431357c36 */ /* 0x000fe20008000000 */
[----:B------:R-:W-:Y:S01]  /*7cd0*/  BSSY B1, `(.L_x_283) ;  /* 0x0000015000017945 */ /* 0x000fe20003800000 */
[----:B------:R-:W-:Y:S01]  /*7ce0*/  ISETP.GE.AND P0, PT, R0, R51, PT ;  /* 0x000000330000720c */ /* 0x000fe20003f06270 */
[----:B------:R-:W-:-:S02]  /*7cf0*/  IMAD.WIDE R22, R22, 0x80, R18 ;  /* 0x0000008016167825 */ /* 0x000fc400078e0212 */
[----:B------:R-:W-:Y:S10]  /*7d00*/  @P2 BRA `(.L_x_284) ;  /* 0x0000000000442947 */ /* 0x000ff40003800000 */
[----:B------:R-:W-:Y:S01]  /*7d10*/  ULDC.64 UR6, c[0x0][0xad8] ;  /* 0x0002b60000067ab9 */ /* 0x000fe20000000a00 */
[----:B------:R-:W-:Y:S01]  /*7d20*/  VIADD R0, R17, 0x40 ;  /* 0x0000004011007836 */ /* 0x000fe20000000000 */
[----:B------:R-:W-:Y:S01]  /*7d30*/  ULDC UR4, c[0x0][0xa8c] ;  /* 0x0002a30000047ab9 */ /* 0x000fe20000000800 */
[----:B0-----:R-:W-:Y:S01]  /*7d40*/  IMAD R3, R23, UR6, RZ ;  /* 0x0000000617037c24 */ /* 0x001fe2000f8e02ff */
[----:B------:R-:W-:Y:S01]  /*7d50*/  ISETP.GE.AND P2, PT, R17, UR4, PT ;  /* 0x0000000411007c0c */ /* 0x000fe2000bf46270 */
[----:B------:R-:W-:Y:S01]  /*7d60*/  IMAD.MOV.U32 R20, RZ, RZ, R48 ;  /* 0x000000ffff147224 */ /* 0x000fe200078e0030 */
[----:B------:R-:W-:Y:S01]  /*7d70*/  ISETP.GE.AND P3, PT, R0, UR4, PT ;  /* 0x0000000400007c0c */ /* 0x000fe2000bf66270 */
[----:B------:R-:W-:Y:S01]  /*7d80*/  IMAD.MOV.U32 R21, RZ, RZ, R53 ;  /* 0x000000ffff157224 */ /* 0x000fe200078e0035 */
[----:B------:R-:W-:Y:S01]  /*7d90*/  ULDC.64 UR8, c[0x0][0x208] ;  /* 0x0000820000087ab9 */ /* 0x000fe20000000a00 */
[C---:B------:R-:W-:Y:S02]  /*7da0*/  IMAD R3, R22.reuse, UR7, R3 ;  /* 0x0000000716037c24 */ /* 0x040fe4000f8e0203 */
[----:B------:R-:W-:Y:S01]  /*7db0*/  IMAD.WIDE.U32 R20, R22, UR6, R20 ;  /* 0x0000000616147c25 */ /* 0x000fe2000f8e0014 */
[----:B------:R-:W-:-:S03]  /*7dc0*/  ULDC.64 UR6, c[0x0][0xa80] ;  /* 0x0002a00000067ab9 */ /* 0x000fc60000000a00 */
[----:B------:R-:W-:Y:S01]  /*7dd0*/  IMAD.IADD R3, R21, 0x1, R3 ;  /* 0x0000000115037824 */ /* 0x000fe200078e0203 */
[----:B------:R-:W-:-:S04]  /*7de0*/  LEA R50, P5, R20, UR6, 0x1 ;  /* 0x0000000614327c11 */ /* 0x000fc8000f8a08ff */
[----:B------:R-:W-:-:S05]  /*7df0*/  LEA.HI.X R51, R20, UR7, R3, 0x1, P5 ;  /* 0x0000000714337c11 */ /* 0x000fca000a8f0c03 */
[----:B-----5:R1:W-:Y:S04]  /*7e00*/  @!P2 STG.E.128 desc[UR8][R50.64], R36 ;  /* 0x000000243200a986 */ /* 0x0203e8000c101d08 */
[----:B------:R1:W-:Y:S02]  /*7e10*/  @!P3 STG.E.128 desc[UR8][R50.64+0x80], R40 ;  /* 0x000080283200b986 */ /* 0x0003e4000c101d08 */
.L_x_284:
[----:B------:R-:W-:Y:S05]  /*7e20*/  BSYNC B1 ;  /* 0x0000000000017941 */ /* 0x000fea0003800000 */
.L_x_283:
[----:B------:R-:W-:Y:S04]  /*7e30*/  BSSY B1, `(.L_x_285) ;  /* 0x0000015000017945 */ /* 0x000fe80003800000 */
[----:B------:R-:W-:Y:S05]  /*7e40*/  @P4 BRA `(.L_x_286) ;  /* 0x00000000004c4947 */ /* 0x000fea0003800000 */
[----:B0-----:R-:W-:Y:S01]  /*7e50*/  IADD3 R3, P2, R22, 0x20, RZ ;  /* 0x0000002016037810 */ /* 0x001fe20007f5e0ff */
[----:B------:R-:W-:Y:S01]  /*7e60*/  ULDC.64 UR6, c[0x0][0xad8] ;  /* 0x0002b60000067ab9 */ /* 0x000fe20000000a00 */
[----:B------:R-:W-:Y:S01]  /*7e70*/  IMAD.MOV.U32 R20, RZ, RZ, R48 ;  /* 0x000000ffff147224 */ /* 0x000fe200078e0030 */
[----:B------:R-:W-:Y:S01]  /*7e80*/  ULDC UR4, c[0x0][0xa8c] ;  /* 0x0002a30000047ab9 */ /* 0x000fe20000000800 */
[----:B------:R-:W-:Y:S01]  /*7e90*/  IMAD.MOV.U32 R21, RZ, RZ, R53 ;  /* 0x000000ffff157224 */ /* 0x000fe200078e0035 */
[C---:B------:R-:W-:Y:S01]  /*7ea0*/  ISETP.GE.AND P3, PT, R17.reuse, UR4, PT ;  /* 0x0000000411007c0c */ /* 0x040fe2000bf66270 */
[----:B------:R-:W-:Y:S01]  /*7eb0*/  IMAD.X R0, RZ, RZ, R23, P2 ;  /* 0x000000ffff007224 */ /* 0x000fe200010e0617 */
[----:B------:R-:W-:Y:S01]  /*7ec0*/  ULDC.64 UR8, c[0x0][0x208] ;  /* 0x0000820000087ab9 */ /* 0x000fe20000000a00 */
[----:B-1---5:R-:W-:Y:S02]  /*7ed0*/  VIADD R36, R17, 0x40 ;  /* 0x0000004011247836 */ /* 0x022fe40000000000 */
[----:B------:R-:W-:-:S02]  /*7ee0*/  IMAD R0, R0, UR6, RZ ;  /* 0x0000000600007c24 */ /* 0x000fc4000f8e02ff */
[----:B------:R-:W-:Y:S01]  /*7ef0*/  IMAD.WIDE.U32 R20, R3, UR6, R20 ;  /* 0x0000000603147c25 */ /* 0x000fe2000f8e0014 */
[----:B------:R-:W-:-:S03]  /*7f00*/  ISETP.GE.AND P4, PT, R36, UR4, PT ;  /* 0x0000000424007c0c */ /* 0x000fc6000bf86270 */
[----:B------:R-:W-:Y:S01]  /*7f10*/  IMAD R3, R3, UR7, R0 ;  /* 0x0000000703037c24 */ /* 0x000fe2000f8e0200 */
[----:B------:R-:W-:Y:S02]  /*7f20*/  ULDC.64 UR6, c[0x0][0xa80] ;  /* 0x0002a00000067ab9 */ /* 0x000fe40000000a00 */
[----:B------:R-:W-:Y:S01]  /*7f30*/  LEA R36, P2, R20, UR6, 0x1 ;  /* 0x0000000614247c11 */ /* 0x000fe2000f8408ff */
[----:B------:R-:W-:-:S05]  /*7f40*/  IMAD.IADD R3, R21, 0x1, R3 ;  /* 0x0000000115037824 */ /* 0x000fca00078e0203 */
[----:B------:R-:W-:-:S05]  /*7f50*/  LEA.HI.X R37, R20, UR7, R3, 0x1, P2 ;  /* 0x0000000714257c11 */ /* 0x000fca00090f0c03 */
[----:B------:R2:W-:Y:S04]  /*7f60*/  @!P3 STG.E.128 desc[UR8][R36.64], R28 ;  /* 0x0000001c2400b986 */ /* 0x0005e8000c101d08 */
[----:B------:R2:W-:Y:S02]  /*7f70*/  @!P4 STG.E.128 desc[UR8][R36.64+0x80], R32 ;  /* 0x000080202400c986 */ /* 0x0005e4000c101d08 */
.L_x_286:
[----:B------:R-:W-:Y:S05]  /*7f80*/  BSYNC B1 ;  /* 0x0000000000017941 */ /* 0x000fea0003800000 */
.L_x_285:
        /* <DEDUP_REMOVED lines=10> */
[----:B--2--5:R-:W-:Y:S02]  /*8030*/  VIADD R28, R17, 0x40 ;  /* 0x00000040111c7836 */ /* 0x024fe40000000000 */
        /* <DEDUP_REMOVED lines=10> */
.L_x_288:
[----:B------:R-:W-:Y:S05]  /*80e0*/  BSYNC B1 ;  /* 0x0000000000017941 */ /* 0x000fea0003800000 */
.L_x_287:
[----:B------:R-:W-:Y:S05]  /*80f0*/  @P1 BRA `(.L_x_289) ;  /* 0x0000000c00301947 */ /* 0x000fea0003800000 */
[----:B0-----:R-:W-:Y:S01]  /*8100*/  IADD3 R3, P0, R22, 0x60, RZ ;  /* 0x0000006016037810 */ /* 0x001fe20007f1e0ff */
[----:B------:R-:W-:Y:S01]  /*8110*/  ULDC.64 UR6, c[0x0][0xad8] ;  /* 0x0002b60000067ab9 */ /* 0x000fe20000000a00 */
[----:B---3-5:R-:W-:Y:S01]  /*8120*/  IMAD.MOV.U32 R12, RZ, RZ, R48 ;  /* 0x000000ffff0c7224 */ /* 0x028fe200078e0030 */
[----:B------:R-:W-:Y:S01]  /*8130*/  ULDC UR4, c[0x0][0xa8c] ;  /* 0x0002a30000047ab9 */ /* 0x000fe20000000800 */
[----:B------:R-:W-:Y:S01]  /*8140*/  IMAD.MOV.U32 R13, RZ, RZ, R53 ;  /* 0x000000ffff0d7224 */ /* 0x000fe200078e0035 */
[----:B------:R-:W-:Y:S01]  /*8150*/  ISETP.GE.AND P1, PT, R17, UR4, PT ;  /* 0x0000000411007c0c */ /* 0x000fe2000bf26270 */
[----:B------:R-:W-:Y:S01]  /*8160*/  IMAD.X R22, RZ, RZ, R23, P0 ;  /* 0x000000ffff167224 */ /* 0x000fe200000e0617 */
[----:B------:R-:W-:Y:S01]  /*8170*/  ULDC.64 UR8, c[0x0][0x208] ;  /* 0x0000820000087ab9 */ /* 0x000fe20000000a00 */
[----:B------:R-:W-:-:S04]  /*8180*/  IMAD.WIDE.U32 R12, R3, UR6, R12 ;  /* 0x00000006030c7c25 */ /* 0x000fc8000f8e000c */
[----:B------:R-:W-:Y:S02]  /*8190*/  IMAD R22, R22, UR6, RZ ;  /* 0x0000000616167c24 */ /* 0x000fe4000f8e02ff */
[----:B------:R-:W-:Y:S02]  /*81a0*/  VIADD R0, R17, 0x40 ;  /* 0x0000004011007836 */ /* 0x000fe40000000000 */
[----:B------:R-:W-:Y:S01]  /*81b0*/  IMAD R3, R3, UR7, R22 ;  /* 0x0000000703037c24 */ /* 0x000fe2000f8e0216 */
[----:B------:R-:W-:Y:S02]  /*81c0*/  ULDC.64 UR6, c[0x0][0xa80] ;  /* 0x0002a00000067ab9 */ /* 0x000fe40000000a00 */
[----:B------:R-:W-:Y:S01]  /*81d0*/  LEA R14, P0, R12, UR6, 0x1 ;  /* 0x000000060c0e7c11 */ /* 0x000fe2000f8008ff */
[----:B------:R-:W-:-:S05]  /*81e0*/  IMAD.IADD R3, R13, 0x1, R3 ;  /* 0x000000010d037824 */ /* 0x000fca00078e0203 */
[----:B------:R-:W-:Y:S02]  /*81f0*/  LEA.HI.X R15, R12, UR7, R3, 0x1, P0 ;  /* 0x000000070c0f7c11 */ /* 0x000fe400080f0c03 */
[----:B------:R-:W-:-:S03]  /*8200*/  ISETP.GE.AND P0, PT, R0, UR4, PT ;  /* 0x0000000400007c0c */ /* 0x000fc6000bf06270 */
[----:B------:R4:W-:Y:S10]  /*8210*/  @!P1 STG.E.128 desc[UR8][R14.64], R4 ;  /* 0x000000040e009986 */ /* 0x0009f4000c101d08 */
[----:B------:R-:W-:Y:S05]  /*8220*/  @P0 BRA `(.L_x_289) ;  /* 0x0000000800e40947 */ /* 0x000fea0003800000 */
[----:B------:R-:W-:Y:S02]  /*8230*/  ULDC.64 UR6, c[0x0][0x208] ;  /* 0x0000820000067ab9 */ /* 0x000fe40000000a00 */
[----:B------:R0:W-:Y:S01]  /*8240*/  STG.E.128 desc[UR6][R14.64+0x80], R8 ;  /* 0x000080080e007986 */ /* 0x0001e2000c101d06 */
[----:B------:R-:W-:Y:S05]  /*8250*/  BRA `(.L_x_289) ;  /* 0x0000000800d87947 */ /* 0x000fea0003800000 */
.L_x_281:
[----:B------:R-:W-:Y:S01]  /*8260*/  R2UR UR4, R184 ;  /* 0x00000000b80472ca */ /* 0x000fe200000e0000 */
[----:B------:R-:W-:Y:S01]  /*8270*/  USHF.L.U32 UR8, UR61, 0x2, URZ ;  /* 0x000000023d087899 */ /* 0x000fe2000800063f */
[----:B------:R-:W-:Y:S01]  /*8280*/  IMAD.MOV.U32 R9, RZ, RZ, RZ ;  /* 0x000000ffff097224 */ /* 0x000fe200078e00ff */
[----:B------:R-:W-:Y:S01]  /*8290*/  ULDC.64 UR6, c[0x0][0xbd8] ;  /* 0x0002f60000067ab9 */ /* 0x000fe20000000a00 */
[----:B------:R-:W-:Y:S01]  /*82a0*/  ULDC.64 UR10, c[0x0][0x208] ;  /* 0x00008200000a7ab9 */ /* 0x000fe20000000a00 */
[----:B------:R-:W-:-:S04]  /*82b0*/  UISETP.NE.U32.AND UP0, UPT, UR6, URZ, UPT ;  /* 0x0000003f0600728c */ /* 0x000fc8000bf05070 */
[----:B------:R-:W-:-:S04]  /*82c0*/  UISETP.NE.AND.EX UP0, UPT, UR7, URZ, UPT, UP0 ;  /* 0x0000003f0700728c */ /* 0x000fc8000bf05300 */
[----:B------:R-:W-:Y:S02]  /*82d0*/  USHF.L.U64.HI UR9, UR61, 0x2, UR4 ;  /* 0x000000023d097899 */ /* 0x000fe40008010204 */
[----:B------:R-:W-:Y:S01]  /*82e0*/  UIADD3 UR4, UP1, UR8, UR6, URZ ;  /* 0x0000000608047290 */ /* 0x000fe2000ff3e03f */
[----:B------:R-:W0:Y:S01]  /*82f0*/  LDC R3, c[0x0][0xa88] ;  /* 0x0002a200ff037b82 */ /* 0x000e220000000800 */
[----:B------:R-:W-:Y:S02]  /*8300*/  PLOP3.LUT P1, PT, PT, PT, UP0, 0x80, 0x0 ;  /* 0x000000000000781c */ /* 0x000fe40003f2f008 */
[----:B------:R-:W-:Y:S02]  /*8310*/  UIADD3.X UR6, UR9, UR7, URZ, UP1, !UPT ;  /* 0x0000000709067290 */ /* 0x000fe40008ffe43f */
[----:B------:R-:W-:-:S04]  /*8320*/  IMAD.U32 R4, RZ, RZ, UR4 ;  /* 0x00000004ff047e24 */ /* 0x000fc8000f8e00ff */
[----:B------:R-:W-:Y:S01]  /*8330*/  IMAD.U32 R5, RZ, RZ, UR6 ;  /* 0x00000006ff057e24 */ /* 0x000fe2000f8e00ff */
[----:B------:R-:W-:Y:S02]  /*8340*/  ULDC.64 UR6, c[0x0][0xbe0] ;  /* 0x0002f80000067ab9 */ /* 0x000fe40000000a00 */
[----:B------:R-:W-:Y:S02]  /*8350*/  UISETP.NE.U32.AND UP1, UPT, UR6, URZ, UPT ;  /* 0x0000003f0600728c */ /* 0x000fe4000bf25070 */
[----:B------:R1:W5:Y:S02]  /*8360*/  @P1 LDG.E R9, desc[UR10][R4.64] ;  /* 0x0000000a04091981 */ /* 0x000364000c1e1900 */
[----:B------:R-:W-:-:S06]  /*8370*/  UISETP.NE.AND.EX UP1, UPT, UR7, URZ, UPT, UP1 ;  /* 0x0000003f0700728c */ /* 0x000fcc000bf25310 */
[----:B------:R-:W-:-:S05]  /*8380*/  PLOP3.LUT P2, PT, PT, PT, UP1, 0x80, 0x0 ;  /* 0x000000000000781c */ /* 0x000fca0003f4f018 */
[----:B------:R-:W-:-:S04]  /*8390*/  @UP1 UIADD3 UR6, UP2, UR8, UR6, URZ ;  /* 0x0000000608061290 */ /* 0x000fc8000ff5e03f */
[----:B------:R-:W-:Y:S02]  /*83a0*/  @UP1 UIADD3.X UR7, UR9, UR7, URZ, UP2, !UPT ;  /* 0x0000000709071290 */ /* 0x000fe400097fe43f */
[----:B------:R-:W-:-:S04]  /*83b0*/  IMAD.U32 R6, RZ, RZ, UR6 ;  /* 0x00000006ff067e24 */ /* 0x000fc8000f8e00ff */
[----:B------:R-:W-:Y:S01]  /*83c0*/  IMAD.U32 R7, RZ, RZ, UR7 ;  /* 0x00000007ff077e24 */ /* 0x000fe2000f8e00ff */
[----:B------:R-:W-:-:S04]  /*83d0*/  ISETP.GE.AND P0, PT, R192, 0x80, PT ;  /* 0x00000080c000780c */ /* 0x000fc80003f06270 */
[----:B0-----:R1:W5:Y:S01]  /*83e0*/  @P2 LDG.E R3, desc[UR10][R6.64] ;  /* 0x0000000a06032981 */ /* 0x001362000c1e1900 */
[----:B------:R-:W-:Y:S08]  /*83f0*/  @P2 BRA `(.L_x_290) ;  /* 0x0000000000142947 */ /* 0x000ff00003800000 */
[----:B------:R-:W-:Y:S05]  /*8400*/  @!P1 BRA `(.L_x_290) ;  /* 0x0000000000109947 */ /* 0x000fea0003800000 */
[----:B------:R-:W-:Y:S02]  /*8410*/  ULDC.64 UR6, c[0x0][0x208] ;  /* 0x0000820000067ab9 */ /* 0x000fe40000000a00 */
[----:B------:R-:W2:Y:S04]  /*8420*/  LDG.E R0, desc[UR6][R4.64] ;  /* 0x0000000604007981 */ /* 0x000ea8000c1e1900 */
[----:B-----5:R-:W2:Y:S02]  /*8430*/  LDG.E R3, desc[UR6][R4.64+0x4] ;  /* 0x0000040604037981 */ /* 0x020ea4000c1e1900 */
[----:B--2---:R-:W-:-:S07]  /*8440*/  IMAD.IADD R3, R3, 0x1, -R0 ;  /* 0x0000000103037824 */ /* 0x004fce00078e0a00 */
.L_x_290:
[----:B------:R-:W-:Y:S01]  /*8450*/  R2UR UR6, R23 ;  /* 0x00000000170672ca */ /* 0x000fe200000e0000 */
[----:B------:R-:W-:Y:S01]  /*8460*/  USEL UR61, UR61, URZ, !UP0 ;  /* 0x0000003f3d3d7287 */ /* 0x000fe2000c000000 */
[----:B------:R-:W-:Y:S01]  /*8470*/  R2UR UR4, R184 ;  /* 0x00000000b80472ca */ /* 0x000fe200000e0000 */
[----:B------:R-:W-:Y:S01]  /*8480*/  BSSY B1, `(.L_x_291) ;  /* 0x0000020000017945 */ /* 0x000fe20003800000 */
[----:B------:R-:W-:Y:S02]  /*8490*/  SHF.R.S32.HI R10, RZ, 0x1f, R17 ;  /* 0x0000001fff0a7819 */ /* 0x000fe40000011411 */
[----:B-----5:R-:W-:-:S07]  /*84a0*/  SHF.R.S32.HI R8, RZ, 0x1f, R9 ;  /* 0x0000001fff087819 */ /* 0x020fce0000011409 */
[----:B------:R-:W-:Y:S02]  /*84b0*/  USHF.R.S32.HI UR7, URZ, 0x1f, UR6 ;  /* 0x0000001f3f077899 */ /* 0x000fe40008011406 */
[----:B------:R-:W-:Y:S01]  /*84c0*/  USEL UR8, UR4, URZ, !UP0 ;  /* 0x0000003f04087287 */ /* 0x000fe2000c000000 */
[----:B------:R-:W-:Y:S11]  /*84d0*/  @P0 BRA `(.L_x_292) ;  /* 0x0000000000680947 */ /* 0x000ff60003800000 */
[----:B------:R-:W0:Y:S02]  /*84e0*/  S2R R0, SR_TID.X ;  /* 0x0000000000007919 */ /* 0x000e240000002100 */
[----:B0-----:R-:W-:-:S04]  /*84f0*/  IMAD R0, R22, 0x80, R0 ;  /* 0x0000008016007824 */ /* 0x001fc800078e0200 */
[----:B------:R-:W-:-:S05]  /*8500*/  VIADD R0, R0, 0xffffff80 ;  /* 0xffffff8000007836 */ /* 0x000fca0000000000 */
[----:B------:R-:W-:-:S13]  /*8510*/  ISETP.GE.AND P0, PT, R0, R3, PT ;  /* 0x000000030000720c */ /* 0x000fda0003f06270 */
[----:B------:R-:W-:Y:S05]  /*8520*/  @P0 BRA `(.L_x_292) ;  /* 0x0000000000540947 */ /* 0x000fea0003800000 */
[----:B------:R-:W-:Y:S01]  /*8530*/  R2UR UR6, R23 ;  /* 0x00000000170672ca */ /* 0x000fe200000e0000 */
[----:B------:R-:W-:Y:S01]  /*8540*/  ULDC.64 UR10, c[0x0][0xb70] ;  /* 0x0002dc00000a7ab9 */ /* 0x000fe20000000a00 */
[C---:B-1----:R-:W-:Y:S01]  /*8550*/  IADD3 R4, P0, R0.reuse, R9, RZ ;  /* 0x0000000900047210 */ /* 0x042fe20007f1e0ff */
[----:B------:R-:W-:Y:S02]  /*8560*/  UIMAD UR4, UR7, UR10, URZ ;  /* 0x0000000a070472a4 */ /* 0x000fe4000f8e023f */
[----:B------:R-:W-:Y:S01]  /*8570*/  IMAD.U32 R7, RZ, RZ, UR10 ;  /* 0x0000000aff077e24 */ /* 0x000fe2000f8e00ff */
[----:B------:R-:W-:Y:S01]  /*8580*/  ULDC.64 UR12, c[0x0][0x208] ;  /* 0x00008200000c7ab9 */ /* 0x000fe20000000a00 */
[----:B------:R-:W-:-:S06]  /*8590*/  LEA.HI.X.SX32 R5, R0, R8, 0x1, P0 ;  /* 0x0000000800057211 */ /* 0x000fcc00000f0eff */
[----:B------:R-:W-:Y:S02]  /*85a0*/  UIMAD UR4, UR6, UR11, UR4 ;  /* 0x0000000b060472a4 */ /* 0x000fe4000f8e0204 */
[----:B------:R-:W-:Y:S01]  /*85b0*/  IMAD.WIDE.U32 R4, R7, UR6, R4 ;  /* 0x0000000607047c25 */ /* 0x000fe2000f8e0004 */
[----:B------:R-:W-:Y:S02]  /*85c0*/  ULDC.64 UR10, c[0x0][0xb78] ;  /* 0x0002de00000a7ab9 */ /* 0x000fe40000000a00 */
[----:B------:R-:W-:Y:S01]  /*85d0*/  UIMAD UR6, UR8, UR10, URZ ;  /* 0x0000000a080672a4 */ /* 0x000fe2000f8e023f */
[----:B------:R-:W-:Y:S02]  /*85e0*/  VIADD R5, R5, UR4 ;  /* 0x0000000405057c36 */ /* 0x000fe40008000000 */
[----:B------:R-:W-:Y:S01]  /*85f0*/  IMAD.U32 R7, RZ, RZ, UR10 ;  /* 0x0000000aff077e24 */ /* 0x000fe2000f8e00ff */
[----:B------:R-:W-:-:S03]  /*8600*/  UIMAD UR6, UR61, UR11, UR6 ;  /* 0x0000000b3d0672a4 */ /* 0x000fc6000f8e0206 */
[----:B------:R-:W-:Y:S01]  /*8610*/  IMAD.WIDE.U32 R4, R7, UR61, R4 ;  /* 0x0000003d07047c25 */ /* 0x000fe2000f8e0004 */
[----:B------:R-:W-:-:S03]  /*8620*/  ULDC.64 UR10, c[0x0][0xb40] ;  /* 0x0002d000000a7ab9 */ /* 0x000fc60000000a00 */
[----:B------:R-:W-:Y:S01]  /*8630*/  VIADD R5, R5, UR6 ;  /* 0x0000000605057c36 */ /* 0x000fe20008000000 */
[----:B------:R-:W-:-:S04]  /*8640*/  LEA R6, P0, R4, UR10, 0x2 ;  /* 0x0000000a04067c11 */ /* 0x000fc8000f8010ff */
[----:B------:R-:W-:Y:S01]  /*8650*/  LEA.HI.X R7, R4, UR11, R5, 0x2, P0 ;  /* 0x0000000b04077c11 */ /* 0x000fe200080f1405 */
[----:B------:R-:W-:-:S05]  /*8660*/  IMAD.MOV.U32 R5, RZ, RZ, -0x800000 ;  /* 0xff800000ff057424 */ /* 0x000fca00078e00ff */
[----:B------:R0:W-:Y:S03]  /*8670*/  STG.E desc[UR12][R6.64], R5 ;  /* 0x0000000506007986 */ /* 0x0001e6000c10190c */
.L_x_292:
[----:B------:R-:W-:Y:S05]  /*8680*/  BSYNC B1 ;  /* 0x0000000000017941 */ /* 0x000fea0003800000 */
.L_x_291:
[----:B------:R-:W-:Y:S01]  /*8690*/  R2UR UR6, R23 ;  /* 0x00000000170672ca */ /* 0x000fe200000e0000 */
[----:B------:R-:W-:Y:S01]  /*86a0*/  ULDC.64 UR10, c[0x0][0xaa0] ;  /* 0x0002a800000a7ab9 */ /* 0x000fe20000000a00 */
[----:B-1----:R-:W-:Y:S01]  /*86b0*/  IMAD.MOV.U32 R4, RZ, RZ, R17 ;  /* 0x000000ffff047224 */ /* 0x002fe200078e0011 */
[----:B------:R-:W-:Y:S01]  /*86c0*/  BSSY B1, `(.L_x_293) ;  /* 0x000002f000017945 */ /* 0x000fe20003800000 */
[----:B0-----:R-:W-:Y:S02]  /*86d0*/  IMAD.MOV.U32 R5, RZ, RZ, R10 ;  /* 0x000000ffff057224 */ /* 0x001fe400078e000a */
[----:B------:R-:W-:Y:S02]  /*86e0*/  IMAD R0, R8, UR10, RZ ;  /* 0x0000000a08007c24 */ /* 0x000fe4000f8e02ff */
[----:B------:R-:W-:-:S04]  /*86f0*/  IMAD.WIDE.U32 R4, R9, UR10, R4 ;  /* 0x0000000a09047c25 */ /* 0x000fc8000f8e0004 */
[----:B------:R-:W-:Y:S01]  /*8700*/  IMAD R9, R9, UR11, R0 ;  /* 0x0000000b09097c24 */ /* 0x000fe2000f8e0200 */
[----:B------:R-:W-:Y:S01]  /*8710*/  ULDC.64 UR10, c[0x0][0xae0] ;  /* 0x0002b800000a7ab9 */ /* 0x000fe20000000a00 */
[----:B------:R-:W-:Y:S01]  /*8720*/  IMAD R3, R22, -0x80, R3 ;  /* 0xffffff8016037824 */ /* 0x000fe200078e0203 */
[----:B------:R-:W-:Y:S01]  /*8730*/  UIMAD UR4, UR7, UR10, URZ ;  /* 0x0000000a070472a4 */ /* 0x000fe2000f8e023f */
[----:B------:R-:W-:Y:S01]  /*8740*/  IMAD.IADD R5, R5, 0x1, R9 ;  /* 0x0000000105057824 */ /* 0x000fe200078e0209 */
[----:B------:R-:W-:Y:S01]  /*8750*/  SHF.R.S32.HI R9, RZ, 0x1f, R18 ;  /* 0x0000001fff097819 */ /* 0x000fe20000011412 */
[----:B------:R-:W-:Y:S01]  /*8760*/  IMAD.U32 R7, RZ, RZ, UR10 ;  /* 0x0000000aff077e24 */ /* 0x000fe2000f8e00ff */
[----:B------:R-:W-:Y:S01]  /*8770*/  UIMAD UR4, UR6, UR11, UR4 ;  /* 0x0000000b060472a4 */ /* 0x000fe2000f8e0204 */
[C---:B------:R-:W-:Y:S01]  /*8780*/  ISETP.GE.AND P2, PT, R18.reuse, R3, PT ;  /* 0x000000031200720c */ /* 0x040fe20003f46270 */
[----:B------:R-:W-:Y:S02]  /*8790*/  VIADD R6, R18, 0x40 ;  /* 0x0000004012067836 */ /* 0x000fe40000000000 */
[----:B------:R-:W-:Y:S01]  /*87a0*/  IMAD.WIDE.U32 R4, R7, UR6, R4 ;  /* 0x0000000607047c25 */ /* 0x000fe2000f8e0004 */
[----:B------:R-:W-:-:S02]  /*87b0*/  ULDC.64 UR6, c[0x0][0xae8] ;  /* 0x0002ba0000067ab9 */ /* 0x000fc40000000a00 */
[-C--:B------:R-:W-:Y:S01]  /*87c0*/  ISETP.GE.AND P1, PT, R6, R3.reuse, PT ;  /* 0x000000030600720c */ /* 0x080fe20003f26270 */
[----:B------:R-:W-:Y:S01]  /*87d0*/  VIADD R5, R5, UR4 ;  /* 0x0000000405057c36 */ /* 0x000fe20008000000 */
[----:B------:R-:W-:Y:S01]  /*87e0*/  UIMAD UR4, UR8, UR6, URZ ;  /* 0x00000006080472a4 */ /* 0x000fe2000f8e023f */
[----:B------:R-:W-:Y:S02]  /*87f0*/  VIADD R0, R18, 0x20 ;  /* 0x0000002012007836 */ /* 0x000fe40000000000 */
[----:B------:R-:W-:Y:S01]  /*8800*/  IMAD.U32 R7, RZ, RZ, UR6 ;  /* 0x00000006ff077e24 */ /* 0x000fe2000f8e00ff */
[----:B------:R-:W-:Y:S01]  /*8810*/  UIMAD UR4, UR61, UR7, UR4 ;  /* 0x000000073d0472a4 */ /* 0x000fe2000f8e0204 */
[----:B------:R-:W-:Y:S01]  /*8820*/  IMAD.MOV.U32 R8, RZ, RZ, R18 ;  /* 0x000000ffff087224 */ /* 0x000fe200078e0012 */
[----:B------:R-:W-:Y:S01]  /*8830*/  ISETP.GE.AND P3, PT, R0, R3, PT ;  /* 0x000000030000720c */ /* 0x000fe20003f66270 */
[----:B------:R-:W-:-:S04]  /*8840*/  IMAD.WIDE.U32 R6, R7, UR61, R4 ;  /* 0x0000003d07067c25 */ /* 0x000fc8000f8e0004 */
[----:B------:R-:W-:Y:S02]  /*8850*/  VIADD R0, R18, 0x60 ;  /* 0x0000006012007836 */ /* 0x000fe40000000000 */
[----:B------:R-:W-:Y:S02]  /*8860*/  VIADD R11, R7, UR4 ;  /* 0x00000004070b7c36 */ /* 0x000fe40008000000 */
[----:B------:R-:W-:Y:S01]  /*8870*/  IMAD.WIDE R8, R22, 0x80, R8 ;  /* 0x0000008016087825 */ /* 0x000fe200078e0208 */
[----:B------:R-:W-:Y:S01]  /*8880*/  ISETP.GE.AND P0, PT, R0, R3, PT ;  /* 0x000000030000720c */ /* 0x000fe20003f06270 */
[----:B------:R-:W-:-:S12]  /*8890*/  @P2 BRA `(.L_x_294) ;  /* 0x0000000000442947 */ /* 0x000fd80003800000 */
[----:B------:R-:W-:Y:S01]  /*88a0*/  ULDC.64 UR6, c[0x0][0xad8] ;  /* 0x0002b60000067ab9 */ /* 0x000fe20000000a00 */
[----:B------:R-:W-:Y:S01]  /*88b0*/  VIADD R0, R17, 0x40 ;  /* 0x0000004011007836 */ /* 0x000fe20000000000 */
[----:B------:R-:W-:Y:S01]  /*88c0*/  ULDC UR4, c[0x0][0xa8c] ;  /* 0x0002a30000047ab9 */ /* 0x000fe20000000800 */
[----:B------:R-:W-:Y:S01]  /*88d0*/  IMAD R3, R9, UR6, RZ ;  /* 0x0000000609037c24 */ /* 0x000fe2000f8e02ff */
        /* <DEDUP_REMOVED lines=11> */
[----:B------:R0:W-:Y:S04]  /*8990*/  @!P4 STG.E.128 desc[UR8][R12.64], RZ ;  /* 0x000000ff0c00c986 */ /* 0x0001e8000c101d08 */
[----:B------:R0:W-:Y:S02]  /*89a0*/  @!P5 STG.E.128 desc[UR8][R12.64+0x80], RZ ;  /* 0x000080ff0c00d986 */ /* 0x0001e4000c101d08 */
.L_x_294:
[----:B------:R-:W-:Y:S05]  /*89b0*/  BSYNC B1 ;  /* 0x0000000000017941 */ /* 0x000fea0003800000 */
.L_x_293:
[----:B------:R-:W-:Y:S04]  /*89c0*/  BSSY B1, `(.L_x_295) ;  /* 0x0000015000017945 */ /* 0x000fe80003800000 */
[----:B------:R-:W-:Y:S05]  /*89d0*/  @P3 BRA `(.L_x_296) ;  /* 0x00000000004c3947 */ /* 0x000fea0003800000 */
[----:B------:R-:W-:Y:S01]  /*89e0*/  IADD3 R3, P2, R8, 0x20, RZ ;  /* 0x0000002008037810 */ /* 0x000fe20007f5e0ff */
[----:B------:R-:W-:Y:S01]  /*89f0*/  ULDC.64 UR6, c[0x0][0xad8] ;  /* 0x0002b60000067ab9 */ /* 0x000fe20000000a00 */
[----:B------:R-:W-:Y:S01]  /*8a00*/  IMAD.MOV.U32 R4, RZ, RZ, R6 ;  /* 0x000000ffff047224 */ /* 0x000fe200078e0006 */
[----:B------:R-:W-:Y:S01]  /*8a10*/  ULDC UR4, c[0x0][0xa8c] ;  /* 0x0002a30000047ab9 */ /* 0x000fe20000000800 */
[----:B------:R-:W-:Y:S01]  /*8a20*/  IMAD.MOV.U32 R5, RZ, RZ, R11 ;  /* 0x000000ffff057224 */ /* 0x000fe200078e000b */
[C---:B------:R-:W-:Y:S01]  /*8a30*/  ISETP.GE.AND P3, PT, R17.reuse, UR4, PT ;  /* 0x0000000411007c0c */ /* 0x040fe2000bf66270 */
[----:B------:R-:W-:Y:S01]  /*8a40*/  IMAD.X R0, RZ, RZ, R9, P2 ;  /* 0x000000ffff007224 */ /* 0x000fe200010e0609 */
[----:B------:R-:W-:Y:S01]  /*8a50*/  ULDC.64 UR8, c[0x0][0x208] ;  /* 0x0000820000087ab9 */ /* 0x000fe20000000a00 */
[----:B------:R-:W-:Y:S02]  /*8a60*/  VIADD R10, R17, 0x40 ;  /* 0x00000040110a7836 */ /* 0x000fe40000000000 */
[----:B------:R-:W-:-:S02]  /*8a70*/  IMAD R0, R0, UR6, RZ ;  /* 0x0000000600007c24 */ /* 0x000fc4000f8e02ff */
[----:B------:R-:W-:Y:S01]  /*8a80*/  IMAD.WIDE.U32 R4, R3, UR6, R4 ;  /* 0x0000000603047c25 */ /* 0x000fe2000f8e0004 */
[----:B------:R-:W-:-:S03]  /*8a90*/  ISETP.GE.AND P4, PT, R10, UR4, PT ;  /* 0x000000040a007c0c */ /* 0x000fc6000bf86270 */
[----:B------:R-:W-:Y:S01]  /*8aa0*/  IMAD R3, R3, UR7, R0 ;  /* 0x0000000703037c24 */ /* 0x000fe2000f8e0200 */
[----:B------:R-:W-:Y:S02]  /*8ab0*/  ULDC.64 UR6, c[0x0][0xa80] ;  /* 0x0002a00000067ab9 */ /* 0x000fe40000000a00 */
[----:B0-----:R-:W-:Y:S01]  /*8ac0*/  LEA R12, P2, R4, UR6, 0x1 ;  /* 0x00000006040c7c11 */ /* 0x001fe2000f8408ff */
[----:B------:R-:W-:-:S05]  /*8ad0*/  IMAD.IADD R3, R5, 0x1, R3 ;  /* 0x0000000105037824 */ /* 0x000fca00078e0203 */
[----:B------:R-:W-:-:S05]  /*8ae0*/  LEA.HI.X R13, R4, UR7, R3, 0x1, P2 ;  /* 0x00000007040d7c11 */ /* 0x000fca00090f0c03 */
[----:B------:R1:W-:Y:S04]  /*8af0*/  @!P3 STG.E.128 desc[UR8][R12.64], RZ ;  /* 0x000000ff0c00b986 */ /* 0x0003e8000c101d08 */
[----:B------:R1:W-:Y:S02]  /*8b00*/  @!P4 STG.E.128 desc[UR8][R12.64+0x80], RZ ;  /* 0x000080ff0c00c986 */ /* 0x0003e4000c101d08 */
.L_x_296:
[----:B------:R-:W-:Y:S05]  /*8b10*/  BSYNC B1 ;  /* 0x0000000000017941 */ /* 0x000fea0003800000 */
.L_x_295:
        /* <DEDUP_REMOVED lines=16> */
[----:B01----:R-:W-:Y:S01]  /*8c20*/  LEA R12, P1, R4, UR6, 0x1 ;  /* 0x00000006040c7c11 */ /* 0x003fe2000f8208ff */
[----:B------:R-:W-:-:S05]  /*8c30*/  IMAD.IADD R3, R5, 0x1, R3 ;  /* 0x0000000105037824 */ /* 0x000fca00078e0203 */
[----:B------:R-:W-:-:S05]  /*8c40*/  LEA.HI.X R13, R4, UR7, R3, 0x1, P1 ;  /* 0x00000007040d7c11 */ /* 0x000fca00088f0c03 */
[----:B------:R2:W-:Y:S04]  /*8c50*/  @!P2 STG.E.128 desc[UR8][R12.64], RZ ;  /* 0x000000ff0c00a986 */ /* 0x0005e8000c101d08 */
[----:B------:R2:W-:Y:S02]  /*8c60*/  @!P3 STG.E.128 desc[UR8][R12.64+0x80], RZ ;  /* 0x000080ff0c00b986 */ /* 0x0005e4000c101d08 */
.L_x_298:
[----:B------:R-:W-:Y:S05]  /*8c70*/  BSYNC B1 ;  /* 0x0000000000017941 */ /* 0x000fea0003800000 */
.L_x_297:
        /* <DEDUP_REMOVED lines=18> */
[----:B------:R3:W-:Y:S04]  /*8da0*/  @!P1 STG.E.128 desc[UR8][R6.64], RZ ;  /* 0x000000ff06009986 */ /* 0x0007e8000c101d08 */
[----:B------:R3:W-:Y:S02]  /*8db0*/  @!P2 STG.E.128 desc[UR8][R6.64+0x80], RZ ;  /* 0x000080ff0600a986 */ /* 0x0007e4000c101d08 */
.L_x_289:
[----:B------:R-:W-:Y:S05]  /*8dc0*/  BSYNC B0 ;  /* 0x0000000000007941 */ /* 0x000fea0003800000 */
.L_x_280:
[----:B------:R-:W-:Y:S02]  /*8dd0*/  ULDC UR4, c[0x0][0xc14] ;  /* 0x0003050000047ab9 */ /* 0x000fe40000000800 */
[----:B------:R-:W-:-:S13]  /*8de0*/  ISETP.GE.AND P0, PT, R47, UR4, PT ;  /* 0x000000042f007c0c */ /* 0x000fda000bf06270 */
[----:B------:R-:W-:Y:S05]  /*8df0*/  @!P0 BRA `(.L_x_299) ;  /* 0xffffff7c00ec8947 */ /* 0x000fea000383ffff */
[----:B------:R-:W-:Y:S05]  /*8e00*/  EXIT ;  /* 0x000000000000794d */ /* 0x000fea0003800000 */
.L_x_255:
[----:B------:R-:W-:-:S08]  /*8e10*/  NOP ;  /* 0x0000000000007918 */ /* 0x000fd00000000000 */
[----:B0-----:R-:W0:-:S00]  /*8e20*/  USETMAXREG.DEALLOC.CTAPOOL 0x18 ;  /* 0x00000018000079c8 */ /* 0x001e0000080e0500 */
[----:B0-----:R-:W-:-:S06]  /*8e30*/  LOP3.LUT R0, R0, 0x3, RZ, 0xc0, !PT ;  /* 0x0000000300007812 */ /* 0x001fcc00078ec0ff */
[----:B------:R-:W0:Y:S02]  /*8e40*/  SHFL.IDX PT, R0, R0, RZ, 0x1f ;  /* 0x00001fff00007589 */ /* 0x000e2400000e0000 */
[----:B0-----:R-:W-:-:S13]  /*8e50*/  ISETP.NE.AND P0, PT, R0, RZ, PT ;  /* 0x000000ff0000720c */ /* 0x001fda0003f05270 */
[----:B------:R-:W-:Y:S05]  /*8e60*/  @P0 EXIT ;  /* 0x000000000000094d */ /* 0x000fea0003800000 */
[----:B------:R-:W0:Y:S01]  /*8e70*/  S2R R2, SR_TID.X ;  /* 0x0000000000027919 */ /* 0x000e220000002100 */
[----:B------:R-:W-:Y:S01]  /*8e80*/  LOP3.LUT R4, R4, 0xffffffdf, RZ, 0xc0, !PT ;  /* 0xffffffdf04047812 */ /* 0x000fe200078ec0ff */
[----:B------:R-:W-:Y:S01]  /*8e90*/  ULDC UR5, c[0x0][0xc14] ;  /* 0x0003050000057ab9 */ /* 0x000fe20000000800 */
[----:B------:R-:W-:Y:S01]  /*8ea0*/  IMAD.MOV.U32 R0, RZ, RZ, RZ ;  /* 0x000000ffff007224 */ /* 0x000fe200078e00ff */
[----:B------:R-:W-:Y:S01]  /*8eb0*/  ULDC.64 UR6, c[0x0][0x208] ;  /* 0x0000820000067ab9 */ /* 0x000fe20000000a00 */
[----:B------:R-:W-:Y:S01]  /*8ec0*/  ULDC UR4, c[0x0][0xc10] ;  /* 0x0003040000047ab9 */ /* 0x000fe20000000800 */
[----:B0-----:R-:W-:-:S04]  /*8ed0*/  LOP3.LUT R8, R2, 0x1f, RZ, 0xc0, !PT ;  /* 0x0000001f02087812 */ /* 0x001fc800078ec0ff */
[----:B------:R-:W-:-:S13]  /*8ee0*/  ISETP.NE.AND P0, PT, R8, 0x1f, PT ;  /* 0x0000001f0800780c */ /* 0x000fda0003f05270 */
[----:B------:R-:W-:Y:S02]  /*8ef0*/  @P0 LOP3.LUT R4, R4, 0x20, RZ, 0xfc, !PT ;  /* 0x0000002004040812 */ /* 0x000fe400078efcff */
[----:B------:R-:W-:-:S13]  /*8f00*/  ISETP.GE.OR P0, PT, R8, UR5, !P0 ;  /* 0x0000000508007c0c */ /* 0x000fda000c706670 */
[----:B------:R-:W0:Y:S02]  /*8f10*/  @!P0 LDC.64 R2, c[0x0][0xc58] ;  /* 0x00031600ff028b82 */ /* 0x000e240000000a00 */
[----:B0-----:R-:W-:-:S05]  /*8f20*/  @!P0 IMAD.WIDE.U32 R2, R8, 0x4, R2 ;  /* 0x0000000408028825 */ /* 0x001fca00078e0002 */
[----:B------:R-:W2:Y:S01]  /*8f30*/  @!P0 LDG.E R0, desc[UR6][R2.64] ;  /* 0x0000000602008981 */ /* 0x000ea2000c1e1900 */
[C---:B------:R-:W-:Y:S01]  /*8f40*/  ISETP.NE.AND P1, PT, R8.reuse, RZ, PT ;  /* 0x000000ff0800720c */ /* 0x040fe20003f25270 */
[----:B------:R-:W0:Y:S01]  /*8f50*/  S2UR UR6, SR_CTAID.X ;  /* 0x00000000000679c3 */ /* 0x000e220000002500 */
[----:B------:R-:W-:Y:S01]  /*8f60*/  ISETP.GE.U32.AND P0, PT, R8, 0x2, PT ;  /* 0x000000020800780c */ /* 0x000fe20003f06070 */
[----:B------:R-:W-:Y:S01]  /*8f70*/  IMAD.MOV.U32 R16, RZ, RZ, RZ ;  /* 0x000000ffff107224 */ /* 0x000fe200078e00ff */
[----:B------:R-:W-:Y:S01]  /*8f80*/  LOP3.LUT R4, R4, 0xfffffffe, RZ, 0xc0, !PT ;  /* 0xfffffffe04047812 */ /* 0x000fe200078ec0ff */
[----:B------:R-:W-:-:S08]  /*8f90*/  IMAD.MOV.U32 R19, RZ, RZ, RZ ;  /* 0x000000ffff137224 */ /* 0x000fd000078e00ff */
[----:B------:R-:W-:-:S04]  /*8fa0*/  @P1 LOP3.LUT R4, R4, 0x1, RZ, 0xfc, !PT ;  /* 0x0000000104041812 */ /* 0x000fc800078efcff */
[----:B------:R-:W-:-:S04]  /*8fb0*/  LOP3.LUT R4, R4, 0xffffffef, RZ, 0xc0, !PT ;  /* 0xffffffef04047812 */ /* 0x000fc800078ec0ff */
[----:B------:R-:W-:-:S04]  /*8fc0*/  @P0 LOP3.LUT R4, R4, 0x10, RZ, 0xfc, !PT ;  /* 0x0000001004040812 */ /* 0x000fc800078efcff */
[----:B------:R-:W-:Y:S01]  /*8fd0*/  LOP3.LUT R4, R4, 0xfffffff7, RZ, 0xc0, !PT ;  /* 0xfffffff704047812 */ /* 0x000fe200078ec0ff */
[----:B--2---:R-:W1:Y:S02]  /*8fe0*/  SHFL.UP PT, R5, R0, 0x1, RZ ;  /* 0x0420000000057989 */ /* 0x004e6400000e00ff */
[----:B-1----:R-:W-:-:S05]  /*8ff0*/  SEL R5, R5, RZ, P1 ;  /* 0x000000ff05057207 */ /* 0x002fca0000800000 */
[----:B------:R-:W-:-:S05]  /*9000*/  IMAD.IADD R5, R0, 0x1, R5 ;  /* 0x0000000100057824 */ /* 0x000fca00078e0205 */
[----:B------:R-:W1:Y:S02]  /*9010*/  SHFL.UP PT, R6, R5, 0x2, RZ ;  /* 0x0440000005067989 */ /* 0x000e6400000e00ff */
[----:B-1----:R-:W-:Y:S02]  /*9020*/  SEL R6, R6, RZ, P0 ;  /* 0x000000ff06067207 */ /* 0x002fe40000000000 */
[----:B------:R-:W-:-:S03]  /*9030*/  ISETP.GE.U32.AND P0, PT, R8, 0x4, PT ;  /* 0x000000040800780c */ /* 0x000fc60003f06070 */
[----:B------:R-:W-:-:S05]  /*9040*/  IMAD.IADD R6, R5, 0x1, R6 ;  /* 0x0000000105067824 */ /* 0x000fca00078e0206 */
[----:B------:R-:W1:Y:S05]  /*9050*/  SHFL.UP PT, R7, R6, 0x4, RZ ;  /* 0x0480000006077989 */ /* 0x000e6a00000e00ff */
[----:B------:R-:W-:-:S04]  /*9060*/  @P0 LOP3.LUT R4, R4, 0x8, RZ, 0xfc, !PT ;  /* 0x0000000804040812 */ /* 0x000fc800078efcff */
[----:B------:R-:W-:Y:S02]  /*9070*/  LOP3.LUT R4, R4, 0xfffffffb, RZ, 0xc0, !PT ;  /* 0xfffffffb04047812 */ /* 0x000fe400078ec0ff */
        /* <DEDUP_REMOVED lines=10> */
[----:B------:R-:W-:Y:S02]  /*9120*/  @P0 LOP3.LUT R4, R4, 0x2, RZ, 0xfc, !PT ;  /* 0x0000000204040812 */ /* 0x000fe400078efcff */
[----:B-1----:R-:W-:-:S04]  /*9130*/  SEL R2, R2, RZ, P0 ;  /* 0x000000ff02027207 */ /* 0x002fc80000000000 */
[----:B------:R-:W-:-:S05]  /*9140*/  IADD3 R2, R3, R2, RZ ;  /* 0x0000000203027210 */ /* 0x000fca0007ffe0ff */
[----:B------:R-:W1:Y:S02]  /*9150*/  SHFL.IDX PT, R5, R2, 0x1f, 0x1f ;  /* 0x03e01f0002057f89 */ /* 0x000e6400000e0000 */
[----:B-1----:R-:W-:-:S04]  /*9160*/  IMAD R5, R5, UR4, RZ ;  /* 0x0000000405057c24 */ /* 0x002fc8000f8e02ff */
[----:B------:R-:W-:Y:S01]  /*9170*/  IMAD.MOV.U32 R6, RZ, RZ, R5 ;  /* 0x000000ffff067224 */ /* 0x000fe200078e0005 */
[----:B0-----:R-:W-:-:S13]  /*9180*/  ISETP.GT.AND P0, PT, R5, UR6, PT ;  /* 0x0000000605007c0c */ /* 0x001fda000bf04270 */
[----:B------:R-:W-:Y:S05]  /*9190*/  @P0 BRA `(.L_x_300) ;  /* 0x0000000000c40947 */ /* 0x000fea0003800000 */
[----:B------:R-:W-:Y:S01]  /*91a0*/  IMAD.MOV.U32 R5, RZ, RZ, R6 ;  /* 0x000000ffff057224 */ /* 0x000fe200078e0006 */
[----:B------:R-:W-:Y:S01]  /*91b0*/  ULDC UR5, c[0x0][0xc14] ;  /* 0x0003050000057ab9 */ /* 0x000fe20000000800 */
[----:B------:R-:W-:Y:S01]  /*91c0*/  IMAD.MOV.U32 R19, RZ, RZ, RZ ;  /* 0x000000ffff137224 */ /* 0x000fe200078e00ff */
[----:B------:R-:W-:Y:S01]  /*91d0*/  ULDC UR7, c[0x0][0xc14] ;  /* 0x0003050000077ab9 */ /* 0x000fe20000000800 */
[----:B------:R-:W-:-:S05]  /*91e0*/  ULDC UR4, c[0x0][0xc10] ;  /* 0x0003040000047ab9 */ /* 0x000fca0000000800 */
.L_x_304:
[----:B------:R-:W-:Y:S02]  /*91f0*/  VIADD R0, R19, 0x1f ;  /* 0x0000001f13007836 */ /* 0x000fe40000000000 */
[----:B------:R-:W-:-:S03]  /*9200*/  IMAD.U32 R19, RZ, RZ, UR7 ;  /* 0x00000007ff137e24 */ /* 0x000fc6000f8e00ff */
[----:B------:R-:W-:-:S13]  /*9210*/  ISETP.GE.AND P0, PT, R0, UR5, PT ;  /* 0x0000000500007c0c */ /* 0x000fda000bf06270 */
[----:B------:R-:W-:Y:S05]  /*9220*/  @P0 BRA `(.L_x_301) ;  /* 0x0000000400440947 */ /* 0x000fea0003800000 */
[----:B------:R-:W0:Y:S01]  /*9230*/  S2R R2, SR_TID.X ;  /* 0x0000000000027919 */ /* 0x000e220000002100 */
[----:B------:R-:W-:Y:S01]  /*9240*/  IMAD.MOV.U32 R19, RZ, RZ, R0 ;  /* 0x000000ffff137224 */ /* 0x000fe200078e0000 */
[----:B------:R-:W-:Y:S01]  /*9250*/  BSSY B0, `(.L_x_302) ;  /* 0x000000b000007945 */ /* 0x000fe20003800000 */
[----:B------:R-:W-:Y:S01]  /*9260*/  IMAD.MOV.U32 R0, RZ, RZ, RZ ;  /* 0x000000ffff007224 */ /* 0x000fe200078e00ff */
[----:B0-----:R-:W-:-:S04]  /*9270*/  LOP3.LUT R8, R2, 0x1f, RZ, 0xc0, !PT ;  /* 0x0000001f02087812 */ /* 0x001fc800078ec0ff */
[C---:B------:R-:W-:Y:S01]  /*9280*/  ISETP.NE.AND P1, PT, R8.reuse, 0x1f, PT ;  /* 0x0000001f0800780c */ /* 0x040fe20003f25270 */
[----:B------:R-:W-:-:S05]  /*9290*/  IMAD.IADD R7, R8, 0x1, R19 ;  /* 0x0000000108077824 */ /* 0x000fca00078e0213 */
[----:B------:R-:W-:-:S13]  /*92a0*/  ISETP.GE.OR P0, PT, R7, UR5, !P1 ;  /* 0x0000000507007c0c */ /* 0x000fda000cf06670 */
[----:B------:R-:W-:Y:S05]  /*92b0*/  @P0 BRA `(.L_x_303) ;  /* 0x0000000000100947 */ /* 0x000fea0003800000 */
[----:B------:R-:W0:Y:S01]  /*92c0*/  LDC.64 R2, c[0x0][0xc58] ;  /* 0x00031600ff027b82 */ /* 0x000e220000000a00 */
[----:B------:R-:W-:Y:S01]  /*92d0*/  ULDC.64 UR8, c[0x0][0x208] ;  /* 0x0000820000087ab9 */ /* 0x000fe20000000a00 */
[----:B0-----:R-:W-:-:S05]  /*92e0*/  IMAD.WIDE R2, R7, 0x4, R2 ;  /* 0x0000000407027825 */ /* 0x001fca00078e0202 */
[----:B------:R0:W5:Y:S02]  /*92f0*/  LDG.E R0, desc[UR8][R2.64] ;  /* 0x0000000802007981 */ /* 0x000164000c1e1900 */
.L_x_303:
[----:B------:R-:W-:Y:S05]  /*9300*/  BSYNC B0 ;  /* 0x0000000000007941 */ /* 0x000fea0003800000 */
.L_x_302:
[----:B0----5:R-:W0:Y:S01]  /*9310*/  SHFL.UP PT, R2, R0, 0x1, RZ ;  /* 0x0420000000027989 */ /* 0x021e2200000e00ff */
[C---:B------:R-:W-:Y:S02]  /*9320*/  ISETP.NE.AND P0, PT, R8.reuse, RZ, PT ;  /* 0x000000ff0800720c */ /* 0x040fe40003f05270 */
[----:B------:R-:W-:Y:S02]  /*9330*/  ISETP.GE.U32.AND P1, PT, R8, 0x2, PT ;  /* 0x000000020800780c */ /* 0x000fe40003f26070 */
[----:B0-----:R-:W-:Y:S02]  /*9340*/  SEL R3, R2, RZ, P0 ;  /* 0x000000ff02037207 */ /* 0x001fe40000000000 */
[----:B------:R-:W-:-:S03]  /*9350*/  ISETP.GE.U32.AND P0, PT, R8, 0x4, PT ;  /* 0x000000040800780c */ /* 0x000fc60003f06070 */
[----:B------:R-:W-:-:S05]  /*9360*/  IMAD.IADD R3, R0, 0x1, R3 ;  /* 0x0000000100037824 */ /* 0x000fca00078e0203 */
[----:B------:R-:W0:Y:S02]  /*9370*/  SHFL.UP PT, R2, R3, 0x2, RZ ;  /* 0x0440000003027989 */ /* 0x000e2400000e00ff */
        /* <DEDUP_REMOVED lines=8> */
[----:B0-----:R-:W-:-:S05]  /*9400*/  SEL R6, R6, RZ, P1 ;  /* 0x000000ff06067207 */ /* 0x001fca0000800000 */
[----:B------:R-:W-:-:S05]  /*9410*/  IMAD.IADD R6, R7, 0x1, R6 ;  /* 0x0000000107067824 */ /* 0x000fca00078e0206 */
[----:B------:R-:W0:Y:S02]  /*9420*/  SHFL.UP PT, R8, R6, 0x10, RZ ;  /* 0x0600000006087989 */ /* 0x000e2400000e00ff */
[----:B0-----:R-:W-:-:S05]  /*9430*/  SEL R9, R8, RZ, P0 ;  /* 0x000000ff08097207 */ /* 0x001fca0000000000 */
[----:B------:R-:W-:-:S05]  /*9440*/  IMAD.IADD R9, R6, 0x1, R9 ;  /* 0x0000000106097824 */ /* 0x000fca00078e0209 */
[----:B------:R-:W0:Y:S02]  /*9450*/  SHFL.IDX PT, R3, R9, 0x1f, 0x1f ;  /* 0x03e01f0009037f89 */ /* 0x000e2400000e0000 */
[----:B0-----:R-:W-:-:S04]  /*9460*/  IMAD R6, R3, UR4, RZ ;  /* 0x0000000403067c24 */ /* 0x001fc8000f8e02ff */
[----:B------:R-:W-:-:S05]  /*9470*/  IMAD.IADD R5, R6, 0x1, R5 ;  /* 0x0000000106057824 */ /* 0x000fca00078e0205 */
[----:B------:R-:W-:-:S13]  /*9480*/  ISETP.GT.AND P0, PT, R5, UR6, PT ;  /* 0x0000000605007c0c */ /* 0x000fda000bf04270 */
[----:B------:R-:W-:Y:S05]  /*9490*/  @!P0 BRA `(.L_x_304) ;  /* 0xfffffffc00548947 */ /* 0x000fea000383ffff */
[----:B------:R-:W-:-:S07]  /*94a0*/  IMAD.MOV.U32 R2, RZ, RZ, R9 ;  /* 0x000000ffff027224 */ /* 0x000fce00078e0009 */
.L_x_300:
[----:B------:R-:W-:-:S04]  /*94b0*/  IMAD.IADD R7, R5, 0x1, -R6 ;  /* 0x0000000105077824 */ /* 0x000fc800078e0a06 */
[----:B------:R-:W-:-:S05]  /*94c0*/  IMAD R3, R2, UR4, R7 ;  /* 0x0000000402037c24 */ /* 0x000fca000f8e0207 */
[----:B------:R-:W-:-:S13]  /*94d0*/  ISETP.GT.AND P0, PT, R3, UR6, PT ;  /* 0x0000000603007c0c */ /* 0x000fda000bf04270 */
[----:B------:R-:W-:-:S04]  /*94e0*/  VOTE.ANY R8, PT, !P0 ;  /* 0x0000000000087806 */ /* 0x000fc800040e0100 */
[----:B------:R-:W0:Y:S01]  /*94f0*/  POPC R5, R8 ;  /* 0x0000000800057309 */ /* 0x000e220000000000 */
[----:B------:R-:W-:Y:S01]  /*9500*/  ISETP.NE.AND P0, PT, R8, RZ, PT ;  /* 0x000000ff0800720c */ /* 0x000fe20003f05270 */
[----:B0-----:R-:W0:Y:S02]  /*9510*/  SHFL.IDX PT, R0, R0, R5, 0x1f ;  /* 0x00001f0500007589 */ /* 0x001e2400000e0000 */
[----:B0-----:R-:W-:-:S04]  /*9520*/  IABS R6, R0 ;  /* 0x0000000000067213 */ /* 0x001fc80000000000 */
[----:B------:R-:W0:Y:S08]  /*9530*/  I2F.RP R9, R6 ;  /* 0x0000000600097306 */ /* 0x000e300000209400 */
[----:B0-----:R-:W0:Y:S02]  /*9540*/  MUFU.RCP R9, R9 ;  /* 0x0000000900097308 */ /* 0x001e240000001000 */
[----:B0-----:R-:W-:-:S06]  /*9550*/  VIADD R3, R9, 0xffffffe ;  /* 0x0ffffffe09037836 */ /* 0x001fcc0000000000 */
[----:B------:R-:W0:Y:S02]  /*9560*/  F2I.FTZ.U32.TRUNC.NTZ R3, R3 ;  /* 0x0000000300037305 */ /* 0x000e24000021f000 */
[----:B0-----:R-:W-:Y:S01]  /*9570*/  IMAD.MOV R11, RZ, RZ, -R3 ;  /* 0x000000ffff0b7224 */ /* 0x001fe200078e0a03 */
[----:B------:R-:W-:Y:S06]  /*9580*/  @!P0 BRA `(.L_x_305) ;  /* 0x0000000000088947 */ /* 0x000fec0003800000 */
[----:B------:R-:W-:-:S05]  /*9590*/  VIADD R9, R5, 0xffffffff ;  /* 0xffffffff05097836 */ /* 0x000fca0000000000 */
[----:B------:R0:W1:Y:S02]  /*95a0*/  SHFL.IDX PT, R16, R2, R9, 0x1f ;  /* 0x00001f0902107589 */ /* 0x00006400000e0000 */
.L_x_305:
[----:B-1----:R-:W-:Y:S02]  /*95b0*/  IMAD R16, R16, UR4, R7 ;  /* 0x0000000410107c24 */ /* 0x002fe4000f8e0207 */
[----:B------:R-:W-:Y:S02]  /*95c0*/  IMAD R7, R11, R6, RZ ;  /* 0x000000060b077224 */ /* 0x000fe400078e02ff */
[----:B0-----:R-:W-:Y:S01]  /*95d0*/  IMAD.MOV.U32 R2, RZ, RZ, RZ ;  /* 0x000000ffff027224 */ /* 0x001fe200078e00ff */
[----:B------:R-:W-:Y:S01]  /*95e0*/  IADD3 R17, -R16, UR6, RZ ;  /* 0x0000000610117c10 */ /* 0x000fe2000fffe1ff */
[----:B------:R-:W-:Y:S02]  /*95f0*/  IMAD.IADD R19, R5, 0x1, R19 ;  /* 0x0000000105137824 */ /* 0x000fe400078e0213 */
[----:B------:R-:W-:Y:S01]  /*9600*/  IMAD.HI.U32 R2, R3, R7, R2 ;  /* 0x0000000703027227 */ /* 0x000fe200078e0002 */
[----:B------:R-:W-:Y:S02]  /*9610*/  IABS R7, R0 ;  /* 0x0000000000077213 */ /* 0x000fe40000000000 */
[----:B------:R-:W-:-:S03]  /*9620*/  IABS R3, R17 ;  /* 0x0000001100037213 */ /* 0x000fc60000000000 */
[----:B------:R-:W-:Y:S02]  /*9630*/  IMAD.MOV R7, RZ, RZ, -R7 ;  /* 0x000000ffff077224 */ /* 0x000fe400078e0a07 */
[----:B------:R-:W-:-:S04]  /*9640*/  IMAD.HI.U32 R2, R2, R3, RZ ;  /* 0x0000000302027227 */ /* 0x000fc800078e00ff */
[----:B------:R-:W-:-:S05]  /*9650*/  IMAD R3, R2, R7, R3 ;  /* 0x0000000702037224 */ /* 0x000fca00078e0203 */
[----:B------:R-:W-:-:S13]  /*9660*/  ISETP.GT.U32.AND P0, PT, R6, R3, PT ;  /* 0x000000030600720c */ /* 0x000fda0003f04070 */
[----:B------:R-:W-:Y:S02]  /*9670*/  @!P0 IMAD.IADD R3, R3, 0x1, -R6 ;  /* 0x0000000103038824 */ /* 0x000fe400078e0a06 */
[----:B------:R-:W-:-:S03]  /*9680*/  @!P0 VIADD R2, R2, 0x1 ;  /* 0x0000000102028836 */ /* 0x000fc60000000000 */
[----:B------:R-:W-:Y:S02]  /*9690*/  ISETP.GE.U32.AND P0, PT, R3, R6, PT ;  /* 0x000000060300720c */ /* 0x000fe40003f06070 */
[----:B------:R-:W-:-:S11]  /*96a0*/  LOP3.LUT R3, R17, R0, RZ, 0x3c, !PT ;  /* 0x0000000011037212 */ /* 0x000fd600078e3cff */
[----:B------:R-:W-:Y:S01]  /*96b0*/  @P0 VIADD R2, R2, 0x1 ;  /* 0x0000000102020836 */ /* 0x000fe20000000000 */
[----:B------:R-:W-:-:S13]  /*96c0*/  ISETP.GE.AND P0, PT, R3, RZ, PT ;  /* 0x000000ff0300720c */ /* 0x000fda0003f06270 */
[----:B------:R-:W-:Y:S01]  /*96d0*/  @!P0 IMAD.MOV R2, RZ, RZ, -R2 ;  /* 0x000000ffff028224 */ /* 0x000fe200078e0a02 */
[----:B------:R-:W-:-:S13]  /*96e0*/  ISETP.NE.AND P0, PT, R0, RZ, PT ;  /* 0x000000ff0000720c */ /* 0x000fda0003f05270 */
[----:B------:R-:W-:-:S05]  /*96f0*/  @!P0 LOP3.LUT R2, RZ, R0, RZ, 0x33, !PT ;  /* 0x00000000ff028212 */ /* 0x000fca00078e33ff */
[--C-:B------:R-:W-:Y:S02]  /*9700*/  IMAD.MOV R3, RZ, RZ, -R2.reuse ;  /* 0x000000ffff037224 */ /* 0x100fe400078e0a02 */
[----:B------:R-:W-:Y:S02]  /*9710*/  IMAD.MOV.U32 R18, RZ, RZ, R2 ;  /* 0x000000ffff127224 */ /* 0x000fe400078e0002 */
[----:B------:R-:W-:Y:S01]  /*9720*/  IMAD R17, R0, R3, R17 ;  /* 0x0000000300117224 */ /* 0x000fe200078e0211 */
[----:B------:R-:W-:Y:S06]  /*9730*/  BRA `(.L_x_306) ;  /* 0x00000000000c7947 */ /* 0x000fec0003800000 */
.L_x_301:
[----:B------:R-:W-:Y:S02]  /*9740*/  IMAD.MOV.U32 R17, RZ, RZ, RZ ;  /* 0x000000ffff117224 */ /* 0x000fe400078e00ff */
[----:B------:R-:W-:Y:S02]  /*9750*/  IMAD.U32 R16, RZ, RZ, UR6 ;  /* 0x00000006ff107e24 */ /* 0x000fe4000f8e00ff */
[----:B------:R-:W-:-:S07]  /*9760*/  IMAD.MOV.U32 R18, RZ, RZ, RZ ;  /* 0x000000ffff127224 */ /* 0x000fce00078e00ff */
.L_x_306:
[----:B------:R-:W0:Y:S01]  /*9770*/  S2R R0, SR_TID.X ;  /* 0x0000000000007919 */ /* 0x000e220000002100 */
[----:B------:R-:W-:Y:S01]  /*9780*/  STL [R1+0x28], RZ ;  /* 0x000028ff01007387 */ /* 0x000fe20000100800 */
[----:B0-----:R-:W-:-:S04]  /*9790*/  LOP3.LUT R0, R0, 0x1f, RZ, 0xc0, !PT ;  /* 0x0000001f00007812 */ /* 0x001fc800078ec0ff */
[----:B------:R-:W-:-:S13]  /*97a0*/  ISETP.NE.AND P0, PT, R0, RZ, PT ;  /* 0x000000ff0000720c */ /* 0x000fda0003f05270 */
[----:B------:R-:W0:Y:S01]  /*97b0*/  @!P0 S2R R3, SR_CgaCtaId ;  /* 0x0000000000038919 */ /* 0x000e220000008800 */
[----:B------:R-:W-:-:S04]  /*97c0*/  @!P0 MOV R0, 0x400 ;  /* 0x0000040000008802 */ /* 0x000fc80000000f00 */
[----:B0-----:R-:W-:-:S05]  /*97d0*/  @!P0 LEA R0, R3, R0, 0x18 ;  /* 0x0000000003008211 */ /* 0x001fca00078ec0ff */
[----:B------:R0:W-:Y:S01]  /*97e0*/  @!P0 STS.128 [R0+0x348d0], R16 ;  /* 0x0348d01000008388 */ /* 0x0001e20000000c00 */
[----:B------:R-:W-:Y:S06]  /*97f0*/  BAR.ARV 0x5, 0x120 ;  /* 0x0144800000007b1d */ /* 0x000fec0000002000 */
[----:B------:R-:W-:Y:S01]  /*9800*/  ISETP.GE.AND P0, PT, R19, UR5, PT ;  /* 0x0000000513007c0c */ /* 0x000fe2000bf06270 */
[----:B0-----:R-:W-:-:S05]  /*9810*/  IMAD.MOV.U32 R0, RZ, RZ, 0x1 ;  /* 0x00000001ff007424 */ /* 0x001fca00078e00ff */
[----:B------:R0:W-:Y:S04]  /*9820*/  STL [R1+0x8], R0 ;  /* 0x0000080001007387 */ /* 0x0001e80000100800 */
[----:B------:R0:W-:Y:S03]  /*9830*/  STL [R1], RZ ;  /* 0x000000ff01007387 */ /* 0x0001e60000100800 */
[----:B------:R-:W-:Y:S05]  /*9840*/  @P0 BRA `(.L_x_307) ;  /* 0x0000003c00d00947 */ /* 0x000fea0003800000 */
[----:B0-----:R-:W-:Y:S01]  /*9850*/  IMAD.MOV.U32 R0, RZ, RZ, 0x1 ;  /* 0x00000001ff007424 */ /* 0x001fe200078e00ff */
[----:B------:R0:W-:Y:S01]  /*9860*/  STL [R1], RZ ;  /* 0x000000ff01007387 */ /* 0x0001e20000100800 */
[----:B------:R-:W-:Y:S01]  /*9870*/  ULDC UR38, c[0x0][0xc] ;  /* 0x0000030000267ab9 */ /* 0x000fe20000000800 */
[----:B------:R-:W-:Y:S02]  /*9880*/  ULDC.64 UR36, c[0x0][0x198] ;  /* 0x0000660000247ab9 */ /* 0x000fe40000000a00 */
[----:B------:R0:W-:Y:S04]  /*9890*/  STL [R1+0x8], R0 ;  /* 0x0000080001007387 */ /* 0x0001e80000100800 */
[----:B------:R0:W-:Y:S02]  /*98a0*/  STL [R1+0x28], RZ ;  /* 0x000028ff01007387 */ /* 0x0001e40000100800 */
.L_x_372:
[----:B-1----:R-:W1:Y:S01]  /*98b0*/  LDC.64 R2, c[0x0][0xc60] ;  /* 0x00031800ff027b82 */ /* 0x002e620000000a00 */
[----:B------:R-:W-:Y:S01]  /*98c0*/  ULDC.64 UR4, c[0x0][0x208] ;  /* 0x0000820000047ab9 */ /* 0x000fe20000000a00 */
[----:B-1----:R-:W-:-:S05]  /*98d0*/  IMAD.WIDE R2, R19, 0x4, R2 ;  /* 0x0000000413027825 */ /* 0x002fca00078e0202 */
[----:B------:R-:W2:Y:S01]  /*98e0*/  LDG.E R5, desc[UR4][R2.64] ;  /* 0x0000000402057981 */ /* 0x000ea2000c1e1900 */
[----:B------:R-:W-:Y:S05]  /*98f0*/  YIELD ;  /* 0x0000000000007946 */ /* 0x000fea0003800000 */
[----:B------:R-:W-:Y:S01]  /*9900*/  ULDC.64 UR4, c[0x0][0xa28] ;  /* 0x00028a0000047ab9 */ /* 0x000fe20000000a00 */
[----:B0-----:R-:W-:Y:S01]  /*9910*/  IMAD.MOV.U32 R0, RZ, RZ, RZ ;  /* 0x000000ffff007224 */ /* 0x001fe200078e00ff */
[----:B------:R-:W-:Y:S01]  /*9920*/  ISETP.NE.U32.AND P0, PT, RZ, UR4, PT ;  /* 0x00000004ff007c0c */ /* 0x000fe2000bf05070 */
[----:B------:R-:W-:-:S03]  /*9930*/  ULDC.64 UR6, c[0x0][0x208] ;  /* 0x0000820000067ab9 */ /* 0x000fc60000000a00 */
[----:B------:R-:W-:Y:S01]  /*9940*/  ISETP.NE.AND.EX P0, PT, RZ, UR5, PT, P0 ;  /* 0x00000005ff007c0c */ /* 0x000fe2000bf05300 */
[----:B------:R-:W-:Y:S01]  /*9950*/  IMAD.MOV.U32 R6, RZ, RZ, RZ ;  /* 0x000000ffff067224 */ /* 0x000fe200078e00ff */
[----:B--2---:R-:W-:Y:S01]  /*9960*/  SHF.R.S32.HI R4, RZ, 0x1f, R5 ;  /* 0x0000001fff047819 */ /* 0x004fe20000011405 */
[----:B------:R-:W-:-:S10]  /*9970*/  IMAD.SHL.U32 R7, R5, 0x4, RZ ;  /* 0x0000000405077824 */ /* 0x000fd400078e00ff */
[C---:B------:R-:W-:Y:S01]  /*9980*/  @P0 LEA R2, P1, R5.reuse, UR4, 0x2 ;  /* 0x0000000405020c11 */ /* 0x040fe2000f8210ff */
[----:B------:R-:W-:Y:S03]  /*9990*/  STL [R1+0x14], R5 ;  /* 0x0000140501007387 */ /* 0x000fe60000100800 */
[----:B------:R-:W-:Y:S01]  /*99a0*/  @P0 LEA.HI.X R3, R5, UR5, R4, 0x2, P1 ;  /* 0x0000000505030c11 */ /* 0x000fe200088f1404 */
[----:B------:R-:W-:-:S04]  /*99b0*/  ULDC.64 UR4, c[0x0][0xa00] ;  /* 0x0002800000047ab9 */ /* 0x000fc80000000a00 */
[----:B------:R0:W5:Y:S01]  /*99c0*/  @P0 LDG.E R0, desc[UR6][R2.64] ;  /* 0x0000000602000981 */ /* 0x000162000c1e1900 */
[----:B------:R-:W-:-:S04]  /*99d0*/  ISETP.NE.U32.AND P0, PT, RZ, UR4, PT ;  /* 0x00000004ff007c0c */ /* 0x000fc8000bf05070 */
[----:B------:R-:W-:-:S13]  /*99e0*/  ISETP.NE.AND.EX P0, PT, RZ, UR5, PT, P0 ;  /* 0x00000005ff007c0c */ /* 0x000fda000bf05300 */
[----:B0-----:R-:W-:-:S04]  /*99f0*/  @P0 LEA R2, P1, R5, UR4, 0x2 ;  /* 0x0000000405020c11 */ /* 0x001fc8000f8210ff */
[----:B------:R-:W-:Y:S01]  /*9a00*/  @P0 LEA.HI.X R3, R5, UR5, R4, 0x2, P1 ;  /* 0x0000000505030c11 */ /* 0x000fe200088f1404 */
[----:B------:R-:W-:-:S04]  /*9a10*/  ULDC.64 UR4, c[0x0][0xa20] ;  /* 0x0002880000047ab9 */ /* 0x000fc80000000a00 */
[----:B------:R-:W2:Y:S01]  /*9a20*/  @P0 LDG.E R6, desc[UR6][R2.64] ;  /* 0x0000000602060981 */ /* 0x000ea2000c1e1900 */
[----:B------:R-:W-:-:S04]  /*9a30*/  ISETP.NE.U32.AND P0, PT, RZ, UR4, PT ;  /* 0x00000004ff007c0c */ /* 0x000fc8000bf05070 */
[----:B------:R-:W-:Y:S01]  /*9a40*/  ISETP.NE.AND.EX P0, PT, RZ, UR5, PT, P0 ;  /* 0x00000005ff007c0c */ /* 0x000fe2000bf05300 */
[----:B--2---:R0:W-:Y:S04]  /*9a50*/  STL [R1+0x2c], R6 ;  /* 0x00002c0601007387 */ /* 0x0041e80000100800 */
[----:B------:R1:W-:Y:S01]  /*9a60*/  STL [R1+0x1c], R7 ;  /* 0x00001c0701007387 */ /* 0x0003e20000100800 */
[----:B0-----:R-:W-:-:S07]  /*9a70*/  SHF.L.U64.HI R6, R5, 0x2, R4 ;  /* 0x0000000205067819 */ /* 0x001fce0000010204 */
[C---:B------:R-:W-:Y:S01]  /*9a80*/  @P0 IADD3 R4, P1, R7.reuse, UR4, RZ ;  /* 0x0000000407040c10 */ /* 0x040fe2000ff3e0ff */
[----:B------:R0:W-:Y:S03]  /*9a90*/  STL [R1+0x20], R6 ;  /* 0x0000200601007387 */ /* 0x0001e60000100800 */
[----:B------:R-:W-:Y:S01]  /*9aa0*/  @P0 IADD3.X R5, R6, UR5, RZ, P1, !PT ;  /* 0x0000000506050c10 */ /* 0x000fe20008ffe4ff */
[----:B------:R-:W-:Y:S02]  /*9ab0*/  ULDC.64 UR4, c[0x0][0xa08] ;  /* 0x0002820000047ab9 */ /* 0x000fe40000000a00 */
[----:B------:R-:W-:Y:S01]  /*9ac0*/  IADD3 R2, P1, R7, UR4, RZ ;  /* 0x0000000407027c10 */ /* 0x000fe2000ff3e0ff */
[----:B-1----:R-:W-:-:S03]  /*9ad0*/  IMAD.MOV.U32 R7, RZ, RZ, RZ ;  /* 0x000000ffff077224 */ /* 0x002fc600078e00ff */
[----:B------:R-:W-:Y:S02]  /*9ae0*/  IADD3.X R3, R6, UR5, RZ, P1, !PT ;  /* 0x0000000506037c10 */ /* 0x000fe40008ffe4ff */
[----:B------:R-:W-:-:S04]  /*9af0*/  ISETP.NE.U32.AND P1, PT, RZ, UR4, PT ;  /* 0x00000004ff007c0c */ /* 0x000fc8000bf25070 */
[----:B------:R-:W-:Y:S01]  /*9b00*/  ISETP.NE.AND.EX P1, PT, RZ, UR5, PT, P1 ;  /* 0x00000005ff007c0c */ /* 0x000fe2000bf25310 */
[----:B------:R-:W-:Y:S02]  /*9b10*/  ULDC.64 UR4, c[0x0][0x3f8] ;  /* 0x0000fe0000047ab9 */ /* 0x000fe40000000a00 */
[----:B------:R-:W-:-:S03]  /*9b20*/  UISETP.NE.U32.AND UP0, UPT, UR4, URZ, UPT ;  /* 0x0000003f0400728c */ /* 0x000fc6000bf05070 */
[----:B------:R-:W-:Y:S01]  /*9b30*/  ULDC UR4, c[0x0][0x404] ;  /* 0x0001010000047ab9 */ /* 0x000fe20000000800 */
[----:B------:R-:W-:-:S03]  /*9b40*/  UISETP.NE.AND.EX UP0, UPT, UR5, URZ, UPT, UP0 ;  /* 0x0000003f0500728c */ /* 0x000fc6000bf05300 */
[----:B------:R-:W-:Y:S01]  /*9b50*/  ULDC UR5, c[0x0][0x2e0] ;  /* 0x0000b80000057ab9 */ /* 0x000fe20000000800 */
[----:B------:R-:W-:Y:S02]  /*9b60*/  USEL UR4, UR4, 0x1, UP0 ;  /* 0x0000000104047887 */ /* 0x000fe40008000000 */
[----:B------:R1:W5:Y:S02]  /*9b70*/  @P1 LDG.E R7, desc[UR6][R2.64] ;  /* 0x0000000602071981 */ /* 0x000364000c1e1900 */
[----:B------:R-:W-:-:S06]  /*9b80*/  UIMAD UR4, UR4, UR5, URZ ;  /* 0x00000005040472a4 */ /* 0x000fcc000f8e023f */
[----:B0-----:R-:W-:-:S06]  /*9b90*/  IMAD.U32 R6, RZ, RZ, UR4 ;  /* 0x00000004ff067e24 */ /* 0x001fcc000f8e00ff */
[----:B------:R1:W5:Y:S01]  /*9ba0*/  @P0 LDG.E R6, desc[UR6][R4.64] ;  /* 0x0000000604060981 */ /* 0x000362000c1e1900 */
[----:B------:R-:W-:Y:S05]  /*9bb0*/  @P0 BRA `(.L_x_308) ;  /* 0x0000000000140947 */ /* 0x000fea0003800000 */
[----:B------:R-:W-:Y:S05]  /*9bc0*/  @!P1 BRA `(.L_x_308) ;  /* 0x0000000000109947 */ /* 0x000fea0003800000 */
[----:B------:R-:W-:Y:S02]  /*9bd0*/  ULDC.64 UR4, c[0x0][0x208] ;  /* 0x0000820000047ab9 */ /* 0x000fe40000000a00 */
[----:B-----5:R-:W2:Y:S04]  /*9be0*/  LDG.E R6, desc[UR4][R2.64] ;  /* 0x0000000402067981 */ /* 0x020ea8000c1e1900 */
[----:B-1----:R-:W2:Y:S02]  /*9bf0*/  LDG.E R5, desc[UR4][R2.64+0x4] ;  /* 0x0000040402057981 */ /* 0x002ea4000c1e1900 */
[----:B--2---:R-:W-:-:S07]  /*9c00*/  IMAD.IADD R6, R5, 0x1, -R6 ;  /* 0x0000000105067824 */ /* 0x004fce00078e0a06 */
.L_x_308:
[--C-:B-1---5:R-:W-:Y:S01]  /*9c10*/  IMAD.IADD R2, R6, 0x1, -R0.reuse ;  /* 0x0000000106027824 */ /* 0x122fe200078e0a00 */
[----:B------:R-:W-:Y:S01]  /*9c20*/  BSSY B6, `(.L_x_309) ;  /* 0x0000317000067945 */ /* 0x000fe20003800000 */
[----:B------:R-:W-:Y:S02]  /*9c30*/  IMAD.IADD R3, R7, 0x1, R0 ;  /* 0x0000000107037824 */ /* 0x000fe400078e0200 */
[C---:B------:R-:W-:Y:S01]  /*9c40*/  VIADD R0, R2.reuse, 0x7f ;  /* 0x0000007f02007836 */ /* 0x040fe20000000000 */
[----:B------:R-:W-:Y:S01]  /*9c50*/  STL [R1+0x24], R2 ;  /* 0x0000240201007387 */ /* 0x000fe20000100800 */
[----:B------:R-:W-:-:S03]  /*9c60*/  ISETP.GT.AND P0, PT, R2, RZ, PT ;  /* 0x000000ff0200720c */ /* 0x000fc60003f04270 */
[----:B------:R0:W-:Y:S02]  /*9c70*/  STL [R1+0x4], R3 ;  /* 0x0000040301007387 */ /* 0x0001e40000100800 */
[----:B0-----:R-:W-:-:S04]  /*9c80*/  SHF.R.S32.HI R3, RZ, 0x1f, R0 ;  /* 0x0000001fff037819 */ /* 0x001fc80000011400 */
[----:B------:R-:W-:-:S04]  /*9c90*/  LEA.HI R3, R3, R0, RZ, 0x7 ;  /* 0x0000000003037211 */ /* 0x000fc800078f38ff */
[----:B------:R-:W-:-:S05]  /*9ca0*/  SHF.R.S32.HI R0, RZ, 0x7, R3 ;  /* 0x00000007ff007819 */ /* 0x000fca0000011403 */
[----:B------:R0:W-:Y:S01]  /*9cb0*/  STL [R1+0x18], R0 ;  /* 0x0000180001007387 */ /* 0x0001e20000100800 */
[----:B------:R-:W-:Y:S05]  /*9cc0*/  @P0 BRA `(.L_x_310) ;  /* 0x0000000000480947 */ /* 0x000fea0003800000 */
[----:B------:R-:W1:Y:S02]  /*9cd0*/  S2R R2, SR_TID.X ;  /* 0x0000000000027919 */ /* 0x000e640000002100 */
[----:B-1----:R-:W-:-:S04]  /*9ce0*/  LOP3.LUT R2, R2, 0x1f, RZ, 0xc0, !PT ;  /* 0x0000001f02027812 */ /* 0x002fc800078ec0ff */
[----:B------:R-:W-:-:S13]  /*9cf0*/  ISETP.NE.AND P1, PT, R2, RZ, PT ;  /* 0x000000ff0200720c */ /* 0x000fda0003f25270 */
[----:B------:R-:W-:Y:S05]  /*9d00*/  @P1 BRA `(.L_x_311) ;  /* 0x0000003000201947 */ /* 0x000fea0003800000 */
[----:B------:R-:W1:Y:S01]  /*9d10*/  S2R R7, SR_LANEID ;  /* 0x0000000000077919 */ /* 0x000e620000000000 */
[----:B------:R-:W-:Y:S01]  /*9d20*/  VOTEU.ANY UR4, UPT, PT ;  /* 0x0000000000047886 */ /* 0x000fe200038e0100 */
[----:B------:R-:W2:Y:S01]  /*9d30*/  LDC.64 R2, c[0x0][0xc38] ;  /* 0x00030e00ff027b82 */ /* 0x000ea20000000a00 */
[----:B0-----:R-:W1:Y:S01]  /*9d40*/  FLO.U32 R0, UR4 ;  /* 0x0000000400007d00 */ /* 0x001e6200080e0000 */
[----:B------:R-:W-:-:S07]  /*9d50*/  ULDC.64 UR6, c[0x0][0x208] ;  /* 0x0000820000067ab9 */ /* 0x000fce0000000a00 */
[----:B------:R-:W2:Y:S01]  /*9d60*/  POPC R5, UR4 ;  /* 0x0000000400057d09 */ /* 0x000ea20008000000 */
[----:B-1----:R-:W-:-:S13]  /*9d70*/  ISETP.EQ.U32.AND P0, PT, R0, R7, PT ;  /* 0x000000070000720c */ /* 0x002fda0003f02070 */
[----:B--2---:R-:W2:Y:S01]  /*9d80*/  @P0 ATOMG.E.ADD.STRONG.GPU PT, R3, desc[UR6][R2.64], R5 ;  /* 0x00000005020309a8 */ /* 0x004ea200081ee1c6 */
[----:B------:R-:W0:Y:S02]  /*9d90*/  S2R R4, SR_LTMASK ;  /* 0x0000000000047919 */ /* 0x000e240000003900 */
[----:B0-----:R-:W-:-:S04]  /*9da0*/  LOP3.LUT R4, R4, UR4, RZ, 0xc0, !PT ;  /* 0x0000000404047c12 */ /* 0x001fc8000f8ec0ff */
[----:B------:R-:W0:Y:S01]  /*9db0*/  POPC R7, R4 ;  /* 0x0000000400077309 */ /* 0x000e220000000000 */
[----:B--2---:R-:W0:Y:S02]  /*9dc0*/  SHFL.IDX PT, R0, R3, R0, 0x1f ;  /* 0x00001f0003007589 */ /* 0x004e2400000e0000 */
[----:B0-----:R-:W-:Y:S01]  /*9dd0*/  IADD3 R16, R0, UR38, R7 ;  /* 0x0000002600107c10 */ /* 0x001fe2000fffe007 */
[----:B------:R-:W-:Y:S06]  /*9de0*/  BRA `(.L_x_311) ;  /* 0x0000002c00e87947 */ /* 0x000fec0003800000 */
.L_x_310:
[----:B------:R-:W1:Y:S01]  /*9df0*/  S2R R3, SR_CgaCtaId ;  /* 0x0000000000037919 */ /* 0x000e620000008800 */
[----:B0-----:R-:W-:-:S04]  /*9e00*/  MOV R0, 0x400 ;  /* 0x0000040000007802 */ /* 0x001fc80000000f00 */
[----:B-1----:R-:W-:-:S05]  /*9e10*/  LEA R2, R3, R0, 0x18 ;  /* 0x0000000003027211 */ /* 0x002fca00078ec0ff */
[----:B------:R0:W-:Y:S01]  /*9e20*/  STL [R1+0x10], R2 ;  /* 0x0000100201007387 */ /* 0x0001e20000100800 */
[----:B------:R-:W-:-:S05]  /*9e30*/  VIADD R0, R2, 0x1c400 ;  /* 0x0001c40002007836 */ /* 0x000fca0000000000 */
[----:B------:R-:W-:-:S13]  /*9e40*/  LOP3.LUT P0, RZ, R0, 0x3ff, RZ, 0xc0, !PT ;  /* 0x000003ff00ff7812 */ /* 0x000fda000780c0ff */
[----:B0-----:R-:W-:Y:S05]  /*9e50*/  @!P0 BRA `(.L_x_312) ;  /* 0x0000000000408947 */ /* 0x001fea0003800000 */
[----:B------:R-:W-:Y:S01]  /*9e60*/  MOV R2, 0x0 ;  /* 0x0000000000027802 */ /* 0x000fe20000000f00 */
[----:B------:R-:W-:Y:S01]  /*9e70*/  ULDC.64 UR6, c[0x4][0xb8] ;  /* 0x01002e0000067ab9 */ /* 0x000fe20000000a00 */
[----:B------:R-:W-:Y:S01]  /*9e80*/  ULDC.64 UR8, c[0x4][0xc0] ;  /* 0x0100300000087ab9 */ /* 0x000fe20000000a00 */
[----:B------:R-:W-:Y:S01]  /*9e90*/  ULDC.64 UR4, c[0x4][0x8] ;  /* 0x0100020000047ab9 */ /* 0x000fe20000000a00 */
[----:B------:R-:W-:Y:S02]  /*9ea0*/  IMAD.U32 R4, RZ, RZ, UR6 ;  /* 0x00000006ff047e24 */ /* 0x000fe4000f8e00ff */
[----:B------:R-:W0:Y:S01]  /*9eb0*/  LDC.64 R2, c[0x4][R2] ;  /* 0x0100000002027b82 */ /* 0x000e220000000a00 */
        /* <DEDUP_REMOVED lines=9> */
[----:B0-----:R-:W-:Y:S05]  /*9f50*/  CALL.ABS.NOINC R2 ;  /* 0x0000000002007343 */ /* 0x001fea0003c00000 */
.L_x_312:
        /* <DEDUP_REMOVED lines=8> */
[----:B------:R0:W1:Y:S01]  /*9fe0*/  LDC.64 R2, c[0x4][R0] ;  /* 0x0100000000027b82 */ /* 0x0000620000000a00 */
        /* <DEDUP_REMOVED lines=8> */
[----:B0-----:R-:W-:-:S07]  /*a070*/  IMAD.MOV.U32 R13, RZ, RZ, RZ ;  /* 0x000000ffff0d7224 */ /* 0x001fce00078e00ff */
[----:B------:R-:W-:-:S07]  /*a080*/  LEPC R20, `(.L_x_314) ;  /* 0x000000001014794e */ /* 0x000fce0000000000 */
[----:B-1----:R-:W-:Y:S05]  /*a090*/  CALL.ABS.NOINC R2 ;  /* 0x0000000002007343 */ /* 0x002fea0003c00000 */
.L_x_314:
        /* <DEDUP_REMOVED lines=16> */
.L_x_313:
[----:B------:R-:W2:Y:S01]  /*a1a0*/  LDL.LU R2, [R1+0x1c] ;  /* 0x00001c0001027983 */ /* 0x000ea20000300800 */
[----:B------:R-:W-:-:S03]  /*a1b0*/  ULDC.64 UR4, c[0x0][0x9f8] ;  /* 0x00027e0000047ab9 */ /* 0x000fc60000000a00 */
[----:B------:R-:W3:Y:S04]  /*a1c0*/  LDL.LU R0, [R1+0x20] ;  /* 0x0000200001007983 */ /* 0x000ee80000300800 */
[----:B------:R-:W4:Y:S04]  /*a1d0*/  LDL.LU R4, [R1+0x2c] ;  /* 0x00002c0001047983 */ /* 0x000f280000300800 */
[----:B------:R-:W4:Y:S01]  /*a1e0*/  LDL.LU R8, [R1+0x14] ;  /* 0x0000140001087983 */ /* 0x000f220000300800 */
[----:B------:R-:W-:Y:S01]  /*a1f0*/  ISETP.NE.U32.AND P0, PT, RZ, UR4, PT ;  /* 0x00000004ff007c0c */ /* 0x000fe2000bf05070 */
[----:B------:R-:W-:-:S03]  /*a200*/  ULDC.64 UR6, c[0x0][0x208] ;  /* 0x0000820000067ab9 */ /* 0x000fc60000000a00 */
[----:B------:R-:W-:Y:S01]  /*a210*/  ISETP.NE.AND.EX P0, PT, RZ, UR5, PT, P0 ;  /* 0x00000005ff007c0c */ /* 0x000fe2000bf05300 */
[----:B------:R-:W0:Y:S02]  /*a220*/  S2R R9, SR_TID.X ;  /* 0x0000000000097919 */ /* 0x000e240000002100 */
[----:B0-----:R-:W-:-:S04]  /*a230*/  LOP3.LUT R9, R9, 0x1f, RZ, 0xc0, !PT ;  /* 0x0000001f09097812 */ /* 0x001fc800078ec0ff */
[----:B------:R-:W-:-:S13]  /*a240*/  ISETP.NE.AND P6, PT, R9, RZ, PT ;  /* 0x000000ff0900720c */ /* 0x000fda0003fc5270 */
[----:B------:R-:W-:-:S05]  /*a250*/  VOTEU.ALL UP1, P6 ;  /* 0x00000000003f7886 */ /* 0x000fca0003020000 */
[----:B------:R-:W-:-:S04]  /*a260*/  @!UP1 UIADD3 UR8, UP0, UR36, 0x270, URZ ;  /* 0x0000027024089890 */ /* 0x000fc8000ff1e03f */
[----:B------:R-:W-:-:S03]  /*a270*/  @!UP1 UIADD3.X UR9, URZ, UR37, URZ, UP0, !UPT ;  /* 0x000000253f099290 */ /* 0x000fc600087fe43f */
[----:B------:R-:W-:Y:S01]  /*a280*/  VOTEU.ALL UP0, P6 ;  /* 0x00000000003f7886 */ /* 0x000fe20003000000 */
[----:B--2---:R-:W-:-:S04]  /*a290*/  @P0 IADD3 R2, P1, R2, UR4, RZ ;  /* 0x0000000402020c10 */ /* 0x004fc8000ff3e0ff */
[----:B---3--:R-:W-:Y:S01]  /*a2a0*/  @P0 IADD3.X R3, R0, UR5, RZ, P1, !PT ;  /* 0x0000000500030c10 */ /* 0x008fe20008ffe4ff */
[----:B------:R-:W-:Y:S01]  /*a2b0*/  ULDC.64 UR4, c[0x0][0xa00] ;  /* 0x0002800000047ab9 */ /* 0x000fe20000000a00 */
[----:B----4-:R-:W-:Y:S02]  /*a2c0*/  IMAD R17, R17, 0x80, R4 ;  /* 0x0000008011117824 */ /* 0x010fe400078e0204 */
[----:B------:R-:W0:Y:S01]  /*a2d0*/  LDC R4, c[0x0][0x428] ;  /* 0x00010a00ff047b82 */ /* 0x000e220000000800 */
[----:B------:R-:W-:-:S06]  /*a2e0*/  IMAD.MOV.U32 R0, RZ, RZ, R8 ;  /* 0x000000ffff007224 */ /* 0x000fcc00078e0008 */
[----:B------:R1:W5:Y:S01]  /*a2f0*/  @P0 LDG.E R0, desc[UR6][R2.64] ;  /* 0x0000000602000981 */ /* 0x000362000c1e1900 */
[----:B------:R-:W-:Y:S02]  /*a300*/  PLOP3.LUT P1, PT, P6, PT, PT, 0x8, 0x0 ;  /* 0x000000000000781c */ /* 0x000fe4000372e170 */
[----:B0-----:R-:W-:Y:S01]  /*a310*/  ISETP.NE.AND P0, PT, R4, 0x1, PT ;  /* 0x000000010400780c */ /* 0x001fe20003f05270 */
[----:B------:R-:W-:-:S12]  /*a320*/  IMAD.MOV.U32 R4, RZ, RZ, R18 ;  /* 0x000000ffff047224 */ /* 0x000fd800078e0012 */
[----:B------:R-:W0:Y:S08]  /*a330*/  @P0 LDC R7, c[0x0][0x42c] ;  /* 0x00010b00ff070b82 */ /* 0x000e300000000800 */
[----:B------:R-:W2:Y:S01]  /*a340*/  @P0 LDC R5, c[0x0][0x430] ;  /* 0x00010c00ff050b82 */ /* 0x000ea20000000800 */
[----:B0-----:R-:W-:-:S05]  /*a350*/  @P0 IMAD.HI.U32 R6, R18, R7, RZ ;  /* 0x0000000712060227 */ /* 0x001fca00078e00ff */
[----:B--2---:R-:W-:Y:S02]  /*a360*/  @P0 SHF.R.U32.HI R4, RZ, R5, R6 ;  /* 0x00000005ff040219 */ /* 0x004fe40000011606 */
[----:B------:R-:W-:-:S04]  /*a370*/  ISETP.NE.U32.AND P0, PT, RZ, UR4, PT ;  /* 0x00000004ff007c0c */ /* 0x000fc8000bf05070 */
[----:B------:R-:W-:-:S04]  /*a380*/  ISETP.NE.AND.EX P0, PT, RZ, UR5, PT, P0 ;  /* 0x00000005ff007c0c */ /* 0x000fc8000bf05300 */
[----:B-1----:R-:W-:-:S09]  /*a390*/  SEL R6, R8, RZ, !P0 ;  /* 0x000000ff08067207 */ /* 0x002fd20004000000 */
.L_x_315:
[----:B------:R-:W-:Y:S02]  /*a3a0*/  PLOP3.LUT P0, PT, P0, P1, PT, 0xa2, 0x0 ;  /* 0x000000000000781c */ /* 0x000fe40000703472 */
[----:B------:R-:W-:Y:S01]  /*a3b0*/  @P1 R2UR P0, UR7, R6 ;  /* 0x00000000060712ca */ /* 0x000fe20000000000 */
[----:B------:R-:W-:-:S07]  /*a3c0*/  UMOV UR4, URZ ;  /* 0x0000003f00047c82 */ /* 0x000fce0008000000 */
[----:B------:R-:W-:Y:S02]  /*a3d0*/  PLOP3.LUT P0, PT, P0, P1, PT, 0xa2, 0x0 ;  /* 0x000000000000781c */ /* 0x000fe40000703472 */
[----:B------:R-:W-:-:S08]  /*a3e0*/  @P1 R2UR.OR P0, UR6, R18 ;  /* 0x00000000120612ca */ /* 0x000fd00000100000 */
[----:B------:R-:W-:Y:S02]  /*a3f0*/  PLOP3.LUT P0, PT, P0, P1, PT, 0xa2, 0x0 ;  /* 0x000000000000781c */ /* 0x000fe40000703472 */
[----:B------:R-:W-:-:S08]  /*a400*/  @P1 R2UR.OR P0, UR5, R17 ;  /* 0x00000000110512ca */ /* 0x000fd00000100000 */
[----:B------:R-:W-:-:S05]  /*a410*/  @P1 PLOP3.LUT P1, PT, P0, PT, PT, 0x80, 0x0 ;  /* 0x000000000000181c */ /* 0x000fca000072f070 */
[----:B------:R0:W-:Y:S08]  /*a420*/  @!UP0 UTMAPF.L2.4D [UR4], [UR8] ;  /* 0x00000004080085b8 */ /* 0x0001f00008018000 */
[----:B0-----:R-:W-:Y:S05]  /*a430*/  @P1 BRA.U.ANY `(.L_x_315) ;  /* 0xfffffffd00d81947 */ /* 0x001fea000393ffff */
[----:B------:R-:W0:Y:S01]  /*a440*/  S2R R2, SR_TID.X ;  /* 0x0000000000027919 */ /* 0x000e220000002100 */
[----:B------:R-:W-:Y:S01]  /*a450*/  UMOV UR4, 0x40 ;  /* 0x0000004000047882 */ /* 0x000fe20000000000 */
[----:B0-----:R-:W-:-:S04]  /*a460*/  LOP3.LUT R2, R2, 0x1f, RZ, 0xc0, !PT ;  /* 0x0000001f02027812 */ /* 0x001fc800078ec0ff */
[----:B------:R-:W-:-:S04]  /*a470*/  ISETP.NE.AND P2, PT, R2, RZ, PT ;  /* 0x000000ff0200720c */ /* 0x000fc80003f45270 */
[----:B------:R-:W-:-:S09]  /*a480*/  PLOP3.LUT P1, PT, P2, PT, PT, 0x8, 0x0 ;  /* 0x000000000000781c */ /* 0x000fd2000172e170 */
[----:B------:R-:W-:-:S05]  /*a490*/  VOTEU.ALL UP0, P2 ;  /* 0x00000000003f7886 */ /* 0x000fca0001000000 */
.L_x_316:
[----:B------:R-:W-:Y:S02]  /*a4a0*/  PLOP3.LUT P0, PT, P0, P1, PT, 0xa2, 0x0 ;  /* 0x000000000000781c */ /* 0x000fe40000703472 */
[----:B------:R-:W-:-:S08]  /*a4b0*/  @P1 R2UR P0, UR7, R6 ;  /* 0x00000000060712ca */ /* 0x000fd00000000000 */
        /* <DEDUP_REMOVED lines=13> */
.L_x_317:
        /* <DEDUP_REMOVED lines=9> */
[----:B------:R-:W0:Y:S01]  /*a620*/  LDC.64 R2, c[0x0][0x3f8] ;  /* 0x0000fe00ff027b82 */ /* 0x000e220000000a00 */
[----:B------:R-:W-:Y:S02]  /*a630*/  ULDC.64 UR4, c[0x0][0xa08] ;  /* 0x0002820000047ab9 */ /* 0x000fe40000000a00 */
[----:B0-----:R-:W-:Y:S01]  /*a640*/  LOP3.LUT P0, RZ, R2, UR4, RZ, 0xfc, !PT ;  /* 0x0000000402ff7c12 */ /* 0x001fe2000f80fcff */
[----:B------:R-:W-:-:S03]  /*a650*/  UMOV UR4, 0xffffffff ;  /* 0xffffffff00047882 */ /* 0x000fc60000000000 */
[----:B------:R-:W-:-:S04]  /*a660*/  LOP3.LUT P0, RZ, R3, UR5, RZ, 0xfc, P0 ;  /* 0x0000000503ff7c12 */ /* 0x000fc8000800fcff */
[----:B-----5:R-:W-:Y:S01]  /*a670*/  SEL R5, R0, RZ, !P0 ;  /* 0x000000ff00057207 */ /* 0x020fe20004000000 */
[----:B------:R-:W-:Y:S08]  /*a680*/  BRA.DIV UR4, `(.L_x_318) ;  /* 0x0000003604a47947 */ /* 0x000ff0000b800000 */
.L_x_388:
[----:B------:R-:W2:Y:S01]  /*a690*/  LDL R7, [R1+0x18] ;  /* 0x0000180001077983 */ /* 0x000ea20000100800 */
[----:B------:R-:W-:Y:S01]  /*a6a0*/  UMOV UR4, 0xffffffff ;  /* 0xffffffff00047882 */ /* 0x000fe20000000000 */
[----:B------:R-:W-:Y:S01]  /*a6b0*/  SHF.R.S32.HI R12, RZ, 0x1f, R0 ;  /* 0x0000001fff0c7819 */ /* 0x000fe20000011400 */
[----:B--2---:R-:W-:Y:S01]  /*a6c0*/  VIADD R7, R7, 0xffffffff ;  /* 0xffffffff07077836 */ /* 0x004fe20000000000 */
[----:B------:R-:W-:Y:S06]  /*a6d0*/  BRA.DIV UR4, `(.L_x_319) ;  /* 0x0000003604c47947 */ /* 0x000fec000b800000 */
[----:B------:R-:W-:-:S13]  /*a6e0*/  ELECT P6, URZ, PT ;  /* 0x00000000003f782f */ /* 0x000fda00038c0000 */
.L_x_391:
[----:B------:R-:W-:Y:S05]  /*a6f0*/  @!P6 BRA `(.L_x_320) ;  /* 0x000000040038e947 */ /* 0x000fea0003800000 */
[----:B------:R0:W-:Y:S01]  /*a700*/  STL [R1+0xc], R7 ;  /* 0x00000c0701007387 */ /* 0x0001e20000100800 */
[----:B------:R-:W-:-:S04]  /*a710*/  ISETP.NE.U32.AND P0, PT, R2, RZ, PT ;  /* 0x000000ff0200720c */ /* 0x000fc80003f05070 */
[----:B------:R-:W-:-:S13]  /*a720*/  ISETP.NE.AND.EX P0, PT, R3, RZ, PT, P0 ;  /* 0x000000ff0300720c */ /* 0x000fda0003f05300 */
[----:B0-----:R-:W-:Y:S05]  /*a730*/  @!P0 BRA `(.L_x_321) ;  /* 0x0000000000508947 */ /* 0x001fea0003800000 */
[----:B------:R-:W0:Y:S01]  /*a740*/  LDC R10, c[0x0][0x41c] ;  /* 0x00010700ff0a7b82 */ /* 0x000e220000000800 */
[----:B------:R-:W-:Y:S01]  /*a750*/  IMAD.MOV.U32 R5, RZ, RZ, R7 ;  /* 0x000000ffff057224 */ /* 0x000fe200078e0007 */
[----:B------:R-:W-:Y:S01]  /*a760*/  ULDC.64 UR4, c[0x0][0x408] ;  /* 0x0001020000047ab9 */ /* 0x000fe20000000a00 */
[----:B------:R-:W-:Y:S01]  /*a770*/  ULDC.64 UR6, c[0x0][0x208] ;  /* 0x0000820000067ab9 */ /* 0x000fe20000000a00 */
[----:B0-----:R-:W-:-:S13]  /*a780*/  ISETP.NE.AND P0, PT, R10, 0x1, PT ;  /* 0x000000010a00780c */ /* 0x001fda0003f05270 */
[----:B------:R-:W0:Y:S02]  /*a790*/  @P0 LDC.64 R8, c[0x0][0x420] ;  /* 0x00010800ff080b82 */ /* 0x000e240000000a00 */
[----:B0-----:R-:W-:-:S05]  /*a7a0*/  @P0 IMAD.HI.U32 R8, R7, R8, RZ ;  /* 0x0000000807080227 */ /* 0x001fca00078e00ff */
[----:B------:R-:W-:-:S05]  /*a7b0*/  @P0 SHF.R.U32.HI R5, RZ, R9, R8 ;  /* 0x00000009ff050219 */ /* 0x000fca0000011608 */
[----:B------:R-:W-:-:S04]  /*a7c0*/  IMAD.MOV R8, RZ, RZ, -R5 ;  /* 0x000000ffff087224 */ /* 0x000fc800078e0a05 */
[----:B------:R-:W-:Y:S02]  /*a7d0*/  IMAD R9, R10, R8, R7 ;  /* 0x000000080a097224 */ /* 0x000fe400078e0207 */
[----:B------:R-:W-:-:S03]  /*a7e0*/  IMAD R8, R12, UR4, RZ ;  /* 0x000000040c087c24 */ /* 0x000fc6000f8e02ff */
[----:B------:R0:W-:Y:S01]  /*a7f0*/  STL [R1+0xc], R9 ;  /* 0x00000c0901007387 */ /* 0x0001e20000100800 */
[----:B------:R-:W-:Y:S02]  /*a800*/  IMAD R10, R0, UR5, R8 ;  /* 0x00000005000a7c24 */ /* 0x000fe4000f8e0208 */
[--C-:B------:R-:W-:Y:S01]  /*a810*/  IMAD.MOV.U32 R8, RZ, RZ, R5.reuse ;  /* 0x000000ffff087224 */ /* 0x100fe200078e0005 */
[----:B0-----:R-:W-:-:S03]  /*a820*/  SHF.R.S32.HI R9, RZ, 0x1f, R5 ;  /* 0x0000001fff097819 */ /* 0x001fc60000011405 */
[----:B------:R-:W-:-:S04]  /*a830*/  IMAD.WIDE.U32 R8, R0, UR4, R8 ;  /* 0x0000000400087c25 */ /* 0x000fc8000f8e0008 */
[----:B------:R-:W-:Y:S01]  /*a840*/  IMAD.IADD R5, R9, 0x1, R10 ;  /* 0x0000000109057824 */ /* 0x000fe200078e020a */
[----:B------:R-:W-:-:S04]  /*a850*/  LEA R10, P0, R8, R2, 0x2 ;  /* 0x00000002080a7211 */ /* 0x000fc800078010ff */
[----:B------:R-:W-:-:S05]  /*a860*/  LEA.HI.X R11, R8, R3, R5, 0x2, P0 ;  /* 0x00000003080b7211 */ /* 0x000fca00000f1405 */
[----:B------:R0:W5:Y:S04]  /*a870*/  LDG.E R5, desc[UR6][R10.64] ;  /* 0x000000060a057981 */ /* 0x000168000c1e1900 */
.L_x_321:
[----:B------:R-:W2:Y:S01]  /*a880*/  LDL R8, [R1] ;  /* 0x0000000001087983 */ /* 0x000ea20000100800 */
[----:B0-----:R-:W-:-:S03]  /*a890*/  MOV R10, 0x400 ;  /* 0x00000400000a7802 */ /* 0x001fc60000000f00 */
[----:B------:R-:W3:Y:S01]  /*a8a0*/  LDL R9, [R1+0x8] ;  /* 0x0000080001097983 */ /* 0x000ee20000100800 */
[----:B------:R-:W0:Y:S02]  /*a8b0*/  S2R R11, SR_CgaCtaId ;  /* 0x00000000000b7919 */ /* 0x000e240000008800 */
[----:B0-----:R-:W-:-:S05]  /*a8c0*/  LEA R10, R11, R10, 0x18 ;  /* 0x0000000a0b0a7211 */ /* 0x001fca00078ec0ff */
[----:B--2---:R-:W-:Y:S01]  /*a8d0*/  IMAD R8, R8, 0x8, R10 ;  /* 0x0000000808087824 */ /* 0x004fe200078e020a */
[----:B---3--:R-:W-:-:S04]  /*a8e0*/  SHF.L.U32 R9, R9, 0x1f, RZ ;  /* 0x0000001f09097819 */ /* 0x008fc800000006ff */
[----:B------:R-:W0:Y:S02]  /*a8f0*/  SYNCS.PHASECHK.TRANS64.TRYWAIT P0, [R8+URZ+0x34840], R9 ;  /* 0x03484009080075a7 */ /* 0x000e24000800017f */
[----:B0-----:R-:W-:Y:S05]  /*a900*/  @!P0 BRA `(.L_x_322) ;  /* 0x0000003400588947 */ /* 0x001fea0003800000 */
.L_x_392:
[----:B------:R-:W1:Y:S02]  /*a910*/  S2R R10, SR_TID.X ;  /* 0x00000000000a7919 */ /* 0x000e640000002100 */
[----:B-1----:R-:W-:-:S04]  /*a920*/  LOP3.LUT R10, R10, 0x7f, RZ, 0xc0, !PT ;  /* 0x0000007f0a0a7812 */ /* 0x002fc800078ec0ff */
[----:B------:R-:W-:-:S13]  /*a930*/  ISETP.NE.AND P0, PT, R10, RZ, PT ;  /* 0x000000ff0a00720c */ /* 0x000fda0003f05270 */
[----:B------:R-:W-:Y:S05]  /*a940*/  @P0 BRA `(.L_x_323) ;  /* 0x00000000001c0947 */ /* 0x000fea0003800000 */
[----:B------:R-:W1:Y:S01]  /*a950*/  S2R R10, SR_TID.X ;  /* 0x00000000000a7919 */ /* 0x000e620000002100 */
[----:B0-----:R-:W-:-:S04]  /*a960*/  IMAD.MOV.U32 R9, RZ, RZ, 0xc000 ;  /* 0x0000c000ff097424 */ /* 0x001fc800078e00ff */
[----:B------:R2:W-:Y:S01]  /*a970*/  SYNCS.ARRIVE.TRANS64 RZ, [R8+URZ+0x34830], R9 ;  /* 0x0348300908ff79a7 */ /* 0x0005e2000800003f */
[----:B-1----:R-:W-:-:S04]  /*a980*/  LOP3.LUT R10, R10, 0x1f, RZ, 0xc0, !PT ;  /* 0x0000001f0a0a7812 */ /* 0x002fc800078ec0ff */
[----:B------:R-:W-:-:S13]  /*a990*/  ISETP.NE.AND P1, PT, R10, RZ, PT ;  /* 0x000000ff0a00720c */ /* 0x000fda0003f25270 */
[----:B--2---:R-:W-:Y:S05]  /*a9a0*/  @!P1 BRA `(.L_x_323) ;  /* 0x0000000000049947 */ /* 0x004fea0003800000 */
[----:B------:R-:W-:Y:S01]  /*a9b0*/  BPT.TRAP 0x1 ;  /* 0x000000040000795c */ /* 0x000fe20000300000 */
.L_x_323:
[----:B------:R-:W2:Y:S01]  /*a9c0*/  LDL R11, [R1] ;  /* 0x00000000010b7983 */ /* 0x000ea20000100800 */
[----:B------:R-:W-:-:S03]  /*a9d0*/  MOV R13, 0x400 ;  /* 0x00000400000d7802 */ /* 0x000fc60000000f00 */
[----:B------:R-:W3:Y:S04]  /*a9e0*/  LDL R10, [R1+0xc] ;  /* 0x00000c00010a7983 */ /* 0x000ee80000100800 */
[----:B0-----:R-:W4:Y:S01]  /*a9f0*/  LDL R9, [R1+0x4] ;  /* 0x0000040001097983 */ /* 0x001f220000100800 */
[----:B------:R-:W0:Y:S01]  /*aa00*/  S2R R14, SR_CgaCtaId ;  /* 0x00000000000e7919 */ /* 0x000e220000008800 */
[----:B------:R-:W-:Y:S01]  /*aa10*/  R2UR UR9, R8 ;  /* 0x00000000080972ca */ /* 0x000fe200000e0000 */
[----:B------:R-:W-:Y:S01]  /*aa20*/  UIADD3 UR4, UP0, UR36, 0x370, URZ ;  /* 0x0000037024047890 */ /* 0x000fe2000ff1e03f */
[----:B------:R-:W-:Y:S02]  /*aa30*/  R2UR UR12, R4 ;  /* 0x00000000040c72ca */ /* 0x000fe400000e0000 */
[----:B-----5:R-:W-:-:S02]  /*aa40*/  R2UR UR13, R5 ;  /* 0x00000000050d72ca */ /* 0x020fc400000e0000 */
[----:B0-----:R-:W-:-:S07]  /*aa50*/  LEA R13, R14, R13, 0x18 ;  /* 0x0000000d0e0d7211 */ /* 0x001fce00078ec0ff */
[----:B------:R-:W-:Y:S01]  /*aa60*/  UIADD3 UR9, UR9, 0x34830, URZ ;  /* 0x0003483009097890 */ /* 0x000fe2000fffe03f */
[----:B------:R-:W-:Y:S01]  /*aa70*/  UMOV UR10, URZ ;  /* 0x0000003f000a7c82 */ /* 0x000fe20008000000 */
[----:B------:R-:W-:Y:S01]  /*aa80*/  UMOV UR6, 0x0 ;  /* 0x0000000000067882 */ /* 0x000fe20000000000 */
[----:B------:R-:W-:Y:S01]  /*aa90*/  UMOV UR7, 0x14f00000 ;  /* 0x14f0000000077882 */ /* 0x000fe20000000000 */
[----:B------:R-:W-:Y:S01]  /*aaa0*/  UMOV UR16, 0x40 ;  /* 0x0000004000107882 */ /* 0x000fe20000000000 */
[----:B--2---:R-:W-:Y:S01]  /*aab0*/  IMAD R8, R11, 0xc000, R13 ;  /* 0x0000c0000b087824 */ /* 0x004fe200078e020d */
[----:B---3--:R-:W-:-:S04]  /*aac0*/  R2UR UR11, R10 ;  /* 0x000000000a0b72ca */ /* 0x008fc800000e0000 */
[----:B------:R-:W-:Y:S02]  /*aad0*/  R2UR UR8, R8 ;  /* 0x00000000080872ca */ /* 0x000fe400000e0000 */
[----:B----4-:R-:W-:-:S11]  /*aae0*/  R2UR UR5, R9 ;  /* 0x00000000090572ca */ /* 0x010fd600000e0000 */
[----:B------:R-:W-:Y:S02]  /*aaf0*/  UIADD3 UR14, UR8, 0x1c400, URZ ;  /* 0x0001c400080e7890 */ /* 0x000fe4000fffe03f */
[----:B------:R-:W-:Y:S02]  /*ab00*/  ULEA UR11, UR11, UR5, 0x7 ;  /* 0x000000050b0b7291 */ /* 0x000fe4000f8e383f */
[----:B------:R-:W-:Y:S02]  /*ab10*/  UIADD3.X UR5, URZ, UR37, URZ, UP0, !UPT ;  /* 0x000000253f057290 */ /* 0x000fe400087fe43f */
[----:B------:R-:W-:Y:S02]  /*ab20*/  UIADD3 UR15, UR8, 0x20400, URZ ;  /* 0x00020400080f7890 */ /* 0x000fe4000fffe03f */
[----:B------:R-:W-:-:S03]  /*ab30*/  UIADD3 UR17, UR8, 0x24400, URZ ;  /* 0x0002440008117890 */ /* 0x000fc6000fffe03f */
[----:B------:R-:W-:Y:S02]  /*ab40*/  UMOV UR8, UR14 ;  /* 0x0000000e00087c82 */ /* 0x000fe40008000000 */
[----:B------:R0:W-:Y:S01]  /*ab50*/  UTMALDG.4D [UR8], [UR4], desc[UR6] ;  /* 0x00000608040075b4 */ /* 0x0001e20008019000 */
[----:B------:R-:W-:Y:S01]  /*ab60*/  UMOV UR14, 0x80 ;  /* 0x00000080000e7882 */ /* 0x000fe20000000000 */
[----:B0-----:R-:W-:Y:S01]  /*ab70*/  UMOV UR8, UR15 ;  /* 0x0000000f00087c82 */ /* 0x001fe20008000000 */
[----:B------:R-:W-:Y:S02]  /*ab80*/  UMOV UR10, UR16 ;  /* 0x00000010000a7c82 */ /* 0x000fe40008000000 */
[----:B------:R0:W-:Y:S02]  /*ab90*/  UTMALDG.4D [UR8], [UR4], desc[UR6] ;  /* 0x00000608040075b4 */ /* 0x0001e40008019000 */
[----:B0-----:R-:W-:Y:S01]  /*aba0*/  UMOV UR8, UR17 ;  /* 0x0000001100087c82 */ /* 0x001fe20008000000 */
[----:B------:R-:W-:-:S02]  /*abb0*/  UMOV UR10, UR14 ;  /* 0x0000000e000a7c82 */ /* 0x000fc40008000000 */
[----:B------:R0:W-:Y:S02]  /*abc0*/  UTMALDG.4D [UR8], [UR4], desc[UR6] ;  /* 0x00000608040075b4 */ /* 0x0001e40008019000 */
[----:B0-----:R-:W-:Y:S01]  /*abd0*/  NOP ;  /* 0x0000000000007918 */ /* 0x001fe20000000000 */
.L_x_320:
[----:B------:R-:W2:Y:S01]  /*abe0*/  LDL.LU R11, [R1+0x28] ;  /* 0x00002800010b7983 */ /* 0x000ea20000300800 */
[----:B------:R-:W-:Y:S01]  /*abf0*/  MOV R9, 0x400 ;  /* 0x0000040000097802 */ /* 0x000fe20000000f00 */
[----:B------:R-:W-:Y:S05]  /*ac00*/  WARPSYNC.ALL ;  /* 0x0000000000007948 */ /* 0x000fea0003800000 */
[----:B------:R-:W0:Y:S01]  /*ac10*/  S2R R10, SR_CgaCtaId ;  /* 0x00000000000a7919 */ /* 0x000e220000008800 */
[----:B------:R-:W-:-:S13]  /*ac20*/  ELECT P0, URZ, PT ;  /* 0x00000000003f782f */ /* 0x000fda0003800000 */
[----:B------:R-:W-:Y:S01]  /*ac30*/  @P0 R2UR UR13, R6 ;  /* 0x00000000060d02ca */ /* 0x000fe200000e0000 */
[----:B------:R-:W-:Y:S01]  /*ac40*/  UIADD3 UR4, UP0, UR36, 0x270, URZ ;  /* 0x0000027024047890 */ /* 0x000fe2000ff1e03f */
[----:B------:R-:W-:Y:S01]  /*ac50*/  @P0 R2UR UR12, R18 ;  /* 0x00000000120c02ca */ /* 0x000fe200000e0000 */
[----:B------:R-:W-:Y:S01]  /*ac60*/  UMOV UR6, 0x0 ;  /* 0x0000000000067882 */ /* 0x000fe20000000000 */
[C---:B------:R-:W-:Y:S01]  /*ac70*/  @P0 R2UR UR11, R17.reuse ;  /* 0x00000000110b02ca */ /* 0x040fe200000e0000 */
[----:B------:R-:W-:Y:S01]  /*ac80*/  UIADD3.X UR5, URZ, UR37, URZ, UP0, !UPT ;  /* 0x000000253f057290 */ /* 0x000fe200087fe43f */
[----:B------:R-:W-:Y:S01]  /*ac90*/  @P0 R2UR UR21, R6 ;  /* 0x00000000061502ca */ /* 0x000fe200000e0000 */
[----:B------:R-:W-:Y:S01]  /*aca0*/  UMOV UR7, 0x12f00000 ;  /* 0x12f0000000077882 */ /* 0x000fe20000000000 */
[----:B------:R-:W-:Y:S01]  /*acb0*/  UMOV UR10, URZ ;  /* 0x0000003f000a7c82 */ /* 0x000fe20008000000 */
[----:B------:R-:W-:Y:S01]  /*acc0*/  @P0 R2UR UR20, R18 ;  /* 0x00000000121402ca */ /* 0x000fe200000e0000 */
[----:B------:R-:W-:Y:S01]  /*acd0*/  UMOV UR14, 0x0 ;  /* 0x00000000000e7882 */ /* 0x000fe20000000000 */
[----:B------:R-:W-:Y:S01]  /*ace0*/  @P0 R2UR UR19, R17 ;  /* 0x00000000111302ca */ /* 0x000fe200000e0000 */
[----:B------:R-:W-:Y:S01]  /*acf0*/  @P0 IMAD.MOV.U32 R8, RZ, RZ, 0xc000 ;  /* 0x0000c000ff080424 */ /* 0x000fe200078e00ff */
[----:B------:R-:W-:Y:S01]  /*ad00*/  UMOV UR15, 0x12f00000 ;  /* 0x12f00000000f7882 */ /* 0x000fe20000000000 */
[----:B------:R-:W-:Y:S01]  /*ad10*/  UMOV UR18, 0x40 ;  /* 0x0000004000127882 */ /* 0x000fe20000000000 */
[----:B------:R-:W-:Y:S01]  /*ad20*/  UMOV UR22, 0x0 ;  /* 0x0000000000167882 */ /* 0x000fe20000000000 */
[----:B------:R-:W-:Y:S01]  /*ad30*/  UMOV UR23, 0x12f00000 ;  /* 0x12f0000000177882 */ /* 0x000fe20000000000 */
[----:B------:R-:W-:Y:S01]  /*ad40*/  BSSY B0, `(.L_x_324) ;  /* 0x0000019000007945 */ /* 0x000fe20003800000 */
[----:B0-----:R-:W-:Y:S01]  /*ad50*/  LEA R9, R10, R9, 0x18 ;  /* 0x000000090a097211 */ /* 0x001fe200078ec0ff */
[----:B------:R-:W-:Y:S03]  /*ad60*/  BAR.SYNC.DEFER_BLOCKING 0x8, 0x120 ;  /* 0x0204800000007b1d */ /* 0x000fe60000010000 */
[----:B------:R-:W-:-:S13]  /*ad70*/  R2UR UR24, R9 ;  /* 0x00000000091872ca */ /* 0x000fda00000e0000 */
[----:B------:R-:W-:Y:S02]  /*ad80*/  UIADD3 UR8, UR24, 0x10400, URZ ;  /* 0x0001040018087890 */ /* 0x000fe4000fffe03f */
[----:B------:R-:W-:Y:S02]  /*ad90*/  UIADD3 UR9, UR24, 0x34800, URZ ;  /* 0x0003480018097890 */ /* 0x000fe4000fffe03f */
[----:B------:R-:W-:Y:S01]  /*ada0*/  UIADD3 UR16, UR24, 0x14400, URZ ;  /* 0x0001440018107890 */ /* 0x000fe2000fffe03f */
[----:B------:R0:W-:Y:S04]  /*adb0*/  @P0 SYNCS.ARRIVE.TRANS64 RZ, [R9+URZ+0x34800], R8 ;  /* 0x0348000809ff09a7 */ /* 0x0001e8000800003f */
[----:B------:R-:W-:Y:S02]  /*adc0*/  UMOV UR17, UR9 ;  /* 0x0000000900117c82 */ /* 0x000fe40008000000 */
[----:B------:R1:W-:Y:S02]  /*add0*/  UTMALDG.4D [UR8], [UR4], desc[UR6] ;  /* 0x00000608040075b4 */ /* 0x0003e40008019000 */
[----:B------:R0:W-:Y:S01]  /*ade0*/  UTMALDG.4D [UR16], [UR4], desc[UR14] ;  /* 0x00000e10040075b4 */ /* 0x0001e20008019000 */
[----:B-1----:R-:W-:Y:S01]  /*adf0*/  @P0 R2UR UR13, R6 ;  /* 0x00000000060d02ca */ /* 0x002fe200000e0000 */
[----:B------:R-:W-:Y:S01]  /*ae00*/  UIADD3 UR8, UR24, 0x18400, URZ ;  /* 0x0001840018087890 */ /* 0x000fe2000fffe03f */
[----:B------:R-:W-:Y:S01]  /*ae10*/  @P0 R2UR UR12, R18 ;  /* 0x00000000120c02ca */ /* 0x000fe200000e0000 */
[----:B------:R-:W-:Y:S01]  /*ae20*/  UMOV UR10, 0x80 ;  /* 0x00000080000a7882 */ /* 0x000fe20000000000 */
[----:B------:R-:W-:-:S13]  /*ae30*/  @P0 R2UR UR11, R17 ;  /* 0x00000000110b02ca */ /* 0x000fda00000e0000 */
[----:B------:R0:W-:Y:S01]  /*ae40*/  UTMALDG.4D [UR8], [UR4], desc[UR22] ;  /* 0x00001608040075b4 */ /* 0x0001e20008019000 */
[----:B--2---:R-:W-:-:S05]  /*ae50*/  VIADD R11, R11, 0x1 ;  /* 0x000000010b0b7836 */ /* 0x004fca0000000000 */
[----:B------:R-:W-:Y:S01]  /*ae60*/  LEA.HI R6, R11, R11, RZ, 0x1 ;  /* 0x0000000b0b067211 */ /* 0x000fe200078f08ff */
[----:B------:R0:W-:Y:S03]  /*ae70*/  STL [R1+0x28], R11 ;  /* 0x0000280b01007387 */ /* 0x0001e60000100800 */
[----:B------:R-:W-:-:S05]  /*ae80*/  LOP3.LUT R6, R6, 0xfffffffe, RZ, 0xc0, !PT ;  /* 0xfffffffe06067812 */ /* 0x000fca00078ec0ff */
[----:B------:R-:W-:-:S05]  /*ae90*/  IMAD.IADD R6, R11, 0x1, -R6 ;  /* 0x000000010b067824 */ /* 0x000fca00078e0a06 */
[----:B------:R-:W-:-:S04]  /*aea0*/  SHF.L.U32 R6, R6, 0x1f, RZ ;  /* 0x0000001f06067819 */ /* 0x000fc800000006ff */
[----:B------:R-:W1:Y:S02]  /*aeb0*/  SYNCS.PHASECHK.TRANS64.TRYWAIT P0, [R9+URZ+0x34820], R6 ;  /* 0x03482006090075a7 */ /* 0x000e64000800017f */
[----:B01----:R-:W-:Y:S05]  /*aec0*/  @!P0 BRA `(.L_x_325) ;  /* 0x0000002c00fc8947 */ /* 0x003fea0003800000 */
.L_x_393:
[----:B------:R-:W-:Y:S05]  /*aed0*/  BSYNC B0 ;  /* 0x0000000000007941 */ /* 0x000fea0003800000 */
.L_x_324:
[----:B0-----:R-:W2:Y:S01]  /*aee0*/  LDL.LU R8, [R1+0x24] ;  /* 0x0000240001087983 */ /* 0x001ea20000300800 */
[----:B------:R-:W-:Y:S01]  /*aef0*/  BSSY B0, `(.L_x_326) ;  /* 0x000019a000007945 */ /* 0x000fe20003800000 */
[----:B--2---:R-:W-:-:S13]  /*af00*/  ISETP.GE.AND P0, PT, R8, 0x81, PT ;  /* 0x000000810800780c */ /* 0x004fda0003f06270 */
[----:B------:R-:W-:Y:S05]  /*af10*/  @!P0 BRA `(.L_x_327) ;  /* 0x00000018005c8947 */ /* 0x000fea0003800000 */
[----:B------:R-:W2:Y:S01]  /*af20*/  LDL R8, [R1+0x18] ;  /* 0x0000180001087983 */ /* 0x000ea20000100800 */
[----:B------:R-:W-:Y:S01]  /*af30*/  IMAD.MOV.U32 R6, RZ, RZ, 0x1 ;  /* 0x00000001ff067424 */ /* 0x000fe200078e00ff */
[----:B------:R-:W-:Y:S01]  /*af40*/  BSSY B1, `(.L_x_328) ;  /* 0x000008f000017945 */ /* 0x000fe20003800000 */
[----:B--2---:R-:W-:-:S05]  /*af50*/  IMAD.MOV R14, RZ, RZ, -R8 ;  /* 0x000000ffff0e7224 */ /* 0x004fca00078e0a08 */
[----:B------:R-:W-:-:S05]  /*af60*/  VIADDMNMX R14, R14, R6, 0xffffffff, !PT ;  /* 0xffffffff0e0e7446 */ /* 0x000fca0007800106 */
[----:B------:R-:W-:-:S05]  /*af70*/  IMAD.IADD R6, R8, 0x1, R14 ;  /* 0x0000000108067824 */ /* 0x000fca00078e020e */
[----:B------:R-:W-:-:S04]  /*af80*/  LOP3.LUT R6, R6, 0x1, RZ, 0xc0, !PT ;  /* 0x0000000106067812 */ /* 0x000fc800078ec0ff */
[----:B------:R-:W-:Y:S01]  /*af90*/  ISETP.NE.U32.AND P0, PT, R6, 0x1, PT ;  /* 0x000000010600780c */ /* 0x000fe20003f05070 */
[----:B------:R-:W-:-:S12]  /*afa0*/  VIADD R6, R8, 0xfffffffe ;  /* 0xfffffffe08067836 */ /* 0x000fd80000000000 */
[----:B------:R-:W-:Y:S05]  /*afb0*/  @P0 BRA `(.L_x_329) ;  /* 0x00000008001c0947 */ /* 0x000fea0003800000 */
[----:B------:R-:W2:Y:S04]  /*afc0*/  LDL R9, [R1] ;  /* 0x0000000001097983 */ /* 0x000ea80000100800 */
[----:B------:R-:W3:Y:S01]  /*afd0*/  LDL R8, [R1+0x8] ;  /* 0x0000080001087983 */ /* 0x000ee20000100800 */
[----:B------:R-:W-:Y:S01]  /*afe0*/  BSSY B2, `(.L_x_330) ;  /* 0x0000080000027945 */ /* 0x000fe20003800000 */
[----:B--2---:R-:W-:-:S05]  /*aff0*/  VIADD R13, R9, 0x1 ;  /* 0x00000001090d7836 */ /* 0x004fca0000000000 */
[----:B------:R-:W-:-:S04]  /*b000*/  ISETP.NE.AND P0, PT, R13, 0x2, PT ;  /* 0x000000020d00780c */ /* 0x000fc80003f05270 */
[----:B------:R-:W-:Y:S02]  /*b010*/  SEL R15, RZ, 0x1, P0 ;  /* 0x00000001ff0f7807 */ /* 0x000fe40000000000 */
[----:B------:R-:W-:Y:S02]  /*b020*/  SEL R13, R13, RZ, P0 ;  /* 0x000000ff0d0d7207 */ /* 0x000fe40000000000 */
[----:B---3--:R-:W-:Y:S01]  /*b030*/  LOP3.LUT R15, R8, R15, RZ, 0x3c, !PT ;  /* 0x0000000f080f7212 */ /* 0x008fe200078e3cff */
[----:B------:R-:W-:Y:S06]  /*b040*/  @!P6 BRA `(.L_x_331) ;  /* 0x0000000400e4e947 */ /* 0x000fec0003800000 */
[----:B------:R-:W-:Y:S01]  /*b050*/  ISETP.NE.U32.AND P0, PT, R2, RZ, PT ;  /* 0x000000ff0200720c */ /* 0x000fe20003f05070 */
[----:B------:R-:W-:-:S03]  /*b060*/  IMAD.MOV.U32 R8, RZ, RZ, R5 ;  /* 0x000000ffff087224 */ /* 0x000fc600078e0005 */
[----:B------:R-:W-:-:S13]  /*b070*/  ISETP.NE.AND.EX P0, PT, R3, RZ, PT, P0 ;  /* 0x000000ff0300720c */ /* 0x000fda0003f05300 */
[----:B------:R-:W-:Y:S05]  /*b080*/  @!P0 BRA `(.L_x_332) ;  /* 0x0000000000488947 */ /* 0x000fea0003800000 */
[----:B------:R-:W0:Y:S01]  /*b090*/  LDC R18, c[0x0][0x41c] ;  /* 0x00010700ff127b82 */ /* 0x000e220000000800 */
[----:B------:R-:W-:Y:S01]  /*b0a0*/  ULDC.64 UR4, c[0x0][0x408] ;  /* 0x0001020000047ab9 */ /* 0x000fe20000000a00 */
[----:B------:R-:W-:Y:S01]  /*b0b0*/  ULDC.64 UR6, c[0x0][0x208] ;  /* 0x0000820000067ab9 */ /* 0x000fe20000000a00 */
[----:B0-----:R-:W-:-:S13]  /*b0c0*/  ISETP.NE.AND P0, PT, R18, 0x1, PT ;  /* 0x000000011200780c */ /* 0x001fda0003f05270 */
[----:B------:R-:W0:Y:S02]  /*b0d0*/  @P0 LDC.64 R8, c[0x0][0x420] ;  /* 0x00010800ff080b82 */ /* 0x000e240000000a00 */
[----:B0-----:R-:W-:-:S04]  /*b0e0*/  @P0 IMAD.HI.U32 R10, R6, R8, RZ ;  /* 0x00000008060a0227 */ /* 0x001fc800078e00ff */
[----:B------:R-:W-:Y:S01]  /*b0f0*/  IMAD.MOV.U32 R8, RZ, RZ, R6 ;  /* 0x000000ffff087224 */ /* 0x000fe200078e0006 */
[----:B------:R-:W-:Y:S01]  /*b100*/  @P0 SHF.R.U32.HI R8, RZ, R9, R10 ;  /* 0x00000009ff080219 */ /* 0x000fe2000001160a */
[----:B------:R-:W-:-:S03]  /*b110*/  IMAD R10, R12, UR4, RZ ;  /* 0x000000040c0a7c24 */ /* 0x000fc6000f8e02ff */
[----:B------:R-:W-:Y:S01]  /*b120*/  SHF.R.S32.HI R9, RZ, 0x1f, R8 ;  /* 0x0000001fff097819 */ /* 0x000fe20000011408 */
[C---:B------:R-:W-:Y:S02]  /*b130*/  IMAD R17, R0.reuse, UR5, R10 ;  /* 0x0000000500117c24 */ /* 0x040fe4000f8e020a */
[----:B------:R-:W-:-:S04]  /*b140*/  IMAD.WIDE.U32 R10, R0, UR4, R8 ;  /* 0x00000004000a7c25 */ /* 0x000fc8000f8e0008 */
[----:B------:R-:W-:Y:S01]  /*b150*/  IMAD.IADD R17, R17, 0x1, R11 ;  /* 0x0000000111117824 */ /* 0x000fe200078e020b */
[----:B------:R-:W-:Y:S01]  /*b160*/  LEA R2, P0, R10, R2, 0x2 ;  /* 0x000000020a027211 */ /* 0x000fe200078010ff */
[----:B------:R-:W-:-:S03]  /*b170*/  IMAD.MOV R8, RZ, RZ, -R8 ;  /* 0x000000ffff087224 */ /* 0x000fc600078e0a08 */
[----:B------:R-:W-:Y:S01]  /*b180*/  LEA.HI.X R3, R10, R3, R17, 0x2, P0 ;  /* 0x000000030a037211 */ /* 0x000fe200000f1411 */
[----:B------:R-:W-:-:S04]  /*b190*/  IMAD R6, R18, R8, R6 ;  /* 0x0000000812067224 */ /* 0x000fc800078e0206 */
[----:B------:R0:W5:Y:S04]  /*b1a0*/  LDG.E R8, desc[UR6][R2.64] ;  /* 0x0000000602087981 */ /* 0x000168000c1e1900 */
.L_x_332:
[----:B0-----:R-:W0:Y:S01]  /*b1b0*/  S2R R3, SR_CgaCtaId ;  /* 0x0000000000037919 */ /* 0x001e220000008800 */
[----:B------:R-:W-:-:S04]  /*b1c0*/  MOV R2, 0x400 ;  /* 0x0000040000027802 */ /* 0x000fc80000000f00 */
[----:B0-----:R-:W-:Y:S02]  /*b1d0*/  LEA R2, R3, R2, 0x18 ;  /* 0x0000000203027211 */ /* 0x001fe400078ec0ff */
[----:B------:R-:W-:-:S03]  /*b1e0*/  SHF.L.U32 R3, R15, 0x1f, RZ ;  /* 0x0000001f0f037819 */ /* 0x000fc600000006ff */
[----:B------:R-:W-:-:S04]  /*b1f0*/  IMAD R2, R13, 0x8, R2 ;  /* 0x000000080d027824 */ /* 0x000fc800078e0202 */
[----:B------:R-:W0:Y:S02]  /*b200*/  SYNCS.PHASECHK.TRANS64.TRYWAIT P0, [R2+URZ+0x34840], R3 ;  /* 0x03484003020075a7 */ /* 0x000e24000800017f */
[----:B0-----:R-:W-:Y:S05]  /*b210*/  @!P0 BRA `(.L_x_333) ;  /* 0x0000002c00488947 */ /* 0x001fea0003800000 */
.L_x_394:
        /* <DEDUP_REMOVED lines=11> */
.L_x_334:
[----:B------:R-:W2:Y:S04]  /*b2d0*/  LDL R17, [R1+0x4] ;  /* 0x0000040001117983 */ /* 0x000ea80000100800 */
[----:B------:R-:W3:Y:S01]  /*b2e0*/  LDL.LU R11, [R1+0x8] ;  /* 0x00000800010b7983 */ /* 0x000ee20000300800 */
[----:B0-----:R-:W-:-:S03]  /*b2f0*/  MOV R3, 0x400 ;  /* 0x0000040000037802 */ /* 0x001fc60000000f00 */
[----:B------:R-:W4:Y:S01]  /*b300*/  LDL R9, [R1] ;  /* 0x0000000001097983 */ /* 0x000f220000100800 */
[----:B------:R-:W0:Y:S01]  /*b310*/  S2R R10, SR_CgaCtaId ;  /* 0x00000000000a7919 */ /* 0x000e220000008800 */
[----:B------:R-:W-:Y:S02]  /*b320*/  R2UR UR9, R2 ;  /* 0x00000000020972ca */ /* 0x000fe400000e0000 */
[----:B------:R-:W-:Y:S01]  /*b330*/  R2UR UR11, R6 ;  /* 0x00000000060b72ca */ /* 0x000fe200000e0000 */
[----:B------:R-:W-:Y:S01]  /*b340*/  UIADD3 UR4, UP0, UR36, 0x370, URZ ;  /* 0x0000037024047890 */ /* 0x000fe2000ff1e03f */
[----:B------:R-:W-:Y:S02]  /*b350*/  R2UR UR12, R4 ;  /* 0x00000000040c72ca */ /* 0x000fe400000e0000 */
[----:B-----5:R-:W-:Y:S02]  /*b360*/  R2UR UR13, R8 ;  /* 0x00000000080d72ca */ /* 0x020fe400000e0000 */
[----:B0-----:R-:W-:-:S05]  /*b370*/  LEA R3, R10, R3, 0x18 ;  /* 0x000000030a037211 */ /* 0x001fca00078ec0ff */
[----:B------:R-:W-:-:S05]  /*b380*/  IMAD R2, R13, 0xc000, R3 ;  /* 0x0000c0000d027824 */ /* 0x000fca00078e0203 */
[----:B------:R-:W-:Y:S01]  /*b390*/  R2UR UR14, R2 ;  /* 0x00000000020e72ca */ /* 0x000fe200000e0000 */
[----:B------:R-:W-:Y:S01]  /*b3a0*/  UIADD3 UR9, UR9, 0x34830, URZ ;  /* 0x0003483009097890 */ /* 0x000fe2000fffe03f */
[----:B------:R-:W-:Y:S01]  /*b3b0*/  VIADD R3, R3, 0x34800 ;  /* 0x0003480003037836 */ /* 0x000fe20000000000 */
[----:B------:R-:W-:Y:S01]  /*b3c0*/  UMOV UR10, URZ ;  /* 0x0000003f000a7c82 */ /* 0x000fe20008000000 */
[----:B------:R-:W-:Y:S01]  /*b3d0*/  UMOV UR6, 0x0 ;  /* 0x0000000000067882 */ /* 0x000fe20000000000 */
[----:B------:R-:W-:-:S08]  /*b3e0*/  UMOV UR7, 0x14f00000 ;  /* 0x14f0000000077882 */ /* 0x000fd00000000000 */
[----:B------:R-:W-:Y:S02]  /*b3f0*/  UIADD3 UR8, UR14, 0x1c400, URZ ;  /* 0x0001c4000e087890 */ /* 0x000fe4000fffe03f */
[----:B------:R-:W-:Y:S02]  /*b400*/  UIADD3 UR15, UR14, 0x20400, URZ ;  /* 0x000204000e0f7890 */ /* 0x000fe4000fffe03f */
[----:B------:R-:W-:Y:S01]  /*b410*/  UIADD3 UR14, UR14, 0x24400, URZ ;  /* 0x000244000e0e7890 */ /* 0x000fe2000fffe03f */
[----:B------:R-:W-:Y:S01]  /*b420*/  UMOV UR17, 0x40 ;  /* 0x0000004000117882 */ /* 0x000fe20000000000 */
[----:B------:R-:W-:Y:S01]  /*b430*/  UMOV UR16, 0x80 ;  /* 0x0000008000107882 */ /* 0x000fe20000000000 */
[----:B--2---:R-:W-:-:S13]  /*b440*/  R2UR UR5, R17 ;  /* 0x00000000110572ca */ /* 0x004fda00000e0000 */
[----:B------:R-:W-:Y:S02]  /*b450*/  ULEA UR11, UR11, UR5, 0x7 ;  /* 0x000000050b0b7291 */ /* 0x000fe4000f8e383f */
[----:B------:R-:W-:Y:S01]  /*b460*/  UIADD3.X UR5, URZ, UR37, URZ, UP0, !UPT ;  /* 0x000000253f057290 */ /* 0x000fe200087fe43f */
[----:B---3--:R-:W-:Y:S01]  /*b470*/  SHF.L.U32 R2, R11, 0x1f, RZ ;  /* 0x0000001f0b027819 */ /* 0x008fe200000006ff */
[----:B----4-:R-:W-:-:S07]  /*b480*/  IMAD R3, R9, 0x8, R3 ;  /* 0x0000000809037824 */ /* 0x010fce00078e0203 */
[----:B------:R0:W-:Y:S02]  /*b490*/  UTMALDG.4D [UR8], [UR4], desc[UR6] ;  /* 0x00000608040075b4 */ /* 0x0001e40008019000 */
[----:B0-----:R-:W-:Y:S01]  /*b4a0*/  UMOV UR8, UR15 ;  /* 0x0000000f00087c82 */ /* 0x001fe20008000000 */
[----:B------:R-:W-:Y:S02]  /*b4b0*/  UMOV UR10, UR17 ;  /* 0x00000011000a7c82 */ /* 0x000fe40008000000 */
[----:B------:R0:W-:Y:S02]  /*b4c0*/  UTMALDG.4D [UR8], [UR4], desc[UR6] ;  /* 0x00000608040075b4 */ /* 0x0001e40008019000 */
[----:B0-----:R-:W-:Y:S01]  /*b4d0*/  UMOV UR8, UR14 ;  /* 0x0000000e00087c82 */ /* 0x001fe20008000000 */
[----:B------:R-:W-:Y:S02]  /*b4e0*/  UMOV UR10, UR16 ;  /* 0x00000010000a7c82 */ /* 0x000fe40008000000 */
[----:B------:R0:W-:Y:S01]  /*b4f0*/  UTMALDG.4D [UR8], [UR4], desc[UR6] ;  /* 0x00000608040075b4 */ /* 0x0001e20008019000 */
[----:B------:R-:W1:Y:S02]  /*b500*/  SYNCS.PHASECHK.TRANS64.TRYWAIT P0, [R3+URZ+0x60], R2 ;  /* 0x00006002030075a7 */ /* 0x000e64000800017f */
[----:B01----:R-:W-:Y:S05]  /*b510*/  @!P0 BRA `(.L_x_335) ;  /* 0x00000028009c8947 */ /* 0x003fea0003800000 */
.L_x_395:
[----:B------:R-:W-:Y:S05]  /*b520*/  @P1 BRA `(.L_x_336) ;  /* 0x0000000000301947 */ /* 0x000fea0003800000 */
[----:B------:R-:W1:Y:S01]  /*b530*/  S2R R9, SR_TID.X ;  /* 0x0000000000097919 */ /* 0x000e620000002100 */
[----:B------:R-:W-:Y:S01]  /*b540*/  MOV R10, 0x400 ;  /* 0x00000400000a7802 */ /* 0x000fe20000000f00 */
[----:B------:R-:W2:Y:S01]  /*b550*/  S2R R11, SR_CgaCtaId ;  /* 0x00000000000b7919 */ /* 0x000ea20000008800 */
[----:B-1----:R-:W-:Y:S02]  /*b560*/  LOP3.LUT R17, R9, 0x1f, RZ, 0xc0, !PT ;  /* 0x0000001f09117812 */ /* 0x002fe400078ec0ff */
[----:B------:R-:W3:Y:S02]  /*b570*/  LDL R9, [R1] ;  /* 0x0000000001097983 */ /* 0x000ee40000100800 */
[----:B------:R-:W-:Y:S02]  /*b580*/  ISETP.NE.AND P0, PT, R17, RZ, PT ;  /* 0x000000ff1100720c */ /* 0x000fe40003f05270 */
[----:B--2---:R-:W-:Y:S01]  /*b590*/  LEA R10, R11, R10, 0x18 ;  /* 0x0000000a0b0a7211 */ /* 0x004fe200078ec0ff */
[----:B0-----:R-:W-:-:S04]  /*b5a0*/  IMAD.MOV.U32 R3, RZ, RZ, 0x8000 ;  /* 0x00008000ff037424 */ /* 0x001fc800078e00ff */
[----:B---3--:R-:W-:-:S04]  /*b5b0*/  IMAD R2, R9, 0x8, R10 ;  /* 0x0000000809027824 */ /* 0x008fc800078e020a */
[----:B------:R1:W-:Y:S02]  /*b5c0*/  SYNCS.ARRIVE.TRANS64 RZ, [R2+URZ+0x34850], R3 ;  /* 0x0348500302ff79a7 */ /* 0x0003e4000800003f */
[----:B------:R-:W-:Y:S05]  /*b5d0*/  @!P0 BRA `(.L_x_336) ;  /* 0x0000000000048947 */ /* 0x000fea0003800000 */
[----:B------:R-:W-:Y:S01]  /*b5e0*/  BPT.TRAP 0x1 ;  /* 0x000000040000795c */ /* 0x000fe20000300000 */
.L_x_336:
[----:B01----:R-:W2:Y:S01]  /*b5f0*/  LDL.LU R2, [R1+0xc] ;  /* 0x00000c0001027983 */ /* 0x003ea20000300800 */
[----:B------:R-:W-:-:S03]  /*b600*/  MOV R10, 0x400 ;  /* 0x00000400000a7802 */ /* 0x000fc60000000f00 */
[----:B------:R-:W3:Y:S04]  /*b610*/  LDL.LU R9, [R1] ;  /* 0x0000000001097983 */ /* 0x000ee80000300800 */
[----:B------:R-:W4:Y:S01]  /*b620*/  LDL R3, [R1+0x4] ;  /* 0x0000040001037983 */ /* 0x000f220000100800 */
[----:B------:R-:W0:Y:S01]  /*b630*/  S2R R11, SR_CgaCtaId ;  /* 0x00000000000b7919 */ /* 0x000e220000008800 */
[----:B------:R-:W-:Y:S01]  /*b640*/  R2UR UR13, R5 ;  /* 0x00000000050d72ca */ /* 0x000fe200000e0000 */
[----:B------:R-:W-:Y:S01]  /*b650*/  UIADD3 UR4, UP0, UR36, 0x470, URZ ;  /* 0x0000047024047890 */ /* 0x000fe2000ff1e03f */
[----:B------:R-:W-:Y:S02]  /*b660*/  R2UR UR12, R4 ;  /* 0x00000000040c72ca */ /* 0x000fe400000e0000 */
[----:B0-----:R-:W-:Y:S01]  /*b670*/  LEA R10, R11, R10, 0x18 ;  /* 0x0000000a0b0a7211 */ /* 0x001fe200078ec0ff */
[----:B------:R-:W-:Y:S01]  /*b680*/  UMOV UR10, URZ ;  /* 0x0000003f000a7c82 */ /* 0x000fe20008000000 */
[----:B------:R-:W-:Y:S01]  /*b690*/  UMOV UR7, 0x14f00000 ;  /* 0x14f0000000077882 */ /* 0x000fe20000000000 */
[----:B------:R-:W-:Y:S01]  /*b6a0*/  UMOV UR15, 0x40 ;  /* 0x00000040000f7882 */ /* 0x000fe20000000000 */
[----:B------:R0:W-:Y:S01]  /*b6b0*/  STL [R1+0xc], R6 ;  /* 0x00000c0601007387 */ /* 0x0001e20000100800 */
[----:B------:R-:W-:Y:S01]  /*b6c0*/  IMAD.MOV.U32 R5, RZ, RZ, R8 ;  /* 0x000000ffff057224 */ /* 0x000fe200078e0008 */
[----:B--2---:R-:W-:Y:S01]  /*b6d0*/  R2UR UR11, R2 ;  /* 0x00000000020b72ca */ /* 0x004fe200000e0000 */
[----:B---3--:R-:W-:-:S05]  /*b6e0*/  IMAD R2, R9, 0x8, R10 ;  /* 0x0000000809027824 */ /* 0x008fca00078e020a */
[----:B------:R-:W-:Y:S01]  /*b6f0*/  R2UR UR9, R2 ;  /* 0x00000000020972ca */ /* 0x000fe200000e0000 */
[----:B------:R-:W-:Y:S01]  /*b700*/  IMAD R2, R9, 0x8000, R10 ;  /* 0x0000800009027824 */ /* 0x000fe200078e020a */
[----:B----4-:R-:W-:-:S04]  /*b710*/  R2UR UR5, R3 ;  /* 0x00000000030572ca */ /* 0x010fc800000e0000 */
[----:B------:R-:W-:-:S07]  /*b720*/  R2UR UR6, R2 ;  /* 0x00000000020672ca */ /* 0x000fce00000e0000 */
[----:B------:R-:W-:Y:S02]  /*b730*/  UIADD3 UR9, UR9, 0x34850, URZ ;  /* 0x0003485009097890 */ /* 0x000fe4000fffe03f */
[----:B------:R-:W-:Y:S02]  /*b740*/  ULEA UR11, UR11, UR5, 0x7 ;  /* 0x000000050b0b7291 */ /* 0x000fe4000f8e383f */
[----:B------:R-:W-:Y:S02]  /*b750*/  UIADD3.X UR5, URZ, UR37, URZ, UP0, !UPT ;  /* 0x000000253f057290 */ /* 0x000fe400087fe43f */
[----:B------:R-:W-:Y:S02]  /*b760*/  UIADD3 UR8, UR6, 0x400, URZ ;  /* 0x0000040006087890 */ /* 0x000fe4000fffe03f */
[----:B------:R-:W-:-:S03]  /*b770*/  UIADD3 UR14, UR6, 0x4400, URZ ;  /* 0x00004400060e7890 */ /* 0x000fc6000fffe03f */
[----:B------:R-:W-:-:S04]  /*b780*/  UMOV UR6, 0x0 ;  /* 0x0000000000067882 */ /* 0x000fc80000000000 */
[----:B------:R1:W-:Y:S02]  /*b790*/  UTMALDG.4D [UR8], [UR4], desc[UR6] ;  /* 0x00000608040075b4 */ /* 0x0003e40008019000 */
[----:B-1----:R-:W-:Y:S01]  /*b7a0*/  UMOV UR8, UR14 ;  /* 0x0000000e00087c82 */ /* 0x002fe20008000000 */
[----:B------:R-:W-:Y:S02]  /*b7b0*/  UMOV UR10, UR15 ;  /* 0x0000000f000a7c82 */ /* 0x000fe40008000000 */
[----:B------:R0:W-:Y:S02]  /*b7c0*/  UTMALDG.4D [UR8], [UR4], desc[UR6] ;  /* 0x00000608040075b4 */ /* 0x0001e40008019000 */
[----:B0-----:R-:W-:Y:S01]  /*b7d0*/  NOP ;  /* 0x0000000000007918 */ /* 0x001fe20000000000 */
.L_x_331:
[----:B------:R-:W-:Y:S05]  /*b7e0*/  BSYNC B2 ;  /* 0x0000000000027941 */ /* 0x000fea0003800000 */
.L_x_330:
[----:B------:R-:W2:Y:S04]  /*b7f0*/  LDL.LU R2, [R1+0x18] ;  /* 0x0000180001027983 */ /* 0x000ea80000300800 */
[----:B------:R0:W-:Y:S04]  /*b800*/  STL [R1], R13 ;  /* 0x0000000d01007387 */ /* 0x0001e80000100800 */
[----:B------:R0:W-:Y:S02]  /*b810*/  STL [R1+0x8], R15 ;  /* 0x0000080f01007387 */ /* 0x0001e40000100800 */
[----:B0-2---:R-:W-:-:S07]  /*b820*/  VIADD R6, R2, 0xfffffffd ;  /* 0xfffffffd02067836 */ /* 0x005fce0000000000 */
.L_x_329:
[----:B------:R-:W-:Y:S05]  /*b830*/  BSYNC B1 ;  /* 0x0000000000017941 */ /* 0x000fea0003800000 */
.L_x_328:
[----:B------:R-:W-:-:S05]  /*b840*/  IMAD.MOV R14, RZ, RZ, -R14 ;  /* 0x000000ffff0e7224 */ /* 0x000fca00078e0a0e */
[----:B------:R-:W-:-:S13]  /*b850*/  ISETP.NE.AND P0, PT, R7, R14, PT ;  /* 0x0000000e0700720c */ /* 0x000fda0003f05270 */
[----:B------:R-:W-:Y:S05]  /*b860*/  @!P0 BRA `(.L_x_327) ;  /* 0x0000001000088947 */ /* 0x000fea0003800000 */
[----:B------:R-:W-:-:S07]  /*b870*/  IMAD.MOV.U32 R10, RZ, RZ, R5 ;  /* 0x000000ffff0a7224 */ /* 0x000fce00078e0005 */
.L_x_351:
[----:B------:R-:W2:Y:S04]  /*b880*/  LDL R3, [R1] ;  /* 0x0000000001037983 */ /* 0x000ea80000100800 */
[----:B------:R-:W3:Y:S01]  /*b890*/  LDL R2, [R1+0x8] ;  /* 0x0000080001027983 */ /* 0x000ee20000100800 */
[----:B------:R-:W-:Y:S05]  /*b8a0*/  YIELD ;  /* 0x0000000000007946 */ /* 0x000fea0003800000 */
[----:B------:R-:W-:Y:S01]  /*b8b0*/  BSSY B1, `(.L_x_337) ;  /* 0x000007b000017945 */ /* 0x000fe20003800000 */
[----:B--2---:R-:W-:-:S05]  /*b8c0*/  VIADD R7, R3, 0x1 ;  /* 0x0000000103077836 */ /* 0x004fca0000000000 */
[----:B------:R-:W-:-:S04]  /*b8d0*/  ISETP.NE.AND P0, PT, R7, 0x2, PT ;  /* 0x000000020700780c */ /* 0x000fc80003f05270 */
[----:B------:R-:W-:Y:S02]  /*b8e0*/  SEL R8, RZ, 0x1, P0 ;  /* 0x00000001ff087807 */ /* 0x000fe40000000000 */
[----:B------:R-:W-:Y:S02]  /*b8f0*/  SEL R7, R7, RZ, P0 ;  /* 0x000000ff07077207 */ /* 0x000fe40000000000 */
[----:B---3--:R-:W-:Y:S01]  /*b900*/  LOP3.LUT R8, R2, R8, RZ, 0x3c, !PT ;  /* 0x0000000802087212 */ /* 0x008fe200078e3cff */
[----:B0-----:R-:W-:Y:S06]  /*b910*/  @!P6 BRA `(.L_x_338) ;  /* 0x0000000400d0e947 */ /* 0x001fec0003800000 */
[----:B------:R-:W-:Y:S01]  /*b920*/  ULDC.64 UR4, c[0x0][0x3f8] ;  /* 0x0000fe0000047ab9 */ /* 0x000fe20000000a00 */
[----:B------:R-:W-:Y:S01]  /*b930*/  IMAD.MOV.U32 R9, RZ, RZ, R6 ;  /* 0x000000ffff097224 */ /* 0x000fe200078e0006 */
[----:B------:R-:W-:-:S04]  /*b940*/  ISETP.NE.U32.AND P0, PT, RZ, UR4, PT ;  /* 0x00000004ff007c0c */ /* 0x000fc8000bf05070 */
[----:B------:R-:W-:-:S13]  /*b950*/  ISETP.NE.AND.EX P0, PT, RZ, UR5, PT, P0 ;  /* 0x00000005ff007c0c */ /* 0x000fda000bf05300 */
        /* <DEDUP_REMOVED lines=9> */
[----:B------:R-:W-:-:S04]  /*b9f0*/  IMAD R10, R12, UR6, RZ ;  /* 0x000000060c0a7c24 */ /* 0x000fc8000f8e02ff */
[----:B------:R-:W-:Y:S02]  /*ba00*/  IMAD.MOV R3, RZ, RZ, -R2 ;  /* 0x000000ffff037224 */ /* 0x000fe400078e0a02 */
[----:B------:R-:W-:Y:S02]  /*ba10*/  IMAD R10, R0, UR7, R10 ;  /* 0x00000007000a7c24 */ /* 0x000fe4000f8e020a */
[----:B------:R-:W-:Y:S01]  /*ba20*/  IMAD R9, R9, R3, R6 ;  /* 0x0000000309097224 */ /* 0x000fe200078e0206 */
[----:B------:R-:W-:-:S03]  /*ba30*/  SHF.R.S32.HI R3, RZ, 0x1f, R2 ;  /* 0x0000001fff037819 */ /* 0x000fc60000011402 */
[----:B------:R-:W-:-:S04]  /*ba40*/  IMAD.WIDE.U32 R2, R0, UR6, R2 ;  /* 0x0000000600027c25 */ /* 0x000fc8000f8e0002 */
[----:B------:R-:W-:Y:S01]  /*ba50*/  IMAD.IADD R3, R10, 0x1, R3 ;  /* 0x000000010a037824 */ /* 0x000fe200078e0203 */
[----:B------:R-:W-:-:S04]  /*ba60*/  LEA R10, P0, R2, UR4, 0x2 ;  /* 0x00000004020a7c11 */ /* 0x000fc8000f8010ff */
[----:B------:R-:W-:-:S05]  /*ba70*/  LEA.HI.X R11, R2, UR5, R3, 0x2, P0 ;  /* 0x00000005020b7c11 */ /* 0x000fca00080f1403 */
[----:B------:R0:W5:Y:S04]  /*ba80*/  LDG.E R10, desc[UR8][R10.64] ;  /* 0x000000080a0a7981 */ /* 0x000168000c1e1900 */
.L_x_339:
[----:B------:R-:W1:Y:S01]  /*ba90*/  S2R R3, SR_CgaCtaId ;  /* 0x0000000000037919 */ /* 0x000e620000008800 */
[----:B------:R-:W-:-:S04]  /*baa0*/  MOV R2, 0x400 ;  /* 0x0000040000027802 */ /* 0x000fc80000000f00 */
[----:B-1----:R-:W-:Y:S02]  /*bab0*/  LEA R2, R3, R2, 0x18 ;  /* 0x0000000203027211 */ /* 0x002fe400078ec0ff */
[----:B------:R-:W-:-:S03]  /*bac0*/  SHF.L.U32 R3, R8, 0x1f, RZ ;  /* 0x0000001f08037819 */ /* 0x000fc600000006ff */
[----:B------:R-:W-:-:S04]  /*bad0*/  IMAD R2, R7, 0x8, R2 ;  /* 0x0000000807027824 */ /* 0x000fc800078e0202 */
[----:B------:R-:W1:Y:S02]  /*bae0*/  SYNCS.PHASECHK.TRANS64.TRYWAIT P0, [R2+URZ+0x34840], R3 ;  /* 0x03484003020075a7 */ /* 0x000e64000800017f */
[----:B-1----:R-:W-:Y:S05]  /*baf0*/  @!P0 BRA `(.L_x_340) ;  /* 0x0000002400388947 */ /* 0x002fea0003800000 */
.L_x_396:
[----:B0-----:R-:W0:Y:S02]  /*bb00*/  S2R R11, SR_TID.X ;  /* 0x00000000000b7919 */ /* 0x001e240000002100 */
[----:B0-----:R-:W-:-:S04]  /*bb10*/  LOP3.LUT R11, R11, 0x7f, RZ, 0xc0, !PT ;  /* 0x0000007f0b0b7812 */ /* 0x001fc800078ec0ff */
[----:B------:R-:W-:-:S13]  /*bb20*/  ISETP.NE.AND P0, PT, R11, RZ, PT ;  /* 0x000000ff0b00720c */ /* 0x000fda0003f05270 */
[----:B------:R-:W-:Y:S05]  /*bb30*/  @P0 BRA `(.L_x_341) ;  /* 0x00000000001c0947 */ /* 0x000fea0003800000 */
[----:B------:R-:W0:Y:S01]  /*bb40*/  S2R R11, SR_TID.X ;  /* 0x00000000000b7919 */ /* 0x000e220000002100 */
[----:B-1----:R-:W-:-:S04]  /*bb50*/  IMAD.MOV.U32 R3, RZ, RZ, 0xc000 ;  /* 0x0000c000ff037424 */ /* 0x002fc800078e00ff */
[----:B------:R2:W-:Y:S01]  /*bb60*/  SYNCS.ARRIVE.TRANS64 RZ, [R2+URZ+0x34830], R3 ;  /* 0x0348300302ff79a7 */ /* 0x0005e2000800003f */
[----:B0-----:R-:W-:-:S04]  /*bb70*/  LOP3.LUT R11, R11, 0x1f, RZ, 0xc0, !PT ;  /* 0x0000001f0b0b7812 */ /* 0x001fc800078ec0ff */
[----:B------:R-:W-:-:S13]  /*bb80*/  ISETP.NE.AND P1, PT, R11, RZ, PT ;  /* 0x000000ff0b00720c */ /* 0x000fda0003f25270 */
[----:B--2---:R-:W-:Y:S05]  /*bb90*/  @!P1 BRA `(.L_x_341) ;  /* 0x0000000000049947 */ /* 0x004fea0003800000 */
[----:B------:R-:W-:Y:S01]  /*bba0*/  BPT.TRAP 0x1 ;  /* 0x000000040000795c */ /* 0x000fe20000300000 */
.L_x_341:
[----:B------:R-:W2:Y:S04]  /*bbb0*/  LDL R15, [R1+0x4] ;  /* 0x00000400010f7983 */ /* 0x000ea80000100800 */
[----:B-1----:R-:W3:Y:S01]  /*bbc0*/  LDL.LU R3, [R1+0x8] ;  /* 0x0000080001037983 */ /* 0x002ee20000300800 */
[----:B------:R-:W-:-:S03]  /*bbd0*/  MOV R13, 0x400 ;  /* 0x00000400000d7802 */ /* 0x000fc60000000f00 */
        /* <DEDUP_REMOVED lines=34> */
.L_x_397:
        /* <DEDUP_REMOVED lines=8> */
.L_x_343:
[----:B------:R-:W2:Y:S01]  /*be80*/  LDL.LU R15, [R1+0xc] ;  /* 0x00000c00010f7983 */ /* 0x000ea20000300800 */
[----:B------:R-:W-:-:S03]  /*be90*/  MOV R13, 0x400 ;  /* 0x00000400000d7802 */ /* 0x000fc60000000f00 */
[----:B0-----:R-:W3:Y:S04]  /*bea0*/  LDL.LU R3, [R1] ;  /* 0x0000000001037983 */ /* 0x001ee80000300800 */
[----:B------:R-:W4:Y:S01]  /*beb0*/  LDL R11, [R1+0x4] ;  /* 0x00000400010b7983 */ /* 0x000f220000100800 */
[----:B------:R-:W0:Y:S01]  /*bec0*/  S2R R14, SR_CgaCtaId ;  /* 0x00000000000e7919 */ /* 0x000e220000008800 */
[----:B------:R-:W-:Y:S01]  /*bed0*/  R2UR UR9, R2 ;  /* 0x00000000020972ca */ /* 0x000fe200000e0000 */
[----:B------:R-:W-:Y:S01]  /*bee0*/  UIADD3 UR4, UP0, UR36, 0x470, URZ ;  /* 0x0000047024047890 */ /* 0x000fe2000ff1e03f */
[----:B------:R-:W-:Y:S02]  /*bef0*/  R2UR UR13, R5 ;  /* 0x00000000050d72ca */ /* 0x000fe400000e0000 */
[----:B------:R-:W-:-:S02]  /*bf00*/  R2UR UR12, R4 ;  /* 0x00000000040c72ca */ /* 0x000fc400000e0000 */
[----:B0-----:R-:W-:-:S07]  /*bf10*/  LEA R13, R14, R13, 0x18 ;  /* 0x0000000d0e0d7211 */ /* 0x001fce00078ec0ff */
[----:B------:R-:W-:Y:S01]  /*bf20*/  UIADD3 UR9, UR9, 0x50, URZ ;  /* 0x0000005009097890 */ /* 0x000fe2000fffe03f */
[----:B------:R-:W-:Y:S01]  /*bf30*/  UMOV UR10, URZ ;  /* 0x0000003f000a7c82 */ /* 0x000fe20008000000 */
[----:B------:R-:W-:Y:S01]  /*bf40*/  UMOV UR7, 0x14f00000 ;  /* 0x14f0000000077882 */ /* 0x000fe20000000000 */
[----:B------:R-:W-:Y:S01]  /*bf50*/  UMOV UR15, 0x40 ;  /* 0x00000040000f7882 */ /* 0x000fe20000000000 */
[----:B------:R0:W-:Y:S01]  /*bf60*/  STL [R1+0xc], R9 ;  /* 0x00000c0901007387 */ /* 0x0001e20000100800 */
[----:B------:R-:W-:Y:S01]  /*bf70*/  IMAD.MOV.U32 R5, RZ, RZ, R10 ;  /* 0x000000ffff057224 */ /* 0x000fe200078e000a */
[----:B--2---:R-:W-:Y:S01]  /*bf80*/  R2UR UR11, R15 ;  /* 0x000000000f0b72ca */ /* 0x004fe200000e0000 */
[----:B---3--:R-:W-:Y:S01]  /*bf90*/  IMAD R3, R3, 0x8000, R13 ;  /* 0x0000800003037824 */ /* 0x008fe200078e020d */
[----:B----4-:R-:W-:-:S04]  /*bfa0*/  R2UR UR5, R11 ;  /* 0x000000000b0572ca */ /* 0x010fc800000e0000 */
[----:B------:R-:W-:-:S09]  /*bfb0*/  R2UR UR6, R3 ;  /* 0x00000000030672ca */ /* 0x000fd200000e0000 */
[----:B------:R-:W-:-:S04]  /*bfc0*/  ULEA UR11, UR11, UR5, 0x7 ;  /* 0x000000050b0b7291 */ /* 0x000fc8000f8e383f */
[----:B------:R-:W-:Y:S02]  /*bfd0*/  UIADD3 UR8, UR6, 0x400, URZ ;  /* 0x0000040006087890 */ /* 0x000fe4000fffe03f */
[----:B------:R-:W-:Y:S02]  /*bfe0*/  UIADD3.X UR5, URZ, UR37, URZ, UP0, !UPT ;  /* 0x000000253f057290 */ /* 0x000fe400087fe43f */
[----:B------:R-:W-:-:S03]  /*bff0*/  UIADD3 UR14, UR6, 0x4400, URZ ;  /* 0x00004400060e7890 */ /* 0x000fc6000fffe03f */
[----:B------:R-:W-:-:S04]  /*c000*/  UMOV UR6, 0x0 ;  /* 0x0000000000067882 */ /* 0x000fc80000000000 */
[----:B------:R1:W-:Y:S02]  /*c010*/  UTMALDG.4D [UR8], [UR4], desc[UR6] ;  /* 0x00000608040075b4 */ /* 0x0003e40008019000 */
[----:B-1----:R-:W-:Y:S01]  /*c020*/  UMOV UR8, UR14 ;  /* 0x0000000e00087c82 */ /* 0x002fe20008000000 */
[----:B------:R-:W-:Y:S02]  /*c030*/  UMOV UR10, UR15 ;  /* 0x0000000f000a7c82 */ /* 0x000fe40008000000 */
[----:B------:R0:W-:Y:S02]  /*c040*/  UTMALDG.4D [UR8], [UR4], desc[UR6] ;  /* 0x00000608040075b4 */ /* 0x0001e40008019000 */
[----:B0-----:R-:W-:Y:S01]  /*c050*/  NOP ;  /* 0x0000000000007918 */ /* 0x001fe20000000000 */
.L_x_338:
[----:B------:R-:W-:Y:S05]  /*c060*/  BSYNC B1 ;  /* 0x0000000000017941 */ /* 0x000fea0003800000 */
.L_x_337:
[----:B------:R-:W-:Y:S01]  /*c070*/  VIADD R2, R7, 0x1 ;  /* 0x0000000107027836 */ /* 0x000fe20000000000 */
[----:B------:R-:W-:Y:S04]  /*c080*/  BSSY B1, `(.L_x_344) ;  /* 0x000007c000017945 */ /* 0x000fe80003800000 */
[----:B------:R-:W-:-:S04]  /*c090*/  ISETP.NE.AND P0, PT, R2, 0x2, PT ;  /* 0x000000020200780c */ /* 0x000fc80003f05270 */
[----:B------:R-:W-:Y:S02]  /*c0a0*/  SEL R3, RZ, 0x1, P0 ;  /* 0x00000001ff037807 */ /* 0x000fe40000000000 */
[----:B------:R-:W-:Y:S02]  /*c0b0*/  SEL R14, R2, RZ, P0 ;  /* 0x000000ff020e7207 */ /* 0x000fe40000000000 */
[----:B------:R-:W-:-:S05]  /*c0c0*/  LOP3.LUT R13, R8, R3, RZ, 0x3c, !PT ;  /* 0x00000003080d7212 */ /* 0x000fca00078e3cff */
[----:B------:R0:W-:Y:S04]  /*c0d0*/  STL [R1+0x8], R13 ;  /* 0x0000080d01007387 */ /* 0x0001e80000100800 */
[----:B------:R0:W-:Y:S01]  /*c0e0*/  STL [R1], R14 ;  /* 0x0000000e01007387 */ /* 0x0001e20000100800 */
[----:B------:R-:W-:Y:S05]  /*c0f0*/  @!P6 BRA `(.L_x_345) ;  /* 0x0000000400d0e947 */ /* 0x000fea0003800000 */
[----:B------:R-:W-:Y:S01]  /*c100*/  ULDC.64 UR4, c[0x0][0x3f8] ;  /* 0x0000fe0000047ab9 */ /* 0x000fe20000000a00 */
[----:B------:R-:W-:Y:S01]  /*c110*/  VIADD R9, R6, 0xffffffff ;  /* 0xffffffff06097836 */ /* 0x000fe20000000000 */
[----:B------:R-:W-:-:S04]  /*c120*/  ISETP.NE.U32.AND P0, PT, RZ, UR4, PT ;  /* 0x00000004ff007c0c */ /* 0x000fc8000bf05070 */
[----:B------:R-:W-:-:S13]  /*c130*/  ISETP.NE.AND.EX P0, PT, RZ, UR5, PT, P0 ;  /* 0x00000005ff007c0c */ /* 0x000fda000bf05300 */
[----:B------:R-:W-:Y:S05]  /*c140*/  @!P0 BRA `(.L_x_346) ;  /* 0x0000000000488947 */ /* 0x000fea0003800000 */
        /* <DEDUP_REMOVED lines=18> */
.L_x_346:
[----:B------:R-:W2:Y:S01]  /*c270*/  S2R R3, SR_CgaCtaId ;  /* 0x0000000000037919 */ /* 0x000ea20000008800 */
[----:B------:R-:W-:-:S04]  /*c280*/  MOV R2, 0x400 ;  /* 0x0000040000027802 */ /* 0x000fc80000000f00 */
[----:B--2---:R-:W-:Y:S02]  /*c290*/  LEA R2, R3, R2, 0x18 ;  /* 0x0000000203027211 */ /* 0x004fe400078ec0ff */
[----:B------:R-:W-:-:S03]  /*c2a0*/  SHF.L.U32 R3, R13, 0x1f, RZ ;  /* 0x0000001f0d037819 */ /* 0x000fc600000006ff */
[----:B------:R-:W-:-:S04]  /*c2b0*/  IMAD R2, R14, 0x8, R2 ;  /* 0x000000080e027824 */ /* 0x000fc800078e0202 */
[----:B------:R-:W2:Y:S02]  /*c2c0*/  SYNCS.PHASECHK.TRANS64.TRYWAIT P0, [R2+URZ+0x34840], R3 ;  /* 0x03484003020075a7 */ /* 0x000ea4000800017f */
[----:B--2---:R-:W-:Y:S05]  /*c2d0*/  @!P0 BRA `(.L_x_347) ;  /* 0x0000001c00688947 */ /* 0x004fea0003800000 */
.L_x_398:
        /* <DEDUP_REMOVED lines=11> */
.L_x_348:
[----:B0-----:R-:W3:Y:S01]  /*c390*/  LDL R13, [R1] ;  /* 0x00000000010d7983 */ /* 0x001ee20000100800 */
[----:B------:R-:W-:-:S03]  /*c3a0*/  MOV R14, 0x400 ;  /* 0x00000400000e7802 */ /* 0x000fc60000000f00 */
[----:B------:R-:W4:Y:S01]  /*c3b0*/  LDL R11, [R1+0x4] ;  /* 0x00000400010b7983 */ /* 0x000f220000100800 */
[----:B------:R-:W0:Y:S01]  /*c3c0*/  S2R R15, SR_CgaCtaId ;  /* 0x00000000000f7919 */ /* 0x000e220000008800 */
[----:B------:R-:W-:Y:S01]  /*c3d0*/  R2UR UR11, R9 ;  /* 0x00000000090b72ca */ /* 0x000fe200000e0000 */
[----:B------:R-:W-:Y:S01]  /*c3e0*/  UIADD3 UR4, UP0, UR36, 0x370, URZ ;  /* 0x0000037024047890 */ /* 0x000fe2000ff1e03f */
[----:B------:R-:W-:Y:S02]  /*c3f0*/  R2UR UR12, R4 ;  /* 0x00000000040c72ca */ /* 0x000fe400000e0000 */
[----:B0-----:R-:W-:-:S05]  /*c400*/  LEA R14, R15, R14, 0x18 ;  /* 0x0000000e0f0e7211 */ /* 0x001fca00078ec0ff */
[----:B--2---:R-:W-:Y:S01]  /*c410*/  VIADD R2, R14, 0x34800 ;  /* 0x000348000e027836 */ /* 0x004fe20000000000 */
[----:B-----5:R-:W-:Y:S01]  /*c420*/  R2UR UR13, R10 ;  /* 0x000000000a0d72ca */ /* 0x020fe200000e0000 */
[----:B------:R-:W-:Y:S01]  /*c430*/  UMOV UR10, URZ ;  /* 0x0000003f000a7c82 */ /* 0x000fe20008000000 */
[----:B------:R-:W-:Y:S01]  /*c440*/  UMOV UR6, 0x0 ;  /* 0x0000000000067882 */ /* 0x000fe20000000000 */
[----:B------:R-:W-:Y:S01]  /*c450*/  UMOV UR7, 0x14f00000 ;  /* 0x14f0000000077882 */ /* 0x000fe20000000000 */
[----:B------:R-:W-:Y:S01]  /*c460*/  UMOV UR18, 0x40 ;  /* 0x0000004000127882 */ /* 0x000fe20000000000 */
[----:B------:R-:W-:Y:S01]  /*c470*/  UMOV UR17, 0x80 ;  /* 0x0000008000117882 */ /* 0x000fe20000000000 */
[----:B------:R-:W-:Y:S01]  /*c480*/  SHF.L.U32 R8, R8, 0x1f, RZ ;  /* 0x0000001f08087819 */ /* 0x000fe200000006ff */
        /* <DEDUP_REMOVED lines=9> */
[----:B------:R-:W-:Y:S02]  /*c520*/  UIADD3 UR15, UR8, 0x20400, URZ ;  /* 0x00020400080f7890 */ /* 0x000fe4000fffe03f */
[----:B------:R-:W-:-:S03]  /*c530*/  UIADD3 UR16, UR8, 0x24400, URZ ;  /* 0x0002440008107890 */ /* 0x000fc6000fffe03f */
[----:B------:R-:W-:Y:S02]  /*c540*/  UMOV UR8, UR14 ;  /* 0x0000000e00087c82 */ /* 0x000fe40008000000 */
[----:B------:R0:W-:Y:S01]  /*c550*/  UTMALDG.4D [UR8], [UR4], desc[UR6] ;  /* 0x00000608040075b4 */ /* 0x0001e20008019000 */
[----:B------:R-:W-:Y:S01]  /*c560*/  IMAD R2, R7, 0x8, R2 ;  /* 0x0000000807027824 */ /* 0x000fe200078e0202 */
[----:B0-----:R-:W-:Y:S01]  /*c570*/  UMOV UR8, UR15 ;  /* 0x0000000f00087c82 */ /* 0x001fe20008000000 */
[----:B------:R-:W-:Y:S02]  /*c580*/  UMOV UR10, UR18 ;  /* 0x00000012000a7c82 */ /* 0x000fe40008000000 */
[----:B------:R0:W-:Y:S02]  /*c590*/  UTMALDG.4D [UR8], [UR4], desc[UR6] ;  /* 0x00000608040075b4 */ /* 0x0001e40008019000 */
[----:B0-----:R-:W-:Y:S01]  /*c5a0*/  UMOV UR8, UR16 ;  /* 0x0000001000087c82 */ /* 0x001fe20008000000 */
[----:B------:R-:W-:-:S02]  /*c5b0*/  UMOV UR10, UR17 ;  /* 0x00000011000a7c82 */ /* 0x000fc40008000000 */
[----:B------:R0:W-:Y:S01]  /*c5c0*/  UTMALDG.4D [UR8], [UR4], desc[UR6] ;  /* 0x00000608040075b4 */ /* 0x0001e20008019000 */
[----:B------:R-:W1:Y:S02]  /*c5d0*/  SYNCS.PHASECHK.TRANS64.TRYWAIT P1, [R2+URZ+0x60], R8 ;  /* 0x00006008020075a7 */ /* 0x000e64000802017f */
[----:B01----:R-:W-:Y:S05]  /*c5e0*/  @!P1 BRA `(.L_x_349) ;  /* 0x0000001800b89947 */ /* 0x003fea0003800000 */
.L_x_399:
[----:B------:R-:W-:Y:S05]  /*c5f0*/  @P0 BRA `(.L_x_350) ;  /* 0x00000000001c0947 */ /* 0x000fea0003800000 */
[----:B------:R-:W1:Y:S02]  /*c600*/  S2R R3, SR_TID.X ;  /* 0x0000000000037919 */ /* 0x000e640000002100 */
[----:B-1----:R-:W-:-:S04]  /*c610*/  LOP3.LUT R3, R3, 0x1f, RZ, 0xc0, !PT ;  /* 0x0000001f03037812 */ /* 0x002fc800078ec0ff */
[----:B------:R-:W-:Y:S01]  /*c620*/  ISETP.NE.AND P1, PT, R3, RZ, PT ;  /* 0x000000ff0300720c */ /* 0x000fe20003f25270 */
[----:B------:R-:W-:-:S04]  /*c630*/  IMAD.MOV.U32 R3, RZ, RZ, 0x8000 ;  /* 0x00008000ff037424 */ /* 0x000fc800078e00ff */
[----:B------:R1:W-:Y:S08]  /*c640*/  SYNCS.ARRIVE.TRANS64 RZ, [R2+URZ+0x50], R3 ;  /* 0x0000500302ff79a7 */ /* 0x0003f0000800003f */
[----:B------:R-:W-:Y:S05]  /*c650*/  @!P1 BRA `(.L_x_350) ;  /* 0x0000000000049947 */ /* 0x000fea0003800000 */
[----:B------:R-:W-:Y:S01]  /*c660*/  BPT.TRAP 0x1 ;  /* 0x000000040000795c */ /* 0x000fe20000300000 */
.L_x_350:
[----:B------:R-:W2:Y:S01]  /*c670*/  LDL.LU R13, [R1+0xc] ;  /* 0x00000c00010d7983 */ /* 0x000ea20000300800 */
[----:B0-----:R-:W-:-:S03]  /*c680*/  MOV R8, 0x400 ;  /* 0x0000040000087802 */ /* 0x001fc60000000f00 */
[----:B-1----:R-:W3:Y:S01]  /*c690*/  LDL R3, [R1+0x4] ;  /* 0x0000040001037983 */ /* 0x002ee20000100800 */
[----:B------:R-:W0:Y:S01]  /*c6a0*/  S2R R11, SR_CgaCtaId ;  /* 0x00000000000b7919 */ /* 0x000e220000008800 */
[----:B------:R-:W-:Y:S01]  /*c6b0*/  R2UR UR9, R2 ;  /* 0x00000000020972ca */ /* 0x000fe200000e0000 */
[----:B------:R-:W-:Y:S01]  /*c6c0*/  UIADD3 UR4, UP0, UR36, 0x470, URZ ;  /* 0x0000047024047890 */ /* 0x000fe2000ff1e03f */
[----:B------:R-:W-:Y:S02]  /*c6d0*/  R2UR UR13, R5 ;  /* 0x00000000050d72ca */ /* 0x000fe400000e0000 */
[----:B------:R-:W-:Y:S02]  /*c6e0*/  R2UR UR12, R4 ;  /* 0x00000000040c72ca */ /* 0x000fe400000e0000 */
[----:B0-----:R-:W-:-:S04]  /*c6f0*/  LEA R8, R11, R8, 0x18 ;  /* 0x000000080b087211 */ /* 0x001fc800078ec0ff */
[----:B------:R-:W-:-:S04]  /*c700*/  LEA R7, R7, R8, 0xf ;  /* 0x0000000807077211 */ /* 0x000fc800078e78ff */
[----:B------:R-:W-:Y:S01]  /*c710*/  R2UR UR6, R7 ;  /* 0x00000000070672ca */ /* 0x000fe200000e0000 */
[----:B------:R-:W-:Y:S01]  /*c720*/  UIADD3 UR9, UR9, 0x50, URZ ;  /* 0x0000005009097890 */ /* 0x000fe2000fffe03f */
[----:B------:R-:W-:Y:S01]  /*c730*/  UMOV UR10, URZ ;  /* 0x0000003f000a7c82 */ /* 0x000fe20008000000 */
[----:B------:R-:W-:Y:S01]  /*c740*/  UMOV UR7, 0x14f00000 ;  /* 0x14f0000000077882 */ /* 0x000fe20000000000 */
[----:B------:R-:W-:-:S09]  /*c750*/  UMOV UR15, 0x40 ;  /* 0x00000040000f7882 */ /* 0x000fd20000000000 */
[----:B------:R-:W-:Y:S02]  /*c760*/  UIADD3 UR8, UR6, 0x400, URZ ;  /* 0x0000040006087890 */ /* 0x000fe4000fffe03f */
[----:B------:R-:W-:-:S03]  /*c770*/  UIADD3 UR14, UR6, 0x4400, URZ ;  /* 0x00004400060e7890 */ /* 0x000fc6000fffe03f */
[----:B------:R-:W-:Y:S01]  /*c780*/  UMOV UR6, 0x0 ;  /* 0x0000000000067882 */ /* 0x000fe20000000000 */
[----:B------:R1:W-:Y:S01]  /*c790*/  STL [R1+0xc], R9 ;  /* 0x00000c0901007387 */ /* 0x0003e20000100800 */
[----:B------:R-:W-:Y:S01]  /*c7a0*/  IMAD.MOV.U32 R5, RZ, RZ, R10 ;  /* 0x000000ffff057224 */ /* 0x000fe200078e000a */
[----:B--2---:R-:W-:Y:S02]  /*c7b0*/  R2UR UR11, R13 ;  /* 0x000000000d0b72ca */ /* 0x004fe400000e0000 */
[----:B---3--:R-:W-:-:S13]  /*c7c0*/  R2UR UR5, R3 ;  /* 0x00000000030572ca */ /* 0x008fda00000e0000 */
[----:B------:R-:W-:Y:S02]  /*c7d0*/  ULEA UR11, UR11, UR5, 0x7 ;  /* 0x000000050b0b7291 */ /* 0x000fe4000f8e383f */
[----:B------:R-:W-:-:S09]  /*c7e0*/  UIADD3.X UR5, URZ, UR37, URZ, UP0, !UPT ;  /* 0x000000253f057290 */ /* 0x000fd200087fe43f */
[----:B------:R0:W-:Y:S02]  /*c7f0*/  UTMALDG.4D [UR8], [UR4], desc[UR6] ;  /* 0x00000608040075b4 */ /* 0x0001e40008019000 */
[----:B0-----:R-:W-:Y:S01]  /*c800*/  UMOV UR8, UR14 ;  /* 0x0000000e00087c82 */ /* 0x001fe20008000000 */
[----:B------:R-:W-:Y:S02]  /*c810*/  UMOV UR10, UR15 ;  /* 0x0000000f000a7c82 */ /* 0x000fe40008000000 */
[----:B------:R1:W-:Y:S02]  /*c820*/  UTMALDG.4D [UR8], [UR4], desc[UR6] ;  /* 0x00000608040075b4 */ /* 0x0003e40008019000 */
[----:B-1----:R-:W-:Y:S01]  /*c830*/  NOP ;  /* 0x0000000000007918 */ /* 0x002fe20000000000 */
.L_x_345:
[----:B------:R-:W-:Y:S05]  /*c840*/  BSYNC B1 ;  /* 0x0000000000017941 */ /* 0x000fea0003800000 */
.L_x_344:
[C---:B------:R-:W-:Y:S01]  /*c850*/  ISETP.GT.AND P0, PT, R6.reuse, 0x1, PT ;  /* 0x000000010600780c */ /* 0x040fe20003f04270 */
[----:B------:R-:W-:-:S04]  /*c860*/  VIADD R2, R6, 0xfffffffe ;  /* 0xfffffffe06027836 */ /* 0x000fc80000000000 */
[----:B------:R-:W-:-:S08]  /*c870*/  IMAD.MOV.U32 R6, RZ, RZ, R2 ;  /* 0x000000ffff067224 */ /* 0x000fd000078e0002 */
[----:B------:R-:W-:Y:S05]  /*c880*/  @P0 BRA `(.L_x_351) ;  /* 0xffffffec00fc0947 */ /* 0x000fea000383ffff */
.L_x_327:
[----:B------:R-:W-:Y:S05]  /*c890*/  BSYNC B0 ;  /* 0x0000000000007941 */ /* 0x000fea0003800000 */
.L_x_326:
[----:B------:R-:W1:Y:S01]  /*c8a0*/  S2R R2, SR_TID.X ;  /* 0x0000000000027919 */ /* 0x000e620000002100 */
[----:B------:R-:W-:Y:S01]  /*c8b0*/  BSSY B0, `(.L_x_352) ;  /* 0x0000011000007945 */ /* 0x000fe20003800000 */
[----:B-1----:R-:W-:-:S04]  /*c8c0*/  LOP3.LUT R2, R2, 0x1f, RZ, 0xc0, !PT ;  /* 0x0000001f02027812 */ /* 0x002fc800078ec0ff */
[----:B------:R-:W-:-:S13]  /*c8d0*/  ISETP.NE.AND P0, PT, R2, RZ, PT ;  /* 0x000000ff0200720c */ /* 0x000fda0003f05270 */
[----:B------:R-:W-:Y:S05]  /*c8e0*/  @P0 BRA `(.L_x_353) ;  /* 0x0000000000340947 */ /* 0x000fea0003800000 */
[----:B------:R-:W1:Y:S01]  /*c8f0*/  S2R R9, SR_LANEID ;  /* 0x0000000000097919 */ /* 0x000e620000000000 */
[----:B------:R-:W-:Y:S01]  /*c900*/  VOTEU.ANY UR4, UPT, PT ;  /* 0x0000000000047886 */ /* 0x000fe200038e0100 */
[----:B------:R-:W2:Y:S01]  /*c910*/  LDC.64 R2, c[0x0][0xc38] ;  /* 0x00030e00ff027b82 */ /* 0x000ea20000000a00 */
[----:B------:R-:W1:Y:S01]  /*c920*/  FLO.U32 R0, UR4 ;  /* 0x0000000400007d00 */ /* 0x000e6200080e0000 */
[----:B------:R-:W-:-:S07]  /*c930*/  ULDC.64 UR6, c[0x0][0x208] ;  /* 0x0000820000067ab9 */ /* 0x000fce0000000a00 */
[----:B------:R-:W2:Y:S01]  /*c940*/  POPC R7, UR4 ;  /* 0x0000000400077d09 */ /* 0x000ea20008000000 */
[----:B-1----:R-:W-:-:S13]  /*c950*/  ISETP.EQ.U32.AND P0, PT, R0, R9, PT ;  /* 0x000000090000720c */ /* 0x002fda0003f02070 */
[----:B--2---:R-:W2:Y:S01]  /*c960*/  @P0 ATOMG.E.ADD.STRONG.GPU PT, R3, desc[UR6][R2.64], R7 ;  /* 0x00000007020309a8 */ /* 0x004ea200081ee1c6 */
[----:B------:R-:W1:Y:S02]  /*c970*/  S2R R6, SR_LTMASK ;  /* 0x0000000000067919 */ /* 0x000e640000003900 */
[----:B-1----:R-:W-:-:S04]  /*c980*/  LOP3.LUT R6, R6, UR4, RZ, 0xc0, !PT ;  /* 0x0000000406067c12 */ /* 0x002fc8000f8ec0ff */
[----:B------:R-:W1:Y:S01]  /*c990*/  POPC R9, R6 ;  /* 0x0000000600097309 */ /* 0x000e620000000000 */
[----:B--2---:R-:W1:Y:S02]  /*c9a0*/  SHFL.IDX PT, R0, R3, R0, 0x1f ;  /* 0x00001f0003007589 */ /* 0x004e6400000e0000 */
[----:B-1----:R-:W-:-:S07]  /*c9b0*/  IADD3 R16, R0, UR38, R9 ;  /* 0x0000002600107c10 */ /* 0x002fce000fffe009 */
.L_x_353:
[----:B------:R-:W-:Y:S05]  /*c9c0*/  BSYNC B0 ;  /* 0x0000000000007941 */ /* 0x000fea0003800000 */
.L_x_352:
[----:B------:R-:W-:Y:S04]  /*c9d0*/  BSSY B0, `(.L_x_354) ;  /* 0x0000032000007945 */ /* 0x000fe80003800000 */
[----:B------:R-:W-:Y:S05]  /*c9e0*/  @!P6 BRA `(.L_x_355) ;  /* 0x0000000000c0e947 */ /* 0x000fea0003800000 */
[----:B------:R-:W2:Y:S01]  /*c9f0*/  LDL R2, [R1] ;  /* 0x0000000001027983 */ /* 0x000ea20000100800 */
[----:B------:R-:W-:-:S03]  /*ca00*/  MOV R3, 0x400 ;  /* 0x0000040000037802 */ /* 0x000fc60000000f00 */
[----:B------:R-:W3:Y:S01]  /*ca10*/  LDL R0, [R1+0x8] ;  /* 0x0000080001007983 */ /* 0x000ee20000100800 */
[----:B------:R-:W1:Y:S02]  /*ca20*/  S2R R6, SR_CgaCtaId ;  /* 0x0000000000067919 */ /* 0x000e640000008800 */
[----:B-1----:R-:W-:-:S05]  /*ca30*/  LEA R3, R6, R3, 0x18 ;  /* 0x0000000306037211 */ /* 0x002fca00078ec0ff */
[----:B--2---:R-:W-:Y:S01]  /*ca40*/  IMAD R3, R2, 0x8, R3 ;  /* 0x0000000802037824 */ /* 0x004fe200078e0203 */
[----:B---3--:R-:W-:-:S04]  /*ca50*/  SHF.L.U32 R0, R0, 0x1f, RZ ;  /* 0x0000001f00007819 */ /* 0x008fc800000006ff */
[----:B------:R-:W1:Y:S02]  /*ca60*/  SYNCS.PHASECHK.TRANS64.TRYWAIT P0, [R3+URZ+0x34860], R0 ;  /* 0x03486000030075a7 */ /* 0x000e64000800017f */
[----:B-1----:R-:W-:Y:S05]  /*ca70*/  @!P0 BRA `(.L_x_356) ;  /* 0x0000001400a88947 */ /* 0x002fea0003800000 */
.L_x_400:
        /* <DEDUP_REMOVED lines=11> */
.L_x_357:
[----:B------:R-:W2:Y:S01]  /*cb30*/  LDL.LU R8, [R1+0x4] ;  /* 0x0000040001087983 */ /* 0x000ea20000300800 */
[----:B------:R-:W-:-:S03]  /*cb40*/  MOV R6, 0x400 ;  /* 0x0000040000067802 */ /* 0x000fc60000000f00 */
[----:B-1----:R-:W3:Y:S04]  /*cb50*/  LDL R0, [R1] ;  /* 0x0000000001007983 */ /* 0x002ee80000100800 */
[----:B------:R-:W4:Y:S01]  /*cb60*/  LDL R2, [R1+0xc] ;  /* 0x00000c0001027983 */ /* 0x000f220000100800 */
[----:B------:R-:W1:Y:S01]  /*cb70*/  S2R R7, SR_CgaCtaId ;  /* 0x0000000000077919 */ /* 0x000e620000008800 */
[----:B------:R-:W-:Y:S01]  /*cb80*/  R2UR UR9, R3 ;  /* 0x00000000030972ca */ /* 0x000fe200000e0000 */
[----:B------:R-:W-:Y:S01]  /*cb90*/  UIADD3 UR4, UP0, UR36, 0x470, URZ ;  /* 0x0000047024047890 */ /* 0x000fe2000ff1e03f */
[----:B------:R-:W-:Y:S02]  /*cba0*/  R2UR UR12, R4 ;  /* 0x00000000040c72ca */ /* 0x000fe400000e0000 */
[----:B------:R-:W-:-:S02]  /*cbb0*/  R2UR UR13, R5 ;  /* 0x00000000050d72ca */ /* 0x000fc400000e0000 */
[----:B-1----:R-:W-:-:S07]  /*cbc0*/  LEA R6, R7, R6, 0x18 ;  /* 0x0000000607067211 */ /* 0x002fce00078ec0ff */
[----:B------:R-:W-:Y:S01]  /*cbd0*/  UIADD3 UR9, UR9, 0x34850, URZ ;  /* 0x0003485009097890 */ /* 0x000fe2000fffe03f */
[----:B------:R-:W-:Y:S01]  /*cbe0*/  UMOV UR10, URZ ;  /* 0x0000003f000a7c82 */ /* 0x000fe20008000000 */
[----:B------:R-:W-:Y:S01]  /*cbf0*/  UMOV UR7, 0x14f00000 ;  /* 0x14f0000000077882 */ /* 0x000fe20000000000 */
[----:B------:R-:W-:Y:S01]  /*cc00*/  UMOV UR15, 0x40 ;  /* 0x00000040000f7882 */ /* 0x000fe20000000000 */
        /* <DEDUP_REMOVED lines=13> */
[----:B-1----:R-:W-:Y:S01]  /*cce0*/  NOP ;  /* 0x0000000000007918 */ /* 0x002fe20000000000 */
.L_x_355:
[----:B------:R-:W-:Y:S05]  /*ccf0*/  BSYNC B0 ;  /* 0x0000000000007941 */ /* 0x000fea0003800000 */
.L_x_354:
[----:B------:R-:W2:Y:S04]  /*cd00*/  LDL.LU R0, [R1] ;  /* 0x0000000001007983 */ /* 0x000ea80000300800 */
[----:B------:R-:W3:Y:S01]  /*cd10*/  LDL.LU R3, [R1+0x8] ;  /* 0x0000080001037983 */ /* 0x000ee20000300800 */
[----:B--2---:R-:W-:-:S05]  /*cd20*/  VIADD R0, R0, 0x1 ;  /* 0x0000000100007836 */ /* 0x004fca0000000000 */
[----:B------:R-:W-:-:S04]  /*cd30*/  ISETP.NE.AND P0, PT, R0, 0x2, PT ;  /* 0x000000020000780c */ /* 0x000fc80003f05270 */
[----:B------:R-:W-:Y:S02]  /*cd40*/  SEL R2, RZ, 0x1, P0 ;  /* 0x00000001ff027807 */ /* 0x000fe40000000000 */
[----:B------:R-:W-:Y:S02]  /*cd50*/  SEL R0, R0, RZ, P0 ;  /* 0x000000ff00007207 */ /* 0x000fe40000000000 */
[----:B---3--:R-:W-:-:S05]  /*cd60*/  LOP3.LUT R3, R3, R2, RZ, 0x3c, !PT ;  /* 0x0000000203037212 */ /* 0x008fca00078e3cff */
[----:B------:R1:W-:Y:S04]  /*cd70*/  STL [R1+0x8], R3 ;  /* 0x0000080301007387 */ /* 0x0003e80000100800 */
[----:B------:R1:W-:Y:S02]  /*cd80*/  STL [R1], R0 ;  /* 0x0000000001007387 */ /* 0x0003e40000100800 */
.L_x_311:
[----:B------:R-:W-:Y:S05]  /*cd90*/  BSYNC B6 ;  /* 0x0000000000067941 */ /* 0x000fea0003800000 */
.L_x_309:
[----:B------:R-:W-:-:S03]  /*cda0*/  UMOV UR4, 0xffffffff ;  /* 0xffffffff00047882 */ /* 0x000fc60000000000 */
[----:B------:R-:W-:Y:S05]  /*cdb0*/  BRA.DIV UR4, `(.L_x_358) ;  /* 0x0000001204ec7947 */ /* 0x000fea000b800000 */
[----:B------:R2:W3:Y:S04]  /*cdc0*/  SHFL.IDX PT, R4, R16, RZ, 0x1f ;  /* 0x00001fff10047589 */ /* 0x0004e800000e0000 */
[----:B------:R2:W4:Y:S02]  /*cdd0*/  SHFL.IDX PT, R5, R16, 0x1, 0x1f ;  /* 0x00201f0010057f89 */ /* 0x00052400000e0000 */
.L_x_404:
[----:B01----:R-:W0:Y:S01]  /*cde0*/  S2R R0, SR_TID.X ;  /* 0x0000000000007919 */ /* 0x003e220000002100 */
[----:B------:R-:W-:Y:S01]  /*cdf0*/  ULDC UR4, c[0x0][0xc14] ;  /* 0x0003050000047ab9 */ /* 0x000fe20000000800 */
[----:B------:R-:W-:Y:S01]  /*ce00*/  BSSY B0, `(.L_x_359) ;  /* 0x000000c000007945 */ /* 0x000fe20003800000 */
[----:B------:R-:W-:Y:S01]  /*ce10*/  IMAD.MOV.U32 R3, RZ, RZ, RZ ;  /* 0x000000ffff037224 */ /* 0x000fe200078e00ff */
[----:B0-----:R-:W-:Y:S01]  /*ce20*/  LOP3.LUT R9, R0, 0x1f, RZ, 0xc0, !PT ;  /* 0x0000001f00097812 */ /* 0x001fe200078ec0ff */
[----:B------:R-:W-:-:S03]  /*ce30*/  IMAD.U32 R0, RZ, RZ, UR4 ;  /* 0x00000004ff007e24 */ /* 0x000fc6000f8e00ff */
[C---:B------:R-:W-:Y:S01]  /*ce40*/  ISETP.NE.AND P0, PT, R9.reuse, 0x1f, PT ;  /* 0x0000001f0900780c */ /* 0x040fe20003f05270 */
[----:B------:R-:W-:-:S05]  /*ce50*/  IMAD.IADD R7, R9, 0x1, R19 ;  /* 0x0000000109077824 */ /* 0x000fca00078e0213 */
[----:B------:R-:W-:-:S13]  /*ce60*/  ISETP.GE.OR P0, PT, R7, R0, !P0 ;  /* 0x000000000700720c */ /* 0x000fda0004706670 */
[----:B------:R-:W-:Y:S05]  /*ce70*/  @P0 BRA `(.L_x_360) ;  /* 0x0000000000100947 */ /* 0x000fea0003800000 */
[----:B------:R-:W0:Y:S01]  /*ce80*/  LDC.64 R2, c[0x0][0xc58] ;  /* 0x00031600ff027b82 */ /* 0x000e220000000a00 */
[----:B------:R-:W-:Y:S01]  /*ce90*/  ULDC.64 UR4, c[0x0][0x208] ;  /* 0x0000820000047ab9 */ /* 0x000fe20000000a00 */
[----:B0-----:R-:W-:-:S06]  /*cea0*/  IMAD.WIDE R2, R7, 0x4, R2 ;  /* 0x0000000407027825 */ /* 0x001fcc00078e0202 */
[----:B------:R0:W5:Y:S02]  /*ceb0*/  LDG.E R3, desc[UR4][R2.64] ;  /* 0x0000000402037981 */ /* 0x000164000c1e1900 */
.L_x_360:
[----:B------:R-:W-:Y:S05]  /*cec0*/  BSYNC B0 ;  /* 0x0000000000007941 */ /* 0x000fea0003800000 */
.L_x_359:
[----:B------:R-:W-:-:S03]  /*ced0*/  UMOV UR4, 0xffffffff ;  /* 0xffffffff00047882 */ /* 0x000fc60000000000 */
[----:B------:R-:W-:Y:S05]  /*cee0*/  BRA.DIV UR4, `(.L_x_361) ;  /* 0x0000001204ec7947 */ /* 0x000fea000b800000 */
[----:B-----5:R-:W1:Y:S01]  /*cef0*/  SHFL.UP PT, R14, R3, 0x1, RZ ;  /* 0x04200000030e7989 */ /* 0x020e6200000e00ff */
[C---:B------:R-:W-:Y:S02]  /*cf00*/  ISETP.NE.AND P0, PT, R9.reuse, RZ, PT ;  /* 0x000000ff0900720c */ /* 0x040fe40003f05270 */
[C---:B------:R-:W-:Y:S02]  /*cf10*/  ISETP.GE.U32.AND P1, PT, R9.reuse, 0x2, PT ;  /* 0x000000020900780c */ /* 0x040fe40003f26070 */
[----:B-1----:R-:W-:Y:S02]  /*cf20*/  SEL R14, R14, RZ, P0 ;  /* 0x000000ff0e0e7207 */ /* 0x002fe40000000000 */
[----:B------:R-:W-:-:S03]  /*cf30*/  ISETP.GE.U32.AND P0, PT, R9, 0x4, PT ;  /* 0x000000040900780c */ /* 0x000fc60003f06070 */
[----:B------:R-:W-:-:S05]  /*cf40*/  IMAD.IADD R13, R3, 0x1, R14 ;  /* 0x00000001030d7824 */ /* 0x000fca00078e020e */
[----:B------:R-:W1:Y:S02]  /*cf50*/  SHFL.UP PT, R14, R13, 0x2, RZ ;  /* 0x044000000d0e7989 */ /* 0x000e6400000e00ff */
        /* <DEDUP_REMOVED lines=8> */
[----:B-1----:R-:W-:-:S05]  /*cfe0*/  SEL R8, R14, RZ, P1 ;  /* 0x000000ff0e087207 */ /* 0x002fca0000800000 */
[----:B------:R-:W-:-:S05]  /*cff0*/  IMAD.IADD R8, R7, 0x1, R8 ;  /* 0x0000000107087824 */ /* 0x000fca00078e0208 */
[----:B------:R-:W1:Y:S02]  /*d000*/  SHFL.UP PT, R14, R8, 0x10, RZ ;  /* 0x06000000080e7989 */ /* 0x000e6400000e00ff */
[----:B-1----:R-:W-:-:S05]  /*d010*/  SEL R9, R14, RZ, P0 ;  /* 0x000000ff0e097207 */ /* 0x002fca0000000000 */
[----:B0-----:R-:W-:-:S05]  /*d020*/  IMAD.IADD R2, R8, 0x1, R9 ;  /* 0x0000000108027824 */ /* 0x001fca00078e0209 */
[----:B------:R0:W1:Y:S02]  /*d030*/  SHFL.IDX PT, R14, R2, 0x1f, 0x1f ;  /* 0x03e01f00020e7f89 */ /* 0x00006400000e0000 */
.L_x_412:
[----:B------:R-:W-:Y:S02]  /*d040*/  ULDC UR4, c[0x0][0xc10] ;  /* 0x0003040000047ab9 */ /* 0x000fe40000000800 */
[----:B--2---:R-:W-:-:S04]  /*d050*/  IMAD.U32 R16, RZ, RZ, UR4 ;  /* 0x00000004ff107e24 */ /* 0x004fc8000f8e00ff */
[----:B-1----:R-:W-:-:S04]  /*d060*/  IMAD R6, R14, R16, RZ ;  /* 0x000000100e067224 */ /* 0x002fc800078e02ff */
[----:B----4-:R-:W-:-:S05]  /*d070*/  IMAD.IADD R5, R5, 0x1, R6 ;  /* 0x0000000105057824 */ /* 0x010fca00078e0206 */
[----:B---3--:R-:W-:-:S13]  /*d080*/  ISETP.GT.AND P0, PT, R5, R4, PT ;  /* 0x000000040500720c */ /* 0x008fda0003f04270 */
[----:B------:R-:W-:Y:S05]  /*d090*/  @P0 BRA `(.L_x_362) ;  /* 0x0000000000b80947 */ /* 0x000fea0003800000 */
[----:B------:R-:W1:Y:S02]  /*d0a0*/  LDC R0, c[0x0][0xc14] ;  /* 0x00030500ff007b82 */ /* 0x000e640000000800 */
.L_x_367:
[----:B------:R-:W-:-:S05]  /*d0b0*/  VIADD R19, R19, 0x1f ;  /* 0x0000001f13137836 */ /* 0x000fca0000000000 */
[----:B-1----:R-:W-:-:S13]  /*d0c0*/  ISETP.GE.AND P0, PT, R19, R0, PT ;  /* 0x000000001300720c */ /* 0x002fda0003f06270 */
[----:B------:R-:W-:Y:S05]  /*d0d0*/  @P0 BRA `(.L_x_363) ;  /* 0x0000000400600947 */ /* 0x000fea0003800000 */
[----:B0-----:R-:W0:Y:S01]  /*d0e0*/  S2R R2, SR_TID.X ;  /* 0x0000000000027919 */ /* 0x001e220000002100 */
[----:B------:R-:W-:Y:S01]  /*d0f0*/  BSSY B0, `(.L_x_364) ;  /* 0x000000b000007945 */ /* 0x000fe20003800000 */
[----:B------:R-:W-:Y:S01]  /*d100*/  IMAD.MOV.U32 R3, RZ, RZ, RZ ;  /* 0x000000ffff037224 */ /* 0x000fe200078e00ff */
[----:B0-----:R-:W-:-:S04]  /*d110*/  LOP3.LUT R8, R2, 0x1f, RZ, 0xc0, !PT ;  /* 0x0000001f02087812 */ /* 0x001fc800078ec0ff */
        /* <DEDUP_REMOVED lines=8> */
.L_x_365:
[----:B------:R-:W-:Y:S05]  /*d1a0*/  BSYNC B0 ;  /* 0x0000000000007941 */ /* 0x000fea0003800000 */
.L_x_364:
[----:B------:R-:W-:-:S03]  /*d1b0*/  UMOV UR4, 0xffffffff ;  /* 0xffffffff00047882 */ /* 0x000fc60000000000 */
[----:B------:R-:W-:Y:S05]  /*d1c0*/  BRA.DIV UR4, `(.L_x_366) ;  /* 0x0000001604047947 */ /* 0x000fea000b800000 */
[----:B-----5:R-:W1:Y:S01]  /*d1d0*/  SHFL.UP PT, R14, R3, 0x1, RZ ;  /* 0x04200000030e7989 */ /* 0x020e6200000e00ff */
[C---:B------:R-:W-:Y:S02]  /*d1e0*/  ISETP.NE.AND P0, PT, R8.reuse, RZ, PT ;  /* 0x000000ff0800720c */ /* 0x040fe40003f05270 */
[----:B------:R-:W-:Y:S02]  /*d1f0*/  ISETP.GE.U32.AND P1, PT, R8, 0x2, PT ;  /* 0x000000020800780c */ /* 0x000fe40003f26070 */
[----:B-1----:R-:W-:Y:S02]  /*d200*/  SEL R14, R14, RZ, P0 ;  /* 0x000000ff0e0e7207 */ /* 0x002fe40000000000 */
        /* <DEDUP_REMOVED lines=16> */
[----:B------:R0:W1:Y:S02]  /*d310*/  SHFL.IDX PT, R14, R2, 0x1f, 0x1f ;  /* 0x03e01f00020e7f89 */ /* 0x00006400000e0000 */
.L_x_420:
[----:B------:R-:W-:Y:S02]  /*d320*/  ULDC UR4, c[0x0][0xc10] ;  /* 0x0003040000047ab9 */ /* 0x000fe40000000800 */
[----:B------:R-:W-:-:S04]  /*d330*/  IMAD.U32 R16, RZ, RZ, UR4 ;  /* 0x00000004ff107e24 */ /* 0x000fc8000f8e00ff */
[----:B-1----:R-:W-:-:S04]  /*d340*/  IMAD R6, R14, R16, RZ ;  /* 0x000000100e067224 */ /* 0x002fc800078e02ff */
[----:B------:R-:W-:-:S05]  /*d350*/  IMAD.IADD R5, R6, 0x1, R5 ;  /* 0x0000000106057824 */ /* 0x000fca00078e0205 */
[----:B------:R-:W-:-:S13]  /*d360*/  ISETP.GT.AND P0, PT, R5, R4, PT ;  /* 0x000000040500720c */ /* 0x000fda0003f04270 */
[----:B------:R-:W-:Y:S05]  /*d370*/  @!P0 BRA `(.L_x_367) ;  /* 0xfffffffc004c8947 */ /* 0x000fea000383ffff */
.L_x_362:
[----:B------:R-:W-:Y:S01]  /*d380*/  IMAD.IADD R6, R5, 0x1, -R6 ;  /* 0x0000000105067824 */ /* 0x000fe200078e0a06 */
[----:B------:R-:W-:-:S03]  /*d390*/  UMOV UR4, 0xffffffff ;  /* 0xffffffff00047882 */ /* 0x000fc60000000000 */
[----:B------:R-:W-:-:S05]  /*d3a0*/  IMAD R5, R2, R16, R6 ;  /* 0x0000001002057224 */ /* 0x000fca00078e0206 */
[----:B------:R-:W-:Y:S01]  /*d3b0*/  ISETP.GT.AND P6, PT, R5, R4, PT ;  /* 0x000000040500720c */ /* 0x000fe20003fc4270 */
[----:B------:R-:W-:-:S12]  /*d3c0*/  BRA.DIV UR4, `(.L_x_368) ;  /* 0x0000001604547947 */ /* 0x000fd8000b800000 */
[----:B------:R-:W-:-:S04]  /*d3d0*/  VOTE.ANY R7, PT, !P6 ;  /* 0x0000000000077806 */ /* 0x000fc800070e0100 */
[----:B------:R-:W1:Y:S02]  /*d3e0*/  POPC R5, R7 ;  /* 0x0000000700057309 */ /* 0x000e640000000000 */
[----:B-1----:R1:W2:Y:S02]  /*d3f0*/  SHFL.IDX PT, R17, R3, R5, 0x1f ;  /* 0x00001f0503117589 */ /* 0x0022a400000e0000 */
.L_x_424:
[----:B------:R-:W-:Y:S01]  /*d400*/  ISETP.NE.AND P0, PT, R7, RZ, PT ;  /* 0x000000ff0700720c */ /* 0x000fe20003f05270 */
[----:B------:R-:W-:-:S12]  /*d410*/  IMAD.MOV.U32 R14, RZ, RZ, RZ ;  /* 0x000000ffff0e7224 */ /* 0x000fd800078e00ff */
[----:B------:R-:W-:Y:S05]  /*d420*/  @!P0 BRA `(.L_x_369) ;  /* 0x0000000000108947 */ /* 0x000fea0003800000 */
[----:B------:R-:W-:Y:S01]  /*d430*/  UMOV UR4, 0xffffffff ;  /* 0xffffffff00047882 */ /* 0x000fe20000000000 */
[----:B------:R-:W-:Y:S02]  /*d440*/  VIADD R12, R5, 0xffffffff ;  /* 0xffffffff050c7836 */ /* 0x000fe40000000000 */
[----:B------:R-:W-:Y:S05]  /*d450*/  BRA.DIV UR4, `(.L_x_370) ;  /* 0x0000001604787947 */ /* 0x000fea000b800000 */
[----:B------:R3:W4:Y:S02]  /*d460*/  SHFL.IDX PT, R14, R2, R12, 0x1f ;  /* 0x00001f0c020e7589 */ /* 0x00072400000e0000 */
.L_x_369:
[-C--:B--2---:R-:W-:Y:S01]  /*d470*/  IABS R7, R17.reuse ;  /* 0x0000001100077213 */ /* 0x084fe20000000000 */
[----:B----4-:R-:W-:Y:S01]  /*d480*/  IMAD R16, R14, R16, R6 ;  /* 0x000000100e107224 */ /* 0x010fe200078e0206 */
[----:B------:R-:W-:Y:S01]  /*d490*/  IABS R6, R17 ;  /* 0x0000001100067213 */ /* 0x000fe20000000000 */
[----:B------:R-:W-:Y:S01]  /*d4a0*/  IMAD.IADD R19, R5, 0x1, R19 ;  /* 0x0000000105137824 */ /* 0x000fe200078e0213 */
[----:B------:R-:W2:Y:S03]  /*d4b0*/  I2F.RP R8, R7 ;  /* 0x0000000700087306 */ /* 0x000ea60000209400 */
[----:B------:R-:W-:-:S05]  /*d4c0*/  IMAD.MOV R6, RZ, RZ, -R6 ;  /* 0x000000ffff067224 */ /* 0x000fca00078e0a06 */
[----:B--2---:R-:W2:Y:S02]  /*d4d0*/  MUFU.RCP R8, R8 ;  /* 0x0000000800087308 */ /* 0x004ea40000001000 */
[----:B--2---:R-:W-:-:S06]  /*d4e0*/  VIADD R9, R8, 0xffffffe ;  /* 0x0ffffffe08097836 */ /* 0x004fcc0000000000 */
[----:B-1----:R-:W0:Y:S02]  /*d4f0*/  F2I.FTZ.U32.TRUNC.NTZ R3, R9 ;  /* 0x0000000900037305 */ /* 0x002e24000021f000 */
[----:B0--3--:R-:W-:-:S04]  /*d500*/  IMAD.MOV R2, RZ, RZ, -R3 ;  /* 0x000000ffff027224 */ /* 0x009fc800078e0a03 */
[----:B------:R-:W-:Y:S02]  /*d510*/  IMAD R11, R2, R7, RZ ;  /* 0x00000007020b7224 */ /* 0x000fe400078e02ff */
[----:B------:R-:W-:-:S04]  /*d520*/  IMAD.MOV.U32 R2, RZ, RZ, RZ ;  /* 0x000000ffff027224 */ /* 0x000fc800078e00ff */
[----:B------:R-:W-:-:S04]  /*d530*/  IMAD.HI.U32 R3, R3, R11, R2 ;  /* 0x0000000b03037227 */ /* 0x000fc800078e0002 */
[----:B------:R-:W-:-:S05]  /*d540*/  IMAD.IADD R2, R4, 0x1, -R16 ;  /* 0x0000000104027824 */ /* 0x000fca00078e0a10 */
[----:B------:R-:W-:-:S05]  /*d550*/  IABS R4, R2 ;  /* 0x0000000200047213 */ /* 0x000fca0000000000 */
        /* <DEDUP_REMOVED lines=16> */
.L_x_363:
[----:B------:R-:W-:Y:S01]  /*d660*/  UMOV UR4, URZ ;  /* 0x0000003f00047c82 */ /* 0x000fe20008000000 */
[----:B------:R-:W-:Y:S01]  /*d670*/  UMOV UR5, URZ ;  /* 0x0000003f00057c82 */ /* 0x000fe20008000000 */
[----:B------:R-:W-:Y:S01]  /*d680*/  ULDC UR6, c[0x0][0xc14] ;  /* 0x0003050000067ab9 */ /* 0x000fe20000000800 */
[----:B------:R-:W-:Y:S02]  /*d690*/  IMAD.MOV.U32 R16, RZ, RZ, R4 ;  /* 0x000000ffff107224 */ /* 0x000fe400078e0004 */
[----:B------:R-:W-:Y:S02]  /*d6a0*/  IMAD.U32 R17, RZ, RZ, UR4 ;  /* 0x00000004ff117e24 */ /* 0x000fe4000f8e00ff */
[----:B------:R-:W-:Y:S02]  /*d6b0*/  IMAD.U32 R18, RZ, RZ, UR5 ;  /* 0x00000005ff127e24 */ /* 0x000fe4000f8e00ff */
[----:B------:R-:W-:-:S07]  /*d6c0*/  IMAD.U32 R19, RZ, RZ, UR6 ;  /* 0x00000006ff137e24 */ /* 0x000fce000f8e00ff */
.L_x_371:
[----:B0-----:R-:W0:Y:S01]  /*d6d0*/  S2R R2, SR_TID.X ;  /* 0x0000000000027919 */ /* 0x001e220000002100 */
[----:B------:R-:W-:Y:S05]  /*d6e0*/  WARPSYNC.ALL ;  /* 0x0000000000007948 */ /* 0x000fea0003800000 */
[----:B------:R-:W-:Y:S01]  /*d6f0*/  BAR.SYNC.DEFER_BLOCKING 0x4, 0x120 ;  /* 0x0104800000007b1d */ /* 0x000fe20000010000 */
[----:B0-----:R-:W-:-:S04]  /*d700*/  LOP3.LUT R2, R2, 0x1f, RZ, 0xc0, !PT ;  /* 0x0000001f02027812 */ /* 0x001fc800078ec0ff */
[----:B------:R-:W-:-:S13]  /*d710*/  ISETP.NE.AND P0, PT, R2, RZ, PT ;  /* 0x000000ff0200720c */ /* 0x000fda0003f05270 */
[----:B------:R-:W0:Y:S01]  /*d720*/  @!P0 S2R R3, SR_CgaCtaId ;  /* 0x0000000000038919 */ /* 0x000e220000008800 */
[----:B------:R-:W-:-:S04]  /*d730*/  @!P0 MOV R2, 0x400 ;  /* 0x0000040000028802 */ /* 0x000fc80000000f00 */
[----:B0-----:R-:W-:-:S05]  /*d740*/  @!P0 LEA R2, R3, R2, 0x18 ;  /* 0x0000000203028211 */ /* 0x001fca00078ec0ff */
[----:B------:R1:W-:Y:S01]  /*d750*/  @!P0 STS.128 [R2+0x348d0], R16 ;  /* 0x0348d01002008388 */ /* 0x0003e20000000c00 */
[----:B------:R-:W-:Y:S06]  /*d760*/  BAR.ARV 0x5, 0x120 ;  /* 0x0144800000007b1d */ /* 0x000fec0000002000 */
[----:B------:R-:W-:-:S13]  /*d770*/  ISETP.GE.AND P0, PT, R19, R0, PT ;  /* 0x000000001300720c */ /* 0x000fda0003f06270 */
[----:B------:R-:W-:Y:S05]  /*d780*/  @!P0 BRA `(.L_x_372) ;  /* 0xffffffc000488947 */ /* 0x000fea000383ffff */
.L_x_307:
[----:B0-----:R-:W2:Y:S01]  /*d790*/  LDL.LU R0, [R1+0x28] ;  /* 0x0000280001007983 */ /* 0x001ea20000300800 */
[----:B------:R-:W-:Y:S01]  /*d7a0*/  BSSY B0, `(.L_x_373) ;  /* 0x000000b000007945 */ /* 0x000fe20003800000 */
[----:B------:R-:W0:Y:S01]  /*d7b0*/  S2R R5, SR_CgaCtaId ;  /* 0x0000000000057919 */ /* 0x000e220000008800 */
[----:B--2---:R-:W-:-:S05]  /*d7c0*/  VIADD R0, R0, 0x1 ;  /* 0x0000000100007836 */ /* 0x004fca0000000000 */
[----:B-1----:R-:W-:-:S04]  /*d7d0*/  LEA.HI R2, R0, R0, RZ, 0x1 ;  /* 0x0000000000027211 */ /* 0x002fc800078f08ff */
[----:B------:R-:W-:-:S05]  /*d7e0*/  LOP3.LUT R3, R2, 0xfffffffe, RZ, 0xc0, !PT ;  /* 0xfffffffe02037812 */ /* 0x000fca00078ec0ff */
[----:B------:R-:W-:Y:S01]  /*d7f0*/  IMAD.IADD R3, R0, 0x1, -R3 ;  /* 0x0000000100037824 */ /* 0x000fe200078e0a03 */
[----:B------:R-:W-:-:S04]  /*d800*/  MOV R0, 0x400 ;  /* 0x0000040000007802 */ /* 0x000fc80000000f00 */
[----:B0-----:R-:W-:Y:S02]  /*d810*/  LEA R0, R5, R0, 0x18 ;  /* 0x0000000005007211 */ /* 0x001fe400078ec0ff */
[----:B------:R-:W-:-:S04]  /*d820*/  SHF.L.U32 R3, R3, 0x1f, RZ ;  /* 0x0000001f03037819 */ /* 0x000fc800000006ff */
[----:B------:R-:W0:Y:S02]  /*d830*/  SYNCS.PHASECHK.TRANS64.TRYWAIT P0, [R0+URZ+0x34820], R3 ;  /* 0x03482003000075a7 */ /* 0x000e24000800017f */
[----:B0-----:R-:W-:Y:S05]  /*d840*/  @!P0 BRA `(.L_x_374) ;  /* 0x0000001000a08947 */ /* 0x001fea0003800000 */
.L_x_427:
[----:B------:R-:W-:Y:S05]  /*d850*/  BSYNC B0 ;  /* 0x0000000000007941 */ /* 0x000fea0003800000 */
.L_x_373:
[----:B------:R-:W-:-:S03]  /*d860*/  UMOV UR4, 0xffffffff ;  /* 0xffffffff00047882 */ /* 0x000fc60000000000 */
[----:B------:R-:W-:Y:S05]  /*d870*/  BRA.DIV UR4, `(.L_x_375) ;  /* 0x0000001204a87947 */ /* 0x000fea000b800000 */
[----:B------:R-:W1:Y:S02]  /*d880*/  S2R R2, SR_TID.X ;  /* 0x0000000000027919 */ /* 0x000e640000002100 */
[----:B-1----:R-:W-:-:S04]  /*d890*/  SHF.R.U32.HI R2, RZ, 0x5, R2 ;  /* 0x00000005ff027819 */ /* 0x002fc80000011602 */
[----:B------:R-:W-:-:S05]  /*d8a0*/  LOP3.LUT R2, R2, 0x3, RZ, 0xc0, !PT ;  /* 0x0000000302027812 */ /* 0x000fca00078ec0ff */
[----:B------:R1:W2:Y:S02]  /*d8b0*/  SHFL.IDX PT, R14, R2, RZ, 0x1f ;  /* 0x00001fff020e7589 */ /* 0x0002a400000e0000 */
.L_x_430:
[----:B--2---:R-:W-:Y:S01]  /*d8c0*/  ISETP.NE.AND P0, PT, R14, RZ, PT ;  /* 0x000000ff0e00720c */ /* 0x004fe20003f05270 */
[----:B------:R-:W-:-:S12]  /*d8d0*/  BSSY B0, `(.L_x_376) ;  /* 0x0000029000007945 */ /* 0x000fd80003800000 */
[----:B------:R-:W-:Y:S05]  /*d8e0*/  @P0 BRA `(.L_x_377) ;  /* 0x00000000009c0947 */ /* 0x000fea0003800000 */
[----:B------:R-:W-:-:S03]  /*d8f0*/  UMOV UR4, 0xffffffff ;  /* 0xffffffff00047882 */ /* 0x000fc60000000000 */
[----:B------:R-:W-:Y:S05]  /*d900*/  BRA.DIV UR4, `(.L_x_378) ;  /* 0x0000001204b87947 */ /* 0x000fea000b800000 */
[----:B------:R-:W-:-:S13]  /*d910*/  ELECT P6, URZ, PT ;  /* 0x00000000003f782f */ /* 0x000fda00038c0000 */
.L_x_433:
[----:B------:R-:W-:Y:S05]  /*d920*/  @!P6 BRA `(.L_x_377) ;  /* 0x00000000008ce947 */ /* 0x000fea0003800000 */
[----:B-1----:R-:W2:Y:S02]  /*d930*/  LDL R2, [R1+0x30] ;  /* 0x0000300001027983 */ /* 0x002ea40000100800 */
[----:B--2---:R-:W-:-:S13]  /*d940*/  R2UR UR4, R2 ;  /* 0x00000000020472ca */ /* 0x004fda00000e0000 */
[----:B------:R-:W-:-:S06]  /*d950*/  ULOP3.LUT UR4, UR4, 0x2, URZ, 0xfc, !UPT ;  /* 0x0000000204047892 */ /* 0x000fcc000f8efc3f */
[----:B------:R-:W-:-:S05]  /*d960*/  IMAD.U32 R2, RZ, RZ, UR4 ;  /* 0x00000004ff027e24 */ /* 0x000fca000f8e00ff */
[----:B------:R-:W-:-:S13]  /*d970*/  ISETP.NE.AND P2, PT, R2, 0x3, PT ;  /* 0x000000030200780c */ /* 0x000fda0003f45270 */
[----:B------:R-:W-:Y:S05]  /*d980*/  @!P2 BRA `(.L_x_379) ;  /* 0x000000000004a947 */ /* 0x000fea0003800000 */
[----:B------:R-:W-:Y:S01]  /*d990*/  BPT.TRAP 0x1 ;  /* 0x000000040000795c */ /* 0x000fe20000300000 */
.L_x_379:
[----:B0-----:R-:W2:Y:S04]  /*d9a0*/  LDL R3, [R1] ;  /* 0x0000000001037983 */ /* 0x001ea80000100800 */
[----:B------:R-:W3:Y:S01]  /*d9b0*/  LDL.LU R7, [R1+0x8] ;  /* 0x0000080001077983 */ /* 0x000ee20000300800 */
[----:B------:R-:W-:-:S04]  /*d9c0*/  VIADD R2, R0, 0x34840 ;  /* 0x0003484000027836 */ /* 0x000fc80000000000 */
[C---:B--2---:R-:W-:Y:S02]  /*d9d0*/  IMAD R6, R3.reuse, 0x8, R2 ;  /* 0x0000000803067824 */ /* 0x044fe400078e0202 */
[----:B------:R-:W-:Y:S01]  /*d9e0*/  VIADD R3, R3, 0x1 ;  /* 0x0000000103037836 */ /* 0x000fe20000000000 */
[----:B---3--:R-:W-:-:S04]  /*d9f0*/  SHF.L.U32 R5, R7, 0x1f, RZ ;  /* 0x0000001f07057819 */ /* 0x008fc800000006ff */
[C---:B------:R-:W-:Y:S01]  /*da00*/  ISETP.NE.AND P1, PT, R3.reuse, 0x2, PT ;  /* 0x000000020300780c */ /* 0x040fe20003f25270 */
[----:B------:R-:W0:Y:S03]  /*da10*/  SYNCS.PHASECHK.TRANS64.TRYWAIT P0, [R6+URZ], R5 ;  /* 0x00000005060075a7 */ /* 0x000e26000800017f */
[----:B------:R-:W-:Y:S02]  /*da20*/  SEL R4, RZ, 0x1, P1 ;  /* 0x00000001ff047807 */ /* 0x000fe40000800000 */
[----:B------:R-:W-:Y:S02]  /*da30*/  SEL R3, R3, RZ, P1 ;  /* 0x000000ff03037207 */ /* 0x000fe40000800000 */
[----:B------:R-:W-:-:S03]  /*da40*/  LOP3.LUT R4, R7, R4, RZ, 0x3c, !PT ;  /* 0x0000000407047212 */ /* 0x000fc600078e3cff */
[----:B------:R-:W-:Y:S01]  /*da50*/  IMAD R7, R3, 0x8, R2 ;  /* 0x0000000803077824 */ /* 0x000fe200078e0202 */
[----:B------:R-:W-:Y:S01]  /*da60*/  SHF.L.U32 R2, R4, 0x1f, RZ ;  /* 0x0000001f04027819 */ /* 0x000fe200000006ff */
[----:B0-----:R-:W-:Y:S06]  /*da70*/  @!P0 BRA `(.L_x_380) ;  /* 0x00000010007c8947 */ /* 0x001fec0003800000 */
.L_x_434:
[----:B------:R-:W1:Y:S02]  /*da80*/  SYNCS.PHASECHK.TRANS64.TRYWAIT P0, [R7+URZ], R2 ;  /* 0x00000002070075a7 */ /* 0x000e64000800017f */
[----:B-1----:R-:W-:Y:S05]  /*da90*/  @!P0 BRA `(.L_x_381) ;  /* 0x0000001000888947 */ /* 0x002fea0003800000 */
.L_x_435:
[----:B------:R-:W-:Y:S05]  /*daa0*/  @!P2 BRA `(.L_x_382) ;  /* 0x000000000004a947 */ /* 0x000fea0003800000 */
[----:B------:R-:W-:Y:S01]  /*dab0*/  BPT.TRAP 0x1 ;  /* 0x000000040000795c */ /* 0x000fe20000300000 */
.L_x_382:
[----:B------:R-:W2:Y:S01]  /*dac0*/  LDL.LU R4, [R1] ;  /* 0x0000000001047983 */ /* 0x000ea20000300800 */
[----:B------:R-:W-:-:S04]  /*dad0*/  VIADD R0, R0, 0x34860 ;  /* 0x0003486000007836 */ /* 0x000fc80000000000 */
[----:B--2---:R-:W-:-:S04]  /*dae0*/  IMAD R4, R4, 0x8, R0 ;  /* 0x0000000804047824 */ /* 0x004fc800078e0200 */
[----:B------:R-:W2:Y:S02]  /*daf0*/  SYNCS.PHASECHK.TRANS64.TRYWAIT P0, [R4+URZ], R5 ;  /* 0x00000005040075a7 */ /* 0x000ea4000800017f */
[----:B--2---:R-:W-:Y:S05]  /*db00*/  @!P0 BRA `(.L_x_383) ;  /* 0x0000001000808947 */ /* 0x004fea0003800000 */
.L_x_436:
[----:B------:R-:W-:-:S07]  /*db10*/  IMAD R3, R3, 0x8, R0 ;  /* 0x0000000803037824 */ /* 0x000fce00078e0200 */
.L_x_384:
[----:B---3--:R3:W4:Y:S02]  /*db20*/  SYNCS.PHASECHK.TRANS64.TRYWAIT P0, [R3+URZ], R2 ;  /* 0x00000002030075a7 */ /* 0x008724000800017f */
[----:B----4-:R-:W-:Y:S05]  /*db30*/  @!P0 NANOSLEEP.SYNCS 0x989680 ;  /* 0x009896800000895d */ /* 0x010fea0003900000 */
[----:B------:R-:W4:Y:S02]  /*db40*/  @!P0 SYNCS.PHASECHK.TRANS64 P0, [R3+URZ], R2 ;  /* 0x00000002030085a7 */ /* 0x000f24000800007f */
[----:B----4-:R-:W-:Y:S05]  /*db50*/  @!P0 BRA `(.L_x_384) ;  /* 0xfffffffc00f08947 */ /* 0x010fea000383ffff */
.L_x_377:
[----:B------:R-:W-:Y:S05]  /*db60*/  BSYNC B0 ;  /* 0x0000000000007941 */ /* 0x000fea0003800000 */
.L_x_376:
[----:B------:R-:W-:Y:S05]  /*db70*/  EXIT ;  /* 0x000000000000794d */ /* 0x000fea0003800000 */
.L_x_261:
[----:B0-----:R0:W1:Y:S02]  /*db80*/  SYNCS.PHASECHK.TRANS64.TRYWAIT P1, [R0+URZ+0x34800], R3 ;  /* 0x03480003000075a7 */ /* 0x001064000802017f */
[----:B-1----:R-:W-:Y:S05]  /*db90*/  @!P1 NANOSLEEP.SYNCS 0x989680 ;  /* 0x009896800000995d */ /* 0x002fea0003900000 */
[----:B------:R-:W1:Y:S02]  /*dba0*/  @!P1 SYNCS.PHASECHK.TRANS64 P1, [R0+URZ+0x34800], R3 ;  /* 0x03480003000095a7 */ /* 0x000e64000802007f */
[----:B-1----:R-:W-:Y:S05]  /*dbb0*/  @!P1 BRA `(.L_x_261) ;  /* 0xfffffffc00f09947 */ /* 0x002fea000383ffff */
[----:B------:R-:W-:Y:S05]  /*dbc0*/  BRA `(.L_x_385) ;  /* 0xffffff3800b07947 */ /* 0x000fea000383ffff */
.L_x_265:
[----:B0-----:R0:W2:Y:S02]  /*dbd0*/  SYNCS.PHASECHK.TRANS64.TRYWAIT P2, [R5+URZ+0x34830], R4 ;  /* 0x03483004050075a7 */ /* 0x0010a4000804017f */
[----:B--2---:R-:W-:Y:S05]  /*dbe0*/  @!P2 NANOSLEEP.SYNCS 0x989680 ;  /* 0x009896800000a95d */ /* 0x004fea0003900000 */
[----:B------:R-:W2:Y:S02]  /*dbf0*/  @!P2 SYNCS.PHASECHK.TRANS64 P2, [R5+URZ+0x34830], R4 ;  /* 0x034830040500a5a7 */ /* 0x000ea4000804007f */
[----:B--2---:R-:W-:Y:S05]  /*dc00*/  @!P2 BRA `(.L_x_265) ;  /* 0xfffffffc00f0a947 */ /* 0x004fea000383ffff */
[----:B------:R-:W-:Y:S05]  /*dc10*/  BRA `(.L_x_264) ;  /* 0xffffff3800d47947 */ /* 0x000fea000383ffff */
.L_x_270:
[----:B-1----:R-:W-:-:S04]  /*dc20*/  IMAD.U32 R4, RZ, RZ, UR6 ;  /* 0x00000006ff047e24 */ /* 0x002fc8000f8e00ff */
[----:B------:R1:W2:Y:S03]  /*dc30*/  SYNCS.PHASECHK.TRANS64.TRYWAIT P2, [R4+URZ+0x34830], R3 ;  /* 0x03483003040075a7 */ /* 0x0002a6000804017f */
[----:B--2---:R-:W-:Y:S05]  /*dc40*/  @!P2 NANOSLEEP.SYNCS 0x989680 ;  /* 0x009896800000a95d */ /* 0x004fea0003900000 */
[----:B------:R-:W2:Y:S02]  /*dc50*/  @!P2 SYNCS.PHASECHK.TRANS64 P2, [R4+URZ+0x34830], R3 ;  /* 0x034830030400a5a7 */ /* 0x000ea4000804007f */
[----:B--2---:R-:W-:Y:S05]  /*dc60*/  @!P2 BRA `(.L_x_270) ;  /* 0xfffffffc00eca947 */ /* 0x004fea000383ffff */
[----:B------:R-:W-:Y:S05]  /*dc70*/  BRA `(.L_x_269) ;  /* 0xffffff60009c7947 */ /* 0x000fea000383ffff */
.L_x_274:
[----:B-1----:R1:W2:Y:S02]  /*dc80*/  SYNCS.PHASECHK.TRANS64.TRYWAIT P2, [R8+URZ+0x34850], R3 ;  /* 0x03485003080075a7 */ /* 0x0022a4000804017f */
[----:B--2---:R-:W-:Y:S05]  /*dc90*/  @!P2 NANOSLEEP.SYNCS 0x989680 ;  /* 0x009896800000a95d */ /* 0x004fea0003900000 */
[----:B------:R-:W2:Y:S02]  /*dca0*/  @!P2 SYNCS.PHASECHK.TRANS64 P2, [R8+URZ+0x34850], R3 ;  /* 0x034850030800a5a7 */ /* 0x000ea4000804007f */
[----:B--2---:R-:W-:Y:S05]  /*dcb0*/  @!P2 BRA `(.L_x_274) ;  /* 0xfffffffc00f0a947 */ /* 0x004fea000383ffff */
[----:B------:R-:W-:Y:S05]  /*dcc0*/  BRA `(.L_x_273) ;  /* 0xffffff6800bc7947 */ /* 0x000fea000383ffff */
.L_x_279:
[----:B-1----:R1:W2:Y:S02]  /*dcd0*/  SYNCS.PHASECHK.TRANS64.TRYWAIT P0, [R14+URZ+0x34850], R7 ;  /* 0x034850070e0075a7 */ /* 0x0022a4000800017f */
[----:B--2---:R-:W-:Y:S05]  /*dce0*/  @!P0 NANOSLEEP.SYNCS 0x989680 ;  /* 0x009896800000895d */ /* 0x004fea0003900000 */
[----:B------:R-:W2:Y:S02]  /*dcf0*/  @!P0 SYNCS.PHASECHK.TRANS64 P0, [R14+URZ+0x34850], R7 ;  /* 0x034850070e0085a7 */ /* 0x000ea4000800007f */
[----:B--2---:R-:W-:Y:S05]  /*dd00*/  @!P0 BRA `(.L_x_279) ;  /* 0xfffffffc00f08947 */ /* 0x004fea000383ffff */
[----:B------:R-:W-:Y:S05]  /*dd10*/  BRA `(.L_x_278) ;  /* 0xffffff84008c7947 */ /* 0x000fea000383ffff */
.L_x_318:
[----:B------:R-:W0:Y:S01]  /*dd20*/  S2R R7, SR_TID.X ;  /* 0x0000000000077919 */ /* 0x000e220000002100 */
[----:B------:R-:W-:Y:S01]  /*dd30*/  BSSY B0, `(.L_x_386) ;  /* 0x000000a000007945 */ /* 0x000fe20003800000 */
[----:B------:R-:W-:Y:S02]  /*dd40*/  IMAD.MOV.U32 R12, RZ, RZ, RZ ;  /* 0x000000ffff0c7224 */ /* 0x000fe400078e00ff */
[----:B------:R-:W-:Y:S02]  /*dd50*/  IMAD.MOV.U32 R11, RZ, RZ, 0x1f ;  /* 0x0000001fff0b7424 */ /* 0x000fe400078e00ff */
[----:B------:R-:W-:Y:S01]  /*dd60*/  IMAD.MOV.U32 R15, RZ, RZ, -0x1 ;  /* 0xffffffffff0f7424 */ /* 0x000fe200078e00ff */
[----:B0-----:R-:W-:-:S04]  /*dd70*/  SHF.R.U32.HI R7, RZ, 0x5, R7 ;  /* 0x00000005ff077819 */ /* 0x001fc80000011607 */
[----:B------:R-:W-:-:S05]  /*dd80*/  LOP3.LUT R7, R7, 0x3, RZ, 0xc0, !PT ;  /* 0x0000000307077812 */ /* 0x000fca00078ec0ff */
[----:B------:R-:W-:-:S07]  /*dd90*/  IMAD.MOV.U32 R13, RZ, RZ, R7 ;  /* 0x000000ffff0d7224 */ /* 0x000fce00078e0007 */
[----:B------:R-:W-:Y:S05]  /*dda0*/  WARPSYNC.COLLECTIVE R15, `(.L_x_387) ;  /* 0x000000000f087348 */ /* 0x000fea0003c00000 */
[----:B------:R0:W1:Y:S02]  /*ddb0*/  SHFL.IDX P6, R14, R13, R12, R11 ;  /* 0x0000000c0d0e7389 */ /* 0x00006400000c000b */
[----:B01----:R-:W-:Y:S01]  /*ddc0*/  ENDCOLLECTIVE ;  /* 0x000000000000791b */ /* 0x003fe20003800000 */
.L_x_387:
[----:B------:R-:W-:Y:S05]  /*ddd0*/  BSYNC B0 ;  /* 0x0000000000007941 */ /* 0x000fea0003800000 */
.L_x_386:
[----:B------:R-:W-:Y:S05]  /*dde0*/  BRA `(.L_x_388) ;  /* 0xffffffc800287947 */ /* 0x000fea000383ffff */
.L_x_319:
[----:B------:R-:W-:Y:S01]  /*ddf0*/  BSSY B0, `(.L_x_389) ;  /* 0x0000006000007945 */ /* 0x000fe20003800000 */
[----:B------:R-:W-:-:S07]  /*de00*/  IMAD.MOV.U32 R15, RZ, RZ, -0x1 ;  /* 0xffffffffff0f7424 */ /* 0x000fce00078e00ff */
[----:B------:R-:W-:Y:S05]  /*de10*/  WARPSYNC.COLLECTIVE R15, `(.L_x_390) ;  /* 0x000000000f0c7348 */ /* 0x000fea0003c00000 */
[----:B------:R-:W-:Y:S02]  /*de20*/  ELECT P6, UR62, PT ;  /* 0x00000000003e782f */ /* 0x000fe400038c0000 */
[----:B------:R-:W-:Y:S01]  /*de30*/  MOV R14, UR62 ;  /* 0x0000003e000e7c02 */ /* 0x000fe20008000f00 */
[----:B------:R-:W-:Y:S10]  /*de40*/  ENDCOLLECTIVE ;  /* 0x000000000000791b */ /* 0x000ff40003800000 */
.L_x_390:
[----:B------:R-:W-:Y:S05]  /*de50*/  BSYNC B0 ;  /* 0x0000000000007941 */ /* 0x000fea0003800000 */
.L_x_389:
[----:B------:R-:W-:Y:S05]  /*de60*/  BRA `(.L_x_391) ;  /* 0xffffffc800207947 */ /* 0x000fea000383ffff */
.L_x_322:
[----:B0-----:R0:W1:Y:S02]  /*de70*/  SYNCS.PHASECHK.TRANS64.TRYWAIT P0, [R8+URZ+0x34840], R9 ;  /* 0x03484009080075a7 */ /* 0x001064000800017f */
[----:B-1----:R-:W-:Y:S05]  /*de80*/  @!P0 NANOSLEEP.SYNCS 0x989680 ;  /* 0x009896800000895d */ /* 0x002fea0003900000 */
[----:B------:R-:W1:Y:S02]  /*de90*/  @!P0 SYNCS.PHASECHK.TRANS64 P0, [R8+URZ+0x34840], R9 ;  /* 0x03484009080085a7 */ /* 0x000e64000800007f */
[----:B-1----:R-:W-:Y:S05]  /*dea0*/  @!P0 BRA `(.L_x_322) ;  /* 0xfffffffc00f08947 */ /* 0x002fea000383ffff */
[----:B------:R-:W-:Y:S05]  /*deb0*/  BRA `(.L_x_392) ;  /* 0xffffffc800947947 */ /* 0x000fea000383ffff */
.L_x_325:
[----:B0-----:R-:W0:Y:S01]  /*dec0*/  S2R R9, SR_CgaCtaId ;  /* 0x0000000000097919 */ /* 0x001e220000008800 */
[----:B------:R-:W-:-:S04]  /*ded0*/  MOV R8, 0x400 ;  /* 0x0000040000087802 */ /* 0x000fc80000000f00 */
[----:B0-----:R-:W-:-:S04]  /*dee0*/  LEA R8, R9, R8, 0x18 ;  /* 0x0000000809087211 */ /* 0x001fc800078ec0ff */
[----:B------:R0:W1:Y:S03]  /*def0*/  SYNCS.PHASECHK.TRANS64.TRYWAIT P0, [R8+URZ+0x34820], R6 ;  /* 0x03482006080075a7 */ /* 0x000066000800017f */
[----:B-1----:R-:W-:Y:S05]  /*df00*/  @!P0 NANOSLEEP.SYNCS 0x989680 ;  /* 0x009896800000895d */ /* 0x002fea0003900000 */
[----:B------:R-:W1:Y:S02]  /*df10*/  @!P0 SYNCS.PHASECHK.TRANS64 P0, [R8+URZ+0x34820], R6 ;  /* 0x03482006080085a7 */ /* 0x000e64000800007f */
[----:B-1----:R-:W-:Y:S05]  /*df20*/  @!P0 BRA `(.L_x_325) ;  /* 0xfffffffc00e48947 */ /* 0x002fea000383ffff */
[----:B------:R-:W-:Y:S05]  /*df30*/  BRA `(.L_x_393) ;  /* 0xffffffcc00e47947 */ /* 0x000fea000383ffff */
.L_x_333:
[----:B0-----:R0:W1:Y:S02]  /*df40*/  SYNCS.PHASECHK.TRANS64.TRYWAIT P0, [R2+URZ+0x34840], R3 ;  /* 0x03484003020075a7 */ /* 0x001064000800017f */
[----:B-1----:R-:W-:Y:S05]  /*df50*/  @!P0 NANOSLEEP.SYNCS 0x989680 ;  /* 0x009896800000895d */ /* 0x002fea0003900000 */
[----:B------:R-:W1:Y:S02]  /*df60*/  @!P0 SYNCS.PHASECHK.TRANS64 P0, [R2+URZ+0x34840], R3 ;  /* 0x03484003020085a7 */ /* 0x000e64000800007f */
[----:B-1----:R-:W-:Y:S05]  /*df70*/  @!P0 BRA `(.L_x_333) ;  /* 0xfffffffc00f08947 */ /* 0x002fea000383ffff */
[----:B------:R-:W-:Y:S05]  /*df80*/  BRA `(.L_x_394) ;  /* 0xffffffd000a47947 */ /* 0x000fea000383ffff */
.L_x_335:
[----:B0-----:R0:W1:Y:S02]  /*df90*/  SYNCS.PHASECHK.TRANS64.TRYWAIT P0, [R3+URZ+0x60], R2 ;  /* 0x00006002030075a7 */ /* 0x001064000800017f */
[----:B-1----:R-:W-:Y:S05]  /*dfa0*/  @!P0 NANOSLEEP.SYNCS 0x989680 ;  /* 0x009896800000895d */ /* 0x002fea0003900000 */
[----:B------:R-:W1:Y:S02]  /*dfb0*/  @!P0 SYNCS.PHASECHK.TRANS64 P0, [R3+URZ+0x60], R2 ;  /* 0x00006002030085a7 */ /* 0x000e64000800007f */
[----:B-1----:R-:W-:Y:S05]  /*dfc0*/  @!P0 BRA `(.L_x_335) ;  /* 0xfffffffc00f08947 */ /* 0x002fea000383ffff */
[----:B------:R-:W-:Y:S05]  /*dfd0*/  BRA `(.L_x_395) ;  /* 0xffffffd400507947 */ /* 0x000fea000383ffff */
.L_x_340:
[----:B-1----:R1:W2:Y:S02]  /*dfe0*/  SYNCS.PHASECHK.TRANS64.TRYWAIT P0, [R2+URZ+0x34840], R3 ;  /* 0x03484003020075a7 */ /* 0x0022a4000800017f */
[----:B--2---:R-:W-:Y:S05]  /*dff0*/  @!P0 NANOSLEEP.SYNCS 0x989680 ;  /* 0x009896800000895d */ /* 0x004fea0003900000 */
[----:B------:R-:W2:Y:S02]  /*e000*/  @!P0 SYNCS.PHASECHK.TRANS64 P0, [R2+URZ+0x34840], R3 ;  /* 0x03484003020085a7 */ /* 0x000ea4000800007f */
[----:B--2---:R-:W-:Y:S05]  /*e010*/  @!P0 BRA `(.L_x_340) ;  /* 0xfffffffc00f08947 */ /* 0x004fea000383ffff */
[----:B------:R-:W-:Y:S05]  /*e020*/  BRA `(.L_x_396) ;  /* 0xffffffd800b47947 */ /* 0x000fea000383ffff */
.L_x_342:
[----:B0-----:R0:W1:Y:S02]  /*e030*/  SYNCS.PHASECHK.TRANS64.TRYWAIT P1, [R2+URZ+0x60], R3 ;  /* 0x00006003020075a7 */ /* 0x001064000802017f */
[----:B-1----:R-:W-:Y:S05]  /*e040*/  @!P1 NANOSLEEP.SYNCS 0x989680 ;  /* 0x009896800000995d */ /* 0x002fea0003900000 */
[----:B------:R-:W1:Y:S02]  /*e050*/  @!P1 SYNCS.PHASECHK.TRANS64 P1, [R2+URZ+0x60], R3 ;  /* 0x00006003020095a7 */ /* 0x000e64000802007f */
[----:B-1----:R-:W-:Y:S05]  /*e060*/  @!P1 BRA `(.L_x_342) ;  /* 0xfffffffc00f09947 */ /* 0x002fea000383ffff */
[----:B------:R-:W-:Y:S05]  /*e070*/  BRA `(.L_x_397) ;  /* 0xffffffdc00607947 */ /* 0x000fea000383ffff */
.L_x_347:
[----:B--2---:R2:W3:Y:S02]  /*e080*/  SYNCS.PHASECHK.TRANS64.TRYWAIT P0, [R2+URZ+0x34840], R3 ;  /* 0x03484003020075a7 */ /* 0x0044e4000800017f */
[----:B---3--:R-:W-:Y:S05]  /*e090*/  @!P0 NANOSLEEP.SYNCS 0x989680 ;  /* 0x009896800000895d */ /* 0x008fea0003900000 */
[----:B------:R-:W3:Y:S02]  /*e0a0*/  @!P0 SYNCS.PHASECHK.TRANS64 P0, [R2+URZ+0x34840], R3 ;  /* 0x03484003020085a7 */ /* 0x000ee4000800007f */
[----:B---3--:R-:W-:Y:S05]  /*e0b0*/  @!P0 BRA `(.L_x_347) ;  /* 0xfffffffc00f08947 */ /* 0x008fea000383ffff */
[----:B------:R-:W-:Y:S05]  /*e0c0*/  BRA `(.L_x_398) ;  /* 0xffffffe000847947 */ /* 0x000fea000383ffff */
.L_x_349:
[----:B0-----:R0:W1:Y:S02]  /*e0d0*/  SYNCS.PHASECHK.TRANS64.TRYWAIT P1, [R2+URZ+0x60], R8 ;  /* 0x00006008020075a7 */ /* 0x001064000802017f */
[----:B-1----:R-:W-:Y:S05]  /*e0e0*/  @!P1 NANOSLEEP.SYNCS 0x989680 ;  /* 0x009896800000995d */ /* 0x002fea0003900000 */
[----:B------:R-:W1:Y:S02]  /*e0f0*/  @!P1 SYNCS.PHASECHK.TRANS64 P1, [R2+URZ+0x60], R8 ;  /* 0x00006008020095a7 */ /* 0x000e64000802007f */
[----:B-1----:R-:W-:Y:S05]  /*e100*/  @!P1 BRA `(.L_x_349) ;  /* 0xfffffffc00f09947 */ /* 0x002fea000383ffff */
[----:B------:R-:W-:Y:S05]  /*e110*/  BRA `(.L_x_399) ;  /* 0xffffffe400347947 */ /* 0x000fea000383ffff */
.L_x_356:
[----:B-1----:R1:W2:Y:S02]  /*e120*/  SYNCS.PHASECHK.TRANS64.TRYWAIT P0, [R3+URZ+0x34860], R0 ;  /* 0x03486000030075a7 */ /* 0x0022a4000800017f */
[----:B--2---:R-:W-:Y:S05]  /*e130*/  @!P0 NANOSLEEP.SYNCS 0x989680 ;  /* 0x009896800000895d */ /* 0x004fea0003900000 */
[----:B------:R-:W2:Y:S02]  /*e140*/  @!P0 SYNCS.PHASECHK.TRANS64 P0, [R3+URZ+0x34860], R0 ;  /* 0x03486000030085a7 */ /* 0x000ea4000800007f */
[----:B--2---:R-:W-:Y:S05]  /*e150*/  @!P0 BRA `(.L_x_356) ;  /* 0xfffffffc00f08947 */ /* 0x004fea000383ffff */
[----:B------:R-:W-:Y:S05]  /*e160*/  BRA `(.L_x_400) ;  /* 0xffffffe800447947 */ /* 0x000fea000383ffff */
.L_x_358:
[----:B------:R-:W-:Y:S01]  /*e170*/  BSSY B0, `(.L_x_401) ;  /* 0x0000008000007945 */ /* 0x000fe20003800000 */
[----:B0-----:R-:W-:Y:S02]  /*e180*/  IMAD.MOV.U32 R13, RZ, RZ, R16 ;  /* 0x000000ffff0d7224 */ /* 0x001fe400078e0010 */
[----:B------:R-:W-:Y:S02]  /*e190*/  IMAD.MOV.U32 R12, RZ, RZ, RZ ;  /* 0x000000ffff0c7224 */ /* 0x000fe400078e00ff */
[----:B------:R-:W-:Y:S02]  /*e1a0*/  IMAD.MOV.U32 R11, RZ, RZ, 0x1f ;  /* 0x0000001fff0b7424 */ /* 0x000fe400078e00ff */
[----:B------:R-:W-:-:S07]  /*e1b0*/  IMAD.MOV.U32 R15, RZ, RZ, -0x1 ;  /* 0xffffffffff0f7424 */ /* 0x000fce00078e00ff */
[----:B-1----:R-:W-:Y:S05]  /*e1c0*/  WARPSYNC.COLLECTIVE R15, `(.L_x_402) ;  /* 0x000000000f087348 */ /* 0x002fea0003c00000 */
[----:B------:R0:W2:Y:S02]  /*e1d0*/  SHFL.IDX P6, R14, R13, R12, R11 ;  /* 0x0000000c0d0e7389 */ /* 0x0000a400000c000b */
[----:B012---:R-:W-:Y:S01]  /*e1e0*/  ENDCOLLECTIVE ;  /* 0x000000000000791b */ /* 0x007fe20003800000 */
.L_x_402:
[----:B------:R-:W-:Y:S05]  /*e1f0*/  BSYNC B0 ;  /* 0x0000000000007941 */ /* 0x000fea0003800000 */
.L_x_401:
[----:B------:R-:W-:Y:S02]  /*e200*/  IMAD.MOV.U32 R13, RZ, RZ, R16 ;  /* 0x000000ffff0d7224 */ /* 0x000fe400078e0010 */
[----:B------:R-:W-:Y:S02]  /*e210*/  IMAD.MOV.U32 R12, RZ, RZ, 0x1 ;  /* 0x00000001ff0c7424 */ /* 0x000fe400078e00ff */
[----:B------:R-:W-:Y:S02]  /*e220*/  IMAD.MOV.U32 R11, RZ, RZ, 0x1f ;  /* 0x0000001fff0b7424 */ /* 0x000fe400078e00ff */
[----:B------:R-:W-:Y:S02]  /*e230*/  IMAD.MOV.U32 R15, RZ, RZ, -0x1 ;  /* 0xffffffffff0f7424 */ /* 0x000fe400078e00ff */
[----:B------:R-:W-:-:S07]  /*e240*/  IMAD.MOV.U32 R4, RZ, RZ, R14 ;  /* 0x000000ffff047224 */ /* 0x000fce00078e000e */
[----:B------:R-:W-:Y:S05]  /*e250*/  WARPSYNC.COLLECTIVE R15, `(.L_x_403) ;  /* 0x000000000f087348 */ /* 0x000fea0003c00000 */
[----:B------:R0:W1:Y:S02]  /*e260*/  SHFL.IDX P6, R14, R13, R12, R11 ;  /* 0x0000000c0d0e7389 */ /* 0x00006400000c000b */
[----:B01----:R-:W-:Y:S01]  /*e270*/  ENDCOLLECTIVE ;  /* 0x000000000000791b */ /* 0x003fe20003800000 */
.L_x_403:
[----:B------:R-:W-:Y:S01]  /*e280*/  IMAD.MOV.U32 R5, RZ, RZ, R14 ;  /* 0x000000ffff057224 */ /* 0x000fe200078e000e */
[----:B------:R-:W-:Y:S06]  /*e290*/  BRA `(.L_x_404) ;  /* 0xffffffe800d07947 */ /* 0x000fec000383ffff */
.L_x_361:
[----:B------:R-:W-:Y:S01]  /*e2a0*/  BSSY B0, `(.L_x_405) ;  /* 0x0000008000007945 */ /* 0x000fe20003800000 */
[----:B-----5:R-:W-:Y:S02]  /*e2b0*/  IMAD.MOV.U32 R13, RZ, RZ, R3 ;  /* 0x000000ffff0d7224 */ /* 0x020fe400078e0003 */
[----:B------:R-:W-:Y:S02]  /*e2c0*/  IMAD.MOV.U32 R12, RZ, RZ, 0x1 ;  /* 0x00000001ff0c7424 */ /* 0x000fe400078e00ff */
[----:B------:R-:W-:Y:S02]  /*e2d0*/  IMAD.MOV.U32 R11, RZ, RZ, RZ ;  /* 0x000000ffff0b7224 */ /* 0x000fe400078e00ff */
[----:B------:R-:W-:-:S07]  /*e2e0*/  IMAD.MOV.U32 R15, RZ, RZ, -0x1 ;  /* 0xffffffffff0f7424 */ /* 0x000fce00078e00ff */
[----:B0-234-:R-:W-:Y:S05]  /*e2f0*/  WARPSYNC.COLLECTIVE R15, `(.L_x_406) ;  /* 0x000000000f087348 */ /* 0x01dfea0003c00000 */
[----:B------:R1:W0:Y:S02]  /*e300*/  SHFL.UP P6, R14, R13, R12, R11 ;  /* 0x0400000c0d0e7389 */ /* 0x00022400000c000b */
[----:B01234-:R-:W-:Y:S01]  /*e310*/  ENDCOLLECTIVE ;  /* 0x000000000000791b */ /* 0x01ffe20003800000 */
.L_x_406:
[----:B------:R-:W-:Y:S05]  /*e320*/  BSYNC B0 ;  /* 0x0000000000007941 */ /* 0x000fea0003800000 */
.L_x_405:
[C---:B------:R-:W-:Y:S01]  /*e330*/  ISETP.NE.AND P0, PT, R9.reuse, RZ, PT ;  /* 0x000000ff0900720c */ /* 0x040fe20003f05270 */
[----:B------:R-:W-:Y:S02]  /*e340*/  IMAD.MOV.U32 R12, RZ, RZ, 0x2 ;  /* 0x00000002ff0c7424 */ /* 0x000fe400078e00ff */
[----:B------:R-:W-:Y:S01]  /*e350*/  IMAD.MOV.U32 R11, RZ, RZ, RZ ;  /* 0x000000ffff0b7224 */ /* 0x000fe200078e00ff */
[----:B------:R-:W-:Y:S01]  /*e360*/  SEL R14, R14, RZ, P0 ;  /* 0x000000ff0e0e7207 */ /* 0x000fe20000000000 */
[----:B------:R-:W-:Y:S01]  /*e370*/  IMAD.MOV.U32 R15, RZ, RZ, -0x1 ;  /* 0xffffffffff0f7424 */ /* 0x000fe200078e00ff */
[----:B------:R-:W-:-:S03]  /*e380*/  ISETP.GE.U32.AND P0, PT, R9, 0x2, PT ;  /* 0x000000020900780c */ /* 0x000fc60003f06070 */
[----:B------:R-:W-:-:S10]  /*e390*/  IMAD.IADD R13, R3, 0x1, R14 ;  /* 0x00000001030d7824 */ /* 0x000fd400078e020e */
[----:B------:R-:W-:Y:S05]  /*e3a0*/  WARPSYNC.COLLECTIVE R15, `(.L_x_407) ;  /* 0x000000000f087348 */ /* 0x000fea0003c00000 */
[----:B------:R0:W1:Y:S02]  /*e3b0*/  SHFL.UP P6, R14, R13, R12, R11 ;  /* 0x0400000c0d0e7389 */ /* 0x00006400000c000b */
[----:B01----:R-:W-:Y:S01]  /*e3c0*/  ENDCOLLECTIVE ;  /* 0x000000000000791b */ /* 0x003fe20003800000 */
.L_x_407:
[----:B------:R-:W-:Y:S01]  /*e3d0*/  IMAD.MOV.U32 R12, RZ, RZ, 0x4 ;  /* 0x00000004ff0c7424 */ /* 0x000fe200078e00ff */
[----:B------:R-:W-:Y:S02]  /*e3e0*/  SEL R6, R14, RZ, P0 ;  /* 0x000000ff0e067207 */ /* 0x000fe40000000000 */
[----:B------:R-:W-:-:S03]  /*e3f0*/  ISETP.GE.U32.AND P0, PT, R9, 0x4, PT ;  /* 0x000000040900780c */ /* 0x000fc60003f06070 */
[----:B------:R-:W-:-:S04]  /*e400*/  IMAD.IADD R6, R13, 0x1, R6 ;  /* 0x000000010d067824 */ /* 0x000fc800078e0206 */
[----:B------:R-:W-:-:S07]  /*e410*/  IMAD.MOV.U32 R13, RZ, RZ, R6 ;  /* 0x000000ffff0d7224 */ /* 0x000fce00078e0006 */
[----:B------:R-:W-:Y:S05]  /*e420*/  WARPSYNC.COLLECTIVE R15, `(.L_x_408) ;  /* 0x000000000f087348 */ /* 0x000fea0003c00000 */
[----:B------:R0:W1:Y:S02]  /*e430*/  SHFL.UP P6, R14, R13, R12, R11 ;  /* 0x0400000c0d0e7389 */ /* 0x00006400000c000b */
[----:B01----:R-:W-:Y:S01]  /*e440*/  ENDCOLLECTIVE ;  /* 0x000000000000791b */ /* 0x003fe20003800000 */
.L_x_408:
        /* <DEDUP_REMOVED lines=8> */
.L_x_409:
        /* <DEDUP_REMOVED lines=8> */
.L_x_410:
[----:B------:R-:W-:Y:S02]  /*e550*/  IMAD.MOV.U32 R12, RZ, RZ, 0x1f ;  /* 0x0000001fff0c7424 */ /* 0x000fe400078e00ff */
[----:B------:R-:W-:Y:S01]  /*e560*/  IMAD.MOV.U32 R11, RZ, RZ, 0x1f ;  /* 0x0000001fff0b7424 */ /* 0x000fe200078e00ff */
[----:B------:R-:W-:-:S05]  /*e570*/  SEL R7, R14, RZ, P0 ;  /* 0x000000ff0e077207 */ /* 0x000fca0000000000 */
[----:B------:R-:W-:-:S04]  /*e580*/  IMAD.IADD R2, R8, 0x1, R7 ;  /* 0x0000000108027824 */ /* 0x000fc800078e0207 */
[----:B------:R-:W-:-:S07]  /*e590*/  IMAD.MOV.U32 R13, RZ, RZ, R2 ;  /* 0x000000ffff0d7224 */ /* 0x000fce00078e0002 */
[----:B------:R-:W-:Y:S05]  /*e5a0*/  WARPSYNC.COLLECTIVE R15, `(.L_x_411) ;  /* 0x000000000f087348 */ /* 0x000fea0003c00000 */
[----:B------:R0:W1:Y:S02]  /*e5b0*/  SHFL.IDX P6, R14, R13, R12, R11 ;  /* 0x0000000c0d0e7389 */ /* 0x00006400000c000b */
[----:B01----:R-:W-:Y:S01]  /*e5c0*/  ENDCOLLECTIVE ;  /* 0x000000000000791b */ /* 0x003fe20003800000 */
.L_x_411:
[----:B------:R-:W-:Y:S05]  /*e5d0*/  BRA `(.L_x_412) ;  /* 0xffffffe800987947 */ /* 0x000fea000383ffff */
.L_x_366:
[----:B------:R-:W-:Y:S01]  /*e5e0*/  BSSY B0, `(.L_x_413) ;  /* 0x0000008000007945 */ /* 0x000fe20003800000 */
[----:B-----5:R-:W-:Y:S02]  /*e5f0*/  IMAD.MOV.U32 R13, RZ, RZ, R3 ;  /* 0x000000ffff0d7224 */ /* 0x020fe400078e0003 */
[----:B------:R-:W-:Y:S02]  /*e600*/  IMAD.MOV.U32 R12, RZ, RZ, 0x1 ;  /* 0x00000001ff0c7424 */ /* 0x000fe400078e00ff */
[----:B------:R-:W-:Y:S02]  /*e610*/  IMAD.MOV.U32 R11, RZ, RZ, RZ ;  /* 0x000000ffff0b7224 */ /* 0x000fe400078e00ff */
[----:B------:R-:W-:-:S07]  /*e620*/  IMAD.MOV.U32 R15, RZ, RZ, -0x1 ;  /* 0xffffffffff0f7424 */ /* 0x000fce00078e00ff */
[----:B0-----:R-:W-:Y:S05]  /*e630*/  WARPSYNC.COLLECTIVE R15, `(.L_x_414) ;  /* 0x000000000f087348 */ /* 0x001fea0003c00000 */
[----:B------:R1:W2:Y:S02]  /*e640*/  SHFL.UP P6, R14, R13, R12, R11 ;  /* 0x0400000c0d0e7389 */ /* 0x0002a400000c000b */
[----:B012---:R-:W-:Y:S01]  /*e650*/  ENDCOLLECTIVE ;  /* 0x000000000000791b */ /* 0x007fe20003800000 */
.L_x_414:
[----:B------:R-:W-:Y:S05]  /*e660*/  BSYNC B0 ;  /* 0x0000000000007941 */ /* 0x000fea0003800000 */
.L_x_413:
[----:B------:R-:W-:Y:S01]  /*e670*/  ISETP.NE.AND P0, PT, R8, RZ, PT ;  /* 0x000000ff0800720c */ /* 0x000fe20003f05270 */
        /* <DEDUP_REMOVED lines=9> */
.L_x_415:
        /* <DEDUP_REMOVED lines=8> */
.L_x_416:
        /* <DEDUP_REMOVED lines=8> */
.L_x_417:
        /* <DEDUP_REMOVED lines=8> */
.L_x_418:
        /* <DEDUP_REMOVED lines=8> */
.L_x_419:
[----:B------:R-:W-:Y:S05]  /*e910*/  BRA `(.L_x_420) ;  /* 0xffffffe800807947 */ /* 0x000fea000383ffff */
.L_x_368:
[----:B------:R-:W-:Y:S01]  /*e920*/  BSSY B0, `(.L_x_421) ;  /* 0x0000006000007945 */ /* 0x000fe20003800000 */
[----:B------:R-:W-:Y:S01]  /*e930*/  PLOP3.LUT P6, PT, P6, PT, PT, 0x8, 0x0 ;  /* 0x000000000000781c */ /* 0x000fe200037ce170 */
[----:B------:R-:W-:-:S12]  /*e940*/  IMAD.MOV.U32 R15, RZ, RZ, -0x1 ;  /* 0xffffffffff0f7424 */ /* 0x000fd800078e00ff */
[----:B0-----:R-:W-:Y:S05]  /*e950*/  WARPSYNC.COLLECTIVE R15, `(.L_x_422) ;  /* 0x000000000f087348 */ /* 0x001fea0003c00000 */
[----:B------:R-:W-:Y:S01]  /*e960*/  VOTE.ANY R14, PT, P6 ;  /* 0x00000000000e7806 */ /* 0x000fe200030e0100 */
[----:B0-----:R-:W-:Y:S06]  /*e970*/  ENDCOLLECTIVE ;  /* 0x000000000000791b */ /* 0x001fec0003800000 */
.L_x_422:
[----:B------:R-:W-:Y:S05]  /*e980*/  BSYNC B0 ;  /* 0x0000000000007941 */ /* 0x000fea0003800000 */
.L_x_421:
[----:B------:R-:W-:Y:S02]  /*e990*/  IMAD.MOV.U32 R7, RZ, RZ, R14 ;  /* 0x000000ffff077224 */ /* 0x000fe400078e000e */
[----:B------:R-:W-:Y:S02]  /*e9a0*/  IMAD.MOV.U32 R13, RZ, RZ, R3 ;  /* 0x000000ffff0d7224 */ /* 0x000fe400078e0003 */
[----:B------:R-:W0:Y:S01]  /*e9b0*/  POPC R5, R7 ;  /* 0x0000000700057309 */ /* 0x000e220000000000 */
[----:B------:R-:W-:Y:S02]  /*e9c0*/  IMAD.MOV.U32 R11, RZ, RZ, 0x1f ;  /* 0x0000001fff0b7424 */ /* 0x000fe400078e00ff */
[----:B------:R-:W-:Y:S02]  /*e9d0*/  IMAD.MOV.U32 R15, RZ, RZ, -0x1 ;  /* 0xffffffffff0f7424 */ /* 0x000fe400078e00ff */
[----:B0-----:R-:W-:-:S07]  /*e9e0*/  IMAD.MOV.U32 R12, RZ, RZ, R5 ;  /* 0x000000ffff0c7224 */ /* 0x001fce00078e0005 */
[----:B------:R-:W-:Y:S05]  /*e9f0*/  WARPSYNC.COLLECTIVE R15, `(.L_x_423) ;  /* 0x000000000f087348 */ /* 0x000fea0003c00000 */
[----:B------:R0:W1:Y:S02]  /*ea00*/  SHFL.IDX P6, R14, R13, R12, R11 ;  /* 0x0000000c0d0e7389 */ /* 0x00006400000c000b */
[----:B01----:R-:W-:Y:S01]  /*ea10*/  ENDCOLLECTIVE ;  /* 0x000000000000791b */ /* 0x003fe20003800000 */
.L_x_423:
[----:B------:R-:W-:Y:S01]  /*ea20*/  IMAD.MOV.U32 R17, RZ, RZ, R14 ;  /* 0x000000ffff117224 */ /* 0x000fe200078e000e */
[----:B------:R-:W-:Y:S06]  /*ea30*/  BRA `(.L_x_424) ;  /* 0xffffffe800707947 */ /* 0x000fec000383ffff */
.L_x_370:
[----:B------:R-:W-:Y:S01]  /*ea40*/  BSSY B0, `(.L_x_425) ;  /* 0x0000007000007945 */ /* 0x000fe20003800000 */
[----:B------:R-:W-:Y:S02]  /*ea50*/  IMAD.MOV.U32 R13, RZ, RZ, R2 ;  /* 0x000000ffff0d7224 */ /* 0x000fe400078e0002 */
[----:B------:R-:W-:Y:S02]  /*ea60*/  IMAD.MOV.U32 R11, RZ, RZ, 0x1f ;  /* 0x0000001fff0b7424 */ /* 0x000fe400078e00ff */
[----:B------:R-:W-:-:S07]  /*ea70*/  IMAD.MOV.U32 R15, RZ, RZ, -0x1 ;  /* 0xffffffffff0f7424 */ /* 0x000fce00078e00ff */
[----:B012---:R-:W-:Y:S05]  /*ea80*/  WARPSYNC.COLLECTIVE R15, `(.L_x_426) ;  /* 0x000000000f087348 */ /* 0x007fea0003c00000 */
[----:B------:R3:W4:Y:S02]  /*ea90*/  SHFL.IDX P6, R14, R13, R12, R11 ;  /* 0x0000000c0d0e7389 */ /* 0x00072400000c000b */
[----:B01234-:R-:W-:Y:S01]  /*eaa0*/  ENDCOLLECTIVE ;  /* 0x000000000000791b */ /* 0x01ffe20003800000 */
.L_x_426:
[----:B------:R-:W-:Y:S05]  /*eab0*/  BSYNC B0 ;  /* 0x0000000000007941 */ /* 0x000fea0003800000 */
.L_x_425:
[----:B------:R-:W-:Y:S05]  /*eac0*/  BRA `(.L_x_369) ;  /* 0xffffffe800687947 */ /* 0x000fea000383ffff */
.L_x_374:
[----:B0-----:R0:W1:Y:S02]  /*ead0*/  SYNCS.PHASECHK.TRANS64.TRYWAIT P0, [R0+URZ+0x34820], R3 ;  /* 0x03482003000075a7 */ /* 0x001064000800017f */
[----:B-1----:R-:W-:Y:S05]  /*eae0*/  @!P0 NANOSLEEP.SYNCS 0x989680 ;  /* 0x009896800000895d */ /* 0x002fea0003900000 */
[----:B------:R-:W1:Y:S02]  /*eaf0*/  @!P0 SYNCS.PHASECHK.TRANS64 P0, [R0+URZ+0x34820], R3 ;  /* 0x03482003000085a7 */ /* 0x000e64000800007f */
[----:B-1----:R-:W-:Y:S05]  /*eb00*/  @!P0 BRA `(.L_x_374) ;  /* 0xfffffffc00f08947 */ /* 0x002fea000383ffff */
[----:B------:R-:W-:Y:S05]  /*eb10*/  BRA `(.L_x_427) ;  /* 0xffffffec004c7947 */ /* 0x000fea000383ffff */
.L_x_375:
        /* <DEDUP_REMOVED lines=8> */
[----:B0-----:R-:W-:Y:S05]  /*eba0*/  WARPSYNC.COLLECTIVE R15, `(.L_x_429) ;  /* 0x000000000f087348 */ /* 0x001fea0003c00000 */
[----:B------:R1:W2:Y:S02]  /*ebb0*/  SHFL.IDX P6, R14, R13, R12, R11 ;  /* 0x0000000c0d0e7389 */ /* 0x0002a400000c000b */
[----:B012---:R-:W-:Y:S01]  /*ebc0*/  ENDCOLLECTIVE ;  /* 0x000000000000791b */ /* 0x007fe20003800000 */
.L_x_429:
[----:B------:R-:W-:Y:S05]  /*ebd0*/  BSYNC B0 ;  /* 0x0000000000007941 */ /* 0x000fea0003800000 */
.L_x_428:
[----:B------:R-:W-:Y:S05]  /*ebe0*/  BRA `(.L_x_430) ;  /* 0xffffffec00347947 */ /* 0x000fea000383ffff */
.L_x_378:
[----:B------:R-:W-:Y:S01]  /*ebf0*/  BSSY B1, `(.L_x_431) ;  /* 0x0000006000017945 */ /* 0x000fe20003800000 */
[----:B------:R-:W-:-:S07]  /*ec00*/  IMAD.MOV.U32 R15, RZ, RZ, -0x1 ;  /* 0xffffffffff0f7424 */ /* 0x000fce00078e00ff */
[----:B01----:R-:W-:Y:S05]  /*ec10*/  WARPSYNC.COLLECTIVE R15, `(.L_x_432) ;  /* 0x000000000f0c7348 */ /* 0x003fea0003c00000 */
[----:B------:R-:W-:Y:S02]  /*ec20*/  ELECT P6, UR62, PT ;  /* 0x00000000003e782f */ /* 0x000fe400038c0000 */
[----:B------:R-:W-:Y:S01]  /*ec30*/  MOV R14, UR62 ;  /* 0x0000003e000e7c02 */ /* 0x000fe20008000f00 */
[----:B01----:R-:W-:Y:S10]  /*ec40*/  ENDCOLLECTIVE ;  /* 0x000000000000791b */ /* 0x003ff40003800000 */
.L_x_432:
[----:B------:R-:W-:Y:S05]  /*ec50*/  BSYNC B1 ;  /* 0x0000000000017941 */ /* 0x000fea0003800000 */
.L_x_431:
[----:B------:R-:W-:Y:S05]  /*ec60*/  BRA `(.L_x_433) ;  /* 0xffffffec002c7947 */ /* 0x000fea000383ffff */
.L_x_380:
[----:B0-----:R0:W1:Y:S02]  /*ec70*/  SYNCS.PHASECHK.TRANS64.TRYWAIT P0, [R6+URZ], R5 ;  /* 0x00000005060075a7 */ /* 0x001064000800017f */
[----:B-1----:R-:W-:Y:S05]  /*ec80*/  @!P0 NANOSLEEP.SYNCS 0x989680 ;  /* 0x009896800000895d */ /* 0x002fea0003900000 */
[----:B------:R-:W1:Y:S02]  /*ec90*/  @!P0 SYNCS.PHASECHK.TRANS64 P0, [R6+URZ], R5 ;  /* 0x00000005060085a7 */ /* 0x000e64000800007f */
[----:B-1----:R-:W-:Y:S05]  /*eca0*/  @!P0 BRA `(.L_x_380) ;  /* 0xfffffffc00f08947 */ /* 0x002fea000383ffff */
[----:B------:R-:W-:Y:S05]  /*ecb0*/  BRA `(.L_x_434) ;  /* 0xffffffec00707947 */ /* 0x000fea000383ffff */
.L_x_381:
[----:B-1----:R1:W2:Y:S02]  /*ecc0*/  SYNCS.PHASECHK.TRANS64.TRYWAIT P0, [R7+URZ], R2 ;  /* 0x00000002070075a7 */ /* 0x0022a4000800017f */
[----:B--2---:R-:W-:Y:S05]  /*ecd0*/  @!P0 NANOSLEEP.SYNCS 0x989680 ;  /* 0x009896800000895d */ /* 0x004fea0003900000 */
[----:B------:R-:W2:Y:S02]  /*ece0*/  @!P0 SYNCS.PHASECHK.TRANS64 P0, [R7+URZ], R2 ;  /* 0x00000002070085a7 */ /* 0x000ea4000800007f */
[----:B--2---:R-:W-:Y:S05]  /*ecf0*/  @!P0 BRA `(.L_x_381) ;  /* 0xfffffffc00f08947 */ /* 0x004fea000383ffff */
[----:B------:R-:W-:Y:S05]  /*ed00*/  BRA `(.L_x_435) ;  /* 0xffffffec00647947 */ /* 0x000fea000383ffff */
.L_x_383:
[----:B--2---:R2:W3:Y:S02]  /*ed10*/  SYNCS.PHASECHK.TRANS64.TRYWAIT P0, [R4+URZ], R5 ;  /* 0x00000005040075a7 */ /* 0x0044e4000800017f */
[----:B---3--:R-:W-:Y:S05]  /*ed20*/  @!P0 NANOSLEEP.SYNCS 0x989680 ;  /* 0x009896800000895d */ /* 0x008fea0003900000 */
[----:B------:R-:W3:Y:S02]  /*ed30*/  @!P0 SYNCS.PHASECHK.TRANS64 P0, [R4+URZ], R5 ;  /* 0x00000005040085a7 */ /* 0x000ee4000800007f */
[----:B---3--:R-:W-:Y:S05]  /*ed40*/  @!P0 BRA `(.L_x_383) ;  /* 0xfffffffc00f08947 */ /* 0x008fea000383ffff */
[----:B------:R-:W-:Y:S05]  /*ed50*/  BRA `(.L_x_436) ;  /* 0xffffffec006c7947 */ /* 0x000fea000383ffff */
.L_x_437:
        /* <DEDUP_REMOVED lines=10> */
.L_x_2657:


//--------------------- .text._ZN7cutlass13device_kernelIN5flash11enable_sm90INS1_16FlashAttnFwdSm90INS1_25CollectiveMainloopFwdSm90ILi2EN4cute5tupleIJNS5_1CILi1EEES8_S8_EEENS6_IJNS7_ILi128EEESA_NS7_ILi192EEEEEELi128ENS_6half_tEfNS_4arch4Sm90ELb0ELb0ELb0ELb1ELb0ELb1ELb0ELb1ELb1ELb0ELb0ELb0EEENS1_21CollectiveEpilogueFwdINS6_IJSA_SA_SA_EEES9_SD_SF_Li256ELb1ELb0ELb0ELb0EEENS1_36VarlenDynamicPersistentTileSchedulerILi128ELi128ELi256ELi32ELb0ELb0ELb1ELb0ELb1ELb1EEEEEEEEEvNT_6ParamsE --------------------------
	.section	.text._ZN7cutlass13device_kernelIN5flash11enable_sm90INS1_16FlashAttnFwdSm90INS1_25CollectiveMainloopFwdSm90ILi2EN4cute5tupleIJNS5_1CILi1EEES8_S8_EEENS6_IJNS7_ILi128EEESA_NS7_ILi192EEEEEELi128ENS_6half_tEfNS_4arch4Sm90ELb0ELb0ELb0ELb1ELb0ELb1ELb0ELb1ELb1ELb0ELb0ELb0EEENS1_21CollectiveEpilogueFwdINS6_IJSA_SA_SA_EEES9_SD_SF_Li256ELb1ELb0ELb0ELb0EEENS1_36VarlenDynamicPersistentTileSchedulerILi128ELi128ELi256ELi32ELb0ELb0ELb1ELb0ELb1ELb1EEEEEEEEEvNT_6ParamsE,"ax",@progbits
	.align	128
.text._ZN7cutlass13device_kernelIN5flash11enable_sm90INS1_16FlashAttnFwdSm90INS1_25CollectiveMainloopFwdSm90ILi2EN4cute5tupleIJNS5_1CILi1EEES8_S8_EEENS6_IJNS7_ILi128EEESA_NS7_ILi192EEEEEELi128ENS_6half_tEfNS_4arch4Sm90ELb0ELb0ELb0ELb1ELb0ELb1ELb0ELb1ELb1ELb0ELb0ELb0EEENS1_21CollectiveEpilogueFwdINS6_IJSA_SA_SA_EEES9_SD_SF_Li256ELb1ELb0ELb0ELb0EEENS1_36VarlenDynamicPersistentTileSchedulerILi128ELi128ELi256ELi32ELb0ELb0ELb1ELb0ELb1ELb1EEEEEEEEEvNT_6ParamsE:
        .type           _ZN7cutlass13device_kernelIN5flash11enable_sm90INS1_16FlashAttnFwdSm90INS1_25CollectiveMainloopFwdSm90ILi2EN4cute5tupleIJNS5_1CILi1EEES8_S8_EEENS6_IJNS7_ILi128EEESA_NS7_ILi192EEEEEELi128ENS_6half_tEfNS_4arch4Sm90ELb0ELb0ELb0ELb1ELb0ELb1ELb0ELb1ELb1ELb0ELb0ELb0EEENS1_21CollectiveEpilogueFwdINS6_IJSA_SA_SA_EEES9_SD_SF_Li256ELb1ELb0ELb0ELb0EEENS1_36VarlenDynamicPersistentTileSchedulerILi128ELi128ELi256ELi32ELb0ELb0ELb1ELb0ELb1ELb1EEEEEEEEEvNT_6ParamsE,@function
        .size           _ZN7cutlass13device_kernelIN5flash11enable_sm90INS1_16FlashAttnFwdSm90INS1_25CollectiveMainloopFwdSm90ILi2EN4cute5tupleIJNS5_1CILi1EEES8_S8_EEENS6_IJNS7_ILi128EEESA_NS7_ILi192EEEEEELi128ENS_6half_tEfNS_4arch4Sm90ELb0ELb0ELb0ELb1ELb0ELb1ELb0ELb1ELb1ELb0ELb0ELb0EEENS1_21CollectiveEpilogueFwdINS6_IJSA_SA_SA_EEES9_SD_SF_Li256ELb1ELb0ELb0ELb0EEENS1_36VarlenDynamicPersistentTileSchedulerILi128ELi128ELi256ELi32ELb0ELb0ELb1ELb0ELb1ELb1EEEEEEEEEvNT_6ParamsE,(.L_x_2658 - _ZN7cutlass13device_kernelIN5flash11enable_sm90INS1_16FlashAttnFwdSm90INS1_25CollectiveMainloopFwdSm90ILi2EN4cute5tupleIJNS5_1CILi1EEES8_S8_EEENS6_IJNS7_ILi128EEESA_NS7_ILi192EEEEEELi128ENS_6half_tEfNS_4arch4Sm90ELb0ELb0ELb0ELb1ELb0ELb1ELb0ELb1ELb1ELb0ELb0ELb0EEENS1_21CollectiveEpilogueFwdINS6_IJSA_SA_SA_EEES9_SD_SF_Li256ELb1ELb0ELb0ELb0EEENS1_36VarlenDynamicPersistentTileSchedulerILi128ELi128ELi256ELi32ELb0ELb0ELb1ELb0ELb1ELb1EEEEEEEEEvNT_6ParamsE)
        .other          _ZN7cutlass13device_kernelIN5flash11enable_sm90INS1_16FlashAttnFwdSm90INS1_25CollectiveMainloopFwdSm90ILi2EN4cute5tupleIJNS5_1CILi1EEES8_S8_EEENS6_IJNS7_ILi128EEESA_NS7_ILi192EEEEEELi128ENS_6half_tEfNS_4arch4Sm90ELb0ELb0ELb0ELb1ELb0ELb1ELb0ELb1ELb1ELb0ELb0ELb0EEENS1_21CollectiveEpilogueFwdINS6_IJSA_SA_SA_EEES9_SD_SF_Li256ELb1ELb0ELb0ELb0EEENS1_36VarlenDynamicPersistentTileSchedulerILi128ELi128ELi256ELi32ELb0ELb0ELb1ELb0ELb1ELb1EEEEEEEEEvNT_6ParamsE,@"STO_CUDA_ENTRY STV_DEFAULT"
_ZN7cutlass13device_kernelIN5flash11enable_sm90INS1_16FlashAttnFwdSm90INS1_25CollectiveMainloopFwdSm90ILi2EN4cute5tupleIJNS5_1CILi1EEES8_S8_EEENS6_IJNS7_ILi128EEESA_NS7_ILi192EEEEEELi128ENS_6half_tEfNS_4arch4Sm90ELb0ELb0ELb0ELb1ELb0ELb1ELb0ELb1ELb1ELb0ELb0ELb0EEENS1_21CollectiveEpilogueFwdINS6_IJSA_SA_SA_EEES9_SD_SF_Li256ELb1ELb0ELb0ELb0EEENS1_36VarlenDynamicPersistentTileSchedulerILi128ELi128ELi256ELi32ELb0ELb0ELb1ELb0ELb1ELb1EEEEEEEEEvNT_6ParamsE:
[----:B------:R-:W0:Y:S02]  /*0000*/  LDC R1, c[0x0][0x28] ;  /* 0x00000a00ff017b82 */ /* 0x000e240000000800 */
[----:B0-----:R-:W-:Y:S01]  /*0010*/  VIADD R1, R1, 0xffffffc0 ;  /* 0xffffffc001017836 */ /* 0x001fe20000000000 */
[----:B------:R-:W0:Y:S01]  /*0020*/  S2R R3, SR_TID.X ;  /* 0x0000000000037919 */ /* 0x000e220000002100 */
[----:B------:R-:W-:Y:S01]  /*0030*/  ELECT P0, URZ, PT ;  /* 0x00000000003f782f */ /* 0x000fe20003800000 */
[----:B------:R-:W-:Y:S01]  /*0040*/  BSSY B0, `(.L_x_438) ;  /* 0x0000016000007945 */ /* 0x000fe20003800000 */
[----:B0-----:R-:W-:-:S05]  /*0050*/  SHF.R.U32.HI R0, RZ, 0x5, R3 ;  /* 0x00000005ff007819 */ /* 0x001fca0000011603 */
[----:B------:R-:W0:Y:S02]  /*0060*/  SHFL.IDX PT, R2, R0, RZ, 0x1f ;  /* 0x00001fff00027589 */ /* 0x000e2400000e0000 */
[----:B0-----:R-:W-:-:S13]  /*0070*/  ISETP.EQ.AND P0, PT, R2, RZ, P0 ;  /* 0x000000ff0200720c */ /* 0x001fda0000702270 */
[----:B------:R-:W-:Y:S05]  /*0080*/  @!P0 BRA `(.L_x_439) ;  /* 0x0000000000448947 */ /* 0x000fea0003800000 */
[----:B------:R-:W-:Y:S02]  /*0090*/  ULDC.64 UR4, c[0x0][0x198] ;  /* 0x0000660000047ab9 */ /* 0x000fe40000000a00 */
[----:B------:R-:W-:Y:S02]  /*00a0*/  UIADD3 UR6, UP0, UR4, 0x270, URZ ;  /* 0x0000027004067890 */ /* 0x000fe4000ff1e03f */
[----:B------:R-:W-:Y:S02]  /*00b0*/  UIADD3 UR8, UP1, UR4, 0x370, URZ ;  /* 0x0000037004087890 */ /* 0x000fe4000ff3e03f */
[----:B------:R-:W-:Y:S02]  /*00c0*/  UIADD3 UR10, UP2, UR4, 0x470, URZ ;  /* 0x00000470040a7890 */ /* 0x000fe4000ff5e03f */
[----:B------:R-:W-:Y:S02]  /*00d0*/  UIADD3 UR12, UP3, UR4, 0x570, URZ ;  /* 0x00000570040c7890 */ /* 0x000fe4000ff7e03f */
[----:B------:R-:W-:-:S02]  /*00e0*/  UIADD3 UR4, UP4, UR4, 0x670, URZ ;  /* 0x0000067004047890 */ /* 0x000fc4000ff9e03f */
[----:B------:R-:W-:Y:S02]  /*00f0*/  UIADD3.X UR7, URZ, UR5, URZ, UP0, !UPT ;  /* 0x000000053f077290 */ /* 0x000fe400087fe43f */
[----:B------:R-:W-:Y:S02]  /*0100*/  UIADD3.X UR9, URZ, UR5, URZ, UP1, !UPT ;  /* 0x000000053f097290 */ /* 0x000fe40008ffe43f */
[----:B------:R-:W-:Y:S02]  /*0110*/  UIADD3.X UR11, URZ, UR5, URZ, UP2, !UPT ;  /* 0x000000053f0b7290 */ /* 0x000fe400097fe43f */
[----:B------:R-:W-:Y:S02]  /*0120*/  UIADD3.X UR13, URZ, UR5, URZ, UP3, !UPT ;  /* 0x000000053f0d7290 */ /* 0x000fe40009ffe43f */
[----:B------:R-:W-:Y:S01]  /*0130*/  UIADD3.X UR5, URZ, UR5, URZ, UP4, !UPT ;  /* 0x000000053f057290 */ /* 0x000fe2000a7fe43f */
[----:B------:R0:W-:Y:S02]  /*0140*/  UTMACCTL.PF [UR6] ;  /* 0x00000000060079b9 */ /* 0x0001e40008040000 */
[----:B------:R0:W-:Y:S02]  /*0150*/  UTMACCTL.PF [UR8] ;  /* 0x00000000080079b9 */ /* 0x0001e40008040000 */
[----:B------:R0:W-:Y:S02]  /*0160*/  UTMACCTL.PF [UR10] ;  /* 0x000000000a0079b9 */ /* 0x0001e40008040000 */
[----:B------:R0:W-:Y:S02]  /*0170*/  UTMACCTL.PF [UR12] ;  /* 0x000000000c0079b9 */ /* 0x0001e40008040000 */
[----:B------:R0:W-:Y:S02]  /*0180*/  UTMACCTL.PF [UR4] ;  /* 0x00000000040079b9 */ /* 0x0001e40008040000 */
[----:B0-----:R-:W-:Y:S01]  /*0190*/  NOP ;  /* 0x0000000000007918 */ /* 0x001fe20000000000 */
.L_x_439:
[----:B------:R-:W-:Y:S05]  /*01a0*/  BSYNC B0 ;  /* 0x0000000000007941 */ /* 0x000fea0003800000 */
.L_x_438:
[----:B------:R-:W-:Y:S01]  /*01b0*/  VOTEU.ANY UP0, P0 ;  /* 0x00000000003f7886 */ /* 0x000fe20000000100 */
[----:B------:R-:W0:Y:S01]  /*01c0*/  SHFL.IDX PT, R2, R0, RZ, 0x1f ;  /* 0x00001fff00027589 */ /* 0x000e2200000e0000 */
[----:B------:R-:W-:Y:S01]  /*01d0*/  UMOV UR4, 0x1 ;  /* 0x0000000100047882 */ /* 0x000fe20000000000 */
[----:B------:R-:W-:Y:S01]  /*01e0*/  UMOV UR7, 0x100 ;  /* 0x0000010000077882 */ /* 0x000fe20000000000 */
[----:B------:R-:W-:Y:S01]  /*01f0*/  VOTEU.ANY UP1, P0 ;  /* 0x00000000003f7886 */ /* 0x000fe20000020100 */
[----:B------:R-:W1:Y:S01]  /*0200*/  @UP0 S2UR UR8, SR_CgaCtaId ;  /* 0x00000000000809c3 */ /* 0x000e620000008800 */
[----:B------:R-:W-:Y:S01]  /*0210*/  @UP0 UMOV UR6, 0x400 ;  /* 0x0000040000060882 */ /* 0x000fe20000000000 */
[----:B------:R-:W-:-:S04]  /*0220*/  @UP0 UIADD3 UR4, -UR4, 0x100000, URZ ;  /* 0x0010000004040890 */ /* 0x000fc8000fffe13f */
[----:B------:R-:W-:Y:S02]  /*0230*/  @UP0 USHF.L.U32 UR5, UR4, 0xb, URZ ;  /* 0x0000000b04050899 */ /* 0x000fe4000800063f */
[----:B------:R-:W-:Y:S01]  /*0240*/  @UP0 USHF.L.U32 UR4, UR4, 0x1, URZ ;  /* 0x0000000104040899 */ /* 0x000fe2000800063f */
[----:B0-----:R-:W-:Y:S02]  /*0250*/  ISETP.NE.AND P1, PT, R2, RZ, PT ;  /* 0x000000ff0200720c */ /* 0x001fe40003f25270 */
[----:B------:R-:W-:Y:S01]  /*0260*/  SHF.R.U32.HI R2, RZ, 0x7, R3 ;  /* 0x00000007ff027819 */ /* 0x000fe20000011603 */
[----:B-1----:R-:W-:Y:S02]  /*0270*/  @UP0 ULEA UR8, UR8, UR6, 0x18 ;  /* 0x0000000608080291 */ /* 0x002fe4000f8ec03f */
[----:B------:R-:W-:-:S04]  /*0280*/  @UP0 UIADD3 UR6, -UR7, 0x100000, URZ ;  /* 0x0010000007060890 */ /* 0x000fc8000fffe13f */
[----:B------:R-:W-:Y:S02]  /*0290*/  @UP0 USHF.L.U32 UR7, UR6, 0xb, URZ ;  /* 0x0000000b06070899 */ /* 0x000fe4000800063f */
[----:B------:R-:W-:Y:S01]  /*02a0*/  @UP0 USHF.L.U32 UR6, UR6, 0x1, URZ ;  /* 0x0000000106060899 */ /* 0x000fe2000800063f */
[----:B------:R-:W-:Y:S01]  /*02b0*/  VOTEU.ANY UP0, P0 ;  /* 0x00000000003f7886 */ /* 0x000fe20000000100 */
[----:B------:R-:W0:Y:S04]  /*02c0*/  SHFL.IDX PT, R2, R2, RZ, 0x1f ;  /* 0x00001fff02027589 */ /* 0x000e2800000e0000 */
[----:B------:R-:W1:Y:S02]  /*02d0*/  FENCE.VIEW.ASYNC.S ;  /* 0x00000000000073c6 */ /* 0x000e640000000000 */
[----:B-1----:R1:W2:Y:S04]  /*02e0*/  @UP0 SYNCS.EXCH.64 URZ, [UR8+0x34800], UR4 ;  /* 0x03480004083f05b2 */ /* 0x0022a80008000100 */
        /* <DEDUP_REMOVED lines=16> */
[----:B------:R4:W0:Y:S01]  /*03f0*/  SYNCS.EXCH.64 URZ, [UR8+0x34840], UR4 ;  /* 0x03484004083f75b2 */ /* 0x0008220008000100 */
[----:B------:R4:W0:Y:S01]  /*0400*/  SYNCS.EXCH.64 URZ, [UR8+0x34838], UR6 ;  /* 0x03483806083f75b2 */ /* 0x0008220008000100 */
[----:B------:R4:W0:Y:S02]  /*0410*/  SYNCS.EXCH.64 URZ, [UR8+0x34848], UR4 ;  /* 0x03484804083f75b2 */ /* 0x0008240008000100 */
[----:B----4-:R-:W-:Y:S01]  /*0420*/  NOP ;  /* 0x0000000000007918 */ /* 0x010fe20000000000 */
.L_x_440:
[----:B------:R-:W4:Y:S01]  /*0430*/  SHFL.IDX PT, R4, R0, RZ, 0x1f ;  /* 0x00001fff00047589 */ /* 0x000f2200000e0000 */
[----:B------:R-:W-:Y:S01]  /*0440*/  NOP ;  /* 0x0000000000007918 */ /* 0x000fe20000000000 */
[----:B----4-:R-:W-:-:S13]  /*0450*/  ISETP.NE.AND P0, PT, R4, RZ, PT ;  /* 0x000000ff0400720c */ /* 0x010fda0003f05270 */
        /* <DEDUP_REMOVED lines=19> */
.L_x_441:
[----:B------:R-:W4:Y:S01]  /*0590*/  SHFL.IDX PT, R4, R0, RZ, 0x1f ;  /* 0x00001fff00047589 */ /* 0x000f2200000e0000 */
[----:B------:R-:W-:Y:S01]  /*05a0*/  NOP ;  /* 0x0000000000007918 */ /* 0x000fe20000000000 */
[----:B----4-:R-:W-:-:S13]  /*05b0*/  ISETP.NE.AND P0, PT, R4, RZ, PT ;  /* 0x000000ff0400720c */ /* 0x010fda0003f05270 */
[----:B------:R-:W-:Y:S05]  /*05c0*/  @P0 BRA `(.L_x_442) ;  /* 0x0000000000380947 */ /* 0x000fea0003800000 */
[----:B-1----:R-:W1:Y:S01]  /*05d0*/  S2UR UR5, SR_CgaCtaId ;  /* 0x00000000000579c3 */ /* 0x002e620000008800 */
[----:B------:R-:W-:Y:S01]  /*05e0*/  UMOV UR4, 0x400 ;  /* 0x0000040000047882 */ /* 0x000fe20000000000 */
[----:B------:R-:W-:Y:S01]  /*05f0*/  UMOV UR7, 0x1 ;  /* 0x0000000100077882 */ /* 0x000fe20000000000 */
[----:B------:R-:W-:Y:S01]  /*0600*/  ELECT P0, URZ, PT ;  /* 0x00000000003f782f */ /* 0x000fe20003800000 */
[----:B-1----:R-:W-:Y:S02]  /*0610*/  ULEA UR6, UR5, UR4, 0x18 ;  /* 0x0000000405067291 */ /* 0x002fe4000f8ec03f */
[----:B------:R-:W-:-:S04]  /*0620*/  UIADD3 UR4, -UR7, 0x100000, URZ ;  /* 0x0010000007047890 */ /* 0x000fc8000fffe13f */
[----:B------:R-:W-:Y:S02]  /*0630*/  USHF.L.U32 UR5, UR4, 0xb, URZ ;  /* 0x0000000b04057899 */ /* 0x000fe4000800063f */
[----:B------:R-:W-:Y:S01]  /*0640*/  USHF.L.U32 UR4, UR4, 0x1, URZ ;  /* 0x0000000104047899 */ /* 0x000fe2000800063f */
[----:B------:R-:W1:Y:S11]  /*0650*/  FENCE.VIEW.ASYNC.S ;  /* 0x00000000000073c6 */ /* 0x000e760000000000 */
[----:B-1----:R4:W1:Y:S01]  /*0660*/  SYNCS.EXCH.64 URZ, [UR6+0x34870], UR4 ;  /* 0x03487004063f75b2 */ /* 0x0028620008000100 */
[----:B------:R4:W0:Y:S01]  /*0670*/  SYNCS.EXCH.64 URZ, [UR6+0x34880], UR4 ;  /* 0x03488004063f75b2 */ /* 0x0008220008000100 */
[----:B------:R4:W0:Y:S01]  /*0680*/  SYNCS.EXCH.64 URZ, [UR6+0x34878], UR4 ;  /* 0x03487804063f75b2 */ /* 0x0008220008000100 */
[----:B------:R4:W0:Y:S02]  /*0690*/  SYNCS.EXCH.64 URZ, [UR6+0x34888], UR4 ;  /* 0x03488804063f75b2 */ /* 0x0008240008000100 */
[----:B----4-:R-:W-:Y:S01]  /*06a0*/  NOP ;  /* 0x0000000000007918 */ /* 0x010fe20000000000 */
.L_x_442:
        /* <DEDUP_REMOVED lines=22> */
.L_x_443:
        /* <DEDUP_REMOVED lines=22> */
.L_x_444:
[----:B0-----:R-:W-:Y:S01]  /*0970*/  ISETP.NE.AND P0, PT, R2, RZ, PT ;  /* 0x000000ff0200720c */ /* 0x001fe20003f05270 */
[----:B------:R-:W-:Y:S01]  /*0980*/  IMAD.MOV.U32 R2, RZ, RZ, 0x1 ;  /* 0x00000001ff027424 */ /* 0x000fe200078e00ff */
[----:B------:R-:W-:Y:S01]  /*0990*/  NOP ;  /* 0x0000000000007918 */ /* 0x000fe20000000000 */
[----:B------:R-:W-:Y:S01]  /*09a0*/  ULDC.64 UR36, c[0x0][0x208] ;  /* 0x0000820000247ab9 */ /* 0x000fe20000000a00 */
[----:B------:R-:W-:Y:S02]  /*09b0*/  BSSY B7, `(.L_x_445) ;  /* 0x0001cbf000077945 */ /* 0x000fe40003800000 */
[----:B------:R-:W-:-:S05]  /*09c0*/  SEL R2, R2, 0x2, !P0 ;  /* 0x0000000202027807 */ /* 0x000fca0004000000 */
[----:B------:R0:W-:Y:S01]  /*09d0*/  STL [R1+0x3c], R2 ;  /* 0x00003c0201007387 */ /* 0x0001e20000100800 */
[----:B-123--:R-:W-:Y:S06]  /*09e0*/  BAR.SYNC.DEFER_BLOCKING 0x0 ;  /* 0x0000000000007b1d */ /* 0x00efec0000010000 */
[----:B------:R-:W-:Y:S05]  /*09f0*/  @!P0 BRA `(.L_x_446) ;  /* 0x0000016c00ec8947 */ /* 0x000fea0003800000 */
.L_x_447:
        /* <DEDUP_REMOVED lines=8> */
[----:B-1----:R-:W-:-:S06]  /*0a80*/  ULEA UR4, UR5, UR4, 0x18 ;  /* 0x0000000405047291 */ /* 0x002fcc000f8ec03f */
[----:B0-----:R-:W-:Y:S01]  /*0a90*/  MOV R2, UR4 ;  /* 0x0000000400027c02 */ /* 0x001fe20008000f00 */
[----:B------:R-:W-:-:S04]  /*0aa0*/  ULDC UR4, c[0x0][0xc14] ;  /* 0x0003050000047ab9 */ /* 0x000fc80000000800 */
[----:B------:R-:W0:Y:S01]  /*0ab0*/  LDS.128 R148, [R2+0x348d0] ;  /* 0x0348d00002947984 */ /* 0x000e220000000c00 */
[----:B------:R-:W-:Y:S06]  /*0ac0*/  BAR.ARV 0x4, 0x120 ;  /* 0x0104800000007b1d */ /* 0x000fec0000002000 */
[----:B0-----:R-:W-:-:S13]  /*0ad0*/  ISETP.GE.AND P0, PT, R151, UR4, PT ;  /* 0x0000000497007c0c */ /* 0x001fda000bf06270 */
[----:B------:R-:W-:Y:S05]  /*0ae0*/  @P0 BRA `(.L_x_448) ;  /* 0x000001c800ac0947 */ /* 0x000fea0003800000 */
[----:B------:R-:W2:Y:S01]  /*0af0*/  LDL.LU R12, [R1+0x3c] ;  /* 0x00003c00010c7983 */ /* 0x000ea20000300800 */
[----:B------:R-:W-:Y:S01]  /*0b00*/  VIADD R224, R3, 0xffffff80 ;  /* 0xffffff8003e07836 */ /* 0x000fe20000000000 */
[----:B------:R-:W-:Y:S01]  /*0b10*/  MOV R186, RZ ;  /* 0x000000ff00ba7202 */ /* 0x000fe20000000f00 */
[----:B------:R-:W-:Y:S02]  /*0b20*/  VIADD R209, R2, 0x10400 ;  /* 0x0001040002d17836 */ /* 0x000fe40000000000 */
[----:B------:R-:W-:Y:S01]  /*0b30*/  IMAD.MOV.U32 R205, RZ, RZ, RZ ;  /* 0x000000ffffcd7224 */ /* 0x000fe200078e00ff */
[----:B------:R-:W-:Y:S01]  /*0b40*/  SHF.R.S32.HI R3, RZ, 0x1f, R224 ;  /* 0x0000001fff037819 */ /* 0x000fe200000114e0 */
[----:B------:R-:W-:Y:S02]  /*0b50*/  IMAD.MOV.U32 R18, RZ, RZ, RZ ;  /* 0x000000ffff127224 */ /* 0x000fe400078e00ff */
[----:B------:R-:W-:Y:S01]  /*0b60*/  IMAD.MOV.U32 R194, RZ, RZ, RZ ;  /* 0x000000ffffc27224 */ /* 0x000fe200078e00ff */
[CC--:B------:R-:W-:Y:S01]  /*0b70*/  LEA.HI R5, R3.reuse, R224.reuse, RZ, 0x7 ;  /* 0x000000e003057211 */ /* 0x0c0fe200078f38ff */
[----:B------:R-:W-:Y:S01]  /*0b80*/  IMAD.MOV.U32 R192, RZ, RZ, RZ ;  /* 0x000000ffffc07224 */ /* 0x000fe200078e00ff */
[----:B------:R-:W-:-:S02]  /*0b90*/  LEA.HI R0, R3, R224, RZ, 0x4 ;  /* 0x000000e003007211 */ /* 0x000fc400078f20ff */
[----:B------:R-:W-:Y:S02]  /*0ba0*/  LOP3.LUT R7, R5, 0xffffff80, RZ, 0xc0, !PT ;  /* 0xffffff8005077812 */ /* 0x000fe400078ec0ff */
[----:B------:R-:W-:Y:S02]  /*0bb0*/  SHF.R.S32.HI R9, RZ, 0x4, R0 ;  /* 0x00000004ff097819 */ /* 0x000fe40000011400 */
[----:B------:R-:W-:Y:S01]  /*0bc0*/  LEA.HI R190, R3, R224, RZ, 0x5 ;  /* 0x000000e003be7211 */ /* 0x000fe200078f28ff */
[----:B------:R-:W-:Y:S01]  /*0bd0*/  IMAD.IADD R212, R224, 0x1, -R7 ;  /* 0x00000001e0d47824 */ /* 0x000fe200078e0a07 */
[C---:B------:R-:W-:Y:S02]  /*0be0*/  LEA.HI R4, R0.reuse, R9, RZ, 0x1 ;  /* 0x0000000900047211 */ /* 0x040fe400078f08ff */
[----:B------:R-:W-:Y:S02]  /*0bf0*/  LOP3.LUT R7, R0, 0x3fffff0, RZ, 0xc0, !PT ;  /* 0x03fffff000077812 */ /* 0x000fe400078ec0ff */
[----:B------:R-:W-:-:S02]  /*0c00*/  SHF.R.S32.HI R11, RZ, 0x1f, R212 ;  /* 0x0000001fff0b7819 */ /* 0x000fc400000114d4 */
[----:B------:R-:W-:Y:S01]  /*0c10*/  LOP3.LUT R4, R4, 0x1ffffffe, RZ, 0xc0, !PT ;  /* 0x1ffffffe04047812 */ /* 0x000fe200078ec0ff */
[----:B------:R-:W-:Y:S01]  /*0c20*/  IMAD.IADD R7, R224, 0x1, -R7 ;  /* 0x00000001e0077824 */ /* 0x000fe200078e0a07 */
[----:B------:R-:W-:Y:S02]  /*0c30*/  LEA.HI R0, R11, R212, RZ, 0x2 ;  /* 0x000000d40b007211 */ /* 0x000fe400078f10ff */
[----:B------:R-:W-:Y:S02]  /*0c40*/  IADD3 R4, R9, -R4, RZ ;  /* 0x8000000409047210 */ /* 0x000fe40007ffe0ff */
[----:B------:R-:W-:Y:S02]  /*0c50*/  LOP3.LUT R13, R0, 0x7ffffffc, RZ, 0xc0, !PT ;  /* 0x7ffffffc000d7812 */ /* 0x000fe400078ec0ff */
[----:B------:R-:W-:Y:S02]  /*0c60*/  SHF.R.S32.HI R190, RZ, 0x5, R190 ;  /* 0x00000005ffbe7819 */ /* 0x000fe400000114be */
[--C-:B------:R-:W-:Y:S01]  /*0c70*/  SHF.R.S32.HI R6, RZ, 0x2, R0.reuse ;  /* 0x00000002ff067819 */ /* 0x100fe20000011400 */
[----:B------:R-:W-:Y:S01]  /*0c80*/  IMAD.IADD R13, R212, 0x1, -R13 ;  /* 0x00000001d40d7824 */ /* 0x000fe200078e0a0d */
[----:B------:R-:W-:Y:S01]  /*0c90*/  SHF.R.S32.HI R9, RZ, 0x1f, R0 ;  /* 0x0000001fff097819 */ /* 0x000fe20000011400 */
[----:B------:R-:W-:Y:S01]  /*0ca0*/  IMAD.MOV.U32 R0, RZ, RZ, -0x2 ;  /* 0xfffffffeff007424 */ /* 0x000fe200078e00ff */
[----:B------:R-:W-:-:S02]  /*0cb0*/  LEA R7, R190, R7, 0x4 ;  /* 0x00000007be077211 */ /* 0x000fc400078e20ff */
[----:B------:R-:W-:Y:S01]  /*0cc0*/  LEA.HI R9, R9, R6, RZ, 0x3 ;  /* 0x0000000609097211 */ /* 0x000fe200078f18ff */
[----:B------:R-:W-:Y:S01]  /*0cd0*/  IMAD R221, R13, R0, 0x80 ;  /* 0x000000800ddd7424 */ /* 0x000fe200078e0200 */
[----:B------:R-:W-:Y:S01]  /*0ce0*/  LEA.HI R0, R3, R224, RZ, 0x2 ;  /* 0x000000e003007211 */ /* 0x000fe200078f10ff */
[----:B------:R-:W-:Y:S01]  /*0cf0*/  IMAD R223, R7, 0x8, R4 ;  /* 0x0000000807df7824 */ /* 0x000fe200078e0204 */
[----:B------:R-:W-:Y:S02]  /*0d00*/  LOP3.LUT R9, R9, 0xfffffff8, RZ, 0xc0, !PT ;  /* 0xfffffff809097812 */ /* 0x000fe400078ec0ff */
[----:B------:R-:W-:Y:S01]  /*0d10*/  LOP3.LUT R7, R0, 0xfffffffc, RZ, 0xc0, !PT ;  /* 0xfffffffc00077812 */ /* 0x000fe200078ec0ff */
[----:B------:R-:W-:Y:S01]  /*0d20*/  IMAD.SHL.U32 R223, R223, 0x8, RZ ;  /* 0x00000008dfdf7824 */ /* 0x000fe200078e00ff */
[--C-:B------:R-:W-:Y:S02]  /*0d30*/  SHF.R.S32.HI R19, RZ, 0x2, R0.reuse ;  /* 0x00000002ff137819 */ /* 0x100fe40000011400 */
[----:B------:R-:W-:Y:S01]  /*0d40*/  SHF.R.S32.HI R4, RZ, 0x1f, R0 ;  /* 0x0000001fff047819 */ /* 0x000fe20000011400 */
[----:B------:R-:W-:Y:S01]  /*0d50*/  IMAD.IADD R208, R224, 0x1, -R7 ;  /* 0x00000001e0d07824 */ /* 0x000fe200078e0a07 */
[----:B------:R-:W-:-:S02]  /*0d60*/  IADD3 R204, R19, 0x40, RZ ;  /* 0x0000004013cc7810 */ /* 0x000fc40007ffe0ff */
[----:B------:R-:W-:Y:S01]  /*0d70*/  LEA.HI R4, R4, R19, RZ, 0x3 ;  /* 0x0000001304047211 */ /* 0x000fe200078f18ff */
[----:B------:R-:W-:Y:S01]  /*0d80*/  IMAD.SHL.U32 R22, R208, 0x8, RZ ;  /* 0x00000008d0167824 */ /* 0x000fe200078e00ff */
[----:B------:R-:W-:Y:S01]  /*0d90*/  SHF.R.S32.HI R7, RZ, 0x1f, R204 ;  /* 0x0000001fff077819 */ /* 0x000fe200000114cc */
[----:B------:R-:W-:Y:S01]  /*0da0*/  IMAD.SHL.U32 R187, R204, 0x40, RZ ;  /* 0x00000040ccbb7824 */ /* 0x000fe200078e00ff */
[----:B------:R-:W-:Y:S01]  /*0db0*/  LOP3.LUT R4, R4, 0xfffffff8, RZ, 0xc0, !PT ;  /* 0xfffffff804047812 */ /* 0x000fe200078ec0ff */
[C---:B------:R-:W-:Y:S01]  /*0dc0*/  VIADD R184, R22.reuse, 0x20 ;  /* 0x0000002016b87836 */ /* 0x040fe20000000000 */
[----:B------:R-:W-:Y:S02]  /*0dd0*/  IADD3 R185, R22, 0x40, RZ ;  /* 0x0000004016b97810 */ /* 0x000fe40007ffe0ff */
[----:B------:R-:W-:Y:S01]  /*0de0*/  LEA.HI R7, R7, R204, RZ, 0x3 ;  /* 0x000000cc07077211 */ /* 0x000fe200078f18ff */
[----:B------:R-:W-:Y:S01]  /*0df0*/  IMAD.IADD R211, R19, 0x1, -R4 ;  /* 0x0000000113d37824 */ /* 0x000fe200078e0a04 */
[----:B------:R-:W-:-:S02]  /*0e00*/  SHF.R.S32.HI R0, RZ, 0x1f, R185 ;  /* 0x0000001fff007819 */ /* 0x000fc400000114b9 */
[----:B------:R-:W-:Y:S01]  /*0e10*/  SHF.R.S32.HI R220, RZ, 0x7, R5 ;  /* 0x00000007ffdc7819 */ /* 0x000fe20000011405 */
[----:B------:R-:W-:Y:S01]  /*0e20*/  IMAD.SHL.U32 R7, R7, 0x40, RZ ;  /* 0x0000004007077824 */ /* 0x000fe200078e00ff */
[----:B------:R-:W-:Y:S01]  /*0e30*/  LEA.HI R4, R0, R185, RZ, 0x6 ;  /* 0x000000b900047211 */ /* 0x000fe200078f30ff */
[----:B------:R-:W-:Y:S01]  /*0e40*/  IMAD.SHL.U32 R189, R211, 0x40, RZ ;  /* 0x00000040d3bd7824 */ /* 0x000fe200078e00ff */
[----:B------:R-:W-:Y:S02]  /*0e50*/  IADD3 R6, R6, -R9, RZ ;  /* 0x8000000906067210 */ /* 0x000fe40007ffe0ff */
[----:B------:R-:W-:Y:S02]  /*0e60*/  SHF.R.S32.HI R9, RZ, 0x1f, R184 ;  /* 0x0000001fff097819 */ /* 0x000fe400000114b8 */
[----:B------:R-:W-:Y:S02]  /*0e70*/  LEA.HI R11, R11, R212, RZ, 0x5 ;  /* 0x000000d40b0b7211 */ /* 0x000fe400078f28ff */
[----:B------:R-:W-:-:S02]  /*0e80*/  LEA.HI R5, R5, R220, RZ, 0x1 ;  /* 0x000000dc05057211 */ /* 0x000fc400078f08ff */
[----:B------:R-:W-:Y:S01]  /*0e90*/  LOP3.LUT R193, R7, 0xfffffe00, RZ, 0xc0, !PT ;  /* 0xfffffe0007c17812 */ /* 0x000fe200078ec0ff */
[----:B------:R-:W-:Y:S01]  /*0ea0*/  IMAD.SHL.U32 R7, R4, 0x80, RZ ;  /* 0x0000008004077824 */ /* 0x000fe200078e00ff */
[----:B------:R-:W-:Y:S02]  /*0eb0*/  LOP3.LUT R189, R189, 0x1c0, RZ, 0xc0, !PT ;  /* 0x000001c0bdbd7812 */ /* 0x000fe400078ec0ff */
[----:B------:R-:W-:Y:S02]  /*0ec0*/  LEA.HI R216, R0, R185, RZ, 0x3 ;  /* 0x000000b900d87211 */ /* 0x000fe400078f18ff */
[----:B------:R-:W-:Y:S02]  /*0ed0*/  LEA.HI R210, R9, R184, RZ, 0x3 ;  /* 0x000000b809d27211 */ /* 0x000fe400078f18ff */
[----:B------:R-:W-:Y:S02]  /*0ee0*/  SHF.R.S32.HI R11, RZ, 0x5, R11 ;  /* 0x00000005ff0b7819 */ /* 0x000fe4000001140b */
[----:B------:R-:W-:-:S02]  /*0ef0*/  LOP3.LUT R187, R187, 0x1c0, RZ, 0xc0, !PT ;  /* 0x000001c0bbbb7812 */ /* 0x000fc400078ec0ff */
[----:B------:R-:W-:Y:S01]  /*0f00*/  LEA.HI R9, R9, R184, RZ, 0x6 ;  /* 0x000000b809097211 */ /* 0x000fe200078f30ff */
[----:B------:R-:W-:Y:S01]  /*0f10*/  IMAD R6, R11, 0x10, R6 ;  /* 0x000000100b067824 */ /* 0x000fe200078e0206 */
[----:B------:R-:W-:Y:S02]  /*0f20*/  LOP3.LUT R5, R5, 0x3fffffe, RZ, 0xc0, !PT ;  /* 0x03fffffe05057812 */ /* 0x000fe400078ec0ff */
[----:B------:R-:W-:Y:S02]  /*0f30*/  SHF.R.U32.HI R191, RZ, 0x3, R189 ;  /* 0x00000003ffbf7819 */ /* 0x000fe400000116bd */
[----:B------:R-:W-:Y:S02]  /*0f40*/  LOP3.LUT R4, R189, 0x38, R216, 0xf8, !PT ;  /* 0x00000038bd047812 */ /* 0x000fe400078ef8d8 */
[----:B------:R-:W-:Y:S02]  /*0f50*/  LOP3.LUT R7, R7, 0xffffe000, RZ, 0xc0, !PT ;  /* 0xffffe00007077812 */ /* 0x000fe400078ec0ff */
[----:B------:R-:W-:-:S02]  /*0f60*/  SHF.R.U32.HI R219, RZ, 0x3, R187 ;  /* 0x00000003ffdb7819 */ /* 0x000fc400000116bb */
[----:B------:R-:W-:Y:S02]  /*0f70*/  SHF.L.U32 R9, R9, 0x7, RZ ;  /* 0x0000000709097819 */ /* 0x000fe400000006ff */
[----:B------:R-:W-:Y:S02]  /*0f80*/  LOP3.LUT R8, R187, 0x38, R210, 0xf8, !PT ;  /* 0x00000038bb087812 */ /* 0x000fe400078ef8d2 */
[----:B------:R-:W-:Y:S02]  /*0f90*/  IADD3 R5, R220, -R5, RZ ;  /* 0x80000005dc057210 */ /* 0x000fe40007ffe0ff */
[----:B------:R-:W-:Y:S02]  /*0fa0*/  LOP3.LUT R11, R4, R191, RZ, 0x3c, !PT ;  /* 0x000000bf040b7212 */ /* 0x000fe400078e3cff */
[----:B------:R-:W-:Y:S01]  /*0fb0*/  LEA R4, R190, R7, 0x9 ;  /* 0x00000007be047211 */ /* 0x000fe200078e48ff */
[----:B------:R-:W-:Y:S01]  /*0fc0*/  IMAD R222, R5, 0x40, R6 ;  /* 0x0000004005de7824 */ /* 0x000fe200078e0206 */
[----:B------:R-:W-:-:S02]  /*0fd0*/  LOP3.LUT R0, R189, 0x38, R210, 0xf8, !PT ;  /* 0x00000038bd007812 */ /* 0x000fc400078ef8d2 */
[----:B------:R-:W-:Y:S02]  /*0fe0*/  LOP3.LUT R10, R187, 0x38, R216, 0xf8, !PT ;  /* 0x00000038bb0a7812 */ /* 0x000fe400078ef8d8 */
[----:B------:R-:W-:Y:S02]  /*0ff0*/  LOP3.LUT R9, R9, 0xffffe000, RZ, 0xc0, !PT ;  /* 0xffffe00009097812 */ /* 0x000fe400078ec0ff */
[----:B------:R-:W-:Y:S02]  /*1000*/  LOP3.LUT R8, R8, R219, RZ, 0x3c, !PT ;  /* 0x000000db08087212 */ /* 0x000fe400078e3cff */
[----:B------:R-:W-:Y:S02]  /*1010*/  LEA.HI R3, R3, R224, RZ, 0x3 ;  /* 0x000000e003037211 */ /* 0x000fe400078f18ff */
[----:B------:R-:W-:Y:S02]  /*1020*/  IADD3 R6, R4, R11, RZ ;  /* 0x0000000b04067210 */ /* 0x000fe40007ffe0ff */
[----:B------:R-:W-:-:S02]  /*1030*/  LOP3.LUT R0, R0, R191, RZ, 0x3c, !PT ;  /* 0x000000bf00007212 */ /* 0x000fc400078e3cff */
[----:B------:R-:W-:Y:S02]  /*1040*/  LOP3.LUT R10, R10, R219, RZ, 0x3c, !PT ;  /* 0x000000db0a0a7212 */ /* 0x000fe400078e3cff */
[----:B------:R-:W-:Y:S01]  /*1050*/  IADD3 R8, R8, R9, R193 ;  /* 0x0000000908087210 */ /* 0x000fe20007ffe0c1 */
[----:B------:R-:W-:Y:S01]  /*1060*/  IMAD R9, R190, 0x200, R9 ;  /* 0x00000200be097824 */ /* 0x000fe200078e0209 */
[----:B------:R-:W-:Y:S02]  /*1070*/  LOP3.LUT R5, R3, 0x1ffffff8, RZ, 0xc0, !PT ;  /* 0x1ffffff803057812 */ /* 0x000fe400078ec0ff */
[----:B------:R-:W-:Y:S01]  /*1080*/  LOP3.LUT R4, R187, 0x38, R22, 0xf8, !PT ;  /* 0x00000038bb047812 */ /* 0x000fe200078ef816 */
[----:B------:R-:W-:Y:S01]  /*1090*/  IMAD.IADD R0, R9, 0x1, R0 ;  /* 0x0000000109007824 */ /* 0x000fe200078e0200 */
[----:B------:R-:W-:Y:S02]  /*10a0*/  IADD3 R10, R10, R7, R193 ;  /* 0x000000070a0a7210 */ /* 0x000fe40007ffe0c1 */
[----:B------:R-:W-:Y:S01]  /*10b0*/  IADD3 R5, R224, -R5, RZ ;  /* 0x80000005e0057210 */ /* 0x000fe20007ffe0ff */
[----:B------:R-:W-:Y:S01]  /*10c0*/  IMAD R218, R0, 0x2, R209 ;  /* 0x0000000200da7824 */ /* 0x000fe200078e02d1 */
[----:B------:R-:W-:Y:S01]  /*10d0*/  LOP3.LUT R4, R193, R4, R219, 0xf6, !PT ;  /* 0x00000004c1047212 */ /* 0x000fe200078ef6db */
[----:B------:R-:W-:Y:S01]  /*10e0*/  IMAD R213, R10, 0x2, R209 ;  /* 0x000000020ad57824 */ /* 0x000fe200078e02d1 */
[----:B------:R-:W-:Y:S01]  /*10f0*/  SHF.R.S32.HI R196, RZ, 0x3, R3 ;  /* 0x00000003ffc47819 */ /* 0x000fe20000011403 */
[----:B------:R-:W-:Y:S01]  /*1100*/  IMAD.SHL.U32 R195, R5, 0x8, RZ ;  /* 0x0000000805c37824 */ /* 0x000fe200078e00ff */
[----:B------:R-:W-:Y:S01]  /*1110*/  SHF.L.U32 R16, R208, 0x2, RZ ;  /* 0x00000002d0107819 */ /* 0x000fe200000006ff */
[----:B------:R-:W-:Y:S01]  /*1120*/  IMAD R217, R4, 0x2, R209 ;  /* 0x0000000204d97824 */ /* 0x000fe200078e02d1 */
[----:B------:R-:W-:-:S02]  /*1130*/  SHF.R.S32.HI R210, RZ, 0x3, R210 ;  /* 0x00000003ffd27819 */ /* 0x000fc400000114d2 */
[----:B------:R-:W-:Y:S02]  /*1140*/  SHF.R.S32.HI R216, RZ, 0x3, R216 ;  /* 0x00000003ffd87819 */ /* 0x000fe400000114d8 */
[-C--:B------:R-:W-:Y:S02]  /*1150*/  LEA R214, R8, R209.reuse, 0x1 ;  /* 0x000000d108d67211 */ /* 0x080fe400078e08ff */
[----:B------:R-:W-:Y:S02]  /*1160*/  LEA R215, R6, R209, 0x1 ;  /* 0x000000d106d77211 */ /* 0x000fe400078e08ff */
[----:B--2---:R-:W-:-:S07]  /*1170*/  LOP3.LUT R188, R12, 0x1, RZ, 0xfc, !PT ;  /* 0x000000010cbc7812 */ /* 0x004fce00078efcff */
.L_x_659:
[----:B0-2--5:R-:W0:Y:S01]  /*1180*/  LDC.64 R4, c[0x0][0xc60] ;  /* 0x00031800ff047b82 */ /* 0x025e220000000a00 */
[----:B------:R-:W-:Y:S01]  /*1190*/  ULDC.64 UR4, c[0x0][0xa28] ;  /* 0x00028a0000047ab9 */ /* 0x000fe20000000a00 */
[----:B------:R-:W-:Y:S01]  /*11a0*/  ULDC.64 UR8, c[0x0][0xa18] ;  /* 0x0002860000087ab9 */ /* 0x000fe20000000a00 */
[----:B------:R-:W-:Y:S01]  /*11b0*/  ULDC.64 UR6, c[0x0][0xa08] ;  /* 0x0002820000067ab9 */ /* 0x000fe20000000a00 */
[----:B0-----:R-:W-:-:S05]  /*11c0*/  IMAD.WIDE R4, R151, 0x4, R4 ;  /* 0x0000000497047825 */ /* 0x001fca00078e0204 */
[----:B------:R-:W2:Y:S01]  /*11d0*/  LDG.E R201, desc[UR36][R4.64] ;  /* 0x0000002404c97981 */ /* 0x000ea2000c1e1900 */
[----:B------:R-:W-:Y:S01]  /*11e0*/  ISETP.NE.U32.AND P2, PT, RZ, UR4, PT ;  /* 0x00000004ff007c0c */ /* 0x000fe2000bf45070 */
[----:B------:R-:W-:Y:S01]  /*11f0*/  IMAD.MOV.U32 R3, RZ, RZ, RZ ;  /* 0x000000ffff037224 */ /* 0x000fe200078e00ff */
[----:B------:R-:W-:Y:S02]  /*1200*/  ISETP.NE.U32.AND P1, PT, RZ, UR8, PT ;  /* 0x00000008ff007c0c */ /* 0x000fe4000bf25070 */
[----:B------:R-:W-:Y:S02]  /*1210*/  ISETP.NE.AND.EX P2, PT, RZ, UR5, PT, P2 ;  /* 0x00000005ff007c0c */ /* 0x000fe4000bf45320 */
[----:B------:R-:W-:Y:S02]  /*1220*/  ISETP.NE.AND.EX P1, PT, RZ, UR9, PT, P1 ;  /* 0x00000009ff007c0c */ /* 0x000fe4000bf25310 */
[----:B------:R-:W-:Y:S02]  /*1230*/  ISETP.NE.U32.AND P0, PT, RZ, UR6, PT ;  /* 0x00000006ff007c0c */ /* 0x000fe4000bf05070 */
[----:B------:R-:W-:-:S02]  /*1240*/  MOV R31, RZ ;  /* 0x000000ff001f7202 */ /* 0x000fc40000000f00 */
[----:B------:R-:W-:Y:S02]  /*1250*/  ISETP.NE.AND.EX P0, PT, RZ, UR7, PT, P0 ;  /* 0x00000007ff007c0c */ /* 0x000fe4000bf05300 */
[----:B--2---:R-:W-:Y:S01]  /*1260*/  SHF.R.S32.HI R207, RZ, 0x1f, R201 ;  /* 0x0000001fffcf7819 */ /* 0x004fe200000114c9 */
[C---:B------:R-:W-:Y:S02]  /*1270*/  IMAD.SHL.U32 R199, R201.reuse, 0x4, RZ ;  /* 0x00000004c9c77824 */ /* 0x040fe400078e00ff */
[C---:B------:R-:W-:Y:S02]  /*1280*/  @P2 LEA R4, P3, R201.reuse, UR4, 0x2 ;  /* 0x00000004c9042c11 */ /* 0x040fe4000f8610ff */
[C-C-:B------:R-:W-:Y:S02]  /*1290*/  SHF.L.U64.HI R200, R201.reuse, 0x2, R207.reuse ;  /* 0x00000002c9c87819 */ /* 0x140fe400000102cf */
[----:B------:R-:W-:Y:S01]  /*12a0*/  @P2 LEA.HI.X R5, R201, UR5, R207, 0x2, P3 ;  /* 0x00000005c9052c11 */ /* 0x000fe200098f14cf */
[----:B------:R-:W-:Y:S01]  /*12b0*/  ULDC UR4, c[0x0][0x288] ;  /* 0x0000a20000047ab9 */ /* 0x000fe20000000800 */
[----:B---3--:R-:W-:-:S03]  /*12c0*/  IADD3 R8, P4, R199, UR6, RZ ;  /* 0x00000006c7087c10 */ /* 0x008fc6000ff9e0ff */
[----:B------:R0:W5:Y:S01]  /*12d0*/  @P2 LDG.E R3, desc[UR36][R4.64] ;  /* 0x0000002404032981 */ /* 0x000162000c1e1900 */
[----:B----4-:R-:W-:Y:S01]  /*12e0*/  @P1 IADD3 R6, P2, R199, UR8, RZ ;  /* 0x00000008c7061c10 */ /* 0x010fe2000ff5e0ff */
[----:B------:R-:W-:Y:S01]  /*12f0*/  IMAD.U32 R154, RZ, RZ, UR4 ;  /* 0x00000004ff9a7e24 */ /* 0x000fe2000f8e00ff */
[C---:B------:R-:W-:Y:S01]  /*1300*/  IADD3.X R9, R200.reuse, UR7, RZ, P4, !PT ;  /* 0x00000007c8097c10 */ /* 0x040fe2000a7fe4ff */
[----:B------:R-:W-:Y:S01]  /*1310*/  ULDC.64 UR4, c[0x0][0x3f8] ;  /* 0x0000fe0000047ab9 */ /* 0x000fe20000000a00 */
[----:B------:R-:W-:-:S03]  /*1320*/  @P1 IADD3.X R7, R200, UR9, RZ, P2, !PT ;  /* 0x00000009c8071c10 */ /* 0x000fc600097fe4ff */
[----:B------:R0:W5:Y:S01]  /*1330*/  @P0 LDG.E R31, desc[UR36][R8.64] ;  /* 0x00000024081f0981 */ /* 0x000162000c1e1900 */
[----:B------:R-:W-:Y:S01]  /*1340*/  UISETP.NE.U32.AND UP0, UPT, UR4, URZ, UPT ;  /* 0x0000003f0400728c */ /* 0x000fe2000bf05070 */
[----:B------:R-:W-:Y:S02]  /*1350*/  ULDC.64 UR8, c[0x0][0xa20] ;  /* 0x0002880000087ab9 */ /* 0x000fe40000000a00 */
[----:B------:R0:W5:Y:S01]  /*1360*/  @P1 LDG.E R154, desc[UR36][R6.64] ;  /* 0x00000024069a1981 */ /* 0x000162000c1e1900 */
[----:B------:R-:W-:Y:S01]  /*1370*/  UISETP.NE.AND.EX UP0, UPT, UR5, URZ, UPT, UP0 ;  /* 0x0000003f0500728c */ /* 0x000fe2000bf05300 */
[----:B------:R-:W-:Y:S01]  /*1380*/  ULDC UR4, c[0x0][0x404] ;  /* 0x0001010000047ab9 */ /* 0x000fe20000000800 */
[----:B------:R-:W-:Y:S02]  /*1390*/  ISETP.NE.U32.AND P2, PT, RZ, UR8, PT ;  /* 0x00000008ff007c0c */ /* 0x000fe4000bf45070 */
[----:B------:R-:W-:Y:S01]  /*13a0*/  USEL UR4, UR4, 0x1, UP0 ;  /* 0x0000000104047887 */ /* 0x000fe20008000000 */
[----:B------:R-:W-:Y:S01]  /*13b0*/  ULDC UR5, c[0x0][0x2e0] ;  /* 0x0000b80000057ab9 */ /* 0x000fe20000000800 */
[----:B------:R-:W-:-:S02]  /*13c0*/  ISETP.NE.AND.EX P2, PT, RZ, UR9, PT, P2 ;  /* 0x00000009ff007c0c */ /* 0x000fc4000bf45320 */
[----:B------:R-:W-:-:S03]  /*13d0*/  UIMAD UR4, UR4, UR5, URZ ;  /* 0x00000005040472a4 */ /* 0x000fc6000f8e023f */
[----:B------:R-:W-:Y:S01]  /*13e0*/  ULDC UR5, c[0x0][0x338] ;  /* 0x0000ce0000057ab9 */ /* 0x000fe20000000800 */
[----:B------:R-:W-:Y:S01]  /*13f0*/  IMAD.MOV.U32 R206, RZ, RZ, R149 ;  /* 0x000000ffffce7224 */ /* 0x000fe200078e0095 */
[----:B------:R-:W-:Y:S01]  /*1400*/  MOV R198, R150 ;  /* 0x0000009600c67202 */ /* 0x000fe20000000f00 */
[----:B------:R-:W-:Y:S01]  /*1410*/  IMAD.MOV.U32 R29, RZ, RZ, R201 ;  /* 0x000000ffff1d7224 */ /* 0x000fe200078e00c9 */
[----:B0-----:R-:W-:Y:S06]  /*1420*/  @P1 BRA `(.L_x_449) ;  /* 0x0000000000241947 */ /* 0x001fec0003800000 */
[----:B------:R-:W-:Y:S02]  /*1430*/  ULDC.64 UR6, c[0x0][0xa00] ;  /* 0x0002800000067ab9 */ /* 0x000fe40000000a00 */
[----:B------:R-:W-:-:S04]  /*1440*/  ISETP.NE.U32.AND P1, PT, RZ, UR6, PT ;  /* 0x00000006ff007c0c */ /* 0x000fc8000bf25070 */
[----:B------:R-:W-:-:S13]  /*1450*/  ISETP.NE.AND.EX P1, PT, RZ, UR7, PT, P1 ;  /* 0x00000007ff007c0c */ /* 0x000fda000bf25310 */
[----:B------:R-:W-:Y:S05]  /*1460*/  @!P1 BRA `(.L_x_449) ;  /* 0x0000000000149947 */ /* 0x000fea0003800000 */
[----:B------:R-:W0:Y:S02]  /*1470*/  LDC.64 R4, c[0x0][0xa00] ;  /* 0x00028000ff047b82 */ /* 0x000e240000000a00 */
[----:B0-----:R-:W-:-:S05]  /*1480*/  IMAD.WIDE R4, R29, 0x4, R4 ;  /* 0x000000041d047825 */ /* 0x001fca00078e0204 */
[----:B-----5:R-:W2:Y:S04]  /*1490*/  LDG.E R154, desc[UR36][R4.64] ;  /* 0x00000024049a7981 */ /* 0x020ea8000c1e1900 */
[----:B------:R-:W2:Y:S02]  /*14a0*/  LDG.E R7, desc[UR36][R4.64+0x4] ;  /* 0x0000042404077981 */ /* 0x000ea4000c1e1900 */
[----:B--2---:R-:W-:-:S07]  /*14b0*/  IMAD.IADD R154, R7, 0x1, -R154 ;  /* 0x00000001079a7824 */ /* 0x004fce00078e0a9a */
.L_x_449:
[----:B------:R-:W-:Y:S01]  /*14c0*/  MOV R27, UR5 ;  /* 0x00000005001b7c02 */ /* 0x000fe20008000f00 */
[----:B------:R-:W-:Y:S01]  /*14d0*/  IMAD.U32 R28, RZ, RZ, UR4 ;  /* 0x00000004ff1c7e24 */ /* 0x000fe2000f8e00ff */
[----:B------:R-:W-:Y:S06]  /*14e0*/  @!P2 BRA `(.L_x_450) ;  /* 0x000000000010a947 */ /* 0x000fec0003800000 */
[----:B------:R-:W-:-:S04]  /*14f0*/  IADD3 R4, P0, R199, UR8, RZ ;  /* 0x00000008c7047c10 */ /* 0x000fc8000ff1e0ff */
[----:B------:R-:W-:-:S05]  /*1500*/  IADD3.X R5, R200, UR9, RZ, P0, !PT ;  /* 0x00000009c8057c10 */ /* 0x000fca00087fe4ff */
[----:B------:R0:W5:Y:S01]  /*1510*/  LDG.E R28, desc[UR36][R4.64] ;  /* 0x00000024041c7981 */ /* 0x000162000c1e1900 */
[----:B------:R-:W-:Y:S05]  /*1520*/  BRA `(.L_x_451) ;  /* 0x0000000000107947 */ /* 0x000fea0003800000 */
.L_x_450:
[----:B------:R-:W-:Y:S05]  /*1530*/  @!P0 BRA `(.L_x_451) ;  /* 0x00000000000c8947 */ /* 0x000fea0003800000 */
[----:B------:R-:W2:Y:S04]  /*1540*/  LDG.E R5, desc[UR36][R8.64] ;  /* 0x0000002408057981 */ /* 0x000ea8000c1e1900 */
[----:B------:R-:W2:Y:S02]  /*1550*/  LDG.E R28, desc[UR36][R8.64+0x4] ;  /* 0x00000424081c7981 */ /* 0x000ea4000c1e1900 */
[----:B--2---:R-:W-:-:S07]  /*1560*/  IMAD.IADD R28, R28, 0x1, -R5 ;  /* 0x000000011c1c7824 */ /* 0x004fce00078e0a05 */
.L_x_451:
[----:B------:R-:W-:Y:S02]  /*1570*/  ULDC.64 UR4, c[0x0][0xa10] ;  /* 0x0002840000047ab9 */ /* 0x000fe40000000a00 */
[----:B------:R-:W-:-:S04]  /*1580*/  ISETP.NE.U32.AND P0, PT, RZ, UR4, PT ;  /* 0x00000004ff007c0c */ /* 0x000fc8000bf05070 */
[----:B------:R-:W-:Y:S01]  /*1590*/  ISETP.NE.AND.EX P0, PT, RZ, UR5, PT, P0 ;  /* 0x00000005ff007c0c */ /* 0x000fe2000bf05300 */
[----:B-----5:R-:W-:Y:S01]  /*15a0*/  IMAD.IADD R8, R28, 0x1, -R3 ;  /* 0x000000011c087824 */ /* 0x020fe200078e0a03 */
[----:B------:R-:W-:-:S11]  /*15b0*/  ULDC.64 UR4, c[0x0][0xa30] ;  /* 0x00028c0000047ab9 */ /* 0x000fd60000000a00 */
[----:B0-----:R-:W0:Y:S02]  /*15c0*/  @P0 LDC.64 R4, c[0x0][0xa10] ;  /* 0x00028400ff040b82 */ /* 0x001e240000000a00 */
[----:B0-----:R-:W-:-:S05]  /*15d0*/  @P0 IMAD.WIDE R4, R29, 0x4, R4 ;  /* 0x000000041d040825 */ /* 0x001fca00078e0204 */
[----:B------:R-:W2:Y:S04]  /*15e0*/  @P0 LDG.E R0, desc[UR36][R4.64] ;  /* 0x0000002404000981 */ /* 0x000ea8000c1e1900 */
[----:B------:R-:W2:Y:S01]  /*15f0*/  @P0 LDG.E R9, desc[UR36][R4.64+0x4] ;  /* 0x0000042404090981 */ /* 0x000ea2000c1e1900 */
[----:B------:R-:W-:Y:S01]  /*1600*/  IMAD.MOV R123, RZ, RZ, -R8 ;  /* 0x000000ffff7b7224 */ /* 0x000fe200078e0a08 */
[----:B------:R-:W-:Y:S02]  /*1610*/  ISETP.NE.U32.AND P1, PT, RZ, UR4, PT ;  /* 0x00000004ff007c0c */ /* 0x000fe4000bf25070 */
[----:B------:R-:W-:Y:S02]  /*1620*/  MOV R147, R28 ;  /* 0x0000001c00937202 */ /* 0x000fe40000000f00 */
[----:B------:R-:W-:-:S02]  /*1630*/  VIMNMX R123, RZ, R123, !PT ;  /* 0x0000007bff7b7248 */ /* 0x000fc40007fe0100 */
[----:B------:R-:W-:-:S13]  /*1640*/  ISETP.NE.AND.EX P1, PT, RZ, UR5, PT, P1 ;  /* 0x00000005ff007c0c */ /* 0x000fda000bf25310 */
[----:B------:R-:W-:-:S04]  /*1650*/  @P1 IADD3 R6, P2, R199, UR4, RZ ;  /* 0x00000004c7061c10 */ /* 0x000fc8000ff5e0ff */
[----:B------:R-:W-:-:S05]  /*1660*/  @P1 IADD3.X R7, R200, UR5, RZ, P2, !PT ;  /* 0x00000005c8071c10 */ /* 0x000fca00097fe4ff */
[----:B------:R0:W5:Y:S01]  /*1670*/  @P1 LDG.E R147, desc[UR36][R6.64] ;  /* 0x0000002406931981 */ /* 0x000162000c1e1900 */
[----:B--2---:R-:W-:-:S05]  /*1680*/  @P0 IMAD.IADD R27, R9, 0x1, -R0 ;  /* 0x00000001091b0824 */ /* 0x004fca00078e0a00 */
[----:B------:R-:W-:-:S05]  /*1690*/  IADD3 R152, R8, R27, RZ ;  /* 0x0000001b08987210 */ /* 0x000fca0007ffe0ff */
[----:B------:R-:W-:-:S05]  /*16a0*/  VIADD R0, R152, 0x7f ;  /* 0x0000007f98007836 */ /* 0x000fca0000000000 */
[----:B------:R-:W-:-:S04]  /*16b0*/  SHF.R.S32.HI R3, RZ, 0x1f, R0 ;  /* 0x0000001fff037819 */ /* 0x000fc80000011400 */
[----:B------:R-:W-:-:S04]  /*16c0*/  LEA.HI R3, R3, R0, RZ, 0x7 ;  /* 0x0000000003037211 */ /* 0x000fc800078f38ff */
[----:B------:R-:W-:Y:S02]  /*16d0*/  LOP3.LUT R0, R3, 0xffffff80, RZ, 0xc0, !PT ;  /* 0xffffff8003007812 */ /* 0x000fe400078ec0ff */
[----:B------:R-:W-:Y:S02]  /*16e0*/  SHF.R.S32.HI R202, RZ, 0x7, R3 ;  /* 0x00000007ffca7819 */ /* 0x000fe40000011403 */
[----:B------:R-:W-:-:S04]  /*16f0*/  VIADDMNMX R0, R0, -R8, R27, PT ;  /* 0x8000000800007246 */ /* 0x000fc8000380011b */
[----:B------:R-:W-:Y:S02]  /*1700*/  ISETP.GT.AND P0, PT, R0, R123, PT ;  /* 0x0000007b0000720c */ /* 0x000fe40003f04270 */
[----:B------:R-:W-:-:S05]  /*1710*/  SHF.R.U32.HI R123, RZ, 0x7, R123 ;  /* 0x00000007ff7b7819 */ /* 0x000fca000001167b */
[----:B------:R-:W-:-:S06]  /*1720*/  IMAD.MOV.U32 R26, RZ, RZ, R123 ;  /* 0x000000ffff1a7224 */ /* 0x000fcc00078e007b */
[----:B------:R-:W-:-:S04]  /*1730*/  @P0 IADD3 R0, R0, 0x7f, RZ ;  /* 0x0000007f00000810 */ /* 0x000fc80007ffe0ff */
[----:B------:R-:W-:-:S04]  /*1740*/  @P0 SHF.R.S32.HI R5, RZ, 0x1f, R0 ;  /* 0x0000001fff050819 */ /* 0x000fc80000011400 */
[----:B------:R-:W-:-:S04]  /*1750*/  @P0 LEA.HI R5, R5, R0, RZ, 0x7 ;  /* 0x0000000005050211 */ /* 0x000fc800078f38ff */
[----:B------:R-:W-:Y:S02]  /*1760*/  @P0 SHF.R.S32.HI R26, RZ, 0x7, R5 ;  /* 0x00000007ff1a0819 */ /* 0x000fe40000011405 */
[----:B------:R-:W-:Y:S02]  /*1770*/  PLOP3.LUT P0, PT, PT, PT, PT, 0x80, 0x0 ;  /* 0x000000000000781c */ /* 0x000fe40003f0f070 */
[----:B------:R-:W-:-:S13]  /*1780*/  ISETP.GT.AND P1, PT, R26, R123, PT ;  /* 0x0000007b1a00720c */ /* 0x000fda0003f24270 */
[----:B0-----:R-:W-:Y:S05]  /*1790*/  @!P1 BRA `(.L_x_452) ;  /* 0x0000008800289947 */ /* 0x001fea0003800000 */
[----:B------:R-:W-:Y:S01]  /*17a0*/  VIADD R25, R2, 0x1c400 ;  /* 0x0001c40002197836 */ /* 0x000fe20000000000 */
[----:B------:R-:W-:Y:S04]  /*17b0*/  BSSY B6, `(.L_x_453) ;  /* 0x0000013000067945 */ /* 0x000fe80003800000 */
[----:B------:R-:W-:-:S13]  /*17c0*/  LOP3.LUT P0, RZ, R25, 0x3ff, RZ, 0xc0, !PT ;  /* 0x000003ff19ff7812 */ /* 0x000fda000780c0ff */
[----:B------:R-:W-:Y:S05]  /*17d0*/  @!P0 BRA `(.L_x_454) ;  /* 0x0000000000408947 */ /* 0x000fea0003800000 */
[----:B------:R-:W-:Y:S01]  /*17e0*/  MOV R0, 0x0 ;  /* 0x0000000000007802 */ /* 0x000fe20000000f00 */
[----:B------:R-:W-:Y:S01]  /*17f0*/  ULDC.64 UR4, c[0x4][0xb8] ;  /* 0x01002e0000047ab9 */ /* 0x000fe20000000a00 */
[----:B------:R-:W-:Y:S01]  /*1800*/  ULDC.64 UR6, c[0x4][0x20] ;  /* 0x0100080000067ab9 */ /* 0x000fe20000000a00 */
[----:B------:R-:W-:Y:S01]  /*1810*/  MOV R4, UR4 ;  /* 0x0000000400047c02 */ /* 0x000fe20008000f00 */
[----:B------:R0:W1:Y:S01]  /*1820*/  LDC.64 R14, c[0x4][R0] ;  /* 0x01000000000e7b82 */ /* 0x0000620000000a00 */
[----:B------:R-:W-:Y:S01]  /*1830*/  IMAD.U32 R5, RZ, RZ, UR5 ;  /* 0x00000005ff057e24 */ /* 0x000fe2000f8e00ff */
[----:B------:R-:W-:Y:S01]  /*1840*/  ULDC.64 UR4, c[0x4][0xc0] ;  /* 0x0100300000047ab9 */ /* 0x000fe20000000a00 */
[----:B------:R-:W-:Y:S01]  /*1850*/  IMAD.U32 R10, RZ, RZ, UR6 ;  /* 0x00000006ff0a7e24 */ /* 0x000fe2000f8e00ff */
[----:B------:R-:W-:Y:S01]  /*1860*/  MOV R7, UR5 ;  /* 0x0000000500077c02 */ /* 0x000fe20008000f00 */
[----:B------:R-:W-:Y:S01]  /*1870*/  IMAD.U32 R6, RZ, RZ, UR4 ;  /* 0x00000004ff067e24 */ /* 0x000fe2000f8e00ff */
[----:B------:R-:W-:Y:S01]  /*1880*/  MOV R8, 0x70 ;  /* 0x0000007000087802 */ /* 0x000fe20000000f00 */
[----:B------:R-:W-:-:S02]  /*1890*/  IMAD.U32 R11, RZ, RZ, UR7 ;  /* 0x00000007ff0b7e24 */ /* 0x000fc4000f8e00ff */
[----:B------:R-:W-:Y:S02]  /*18a0*/  IMAD.MOV.U32 R12, RZ, RZ, 0x1 ;  /* 0x00000001ff0c7424 */ /* 0x000fe400078e00ff */
[----:B0-----:R-:W-:-:S07]  /*18b0*/  IMAD.MOV.U32 R13, RZ, RZ, RZ ;  /* 0x000000ffff0d7224 */ /* 0x001fce00078e00ff */
[----:B------:R-:W-:-:S07]  /*18c0*/  LEPC R20, `(.L_x_454) ;  /* 0x000000001014794e */ /* 0x000fce0000000000 */
[----:B-1---5:R-:W-:Y:S05]  /*18d0*/  CALL.ABS.NOINC R14 ;  /* 0x000000000e007343 */ /* 0x022fea0003c00000 */
.L_x_454:
[----:B------:R-:W-:Y:S05]  /*18e0*/  BSYNC B6 ;  /* 0x0000000000067941 */ /* 0x000fea0003800000 */
.L_x_453:
[----:B------:R-:W-:Y:S01]  /*18f0*/  IADD3 R24, R2, 0x400, RZ ;  /* 0x0000040002187810 */ /* 0x000fe20007ffe0ff */
[----:B------:R-:W-:Y:S03]  /*1900*/  BSSY B6, `(.L_x_455) ;  /* 0x0000013000067945 */ /* 0x000fe60003800000 */
[----:B------:R-:W-:-:S13]  /*1910*/  LOP3.LUT P0, RZ, R24, 0x3ff, RZ, 0xc0, !PT ;  /* 0x000003ff18ff7812 */ /* 0x000fda000780c0ff */
[----:B------:R-:W-:Y:S05]  /*1920*/  @!P0 BRA `(.L_x_456) ;  /* 0x0000000000408947 */ /* 0x000fea0003800000 */
[----:B------:R-:W-:Y:S01]  /*1930*/  MOV R0, 0x0 ;  /* 0x0000000000007802 */ /* 0x000fe20000000f00 */
[----:B------:R-:W-:Y:S01]  /*1940*/  ULDC.64 UR4, c[0x4][0xb8] ;  /* 0x01002e0000047ab9 */ /* 0x000fe20000000a00 */
[----:B------:R-:W-:Y:S01]  /*1950*/  ULDC.64 UR6, c[0x4][0xc0] ;  /* 0x0100300000067ab9 */ /* 0x000fe20000000a00 */
[----:B------:R-:W-:Y:S01]  /*1960*/  IMAD.U32 R4, RZ, RZ, UR4 ;  /* 0x00000004ff047e24 */ /* 0x000fe2000f8e00ff */
[----:B------:R0:W1:Y:S01]  /*1970*/  LDC.64 R14, c[0x4][R0] ;  /* 0x01000000000e7b82 */ /* 0x0000620000000a00 */
[----:B------:R-:W-:Y:S01]  /*1980*/  IMAD.U32 R5, RZ, RZ, UR5 ;  /* 0x00000005ff057e24 */ /* 0x000fe2000f8e00ff */
[----:B------:R-:W-:Y:S01]  /*1990*/  ULDC.64 UR4, c[0x4][0x18] ;  /* 0x0100060000047ab9 */ /* 0x000fe20000000a00 */
[----:B------:R-:W-:Y:S01]  /*19a0*/  MOV R6, UR6 ;  /* 0x0000000600067c02 */ /* 0x000fe20008000f00 */
[----:B------:R-:W-:Y:S01]  /*19b0*/  IMAD.U32 R7, RZ, RZ, UR7 ;  /* 0x00000007ff077e24 */ /* 0x000fe2000f8e00ff */
[----:B------:R-:W-:Y:S01]  /*19c0*/  MOV R11, UR5 ;  /* 0x00000005000b7c02 */ /* 0x000fe20008000f00 */
[----:B------:R-:W-:Y:S01]  /*19d0*/  IMAD.U32 R10, RZ, RZ, UR4 ;  /* 0x00000004ff0a7e24 */ /* 0x000fe2000f8e00ff */
[----:B------:R-:W-:Y:S01]  /*19e0*/  MOV R13, RZ ;  /* 0x000000ff000d7202 */ /* 0x000fe20000000f00 */
[----:B------:R-:W-:-:S02]  /*19f0*/  IMAD.MOV.U32 R8, RZ, RZ, 0x70 ;  /* 0x00000070ff087424 */ /* 0x000fc400078e00ff */
[----:B0-----:R-:W-:-:S07]  /*1a00*/  IMAD.MOV.U32 R12, RZ, RZ, 0x1 ;  /* 0x00000001ff0c7424 */ /* 0x001fce00078e00ff */
[----:B------:R-:W-:-:S07]  /*1a10*/  LEPC R20, `(.L_x_456) ;  /* 0x000000001014794e */ /* 0x000fce0000000000 */
[----:B-1---5:R-:W-:Y:S05]  /*1a20*/  CALL.ABS.NOINC R14 ;  /* 0x000000000e007343 */ /* 0x022fea0003c00000 */
.L_x_456:
[----:B------:R-:W-:Y:S05]  /*1a30*/  BSYNC B6 ;  /* 0x0000000000067941 */ /* 0x000fea0003800000 */
.L_x_455:
[----:B------:R-:W-:Y:S01]  /*1a40*/  ULDC.64 UR4, c[0x0][0x9f8] ;  /* 0x00027e0000047ab9 */ /* 0x000fe20000000a00 */
[----:B------:R-:W0:Y:S01]  /*1a50*/  LDC R0, c[0x0][0x428] ;  /* 0x00010a00ff007b82 */ /* 0x000e220000000800 */
[----:B------:R-:W-:-:S07]  /*1a60*/  ISETP.NE.U32.AND P0, PT, RZ, UR4, PT ;  /* 0x00000004ff007c0c */ /* 0x000fce000bf05070 */
[----:B------:R-:W1:Y:S01]  /*1a70*/  LDC.64 R4, c[0x0][0x2f0] ;  /* 0x0000bc00ff047b82 */ /* 0x000e620000000a00 */
[----:B------:R-:W-:Y:S01]  /*1a80*/  ISETP.NE.AND.EX P0, PT, RZ, UR5, PT, P0 ;  /* 0x00000005ff007c0c */ /* 0x000fe2000bf05300 */
[C---:B------:R-:W-:Y:S01]  /*1a90*/  VIADD R102, R22.reuse, 0x60 ;  /* 0x0000006016667836 */ /* 0x040fe20000000000 */
[----:B------:R-:W-:Y:S01]  /*1aa0*/  IADD3 R3, R22, 0xa0, RZ ;  /* 0x000000a016037810 */ /* 0x000fe20007ffe0ff */
[----:B------:R-:W-:Y:S01]  /*1ab0*/  IMAD.IADD R116, R31, 0x1, R28 ;  /* 0x000000011f747824 */ /* 0x000fe200078e021c */
[----:B------:R-:W-:Y:S01]  /*1ac0*/  SHF.R.S32.HI R23, RZ, 0x1f, R22 ;  /* 0x0000001fff177819 */ /* 0x000fe20000011416 */
[----:B------:R-:W-:Y:S02]  /*1ad0*/  ULDC.64 UR6, c[0x0][0xa08] ;  /* 0x0002820000067ab9 */ /* 0x000fe40000000a00 */
[----:B------:R-:W2:Y:S06]  /*1ae0*/  LDC.64 R36, c[0x0][0x3d8] ;  /* 0x0000f600ff247b82 */ /* 0x000eac0000000a00 */
[----:B------:R-:W-:Y:S01]  /*1af0*/  @P0 IADD3 R6, P1, R199, UR4, RZ ;  /* 0x00000004c7060c10 */ /* 0x000fe2000ff3e0ff */
[----:B------:R-:W-:Y:S01]  /*1b00*/  ULDC UR4, c[0x0][0x2e4] ;  /* 0x0000b90000047ab9 */ /* 0x000fe20000000800 */
[----:B------:R-:W3:Y:S02]  /*1b10*/  LDC R119, c[0x0][0x3d4] ;  /* 0x0000f500ff777b82 */ /* 0x000ee40000000800 */
[----:B------:R-:W-:-:S05]  /*1b20*/  @P0 IADD3.X R7, R200, UR5, RZ, P1, !PT ;  /* 0x00000005c8070c10 */ /* 0x000fca0008ffe4ff */
[----:B------:R4:W3:Y:S01]  /*1b30*/  @P0 LDG.E R29, desc[UR36][R6.64] ;  /* 0x00000024061d0981 */ /* 0x0008e2000c1e1900 */
[----:B0-----:R-:W-:Y:S01]  /*1b40*/  ISETP.NE.AND P0, PT, R0, 0x1, PT ;  /* 0x000000010000780c */ /* 0x001fe20003f05270 */
[----:B------:R-:W-:Y:S01]  /*1b50*/  VIADD R0, R22, 0x80 ;  /* 0x0000008016007836 */ /* 0x000fe20000000000 */
[----:B------:R-:W-:Y:S01]  /*1b60*/  ISETP.GE.AND P3, PT, R184, UR4, PT ;  /* 0x00000004b8007c0c */ /* 0x000fe2000bf66270 */
[----:B------:R-:W0:Y:S01]  /*1b70*/  S2R R155, SR_TID.X ;  /* 0x00000000009b7919 */ /* 0x000e220000002100 */
[----:B------:R-:W-:Y:S01]  /*1b80*/  ISETP.GE.AND P2, PT, R22, UR4, PT ;  /* 0x0000000416007c0c */ /* 0x000fe2000bf46270 */
[----:B------:R-:W-:Y:S01]  /*1b90*/  IMAD.MOV.U32 R124, RZ, RZ, 0x20 ;  /* 0x00000020ff7c7424 */ /* 0x000fe200078e00ff */
[----:B------:R-:W-:Y:S01]  /*1ba0*/  ISETP.GE.AND P4, PT, R0, UR4, PT ;  /* 0x0000000400007c0c */ /* 0x000fe2000bf86270 */
[----:B-1----:R-:W-:Y:S01]  /*1bb0*/  IMAD.SHL.U32 R42, R4, 0x80, RZ ;  /* 0x00000080042a7824 */ /* 0x002fe200078e00ff */
[----:B------:R-:W-:Y:S01]  /*1bc0*/  ISETP.GE.AND P1, PT, R3, UR4, PT ;  /* 0x0000000403007c0c */ /* 0x000fe2000bf26270 */
[----:B--2---:R-:W-:Y:S01]  /*1bd0*/  IMAD.WIDE.U32 R114, R19, R36, R22 ;  /* 0x0000002413727225 */ /* 0x004fe200078e0016 */
[----:B----4-:R-:W-:-:S02]  /*1be0*/  SEL R6, RZ, 0xffffffff, P3 ;  /* 0xffffffffff067807 */ /* 0x010fc40001800000 */
[----:B------:R-:W-:Y:S01]  /*1bf0*/  SEL R3, RZ, 0x1, P2 ;  /* 0x00000001ff037807 */ /* 0x000fe20001000000 */
[----:B------:R-:W1:Y:S01]  /*1c00*/  @P0 LDC R9, c[0x0][0x42c] ;  /* 0x00010b00ff090b82 */ /* 0x000e620000000800 */
[----:B------:R-:W-:Y:S01]  /*1c10*/  ISETP.GE.AND P2, PT, R185, UR4, PT ;  /* 0x00000004b9007c0c */ /* 0x000fe2000bf46270 */
[----:B------:R-:W-:Y:S01]  /*1c20*/  IMAD.SHL.U32 R6, R6, 0x2, RZ ;  /* 0x0000000206067824 */ /* 0x000fe200078e00ff */
[----:B------:R-:W-:Y:S01]  /*1c30*/  ISETP.GE.AND P3, PT, R102, UR4, PT ;  /* 0x0000000466007c0c */ /* 0x000fe2000bf66270 */
[----:B------:R-:W-:Y:S01]  /*1c40*/  ULDC.64 UR4, c[0x0][0x320] ;  /* 0x0000c80000047ab9 */ /* 0x000fe20000000a00 */
[----:B------:R-:W-:Y:S02]  /*1c50*/  SHF.R.S32.HI R21, RZ, 0x1f, R116 ;  /* 0x0000001fff157819 */ /* 0x000fe40000011474 */
[----:B------:R-:W-:Y:S01]  /*1c60*/  LOP3.LUT R3, R6, 0x2, R3, 0xe2, !PT ;  /* 0x0000000206037812 */ /* 0x000fe200078ee203 */
[----:B------:R-:W2:Y:S01]  /*1c70*/  @P0 LDC R11, c[0x0][0x430] ;  /* 0x00010c00ff0b0b82 */ /* 0x000ea20000000800 */
[----:B------:R-:W-:-:S02]  /*1c80*/  SEL R6, RZ, 0x8, P3 ;  /* 0x00000008ff067807 */ /* 0x000fc40001800000 */
[----:B------:R-:W-:Y:S02]  /*1c90*/  SHF.R.S32.HI R148, RZ, 0x1f, R19 ;  /* 0x0000001fff947819 */ /* 0x000fe40000011413 */
[--C-:B------:R-:W-:Y:S02]  /*1ca0*/  SHF.R.S32.HI R17, RZ, 0x1f, R16.reuse ;  /* 0x0000001fff117819 */ /* 0x100fe40000011410 */
[-C--:B---3--:R-:W-:Y:S02]  /*1cb0*/  ISETP.GE.AND P3, PT, R22, R119.reuse, PT ;  /* 0x000000771600720c */ /* 0x088fe40003f66270 */
[----:B------:R-:W-:Y:S01]  /*1cc0*/  ISETP.GE.AND P5, PT, R185, R119, PT ;  /* 0x00000077b900720c */ /* 0x000fe20003fa6270 */
[----:B------:R-:W-:Y:S01]  /*1cd0*/  IMAD.WIDE.U32 R112, R19, R36, R16 ;  /* 0x0000002413707225 */ /* 0x000fe200078e0010 */
[C-C-:B------:R-:W-:Y:S02]  /*1ce0*/  SHF.L.U64.HI R126, R36.reuse, 0x7, R37.reuse ;  /* 0x00000007247e7819 */ /* 0x140fe40000010225 */
[----:B------:R-:W-:-:S02]  /*1cf0*/  SHF.L.U64.HI R38, R36, 0x6, R37 ;  /* 0x0000000624267819 */ /* 0x000fc40000010225 */
[--C-:B------:R-:W-:Y:S01]  /*1d00*/  SHF.L.U64.HI R125, R4, 0x7, R5.reuse ;  /* 0x00000007047d7819 */ /* 0x100fe20000010205 */
[----:B-1----:R-:W-:Y:S01]  /*1d10*/  @P0 IMAD.HI.U32 R0, R150, R9, RZ ;  /* 0x0000000996000227 */ /* 0x002fe200078e00ff */
[----:B------:R-:W-:Y:S02]  /*1d20*/  SHF.L.U64.HI R128, R4, 0x6, R5 ;  /* 0x0000000604807819 */ /* 0x000fe40000010205 */
[----:B------:R-:W-:Y:S01]  /*1d30*/  P2R R103, PR, RZ, 0x20 ;  /* 0x00000020ff677803 */ /* 0x000fe20000000000 */
[----:B------:R-:W-:Y:S01]  /*1d40*/  IMAD.WIDE.U32 R8, R116, R4, RZ ;  /* 0x0000000474087225 */ /* 0x000fe200078e00ff */
[----:B------:R-:W-:Y:S02]  /*1d50*/  SHF.L.U32 R129, R4, 0x6, RZ ;  /* 0x0000000604817819 */ /* 0x000fe400000006ff */
[----:B0-----:R-:W-:Y:S02]  /*1d60*/  LEA.HI R155, R155, 0x8, RZ, 0x19 ;  /* 0x000000089b9b7811 */ /* 0x001fe400078fc8ff */
[----:B--2---:R-:W-:-:S02]  /*1d70*/  @P0 SHF.R.U32.HI R150, RZ, R11, R0 ;  /* 0x0000000bff960219 */ /* 0x004fc40000011600 */
[----:B------:R-:W-:Y:S02]  /*1d80*/  SEL R0, RZ, 0x4, P2 ;  /* 0x00000004ff007807 */ /* 0x000fe40001000000 */
[----:B------:R-:W-:Y:S01]  /*1d90*/  SHF.R.S32.HI R12, RZ, 0x1f, R150 ;  /* 0x0000001fff0c7819 */ /* 0x000fe20000011496 */
[----:B------:R-:W-:Y:S01]  /*1da0*/  IMAD.WIDE.U32 R10, R150, UR4, R22 ;  /* 0x00000004960a7c25 */ /* 0x000fe2000f8e0016 */
[----:B------:R-:W-:Y:S02]  /*1db0*/  LOP3.LUT R0, R6, R3, R0, 0xfe, !PT ;  /* 0x0000000306007212 */ /* 0x000fe400078efe00 */
[----:B------:R-:W-:Y:S01]  /*1dc0*/  ISETP.NE.U32.AND P0, PT, RZ, UR6, PT ;  /* 0x00000006ff007c0c */ /* 0x000fe2000bf05070 */
[----:B------:R-:W-:Y:S01]  /*1dd0*/  IMAD R6, R21, R4, RZ ;  /* 0x0000000415067224 */ /* 0x000fe200078e02ff */
[----:B------:R-:W-:Y:S01]  /*1de0*/  ISETP.GE.AND P2, PT, R184, R119, PT ;  /* 0x00000077b800720c */ /* 0x000fe20003f46270 */
[----:B------:R-:W-:Y:S01]  /*1df0*/  IMAD R3, R12, UR4, RZ ;  /* 0x000000040c037c24 */ /* 0x000fe2000f8e02ff */
[----:B------:R-:W-:Y:S01]  /*1e00*/  ISETP.NE.AND.EX P0, PT, RZ, UR7, PT, P0 ;  /* 0x00000007ff007c0c */ /* 0x000fe2000bf05300 */
[----:B------:R-:W-:-:S02]  /*1e10*/  IMAD R13, R116, R5, R6 ;  /* 0x00000005740d7224 */ /* 0x000fc400078e0206 */
[----:B------:R-:W-:Y:S01]  /*1e20*/  IMAD R15, R150, UR5, R3 ;  /* 0x00000005960f7c24 */ /* 0x000fe2000f8e0203 */
[----:B------:R-:W-:Y:S01]  /*1e30*/  ULDC.64 UR4, c[0x0][0x2f8] ;  /* 0x0000be0000047ab9 */ /* 0x000fe20000000a00 */
[----:B------:R-:W-:Y:S01]  /*1e40*/  IMAD.IADD R9, R9, 0x1, R13 ;  /* 0x0000000109097824 */ /* 0x000fe200078e020d */
[----:B------:R-:W-:Y:S01]  /*1e50*/  SEL R3, RZ, 0x10, P4 ;  /* 0x00000010ff037807 */ /* 0x000fe20002000000 */
[----:B------:R-:W-:Y:S01]  /*1e60*/  IMAD R13, R12, UR4, RZ ;  /* 0x000000040c0d7c24 */ /* 0x000fe2000f8e02ff */
[----:B------:R-:W0:Y:S01]  /*1e70*/  LDC.64 R6, c[0x0][0x3e8] ;  /* 0x0000fa00ff067b82 */ /* 0x000e220000000a00 */
[----:B------:R-:W-:Y:S01]  /*1e80*/  IMAD.WIDE.U32 R8, R150, UR4, R8 ;  /* 0x0000000496087c25 */ /* 0x000fe2000f8e0008 */
[----:B------:R-:W-:Y:S02]  /*1e90*/  LOP3.LUT R3, R0, R3, RZ, 0xfc, !PT ;  /* 0x0000000300037212 */ /* 0x000fe400078efcff */
[----:B------:R-:W-:Y:S01]  /*1ea0*/  IADD3 R11, R11, R15, RZ ;  /* 0x0000000f0b0b7210 */ /* 0x000fe20007ffe0ff */
[----:B------:R-:W-:Y:S01]  /*1eb0*/  IMAD R13, R150, UR5, R13 ;  /* 0x00000005960d7c24 */ /* 0x000fe2000f8e020d */
[----:B------:R-:W-:Y:S01]  /*1ec0*/  ULDC.64 UR4, c[0x0][0x300] ;  /* 0x0000c00000047ab9 */ /* 0x000fe20000000a00 */
[----:B------:R-:W-:-:S02]  /*1ed0*/  IADD3 R116, P4, R19, R116, RZ ;  /* 0x0000007413747210 */ /* 0x000fc40007f9e0ff */
[----:B------:R-:W-:Y:S01]  /*1ee0*/  IMAD.IADD R9, R9, 0x1, R13 ;  /* 0x0000000109097824 */ /* 0x000fe200078e020d */
[----:B------:R-:W-:Y:S02]  /*1ef0*/  SHF.R.S32.HI R150, RZ, 0x1f, R204 ;  /* 0x0000001fff967819 */ /* 0x000fe400000114cc */
[----:B------:R-:W-:Y:S02]  /*1f00*/  IMAD.X R117, R21, 0x1, R148, P4 ;  /* 0x0000000115757824 */ /* 0x000fe400020e0694 */
[-C--:B0-----:R-:W-:Y:S01]  /*1f10*/  IMAD R12, R148, R6.reuse, RZ ;  /* 0x00000006940c7224 */ /* 0x081fe200078e02ff */
[C---:B------:R-:W-:Y:S01]  /*1f20*/  SHF.L.U64.HI R127, R6.reuse, 0x7, R7 ;  /* 0x00000007067f7819 */ /* 0x040fe20000010207 */
[----:B------:R-:W-:Y:S01]  /*1f30*/  IMAD.WIDE.U32 R108, R19, R6, R16 ;  /* 0x00000006136c7225 */ /* 0x000fe200078e0010 */
[----:B------:R-:W-:-:S03]  /*1f40*/  SHF.L.U64.HI R41, R6, 0x6, R7 ;  /* 0x0000000606297819 */ /* 0x000fc60000010207 */
[C---:B------:R-:W-:Y:S02]  /*1f50*/  IMAD R15, R19.reuse, R7, R12 ;  /* 0x00000007130f7224 */ /* 0x040fe400078e020c */
[----:B------:R-:W-:-:S03]  /*1f60*/  IMAD.WIDE.U32 R110, R19, R6, R22 ;  /* 0x00000006136e7225 */ /* 0x000fc600078e0016 */
[----:B------:R-:W-:Y:S01]  /*1f70*/  IADD3 R109, R109, R15, RZ ;  /* 0x0000000f6d6d7210 */ /* 0x000fe20007ffe0ff */
[----:B------:R-:W-:Y:S02]  /*1f80*/  IMAD.IADD R111, R15, 0x1, R111 ;  /* 0x000000010f6f7824 */ /* 0x000fe400078e026f */
[----:B------:R-:W-:Y:S02]  /*1f90*/  IMAD.SHL.U32 R40, R6, 0x80, RZ ;  /* 0x0000008006287824 */ /* 0x000fe400078e00ff */
[----:B-----5:R-:W-:-:S04]  /*1fa0*/  IMAD.WIDE.U32 R108, R147, R6, R108 ;  /* 0x00000006936c7225 */ /* 0x020fc800078e006c */
[----:B------:R-:W-:-:S04]  /*1fb0*/  IMAD.WIDE.U32 R110, R147, R6, R110 ;  /* 0x00000006936e7225 */ /* 0x000fc800078e006e */
[----:B------:R-:W-:Y:S01]  /*1fc0*/  IMAD.SHL.U32 R39, R6, 0x40, RZ ;  /* 0x0000004006277824 */ /* 0x000fe200078e00ff */
[----:B------:R-:W-:Y:S02]  /*1fd0*/  SHF.R.S32.HI R0, RZ, 0x1f, R29 ;  /* 0x0000001fff007819 */ /* 0x000fe4000001141d */
[----:B------:R-:W-:Y:S02]  /*1fe0*/  SEL R13, R29, RZ, !P0 ;  /* 0x000000ff1d0d7207 */ /* 0x000fe40004000000 */
[----:B------:R-:W-:-:S03]  /*1ff0*/  SEL R0, R0, RZ, !P0 ;  /* 0x000000ff00007207 */ /* 0x000fc60004000000 */
[----:B------:R-:W-:-:S04]  /*2000*/  IMAD.WIDE.U32 R104, R13, UR4, R8 ;  /* 0x000000040d687c25 */ /* 0x000fc8000f8e0008 */
[----:B------:R-:W-:Y:S02]  /*2010*/  IMAD R14, R0, UR4, RZ ;  /* 0x00000004000e7c24 */ /* 0x000fe4000f8e02ff */
[-C--:B------:R-:W-:Y:S02]  /*2020*/  IMAD R8, R148, R4.reuse, RZ ;  /* 0x0000000494087224 */ /* 0x080fe400078e02ff */
[----:B------:R-:W-:Y:S01]  /*2030*/  IMAD R101, R13, UR5, R14 ;  /* 0x000000050d657c24 */ /* 0x000fe2000f8e020e */
[----:B------:R-:W-:Y:S01]  /*2040*/  ULDC.64 UR4, c[0x0][0x328] ;  /* 0x0000ca0000047ab9 */ /* 0x000fe20000000a00 */
[C---:B------:R-:W-:Y:S02]  /*2050*/  IMAD R43, R19.reuse, R5, R8 ;  /* 0x00000005132b7224 */ /* 0x040fe400078e0208 */
[----:B------:R-:W-:-:S04]  /*2060*/  IMAD.WIDE.U32 R8, R19, R4, R22 ;  /* 0x0000000413087225 */ /* 0x000fc800078e0016 */
[----:B------:R-:W-:Y:S01]  /*2070*/  IMAD R0, R0, UR4, RZ ;  /* 0x0000000400007c24 */ /* 0x000fe2000f8e02ff */
[----:B------:R-:W-:Y:S01]  /*2080*/  IADD3 R100, P0, R104, R8, RZ ;  /* 0x0000000868647210 */ /* 0x000fe20007f1e0ff */
[----:B------:R-:W-:Y:S02]  /*2090*/  IMAD.IADD R101, R105, 0x1, R101 ;  /* 0x0000000169657824 */ /* 0x000fe400078e0265 */
[----:B------:R-:W-:Y:S02]  /*20a0*/  IMAD R45, R13, UR5, R0 ;  /* 0x000000050d2d7c24 */ /* 0x000fe4000f8e0200 */
[-C--:B------:R-:W-:Y:S01]  /*20b0*/  IMAD R0, R148, R36.reuse, RZ ;  /* 0x0000002494007224 */ /* 0x080fe200078e02ff */
[----:B------:R-:W-:Y:S01]  /*20c0*/  IADD3.X R43, R101, R9, R43, P0, !PT ;  /* 0x00000009652b7210 */ /* 0x000fe200007fe42b */
[----:B------:R-:W-:Y:S01]  /*20d0*/  IMAD.WIDE.U32 R106, R13, UR4, R10 ;  /* 0x000000040d6a7c25 */ /* 0x000fe2000f8e000a */
[C---:B------:R-:W-:Y:S02]  /*20e0*/  SEL R9, R119.reuse, RZ, P3 ;  /* 0x000000ff77097207 */ /* 0x040fe40001800000 */
[----:B------:R-:W-:Y:S01]  /*20f0*/  SEL R11, R119, RZ, P2 ;  /* 0x000000ff770b7207 */ /* 0x000fe20001000000 */
[----:B------:R-:W-:Y:S01]  /*2100*/  IMAD R13, R19, R37, R0 ;  /* 0x00000025130d7224 */ /* 0x000fe200078e0200 */
[----:B------:R-:W-:Y:S01]  /*2110*/  SEL R0, R119, RZ, P5 ;  /* 0x000000ff77007207 */ /* 0x000fe20002800000 */
[----:B------:R-:W-:Y:S01]  /*2120*/  IMAD.IADD R9, R22, 0x1, R9 ;  /* 0x0000000116097824 */ /* 0x000fe200078e0209 */
[----:B------:R-:W-:Y:S01]  /*2130*/  IADD3 R11, R184, R11, RZ ;  /* 0x0000000bb80b7210 */ /* 0x000fe20007ffe0ff */
[----:B------:R-:W-:Y:S01]  /*2140*/  IMAD.IADD R115, R13, 0x1, R115 ;  /* 0x000000010d737824 */ /* 0x000fe200078e0273 */
[----:B------:R-:W-:Y:S01]  /*2150*/  IADD3 R113, R113, R13, RZ ;  /* 0x0000000d71717210 */ /* 0x000fe20007ffe0ff */
[----:B------:R-:W-:Y:S01]  /*2160*/  IMAD.IADD R13, R185, 0x1, R0 ;  /* 0x00000001b90d7824 */ /* 0x000fe200078e0200 */
[----:B------:R-:W-:Y:S01]  /*2170*/  SHF.R.S32.HI R0, RZ, 0x1f, R9 ;  /* 0x0000001fff007819 */ /* 0x000fe20000011409 */
[----:B------:R-:W-:Y:S01]  /*2180*/  IMAD.WIDE.U32 R114, R147, R36, R114 ;  /* 0x0000002493727225 */ /* 0x000fe200078e0072 */
[----:B------:R-:W-:-:S02]  /*2190*/  SHF.R.S32.HI R10, RZ, 0x1f, R11 ;  /* 0x0000001fff0a7819 */ /* 0x000fc4000001140b */
[----:B------:R-:W-:Y:S01]  /*21a0*/  SHF.R.S32.HI R14, RZ, 0x1f, R13 ;  /* 0x0000001fff0e7819 */ /* 0x000fe2000001140d */
[----:B------:R-:W-:Y:S01]  /*21b0*/  IMAD.WIDE.U32 R112, R147, R36, R112 ;  /* 0x0000002493707225 */ /* 0x000fe200078e0070 */
[CC--:B------:R-:W-:Y:S02]  /*21c0*/  LEA.HI R8, R0.reuse, R9.reuse, RZ, 0x3 ;  /* 0x0000000900087211 */ /* 0x0c0fe400078f18ff */
[----:B------:R-:W-:Y:S01]  /*21d0*/  LEA.HI R0, R0, R9, RZ, 0x6 ;  /* 0x0000000900007211 */ /* 0x000fe200078f30ff */
[----:B------:R-:W-:Y:S01]  /*21e0*/  IMAD.SHL.U32 R119, R119, 0x2, RZ ;  /* 0x0000000277777824 */ /* 0x000fe200078e00ff */
[CC--:B------:R-:W-:Y:S01]  /*21f0*/  LEA.HI R44, R14.reuse, R13.reuse, RZ, 0x3 ;  /* 0x0000000d0e2c7211 */ /* 0x0c0fe200078f18ff */
[----:B------:R-:W-:Y:S01]  /*2200*/  IMAD.IADD R5, R107, 0x1, R45 ;  /* 0x000000016b057824 */ /* 0x000fe200078e022d */
[----:B------:R-:W-:Y:S01]  /*2210*/  LEA.HI R14, R14, R13, RZ, 0x6 ;  /* 0x0000000d0e0e7211 */ /* 0x000fe200078f30ff */
[----:B------:R-:W-:Y:S01]  /*2220*/  IMAD.SHL.U32 R9, R0, 0x80, RZ ;  /* 0x0000008000097824 */ /* 0x000fe200078e00ff */
[----:B------:R-:W-:-:S02]  /*2230*/  LOP3.LUT R0, R189, 0x38, R8, 0xf8, !PT ;  /* 0x00000038bd007812 */ /* 0x000fc400078ef808 */
[----:B------:R-:W-:Y:S01]  /*2240*/  LEA.HI R12, R10, R11, RZ, 0x3 ;  /* 0x0000000b0a0c7211 */ /* 0x000fe200078f18ff */
[----:B------:R-:W-:Y:S01]  /*2250*/  IMAD.SHL.U32 R15, R14, 0x80, RZ ;  /* 0x000000800e0f7824 */ /* 0x000fe200078e00ff */
[----:B------:R-:W-:Y:S02]  /*2260*/  LOP3.LUT R14, R187, 0x38, R8, 0xf8, !PT ;  /* 0x00000038bb0e7812 */ /* 0x000fe400078ef808 */
[----:B------:R-:W-:Y:S02]  /*2270*/  LOP3.LUT R9, R9, 0xffffe000, RZ, 0xc0, !PT ;  /* 0xffffe00009097812 */ /* 0x000fe400078ec0ff */
[----:B------:R-:W-:Y:S02]  /*2280*/  LOP3.LUT R14, R14, R219, RZ, 0x3c, !PT ;  /* 0x000000db0e0e7212 */ /* 0x000fe400078e3cff */
[----:B------:R-:W-:Y:S01]  /*2290*/  LEA.HI R10, R10, R11, RZ, 0x6 ;  /* 0x0000000b0a0a7211 */ /* 0x000fe200078f30ff */
[----:B------:R-:W-:Y:S01]  /*22a0*/  IMAD R146, R190, 0x200, R9 ;  /* 0x00000200be927824 */ /* 0x000fe200078e0209 */
[----:B------:R-:W-:-:S02]  /*22b0*/  IADD3 R144, R14, R9, R193 ;  /* 0x000000090e907210 */ /* 0x000fc40007ffe0c1 */
[----:B------:R-:W-:Y:S02]  /*22c0*/  SHF.R.S32.HI R9, RZ, 0x1f, R147 ;  /* 0x0000001fff097819 */ /* 0x000fe40000011493 */
[----:B------:R-:W-:Y:S02]  /*22d0*/  LOP3.LUT R11, R0, R191, RZ, 0x3c, !PT ;  /* 0x000000bf000b7212 */ /* 0x000fe400078e3cff */
[----:B------:R-:W-:Y:S01]  /*22e0*/  SHF.L.U32 R13, R10, 0x7, RZ ;  /* 0x000000070a0d7819 */ /* 0x000fe200000006ff */
[----:B------:R-:W-:Y:S01]  /*22f0*/  IMAD R0, R9, R6, RZ ;  /* 0x0000000609007224 */ /* 0x000fe200078e02ff */
[C---:B------:R-:W-:Y:S01]  /*2300*/  LOP3.LUT R30, R187.reuse, 0x38, R44, 0xf8, !PT ;  /* 0x00000038bb1e7812 */ /* 0x040fe200078ef82c */
[----:B------:R-:W-:Y:S01]  /*2310*/  IMAD.IADD R146, R146, 0x1, R11 ;  /* 0x0000000192927824 */ /* 0x000fe200078e020b */
[----:B------:R-:W-:Y:S01]  /*2320*/  LOP3.LUT R28, R187, 0x38, R12, 0xf8, !PT ;  /* 0x00000038bb1c7812 */ /* 0x000fe200078ef80c */
[----:B------:R-:W-:Y:S01]  /*2330*/  IMAD R33, R147, R7, R0 ;  /* 0x0000000793217224 */ /* 0x000fe200078e0200 */
[----:B------:R-:W-:Y:S01]  /*2340*/  LOP3.LUT R20, R189, 0x38, R44, 0xf8, !PT ;  /* 0x00000038bd147812 */ /* 0x000fe200078ef82c */
[----:B------:R-:W-:Y:S01]  /*2350*/  IMAD R0, R9, R36, RZ ;  /* 0x0000002409007224 */ /* 0x000fe200078e02ff */
[----:B------:R-:W-:Y:S01]  /*2360*/  LOP3.LUT R15, R15, 0xffffe000, RZ, 0xc0, !PT ;  /* 0xffffe0000f0f7812 */ /* 0x000fe200078ec0ff */
[----:B------:R-:W-:Y:S01]  /*2370*/  IMAD.IADD R34, R109, 0x1, R33 ;  /* 0x000000016d227824 */ /* 0x000fe200078e0221 */
[----:B------:R-:W-:Y:S01]  /*2380*/  LOP3.LUT R10, R189, 0x38, R12, 0xf8, !PT ;  /* 0x00000038bd0a7812 */ /* 0x000fe200078ef80c */
[----:B------:R-:W-:Y:S01]  /*2390*/  IMAD R31, R147, R37, R0 ;  /* 0x00000025931f7224 */ /* 0x000fe200078e0200 */
[----:B------:R-:W-:Y:S01]  /*23a0*/  LOP3.LUT R0, R189, 0x18, R22, 0xf8, !PT ;  /* 0x00000018bd007812 */ /* 0x000fe200078ef816 */
[----:B------:R-:W-:Y:S01]  /*23b0*/  IMAD R139, R190, 0x200, R15 ;  /* 0x00000200be8b7824 */ /* 0x000fe200078e020f */
[----:B------:R-:W-:Y:S01]  /*23c0*/  LOP3.LUT R13, R13, 0xffffe000, RZ, 0xc0, !PT ;  /* 0xffffe0000d0d7812 */ /* 0x000fe200078ec0ff */
[----:B------:R-:W-:Y:S01]  /*23d0*/  IMAD.IADD R33, R33, 0x1, R111 ;  /* 0x0000000121217824 */ /* 0x000fe200078e026f */
[----:B------:R-:W-:-:S02]  /*23e0*/  LOP3.LUT R30, R30, R219, RZ, 0x3c, !PT ;  /* 0x000000db1e1e7212 */ /* 0x000fc400078e3cff */
[----:B------:R-:W-:Y:S02]  /*23f0*/  LOP3.LUT R35, R0, R191, RZ, 0x3c, !PT ;  /* 0x000000bf00237212 */ /* 0x000fe400078e3cff */
[----:B------:R-:W-:Y:S02]  /*2400*/  LOP3.LUT P0, RZ, R211, 0x4, RZ, 0xc0, !PT ;  /* 0x00000004d3ff7812 */ /* 0x000fe4000780c0ff */
[----:B------:R-:W-:Y:S02]  /*2410*/  SEL R0, RZ, 0x20, P1 ;  /* 0x00000020ff007807 */ /* 0x000fe40000800000 */
[----:B------:R-:W-:Y:S02]  /*2420*/  LOP3.LUT R28, R28, R219, RZ, 0x3c, !PT ;  /* 0x000000db1c1c7212 */ /* 0x000fe400078e3cff */
[-C--:B------:R-:W-:Y:S02]  /*2430*/  LOP3.LUT R20, R20, R191.reuse, RZ, 0x3c, !PT ;  /* 0x000000bf14147212 */ /* 0x080fe400078e3cff */
[----:B------:R-:W-:-:S02]  /*2440*/  LOP3.LUT R10, R10, R191, RZ, 0x3c, !PT ;  /* 0x000000bf0a0a7212 */ /* 0x000fc400078e3cff */
[----:B------:R-:W-:Y:S01]  /*2450*/  LEA R145, R190, R13, 0x9 ;  /* 0x0000000dbe917211 */ /* 0x000fe200078e48ff */
[----:B------:R-:W-:Y:S01]  /*2460*/  IMAD.IADD R139, R139, 0x1, R20 ;  /* 0x000000018b8b7824 */ /* 0x000fe200078e0214 */
[----:B------:R-:W-:Y:S02]  /*2470*/  IADD3 R135, R30, R15, R193 ;  /* 0x0000000f1e877210 */ /* 0x000fe40007ffe0c1 */
[----:B------:R-:W-:Y:S02]  /*2480*/  SEL R124, R124, 0xffffffe0, !P0 ;  /* 0xffffffe07c7c7807 */ /* 0x000fe40004000000 */
[----:B------:R-:W-:Y:S02]  /*2490*/  LEA R35, R190, R35, 0x9 ;  /* 0x00000023be237211 */ /* 0x000fe400078e48ff */
[----:B------:R-:W-:Y:S02]  /*24a0*/  LOP3.LUT R29, R8, 0xfffffff8, RZ, 0xc0, !PT ;  /* 0xfffffff8081d7812 */ /* 0x000fe400078ec0ff */
[----:B------:R-:W-:-:S02]  /*24b0*/  LOP3.LUT R21, R12, 0xfffffff8, RZ, 0xc0, !PT ;  /* 0xfffffff80c157812 */ /* 0x000fc400078ec0ff */
[----:B------:R-:W-:Y:S02]  /*24c0*/  LOP3.LUT R15, R44, 0xfffffff8, RZ, 0xc0, !PT ;  /* 0xfffffff82c0f7812 */ /* 0x000fe400078ec0ff */
[----:B------:R-:W-:Y:S02]  /*24d0*/  LOP3.LUT R0, R3, R0, RZ, 0xfc, !PT ;  /* 0x0000000003007212 */ /* 0x000fe400078efcff */
[----:B------:R-:W-:Y:S02]  /*24e0*/  IADD3 R138, R28, R13, R193 ;  /* 0x0000000d1c8a7210 */ /* 0x000fe40007ffe0c1 */
[----:B------:R-:W-:Y:S02]  /*24f0*/  IADD3 R145, R145, R10, RZ ;  /* 0x0000000a91917210 */ /* 0x000fe40007ffe0ff */
[C---:B------:R-:W-:Y:S01]  /*2500*/  SHF.L.U32 R37, R36.reuse, 0x7, RZ ;  /* 0x0000000724257819 */ /* 0x040fe200000006ff */
[----:B------:R-:W-:Y:S01]  /*2510*/  IMAD.SHL.U32 R36, R36, 0x40, RZ ;  /* 0x0000004024247824 */ /* 0x000fe200078e00ff */
[----:B------:R-:W-:Y:S01]  /*2520*/  IADD3 R32, R113, R31, RZ ;  /* 0x0000001f71207210 */ /* 0x000fe20007ffe0ff */
[----:B------:R-:W-:Y:S01]  /*2530*/  IMAD.IADD R31, R31, 0x1, R115 ;  /* 0x000000011f1f7824 */ /* 0x000fe200078e0273 */
[----:B------:R-:W-:-:S02]  /*2540*/  SHF.R.S32.HI R30, RZ, 0x3, R8 ;  /* 0x00000003ff1e7819 */ /* 0x000fc40000011408 */
[----:B------:R-:W-:Y:S02]  /*2550*/  SHF.R.S32.HI R28, RZ, 0x3, R12 ;  /* 0x00000003ff1c7819 */ /* 0x000fe4000001140c */
[----:B------:R-:W-:Y:S02]  /*2560*/  IADD3 R134, R124, R35, RZ ;  /* 0x000000237c867210 */ /* 0x000fe40007ffe0ff */
[----:B------:R-:W-:Y:S02]  /*2570*/  SHF.R.S32.HI R20, RZ, 0x3, R44 ;  /* 0x00000003ff147819 */ /* 0x000fe4000001142c */
[----:B------:R-:W-:Y:S02]  /*2580*/  LOP3.LUT R14, R3, 0x1, RZ, 0xc0, !PT ;  /* 0x00000001030e7812 */ /* 0x000fe400078ec0ff */
[----:B------:R-:W-:Y:S02]  /*2590*/  SHF.R.S32.HI R13, RZ, 0x1f, R29 ;  /* 0x0000001fff0d7819 */ /* 0x000fe4000001141d */
[----:B------:R-:W-:-:S02]  /*25a0*/  SHF.R.S32.HI R12, RZ, 0x1f, R21 ;  /* 0x0000001fff0c7819 */ /* 0x000fc40000011415 */
[----:B------:R-:W-:Y:S02]  /*25b0*/  SHF.R.S32.HI R11, RZ, 0x1f, R15 ;  /* 0x0000001fff0b7819 */ /* 0x000fe4000001140f */
[C---:B------:R-:W-:Y:S02]  /*25c0*/  LOP3.LUT R10, R0.reuse, 0x2, RZ, 0xc0, !PT ;  /* 0x00000002000a7812 */ /* 0x040fe400078ec0ff */
[C---:B------:R-:W-:Y:S02]  /*25d0*/  LOP3.LUT R9, R0.reuse, 0x4, RZ, 0xc0, !PT ;  /* 0x0000000400097812 */ /* 0x040fe400078ec0ff */
[C---:B------:R-:W-:Y:S02]  /*25e0*/  LOP3.LUT R8, R0.reuse, 0x8, RZ, 0xc0, !PT ;  /* 0x0000000800087812 */ /* 0x040fe400078ec0ff */
[C---:B------:R-:W-:Y:S02]  /*25f0*/  LOP3.LUT R7, R0.reuse, 0x10, RZ, 0xc0, !PT ;  /* 0x0000001000077812 */ /* 0x040fe400078ec0ff */
[----:B------:R-:W-:-:S07]  /*2600*/  LOP3.LUT R6, R0, 0x20, RZ, 0xc0, !PT ;  /* 0x0000002000067812 */ /* 0x000fce00078ec0ff */
.L_x_556:
[----:B0-----:R-:W0:Y:S01]  /*2610*/  LDC.64 R120, c[0x0][0x2d8] ;  /* 0x0000b600ff787b82 */ /* 0x001e220000000a00 */
[----:B-12---:R-:W-:Y:S01]  /*2620*/  IADD3 R44, R26, -0x1, RZ ;  /* 0xffffffff1a2c7810 */ /* 0x006fe20007ffe0ff */
[----:B------:R-:W-:Y:S01]  /*2630*/  IMAD R54, R18, 0x6000, R134 ;  /* 0x0000600012367824 */ /* 0x000fe200078e0286 */
[----:B------:R-:W-:Y:S05]  /*2640*/  YIELD ;  /* 0x0000000000007946 */ /* 0x000fea0003800000 */
[----:B------:R-:W1:Y:S01]  /*2650*/  LDC R122, c[0x0][0x3d4] ;  /* 0x0000f500ff7a7b82 */ /* 0x000e620000000800 */
[----:B------:R-:W-:Y:S01]  /*2660*/  SHF.R.S32.HI R46, RZ, 0x1f, R44 ;  /* 0x0000001fff2e7819 */ /* 0x000fe2000001142c */
[-C--:B------:R-:W-:Y:S01]  /*2670*/  IMAD R3, R125, R44.reuse, RZ ;  /* 0x0000002c7d037224 */ /* 0x080fe200078e02ff */
[----:B------:R-:W-:Y:S01]  /*2680*/  BSSY B0, `(.L_x_457) ;  /* 0x0000739000007945 */ /* 0x000fe20003800000 */
[----:B------:R-:W-:-:S04]  /*2690*/  IMAD.WIDE.U32 R132, R42, R44, RZ ;  /* 0x0000002c2a847225 */ /* 0x000fc800078e00ff */
[----:B------:R-:W-:Y:S01]  /*26a0*/  IMAD R3, R46, R42, R3 ;  /* 0x0000002a2e037224 */ /* 0x000fe200078e0203 */
[-C--:B------:R-:W-:Y:S01]  /*26b0*/  IADD3 R4, P5, R100, R132.reuse, RZ ;  /* 0x0000008464047210 */ /* 0x080fe20007fbe0ff */
[----:B------:R-:W-:Y:S01]  /*26c0*/  IMAD R54, R54, 0x2, R25 ;  /* 0x0000000236367824 */ /* 0x000fe200078e0219 */
[----:B------:R-:W-:Y:S01]  /*26d0*/  IADD3 R0, P1, P4, R100, R132, R129 ;  /* 0x0000008464007210 */ /* 0x000fe20007c3e081 */
[----:B------:R-:W-:-:S04]  /*26e0*/  IMAD.IADD R96, R133, 0x1, R3 ;  /* 0x0000000185607824 */ /* 0x000fc800078e0203 */
[----:B------:R-:W-:Y:S01]  /*26f0*/  IMAD.X R26, R96, 0x1, R43, P5 ;  /* 0x00000001601a7824 */ /* 0x000fe200028e062b */
[-C--:B0-----:R-:W-:Y:S02]  /*2700*/  LEA R56, P0, R4, R120.reuse, 0x1 ;  /* 0x0000007804387211 */ /* 0x081fe400078008ff */
[----:B------:R-:W-:Y:S02]  /*2710*/  LEA R52, P5, R0, R120, 0x1 ;  /* 0x0000007800347211 */ /* 0x000fe400078a08ff */
[-C--:B------:R-:W-:Y:S01]  /*2720*/  LEA.HI.X R57, R4, R121.reuse, R26, 0x1, P0 ;  /* 0x0000007904397211 */ /* 0x080fe200000f0c1a */
[----:B------:R-:W-:Y:S01]  /*2730*/  IMAD.MOV.U32 R26, RZ, RZ, R44 ;  /* 0x000000ffff1a7224 */ /* 0x000fe200078e002c */
[----:B------:R-:W-:Y:S02]  /*2740*/  IADD3.X R3, R43, R96, R128, P1, P4 ;  /* 0x000000602b037210 */ /* 0x000fe40000fe8480 */
[----:B-1----:R-:W-:Y:S02]  /*2750*/  ISETP.GE.AND P0, PT, R122, 0x1, PT ;  /* 0x000000017a00780c */ /* 0x002fe40003f06270 */
[----:B------:R-:W-:Y:S01]  /*2760*/  LEA.HI.X R53, R0, R121, R3, 0x1, P5 ;  /* 0x0000007900357211 */ /* 0x000fe200028f0c03 */
[----:B------:R-:W-:Y:S01]  /*2770*/  IMAD R0, R18, 0x6000, R35 ;  /* 0x0000600012007824 */ /* 0x000fe200078e0223 */
[----:B------:R-:W-:-:S04]  /*2780*/  ISETP.GT.AND P1, PT, R44, R123, PT ;  /* 0x0000007b2c00720c */ /* 0x000fc80003f24270 */
[----:B------:R-:W-:Y:S02]  /*2790*/  P2R R118, PR, RZ, 0x2 ;  /* 0x00000002ff767803 */ /* 0x000fe40000000000 */
[----:B------:R-:W-:-:S03]  /*27a0*/  LEA R55, R0, R25, 0x1 ;  /* 0x0000001900377211 */ /* 0x000fc600078e08ff */
[----:B------:R-:W-:Y:S05]  /*27b0*/  @!P0 BRA `(.L_x_458) ;  /* 0x0000006c00c08947 */ /* 0x000fea0003800000 */
[----:B------:R-:W-:Y:S01]  /*27c0*/  ULDC.U8 UR4, c[0x0][0x3f0] ;  /* 0x0000fc0000047ab9 */ /* 0x000fe20000000000 */
[-C--:B------:R-:W-:Y:S01]  /*27d0*/  IMAD R0, R126, R44.reuse, RZ ;  /* 0x0000002c7e007224 */ /* 0x080fe200078e02ff */
[----:B------:R-:W-:Y:S01]  /*27e0*/  ISETP.NE.AND P0, PT, RZ, UR4, PT ;  /* 0x00000004ff007c0c */ /* 0x000fe2000bf05270 */
[-C--:B------:R-:W-:Y:S02]  /*27f0*/  IMAD R45, R127, R44.reuse, RZ ;  /* 0x0000002c7f2d7224 */ /* 0x080fe400078e02ff */
[----:B------:R-:W-:Y:S02]  /*2800*/  IMAD R3, R46, R37, R0 ;  /* 0x000000252e037224 */ /* 0x000fe400078e0200 */
[----:B------:R-:W-:-:S04]  /*2810*/  IMAD.WIDE.U32 R94, R37, R44, RZ ;  /* 0x0000002c255e7225 */ /* 0x000fc800078e00ff */
[----:B------:R-:W-:Y:S01]  /*2820*/  IMAD R4, R26, -0x80, R27 ;  /* 0xffffff801a047824 */ /* 0x000fe200078e021b */
[----:B------:R-:W-:Y:S01]  /*2830*/  IADD3 R0, R95, R3, RZ ;  /* 0x000000035f007210 */ /* 0x000fe20007ffe0ff */
[----:B------:R-:W-:Y:S02]  /*2840*/  IMAD R45, R46, R40, R45 ;  /* 0x000000282e2d7224 */ /* 0x000fe400078e022d */
[----:B------:R-:W-:Y:S01]  /*2850*/  IMAD.WIDE.U32 R92, R40, R44, RZ ;  /* 0x0000002c285c7225 */ /* 0x000fe200078e00ff */
[----:B------:R-:W-:-:S03]  /*2860*/  VIMNMX R4, R4, 0x80, PT ;  /* 0x0000008004047848 */ /* 0x000fc60003fe0100 */
[----:B------:R-:W-:Y:S01]  /*2870*/  IMAD.IADD R3, R93, 0x1, R45 ;  /* 0x000000015d037824 */ /* 0x000fe200078e022d */
[----:B------:R-:W-:Y:S06]  /*2880*/  @!P0 BRA `(.L_x_459) ;  /* 0x0000003000f08947 */ /* 0x000fec0003800000 */
[----:B------:R-:W-:Y:S01]  /*2890*/  ISETP.GE.AND P0, PT, R19, R4, PT ;  /* 0x000000041300720c */ /* 0x000fe20003f06270 */
[----:B------:R-:W-:Y:S01]  /*28a0*/  BSSY B1, `(.L_x_460) ;  /* 0x000003c000017945 */ /* 0x000fe20003800000 */
        /* <DEDUP_REMOVED lines=13> */
[----:B------:R-:W-:Y:S06]  /*2980*/  @P0 BRA `(.L_x_461) ;  /* 0x0000000000b40947 */ /* 0x000fec0003800000 */
[----:B------:R-:W-:Y:S01]  /*2990*/  IADD3 R45, P4, R112, R94, RZ ;  /* 0x0000005e702d7210 */ /* 0x000fe20007f9e0ff */
[----:B------:R-:W-:Y:S01]  /*29a0*/  ULDC.64 UR4, c[0x0][0x3c8] ;  /* 0x0000f20000047ab9 */ /* 0x000fe20000000a00 */
[----:B------:R-:W-:Y:S01]  /*29b0*/  IADD3 R47, P1, R108, R92, RZ ;  /* 0x0000005c6c2f7210 */ /* 0x000fe20007f3e0ff */
[----:B------:R-:W-:Y:S01]  /*29c0*/  ULDC.64 UR6, c[0x0][0x3e0] ;  /* 0x0000f80000067ab9 */ /* 0x000fe20000000a00 */
[----:B------:R-:W-:Y:S01]  /*29d0*/  VIADD R51, R16, 0x10 ;  /* 0x0000001010337836 */ /* 0x000fe20000000000 */
[----:B------:R-:W-:Y:S01]  /*29e0*/  CS2R R130, SRZ ;  /* 0x0000000000827805 */ /* 0x000fe2000001ff00 */
[----:B------:R-:W-:Y:S01]  /*29f0*/  IMAD.X R46, R0, 0x1, R32, P4 ;  /* 0x00000001002e7824 */ /* 0x000fe200020e0620 */
[----:B------:R-:W-:Y:S02]  /*2a00*/  LEA R44, P4, R45, UR4, 0x1 ;  /* 0x000000042d2c7c11 */ /* 0x000fe4000f8808ff */
[----:B------:R-:W-:Y:S02]  /*2a10*/  CS2R R98, SRZ ;  /* 0x0000000000627805 */ /* 0x000fe4000001ff00 */
[----:B------:R-:W-:-:S02]  /*2a20*/  IADD3.X R50, R3, R34, RZ, P1, !PT ;  /* 0x0000002203327210 */ /* 0x000fc40000ffe4ff */
[----:B------:R-:W-:Y:S02]  /*2a30*/  CS2R R132, SRZ ;  /* 0x0000000000847805 */ /* 0x000fe4000001ff00 */
[----:B------:R-:W-:Y:S02]  /*2a40*/  LEA.HI.X R45, R45, UR5, R46, 0x1, P4 ;  /* 0x000000052d2d7c11 */ /* 0x000fe4000a0f0c2e */
[----:B------:R-:W-:Y:S02]  /*2a50*/  CS2R R120, SRZ ;  /* 0x0000000000787805 */ /* 0x000fe4000001ff00 */
[C---:B------:R-:W-:Y:S02]  /*2a60*/  LEA R46, P4, R47.reuse, UR6, 0x1 ;  /* 0x000000062f2e7c11 */ /* 0x040fe4000f8808ff */
[----:B------:R-:W-:Y:S02]  /*2a70*/  ISETP.GE.AND P1, PT, R16, R122, PT ;  /* 0x0000007a1000720c */ /* 0x000fe40003f26270 */
[----:B------:R-:W-:-:S02]  /*2a80*/  LEA.HI.X R47, R47, UR7, R50, 0x1, P4 ;  /* 0x000000072f2f7c11 */ /* 0x000fc4000a0f0c32 */
[----:B------:R-:W-:Y:S01]  /*2a90*/  ISETP.GE.AND P4, PT, R51, R122, PT ;  /* 0x0000007a3300720c */ /* 0x000fe20003f86270 */
[C---:B------:R-:W-:Y:S01]  /*2aa0*/  VIADD R51, R16.reuse, 0x20 ;  /* 0x0000002010337836 */ /* 0x040fe20000000000 */
[----:B------:R-:W-:-:S07]  /*2ab0*/  IADD3 R59, R16, 0x30, RZ ;  /* 0x00000030103b7810 */ /* 0x000fce0007ffe0ff */
[----:B------:R0:W5:Y:S04]  /*2ac0*/  @!P1 LDG.E.64 R130, desc[UR36][R44.64] ;  /* 0x000000242c829981 */ /* 0x000168000c1e1b00 */
[----:B------:R0:W5:Y:S01]  /*2ad0*/  @!P1 LDG.E.64 R132, desc[UR36][R46.64] ;  /* 0x000000242e849981 */ /* 0x000162000c1e1b00 */
[----:B------:R-:W-:-:S03]  /*2ae0*/  ISETP.GE.AND P1, PT, R51, R122, PT ;  /* 0x0000007a3300720c */ /* 0x000fc60003f26270 */
[----:B------:R0:W5:Y:S04]  /*2af0*/  @!P4 LDG.E.64 R98, desc[UR36][R44.64+0x20] ;  /* 0x000020242c62c981 */ /* 0x000168000c1e1b00 */
[----:B------:R0:W5:Y:S01]  /*2b00*/  @!P4 LDG.E.64 R120, desc[UR36][R46.64+0x20] ;  /* 0x000020242e78c981 */ /* 0x000162000c1e1b00 */
[----:B------:R-:W-:Y:S02]  /*2b10*/  ISETP.GE.AND P4, PT, R59, R122, PT ;  /* 0x0000007a3b00720c */ /* 0x000fe40003f86270 */
[----:B------:R-:W-:Y:S02]  /*2b20*/  CS2R R90, SRZ ;  /* 0x00000000005a7805 */ /* 0x000fe4000001ff00 */
[----:B------:R-:W-:Y:S02]  /*2b30*/  CS2R R96, SRZ ;  /* 0x0000000000607805 */ /* 0x000fe4000001ff00 */
[----:B------:R-:W-:-:S02]  /*2b40*/  CS2R R86, SRZ ;  /* 0x0000000000567805 */ /* 0x000fc4000001ff00 */
[----:B------:R-:W-:Y:S01]  /*2b50*/  CS2R R88, SRZ ;  /* 0x0000000000587805 */ /* 0x000fe2000001ff00 */
[C---:B------:R-:W-:Y:S02]  /*2b60*/  VIADD R51, R16.reuse, 0x40 ;  /* 0x0000004010337836 */ /* 0x040fe40000000000 */
[----:B------:R-:W-:Y:S01]  /*2b70*/  VIADD R59, R16, 0x50 ;  /* 0x00000050103b7836 */ /* 0x000fe20000000000 */
        /* <DEDUP_REMOVED lines=10> */
[----:B------:R0:W5:Y:S04]  /*2c20*/  @!P1 LDG.E.64 R82, desc[UR36][R44.64+0x80] ;  /* 0x000080242c529981 */ /* 0x000168000c1e1b00 */
[----:B------:R0:W5:Y:S04]  /*2c30*/  @!P1 LDG.E.64 R84, desc[UR36][R46.64+0x80] ;  /* 0x000080242e549981 */ /* 0x000168000c1e1b00 */
[----:B------:R0:W5:Y:S04]  /*2c40*/  @!P4 LDG.E.64 R78, desc[UR36][R44.64+0xa0] ;  /* 0x0000a0242c4ec981 */ /* 0x000168000c1e1b00 */
[----:B------:R0:W5:Y:S02]  /*2c50*/  @!P4 LDG.E.64 R80, desc[UR36][R46.64+0xa0] ;  /* 0x0000a0242e50c981 */ /* 0x000164000c1e1b00 */
.L_x_461:
[----:B------:R-:W-:Y:S05]  /*2c60*/  BSYNC B1 ;  /* 0x0000000000017941 */ /* 0x000fea0003800000 */
.L_x_460:
        /* <DEDUP_REMOVED lines=12> */
[----:B-----5:R-:W-:Y:S01]  /*2d30*/  MOV R136, R78 ;  /* 0x0000004e00887202 */ /* 0x020fe20000000f00 */
[----:B------:R-:W-:Y:S01]  /*2d40*/  IMAD.MOV.U32 R137, RZ, RZ, R79 ;  /* 0x000000ffff897224 */ /* 0x000fe200078e004f */
[----:B------:R-:W-:Y:S01]  /*2d50*/  CS2R R76, SRZ ;  /* 0x00000000004c7805 */ /* 0x000fe2000001ff00 */
[----:B------:R-:W-:Y:S06]  /*2d60*/  @P4 BRA `(.L_x_463) ;  /* 0x0000000000b44947 */ /* 0x000fec0003800000 */
[----:B------:R-:W-:Y:S01]  /*2d70*/  IADD3 R94, P1, P5, R112, R94, R36 ;  /* 0x0000005e705e7210 */ /* 0x000fe20007d3e024 */
[----:B------:R-:W-:Y:S01]  /*2d80*/  ULDC.64 UR4, c[0x0][0x3c8] ;  /* 0x0000f20000047ab9 */ /* 0x000fe20000000a00 */
[----:B------:R-:W-:Y:S01]  /*2d90*/  ULDC.64 UR6, c[0x0][0x3e0] ;  /* 0x0000f80000067ab9 */ /* 0x000fe20000000a00 */
[----:B------:R-:W-:Y:S02]  /*2da0*/  CS2R R74, SRZ ;  /* 0x00000000004a7805 */ /* 0x000fe4000001ff00 */
[----:B0-----:R-:W-:Y:S02]  /*2db0*/  IADD3.X R45, R32, R0, R38, P1, P5 ;  /* 0x00000000202d7210 */ /* 0x001fe40000fea426 */
[----:B------:R-:W-:Y:S02]  /*2dc0*/  CS2R R76, SRZ ;  /* 0x00000000004c7805 */ /* 0x000fe4000001ff00 */
[----:B------:R-:W-:-:S04]  /*2dd0*/  IADD3 R92, P1, P5, R108, R92, R39 ;  /* 0x0000005c6c5c7210 */ /* 0x000fc80007d3e027 */
[----:B------:R-:W-:Y:S02]  /*2de0*/  IADD3.X R3, R34, R3, R41, P1, P5 ;  /* 0x0000000322037210 */ /* 0x000fe40000fea429 */
[----:B------:R-:W-:-:S04]  /*2df0*/  LEA R44, P1, R94, UR4, 0x1 ;  /* 0x000000045e2c7c11 */ /* 0x000fc8000f8208ff */
[----:B------:R-:W-:Y:S02]  /*2e00*/  LEA.HI.X R45, R94, UR5, R45, 0x1, P1 ;  /* 0x000000055e2d7c11 */ /* 0x000fe400088f0c2d */
[----:B------:R-:W-:-:S04]  /*2e10*/  LEA R46, P1, R92, UR6, 0x1 ;  /* 0x000000065c2e7c11 */ /* 0x000fc8000f8208ff */
[----:B------:R-:W-:Y:S01]  /*2e20*/  LEA.HI.X R47, R92, UR7, R3, 0x1, P1 ;  /* 0x000000075c2f7c11 */ /* 0x000fe200088f0c03 */
[C---:B------:R-:W-:Y:S01]  /*2e30*/  VIADD R3, R16.reuse, 0x10 ;  /* 0x0000001010037836 */ /* 0x040fe20000000000 */
[----:B------:R-:W-:Y:S02]  /*2e40*/  ISETP.GE.AND P1, PT, R16, R122, PT ;  /* 0x0000007a1000720c */ /* 0x000fe40003f26270 */
[----:B------:R-:W-:Y:S02]  /*2e50*/  CS2R R70, SRZ ;  /* 0x0000000000467805 */ /* 0x000fe4000001ff00 */
[----:B------:R-:W-:-:S09]  /*2e60*/  CS2R R72, SRZ ;  /* 0x0000000000487805 */ /* 0x000fd2000001ff00 */
[----:B------:R1:W5:Y:S04]  /*2e70*/  @!P1 LDG.E.64 R74, desc[UR36][R44.64] ;  /* 0x000000242c4a9981 */ /* 0x000368000c1e1b00 */
[----:B------:R1:W5:Y:S01]  /*2e80*/  @!P1 LDG.E.64 R76, desc[UR36][R46.64] ;  /* 0x000000242e4c9981 */ /* 0x000362000c1e1b00 */
[----:B------:R-:W-:Y:S02]  /*2e90*/  ISETP.GE.AND P1, PT, R3, R122, PT ;  /* 0x0000007a0300720c */ /* 0x000fe40003f26270 */
[----:B------:R-:W-:Y:S02]  /*2ea0*/  IADD3 R3, R16, 0x20, RZ ;  /* 0x0000002010037810 */ /* 0x000fe40007ffe0ff */
[----:B------:R-:W-:Y:S02]  /*2eb0*/  CS2R R66, SRZ ;  /* 0x0000000000427805 */ /* 0x000fe4000001ff00 */
[----:B------:R-:W-:-:S07]  /*2ec0*/  CS2R R68, SRZ ;  /* 0x0000000000447805 */ /* 0x000fce000001ff00 */
[----:B------:R1:W5:Y:S04]  /*2ed0*/  @!P1 LDG.E.64 R70, desc[UR36][R44.64+0x20] ;  /* 0x000020242c469981 */ /* 0x000368000c1e1b00 */
[----:B------:R1:W5:Y:S01]  /*2ee0*/  @!P1 LDG.E.64 R72, desc[UR36][R46.64+0x20] ;  /* 0x000020242e489981 */ /* 0x000362000c1e1b00 */
[----:B------:R-:W-:Y:S01]  /*2ef0*/  ISETP.GE.AND P1, PT, R3, R122, PT ;  /* 0x0000007a0300720c */ /* 0x000fe20003f26270 */
[----:B------:R-:W-:Y:S01]  /*2f00*/  VIADD R3, R16, 0x30 ;  /* 0x0000003010037836 */ /* 0x000fe20000000000 */
[----:B------:R-:W-:Y:S02]  /*2f10*/  CS2R R62, SRZ ;  /* 0x00000000003e7805 */ /* 0x000fe4000001ff00 */
[----:B------:R-:W-:-:S09]  /*2f20*/  CS2R R64, SRZ ;  /* 0x0000000000407805 */ /* 0x000fd2000001ff00 */
        /* <DEDUP_REMOVED lines=14> */
[----:B------:R-:W-:-:S13]  /*3010*/  ISETP.GE.AND P1, PT, R3, R122, PT ;  /* 0x0000007a0300720c */ /* 0x000fda0003f26270 */
[----:B------:R1:W5:Y:S04]  /*3020*/  @!P1 LDG.E.64 R48, desc[UR36][R44.64+0xa0] ;  /* 0x0000a0242c309981 */ /* 0x000368000c1e1b00 */
[----:B------:R1:W5:Y:S02]  /*3030*/  @!P1 LDG.E.64 R50, desc[UR36][R46.64+0xa0] ;  /* 0x0000a0242e329981 */ /* 0x000364000c1e1b00 */
.L_x_463:
[----:B------:R-:W-:Y:S05]  /*3040*/  BSYNC B1 ;  /* 0x0000000000017941 */ /* 0x000fea0003800000 */
.L_x_462:
[----:B------:R-:W-:Y:S01]  /*3050*/  IMAD.MOV.U32 R0, RZ, RZ, R82 ;  /* 0x000000ffff007224 */ /* 0x000fe200078e0052 */
[----:B01----:R-:W-:Y:S01]  /*3060*/  MOV R45, R91 ;  /* 0x0000005b002d7202 */ /* 0x003fe20000000f00 */
[----:B------:R-:W-:Y:S01]  /*3070*/  IMAD.MOV.U32 R3, RZ, RZ, R83 ;  /* 0x000000ffff037224 */ /* 0x000fe200078e0053 */
[----:B------:R-:W-:Y:S01]  /*3080*/  PRMT R156, R136, 0x5410, R137 ;  /* 0x00005410889c7816 */ /* 0x000fe20000000089 */
[----:B------:R-:W-:Y:S01]  /*3090*/  IMAD.MOV.U32 R44, RZ, RZ, R90 ;  /* 0x000000ffff2c7224 */ /* 0x000fe200078e005a */
[----:B------:R-:W-:Y:S02]  /*30a0*/  ISETP.NE.AND P1, PT, R188, 0x3, PT ;  /* 0x00000003bc00780c */ /* 0x000fe40003f25270 */
[----:B------:R-:W-:Y:S01]  /*30b0*/  PRMT R158, R0, 0x5410, R3 ;  /* 0x00005410009e7816 */ /* 0x000fe20000000003 */
[----:B------:R-:W-:Y:S01]  /*30c0*/  IMAD.MOV.U32 R3, RZ, RZ, R87 ;  /* 0x000000ffff037224 */ /* 0x000fe200078e0057 */
[----:B------:R-:W-:Y:S02]  /*30d0*/  MOV R0, R86 ;  /* 0x0000005600007202 */ /* 0x000fe40000000f00 */
[----:B------:R-:W-:Y:S01]  /*30e0*/  PRMT R168, R44, 0x5410, R45 ;  /* 0x000054102ca87816 */ /* 0x000fe2000000002d */
[----:B------:R-:W-:Y:S01]  /*30f0*/  IMAD.MOV.U32 R45, RZ, RZ, R131 ;  /* 0x000000ffff2d7224 */ /* 0x000fe200078e0083 */
[----:B------:R-:W-:Y:S01]  /*3100*/  PRMT R160, R0, 0x5410, R3 ;  /* 0x0000541000a07816 */ /* 0x000fe20000000003 */
[----:B------:R-:W-:Y:S01]  /*3110*/  IMAD.MOV.U32 R0, RZ, RZ, R98 ;  /* 0x000000ffff007224 */ /* 0x000fe200078e0062 */
[----:B------:R-:W-:Y:S01]  /*3120*/  MOV R44, R130 ;  /* 0x00000082002c7202 */ /* 0x000fe20000000f00 */
[----:B------:R-:W-:-:S03]  /*3130*/  IMAD.MOV.U32 R3, RZ, RZ, R99 ;  /* 0x000000ffff037224 */ /* 0x000fc600078e0063 */
        /* <DEDUP_REMOVED lines=10> */
[----:B------:R-:W-:Y:S02]  /*31e0*/  MOV R0, R88 ;  /* 0x0000005800007202 */ /* 0x000fe40000000f00 */
        /* <DEDUP_REMOVED lines=8> */
[----:B-----5:R-:W-:Y:S01]  /*3270*/  IMAD.MOV.U32 R0, RZ, RZ, R48 ;  /* 0x000000ffff007224 */ /* 0x020fe200078e0030 */
        /* <DEDUP_REMOVED lines=34> */
[----:B------:R-:W-:Y:S02]  /*34a0*/  PRMT R143, R45, 0x5410, R44 ;  /* 0x000054102d8f7816 */ /* 0x000fe4000000002c */
[----:B------:R-:W-:Y:S01]  /*34b0*/  PRMT R153, R3, 0x5410, R0 ;  /* 0x0000541003997816 */ /* 0x000fe20000000000 */
[----:B------:R-:W-:Y:S06]  /*34c0*/  @!P1 BRA `(.L_x_464) ;  /* 0x0000000000049947 */ /* 0x000fec0003800000 */
[----:B------:R-:W-:Y:S01]  /*34d0*/  BPT.TRAP 0x1 ;  /* 0x000000040000795c */ /* 0x000fe20000300000 */
.L_x_464:
[----:B------:R-:W-:Y:S01]  /*34e0*/  IMAD R3, R18, 0x8, R2 ;  /* 0x0000000812037824 */ /* 0x000fe200078e0202 */
[----:B------:R-:W-:Y:S01]  /*34f0*/  SHF.L.U32 R0, R186, 0x1f, RZ ;  /* 0x0000001fba007819 */ /* 0x000fe200000006ff */
[----:B------:R-:W-:Y:S03]  /*3500*/  BSSY B1, `(.L_x_465) ;  /* 0x0000003000017945 */ /* 0x000fe60003800000 */
[----:B------:R-:W0:Y:S02]  /*3510*/  SYNCS.PHASECHK.TRANS64.TRYWAIT P5, [R3+URZ+0x34890], R0 ;  /* 0x03489000030075a7 */ /* 0x000e2400080a017f */
[----:B0-----:R-:W-:Y:S05]  /*3520*/  @!P5 BRA `(.L_x_466) ;  /* 0x000001a00024d947 */ /* 0x001fea0003800000 */
.L_x_762:
[----:B------:R-:W-:Y:S05]  /*3530*/  BSYNC B1 ;  /* 0x0000000000017941 */ /* 0x000fea0003800000 */
.L_x_465:
[----:B------:R-:W-:Y:S04]  /*3540*/  BSSY B1, `(.L_x_467) ;  /* 0x0000139000017945 */ /* 0x000fe80003800000 */
[----:B------:R-:W-:Y:S05]  /*3550*/  @P0 BRA `(.L_x_468) ;  /* 0x0000001000dc0947 */ /* 0x000fea0003800000 */
[----:B------:R-:W-:Y:S01]  /*3560*/  ISETP.NE.AND P0, PT, R14, RZ, PT ;  /* 0x000000ff0e00720c */ /* 0x000fe20003f05270 */
[----:B------:R-:W-:-:S12]  /*3570*/  BSSY B2, `(.L_x_469) ;  /* 0x0000031000027945 */ /* 0x000fd80003800000 */
[----:B------:R-:W-:Y:S05]  /*3580*/  @!P0 BRA `(.L_x_470) ;  /* 0x0000000000bc8947 */ /* 0x000fea0003800000 */
[----:B------:R1:W2:Y:S01]  /*3590*/  LDS.128 R44, [R55] ;  /* 0x00000000372c7984 */ /* 0x0002a20000000c00 */
[----:B------:R-:W-:Y:S01]  /*35a0*/  ISETP.GE.AND P0, PT, R16, R122, PT ;  /* 0x0000007a1000720c */ /* 0x000fe20003f06270 */
[----:B------:R-:W-:-:S12]  /*35b0*/  BSSY B3, `(.L_x_471) ;  /* 0x000002b000037945 */ /* 0x000fd80003800000 */
[----:B-1----:R-:W-:Y:S05]  /*35c0*/  @P0 BRA `(.L_x_472) ;  /* 0x0000000000a40947 */ /* 0x002fea0003800000 */
[--C-:B------:R-:W-:Y:S01]  /*35d0*/  SHF.R.U64 R161, R130, 0x10, R131.reuse ;  /* 0x0000001082a17819 */ /* 0x100fe20000001283 */
[--C-:B--2---:R-:W-:Y:S01]  /*35e0*/  HADD2.F32 R162, -RZ, R45.reuse.H1_H1 ;  /* 0x3000002dffa27230 */ /* 0x104fe20000004100 */
[----:B------:R-:W-:Y:S01]  /*35f0*/  SHF.R.U32.HI R130, RZ, 0x10, R131 ;  /* 0x00000010ff827819 */ /* 0x000fe20000011683 */
[----:B------:R-:W-:Y:S01]  /*3600*/  HADD2.F32 R166, -RZ, R45.H0_H0 ;  /* 0x2000002dffa67230 */ /* 0x000fe20000004100 */
[--C-:B------:R-:W-:Y:S01]  /*3610*/  SHF.R.U64 R131, R132, 0x10, R133.reuse ;  /* 0x0000001084837819 */ /* 0x100fe20000001285 */
[--C-:B------:R-:W-:Y:S01]  /*3620*/  HADD2.F32 R132, -RZ, R47.reuse.H1_H1 ;  /* 0x3000002fff847230 */ /* 0x100fe20000004100 */
[----:B------:R-:W-:Y:S01]  /*3630*/  SHF.R.U32.HI R133, RZ, 0x10, R133 ;  /* 0x00000010ff857819 */ /* 0x000fe20000011685 */
[----:B------:R-:W-:Y:S02]  /*3640*/  HADD2.F32 R164, -RZ, R47.H0_H0 ;  /* 0x2000002fffa47230 */ /* 0x000fe40000004100 */
[----:B------:R-:W-:Y:S02]  /*3650*/  HADD2.F32 R163, -RZ, R131.H0_H0 ;  /* 0x20000083ffa37230 */ /* 0x000fe40000004100 */
[----:B------:R-:W-:-:S02]  /*3660*/  HADD2.F32 R133, -RZ, R133.H0_H0 ;  /* 0x20000085ff857230 */ /* 0x000fc40000004100 */
[----:B------:R-:W-:Y:S02]  /*3670*/  HADD2.F32 R161, -RZ, R161.H0_H0 ;  /* 0x200000a1ffa17230 */ /* 0x000fe40000004100 */
[----:B------:R-:W-:Y:S01]  /*3680*/  FMUL.FTZ R45, R162, R163 ;  /* 0x000000a3a22d7220 */ /* 0x000fe20000410000 */
[----:B------:R-:W-:Y:S02]  /*3690*/  HADD2.F32 R131, -RZ, R130.H0_H0 ;  /* 0x20000082ff837230 */ /* 0x000fe40000004100 */
[----:B------:R-:W-:Y:S01]  /*36a0*/  FMUL.FTZ R47, R132, R133 ;  /* 0x00000085842f7220 */ /* 0x000fe20000410000 */
[----:B------:R-:W-:Y:S01]  /*36b0*/  FMUL.FTZ R163, R166, R163 ;  /* 0x000000a3a6a37220 */ /* 0x000fe20000410000 */
[----:B------:R-:W-:Y:S01]  /*36c0*/  FMUL.FTZ R133, R164, R133 ;  /* 0x00000085a4857220 */ /* 0x000fe20000410000 */
[----:B------:R-:W-:Y:S01]  /*36d0*/  FFMA.FTZ R45, R166, R161, -R45 ;  /* 0x000000a1a62d7223 */ /* 0x000fe2000001082d */
[----:B------:R-:W-:Y:S01]  /*36e0*/  FFMA.FTZ R47, R164, R131, -R47 ;  /* 0x00000083a42f7223 */ /* 0x000fe2000001082f */
[----:B------:R-:W-:Y:S01]  /*36f0*/  FFMA.FTZ R130, R162, R161, R163 ;  /* 0x000000a1a2827223 */ /* 0x000fe200000100a3 */
[----:B------:R-:W-:Y:S01]  /*3700*/  FFMA.FTZ R132, R132, R131, R133 ;  /* 0x0000008384847223 */ /* 0x000fe20000010085 */
[----:B------:R-:W-:-:S02]  /*3710*/  HADD2.F32 R133, -RZ, R167.H0_H0 ;  /* 0x200000a7ff857230 */ /* 0x000fc40000004100 */
[--C-:B------:R-:W-:Y:S01]  /*3720*/  HADD2.F32 R162, -RZ, R44.reuse.H1_H1 ;  /* 0x3000002cffa27230 */ /* 0x100fe20000004100 */
[----:B------:R-:W-:Y:S01]  /*3730*/  F2FP.F16.F32.PACK_AB R45, R130, R45 ;  /* 0x0000002d822d723e */ /* 0x000fe200000000ff */
[----:B------:R-:W-:Y:S01]  /*3740*/  HADD2.F32 R164, -RZ, R44.H0_H0 ;  /* 0x2000002cffa47230 */ /* 0x000fe20000004100 */
[----:B------:R-:W-:Y:S01]  /*3750*/  F2FP.F16.F32.PACK_AB R47, R132, R47 ;  /* 0x0000002f842f723e */ /* 0x000fe200000000ff */
[----:B------:R-:W-:Y:S02]  /*3760*/  HADD2.F32 R131, -RZ, R167.H1_H1 ;  /* 0x300000a7ff837230 */ /* 0x000fe40000004100 */
[-C--:B------:R-:W-:Y:S01]  /*3770*/  FMUL.FTZ R163, R162, R133.reuse ;  /* 0x00000085a2a37220 */ /* 0x080fe20000410000 */
[--C-:B------:R-:W-:Y:S02]  /*3780*/  HADD2.F32 R44, -RZ, R46.reuse.H1_H1 ;  /* 0x3000002eff2c7230 */ /* 0x100fe40000004100 */
[----:B------:R-:W-:Y:S01]  /*3790*/  FMUL.FTZ R167, R164, R133 ;  /* 0x00000085a4a77220 */ /* 0x000fe20000410000 */
[----:B------:R-:W-:-:S02]  /*37a0*/  HADD2.F32 R46, -RZ, R46.H0_H0 ;  /* 0x2000002eff2e7230 */ /* 0x000fc40000004100 */
[--C-:B------:R-:W-:Y:S02]  /*37b0*/  HADD2.F32 R161, -RZ, R165.reuse.H0_H0 ;  /* 0x200000a5ffa17230 */ /* 0x100fe40000004100 */
[-C--:B------:R-:W-:Y:S01]  /*37c0*/  FMUL.FTZ R133, R44, R131.reuse ;  /* 0x000000832c857220 */ /* 0x080fe20000410000 */
[----:B------:R-:W-:Y:S02]  /*37d0*/  HADD2.F32 R165, -RZ, R165.H1_H1 ;  /* 0x300000a5ffa57230 */ /* 0x000fe40000004100 */
[----:B------:R-:W-:Y:S01]  /*37e0*/  FMUL.FTZ R131, R46, R131 ;  /* 0x000000832e837220 */ /* 0x000fe20000410000 */
[-C--:B------:R-:W-:Y:S01]  /*37f0*/  FFMA.FTZ R163, R164, R161.reuse, -R163 ;  /* 0x000000a1a4a37223 */ /* 0x080fe200000108a3 */
[----:B------:R-:W-:Y:S01]  /*3800*/  FFMA.FTZ R162, R162, R161, R167 ;  /* 0x000000a1a2a27223 */ /* 0x000fe200000100a7 */
[-C--:B------:R-:W-:Y:S01]  /*3810*/  FFMA.FTZ R133, R46, R165.reuse, -R133 ;  /* 0x000000a52e857223 */ /* 0x080fe20000010885 */
[----:B------:R-:W-:-:S03]  /*3820*/  FFMA.FTZ R44, R44, R165, R131 ;  /* 0x000000a52c2c7223 */ /* 0x000fc60000010083 */
[----:B------:R-:W-:Y:S02]  /*3830*/  F2FP.F16.F32.PACK_AB R162, R162, R163 ;  /* 0x000000a3a2a2723e */ /* 0x000fe400000000ff */
[----:B------:R-:W-:Y:S02]  /*3840*/  F2FP.F16.F32.PACK_AB R46, R44, R133 ;  /* 0x000000852c2e723e */ /* 0x000fe400000000ff */
[----:B------:R-:W-:-:S07]  /*3850*/  MOV R44, R162 ;  /* 0x000000a2002c7202 */ /* 0x000fce0000000f00 */
.L_x_472:
[----:B------:R-:W-:Y:S05]  /*3860*/  BSYNC B3 ;  /* 0x0000000000037941 */ /* 0x000fea0003800000 */
.L_x_471:
[----:B--2---:R1:W-:Y:S02]  /*3870*/  STG.E.128 desc[UR36][R56.64], R44 ;  /* 0x0000002c38007986 */ /* 0x0043e4000c101d24 */
.L_x_470:
[----:B------:R-:W-:Y:S05]  /*3880*/  BSYNC B2 ;  /* 0x0000000000027941 */ /* 0x000fea0003800000 */
.L_x_469:
[----:B------:R-:W-:Y:S01]  /*3890*/  ISETP.NE.AND P0, PT, R10, RZ, PT ;  /* 0x000000ff0a00720c */ /* 0x000fe20003f05270 */
[----:B------:R-:W-:-:S12]  /*38a0*/  BSSY B2, `(.L_x_473) ;  /* 0x0000031000027945 */ /* 0x000fd80003800000 */
[----:B------:R-:W-:Y:S05]  /*38b0*/  @!P0 BRA `(.L_x_474) ;  /* 0x0000000000bc8947 */ /* 0x000fea0003800000 */
[----:B-1----:R1:W2:Y:S01]  /*38c0*/  LDS.128 R44, [R54] ;  /* 0x00000000362c7984 */ /* 0x0022a20000000c00 */
[----:B------:R-:W-:Y:S01]  /*38d0*/  VIADD R131, R16, 0x10 ;  /* 0x0000001010837836 */ /* 0x000fe20000000000 */
[----:B------:R-:W-:Y:S04]  /*38e0*/  BSSY B3, `(.L_x_475) ;  /* 0x000002b000037945 */ /* 0x000fe80003800000 */
[----:B------:R-:W-:-:S13]  /*38f0*/  ISETP.GE.AND P0, PT, R131, R122, PT ;  /* 0x0000007a8300720c */ /* 0x000fda0003f06270 */
[----:B-1----:R-:W-:Y:S05]  /*3900*/  @P0 BRA `(.L_x_476) ;  /* 0x0000000000a00947 */ /* 0x002fea0003800000 */
[--C-:B------:R-:W-:Y:S01]  /*3910*/  SHF.R.U64 R120, R120, 0x10, R121.reuse ;  /* 0x0000001078787819 */ /* 0x100fe20000001279 */
[--C-:B--2---:R-:W-:Y:S01]  /*3920*/  HADD2.F32 R131, -RZ, R45.reuse.H1_H1 ;  /* 0x3000002dff837230 */ /* 0x104fe20000004100 */
[----:B------:R-:W-:Y:S01]  /*3930*/  SHF.R.U32.HI R121, RZ, 0x10, R121 ;  /* 0x00000010ff797819 */ /* 0x000fe20000011679 */
[----:B------:R-:W-:Y:S01]  /*3940*/  HADD2.F32 R45, -RZ, R45.H0_H0 ;  /* 0x2000002dff2d7230 */ /* 0x000fe20000004100 */
[--C-:B------:R-:W-:Y:S01]  /*3950*/  SHF.R.U64 R98, R98, 0x10, R99.reuse ;  /* 0x0000001062627819 */ /* 0x100fe20000001263 */
[----:B------:R-:W-:Y:S01]  /*3960*/  HADD2.F32 R120, -RZ, R120.H0_H0 ;  /* 0x20000078ff787230 */ /* 0x000fe20000004100 */
[----:B------:R-:W-:Y:S01]  /*3970*/  SHF.R.U32.HI R99, RZ, 0x10, R99 ;  /* 0x00000010ff637819 */ /* 0x000fe20000011663 */
[----:B------:R-:W-:Y:S02]  /*3980*/  HADD2.F32 R121, -RZ, R121.H0_H0 ;  /* 0x20000079ff797230 */ /* 0x000fe40000004100 */
[--C-:B------:R-:W-:Y:S02]  /*3990*/  HADD2.F32 R130, -RZ, R47.reuse.H1_H1 ;  /* 0x3000002fff827230 */ /* 0x100fe40000004100 */
[----:B------:R-:W-:Y:S01]  /*39a0*/  FMUL.FTZ R162, R131, R120 ;  /* 0x0000007883a27220 */ /* 0x000fe20000410000 */
[----:B------:R-:W-:-:S02]  /*39b0*/  HADD2.F32 R132, -RZ, R47.H0_H0 ;  /* 0x2000002fff847230 */ /* 0x000fc40000004100 */
[C---:B------:R-:W-:Y:S01]  /*39c0*/  FMUL.FTZ R120, R45.reuse, R120 ;  /* 0x000000782d787220 */ /* 0x040fe20000410000 */
[----:B------:R-:W-:Y:S02]  /*39d0*/  HADD2.F32 R98, -RZ, R98.H0_H0 ;  /* 0x20000062ff627230 */ /* 0x000fe40000004100 */
[-C--:B------:R-:W-:Y:S01]  /*39e0*/  FMUL.FTZ R47, R130, R121.reuse ;  /* 0x00000079822f7220 */ /* 0x080fe20000410000 */
[----:B------:R-:W-:Y:S02]  /*39f0*/  HADD2.F32 R99, -RZ, R99.H0_H0 ;  /* 0x20000063ff637230 */ /* 0x000fe40000004100 */
[----:B------:R-:W-:Y:S01]  /*3a00*/  FMUL.FTZ R121, R132, R121 ;  /* 0x0000007984797220 */ /* 0x000fe20000410000 */
[-C--:B------:R-:W-:Y:S01]  /*3a10*/  FFMA.FTZ R162, R45, R98.reuse, -R162 ;  /* 0x000000622da27223 */ /* 0x080fe200000108a2 */
[----:B------:R-:W-:Y:S02]  /*3a20*/  FFMA.FTZ R131, R131, R98, R120 ;  /* 0x0000006283837223 */ /* 0x000fe40000010078 */
[----:B------:R-:W-:Y:S01]  /*3a30*/  FFMA.FTZ R130, R130, R99, R121 ;  /* 0x0000006382827223 */ /* 0x000fe20000010079 */
[----:B------:R-:W-:-:S02]  /*3a40*/  HADD2.F32 R98, -RZ, R44.H1_H1 ;  /* 0x3000002cff627230 */ /* 0x000fc40000004100 */
[----:B------:R-:W-:Y:S01]  /*3a50*/  FFMA.FTZ R47, R132, R99, -R47 ;  /* 0x00000063842f7223 */ /* 0x000fe2000001082f */
[----:B------:R-:W-:Y:S02]  /*3a60*/  HADD2.F32 R121, -RZ, R172.H0_H0 ;  /* 0x200000acff797230 */ /* 0x000fe40000004100 */
[----:B------:R-:W-:Y:S02]  /*3a70*/  HADD2.F32 R44, -RZ, R44.H0_H0 ;  /* 0x2000002cff2c7230 */ /* 0x000fe40000004100 */
[----:B------:R-:W-:Y:S02]  /*3a80*/  HADD2.F32 R45, -RZ, R172.H1_H1 ;  /* 0x300000acff2d7230 */ /* 0x000fe40000004100 */
[-C--:B------:R-:W-:Y:S01]  /*3a90*/  FMUL.FTZ R133, R98, R121.reuse ;  /* 0x0000007962857220 */ /* 0x080fe20000410000 */
[--C-:B------:R-:W-:Y:S02]  /*3aa0*/  HADD2.F32 R120, -RZ, R46.reuse.H1_H1 ;  /* 0x3000002eff787230 */ /* 0x100fe40000004100 */
[----:B------:R-:W-:Y:S01]  /*3ab0*/  FMUL.FTZ R161, R44, R121 ;  /* 0x000000792ca17220 */ /* 0x000fe20000410000 */
[----:B------:R-:W-:Y:S01]  /*3ac0*/  HADD2.F32 R46, -RZ, R46.H0_H0 ;  /* 0x2000002eff2e7230 */ /* 0x000fe20000004100 */
[----:B------:R-:W-:Y:S01]  /*3ad0*/  F2FP.F16.F32.PACK_AB R47, R130, R47 ;  /* 0x0000002f822f723e */ /* 0x000fe200000000ff */
[----:B------:R-:W-:-:S02]  /*3ae0*/  HADD2.F32 R99, -RZ, R169.H0_H0 ;  /* 0x200000a9ff637230 */ /* 0x000fc40000004100 */
[-C--:B------:R-:W-:Y:S01]  /*3af0*/  FMUL.FTZ R121, R120, R45.reuse ;  /* 0x0000002d78797220 */ /* 0x080fe20000410000 */
[----:B------:R-:W-:Y:S02]  /*3b00*/  HADD2.F32 R169, -RZ, R169.H1_H1 ;  /* 0x300000a9ffa97230 */ /* 0x000fe40000004100 */
[----:B------:R-:W-:Y:S01]  /*3b10*/  FMUL.FTZ R45, R46, R45 ;  /* 0x0000002d2e2d7220 */ /* 0x000fe20000410000 */
[-C--:B------:R-:W-:Y:S01]  /*3b20*/  FFMA.FTZ R133, R44, R99.reuse, -R133 ;  /* 0x000000632c857223 */ /* 0x080fe20000010885 */
[----:B------:R-:W-:Y:S01]  /*3b30*/  FFMA.FTZ R98, R98, R99, R161 ;  /* 0x0000006362627223 */ /* 0x000fe200000100a1 */
[-C--:B------:R-:W-:Y:S01]  /*3b40*/  FFMA.FTZ R121, R46, R169.reuse, -R121 ;  /* 0x000000a92e797223 */ /* 0x080fe20000010879 */
[----:B------:R-:W-:Y:S01]  /*3b50*/  FFMA.FTZ R120, R120, R169, R45 ;  /* 0x000000a978787223 */ /* 0x000fe2000001002d */
[----:B------:R-:W-:Y:S02]  /*3b60*/  F2FP.F16.F32.PACK_AB R45, R131, R162 ;  /* 0x000000a2832d723e */ /* 0x000fe400000000ff */
[----:B------:R-:W-:-:S02]  /*3b70*/  F2FP.F16.F32.PACK_AB R44, R98, R133 ;  /* 0x00000085622c723e */ /* 0x000fc400000000ff */
[----:B------:R-:W-:-:S07]  /*3b80*/  F2FP.F16.F32.PACK_AB R46, R120, R121 ;  /* 0x00000079782e723e */ /* 0x000fce00000000ff */
.L_x_476:
[----:B------:R-:W-:Y:S05]  /*3b90*/  BSYNC B3 ;  /* 0x0000000000037941 */ /* 0x000fea0003800000 */
.L_x_475:
[----:B--2---:R2:W-:Y:S02]  /*3ba0*/  STG.E.128 desc[UR36][R56.64+0x40], R44 ;  /* 0x0000402c38007986 */ /* 0x0045e4000c101d24 */
.L_x_474:
[----:B------:R-:W-:Y:S05]  /*3bb0*/  BSYNC B2 ;  /* 0x0000000000027941 */ /* 0x000fea0003800000 */
.L_x_473:
[----:B------:R-:W-:Y:S01]  /*3bc0*/  ISETP.NE.AND P0, PT, R9, RZ, PT ;  /* 0x000000ff0900720c */ /* 0x000fe20003f05270 */
[----:B------:R-:W-:-:S12]  /*3bd0*/  BSSY B2, `(.L_x_477) ;  /* 0x0000034000027945 */ /* 0x000fd80003800000 */
[----:B------:R-:W-:Y:S05]  /*3be0*/  @!P0 BRA `(.L_x_478) ;  /* 0x0000000000c88947 */ /* 0x000fea0003800000 */
[----:B-12---:R1:W2:Y:S01]  /*3bf0*/  LDS.128 R44, [R55+0x4000] ;  /* 0x00400000372c7984 */ /* 0x0062a20000000c00 */
[----:B------:R-:W-:Y:S01]  /*3c00*/  VIADD R99, R16, 0x20 ;  /* 0x0000002010637836 */ /* 0x000fe20000000000 */
[----:B------:R-:W-:Y:S04]  /*3c10*/  BSSY B3, `(.L_x_479) ;  /* 0x000002e000037945 */ /* 0x000fe80003800000 */
[----:B------:R-:W-:-:S13]  /*3c20*/  ISETP.GE.AND P0, PT, R99, R122, PT ;  /* 0x0000007a6300720c */ /* 0x000fda0003f06270 */
[----:B-1----:R-:W-:Y:S05]  /*3c30*/  @P0 BRA `(.L_x_480) ;  /* 0x0000000000ac0947 */ /* 0x002fea0003800000 */
[----:B------:R-:W-:Y:S01]  /*3c40*/  SHF.R.U64 R130, R96, 0x10, R97 ;  /* 0x0000001060827819 */ /* 0x000fe20000001261 */
[----:B--2---:R-:W-:Y:S01]  /*3c50*/  IMAD.MOV.U32 R120, RZ, RZ, R47 ;  /* 0x000000ffff787224 */ /* 0x004fe200078e002f */
[----:B------:R-:W-:Y:S02]  /*3c60*/  SHF.R.U32.HI R96, RZ, 0x10, R97 ;  /* 0x00000010ff607819 */ /* 0x000fe40000011661 */
[----:B------:R-:W-:Y:S01]  /*3c70*/  MOV R97, R45 ;  /* 0x0000002d00617202 */ /* 0x000fe20000000f00 */
[----:B------:R-:W-:Y:S01]  /*3c80*/  HADD2.F32 R130, -RZ, R130.H0_H0 ;  /* 0x20000082ff827230 */ /* 0x000fe20000004100 */
[--C-:B------:R-:W-:Y:S01]  /*3c90*/  SHF.R.U64 R98, R90, 0x10, R91.reuse ;  /* 0x000000105a627819 */ /* 0x100fe2000000125b */
[----:B------:R-:W-:Y:S01]  /*3ca0*/  HADD2.F32 R45, -RZ, R96.H0_H0 ;  /* 0x20000060ff2d7230 */ /* 0x000fe20000004100 */
[----:B------:R-:W-:Y:S01]  /*3cb0*/  SHF.R.U32.HI R90, RZ, 0x10, R91 ;  /* 0x00000010ff5a7819 */ /* 0x000fe2000001165b */
[--C-:B------:R-:W-:Y:S02]  /*3cc0*/  HADD2.F32 R47, -RZ, R97.reuse.H1_H1 ;  /* 0x30000061ff2f7230 */ /* 0x100fe40000004100 */
[----:B------:R-:W-:-:S02]  /*3cd0*/  HADD2.F32 R97, -RZ, R97.H0_H0 ;  /* 0x20000061ff617230 */ /* 0x000fc40000004100 */
[--C-:B------:R-:W-:Y:S02]  /*3ce0*/  HADD2.F32 R96, -RZ, R120.reuse.H1_H1 ;  /* 0x30000078ff607230 */ /* 0x100fe40000004100 */
[----:B------:R-:W-:Y:S02]  /*3cf0*/  HADD2.F32 R120, -RZ, R120.H0_H0 ;  /* 0x20000078ff787230 */ /* 0x000fe40000004100 */
[----:B------:R-:W-:Y:S02]  /*3d00*/  HADD2.F32 R98, -RZ, R98.H0_H0 ;  /* 0x20000062ff627230 */ /* 0x000fe40000004100 */
[-C--:B------:R-:W-:Y:S01]  /*3d10*/  FMUL.FTZ R99, R96, R45.reuse ;  /* 0x0000002d60637220 */ /* 0x080fe20000410000 */
[----:B------:R-:W-:Y:S02]  /*3d20*/  HADD2.F32 R91, -RZ, R90.H0_H0 ;  /* 0x2000005aff5b7230 */ /* 0x000fe40000004100 */
[-C--:B------:R-:W-:Y:S01]  /*3d30*/  FMUL.FTZ R90, R47, R130.reuse ;  /* 0x000000822f5a7220 */ /* 0x080fe20000410000 */
[----:B------:R-:W-:Y:S01]  /*3d40*/  FMUL.FTZ R130, R97, R130 ;  /* 0x0000008261827220 */ /* 0x000fe20000410000 */
[----:B------:R-:W-:-:S02]  /*3d50*/  FMUL.FTZ R121, R120, R45 ;  /* 0x0000002d78797220 */ /* 0x000fc40000410000 */
[-C--:B------:R-:W-:Y:S01]  /*3d60*/  FFMA.FTZ R45, R97, R98.reuse, -R90 ;  /* 0x00000062612d7223 */ /* 0x080fe2000001085a */
[----:B------:R-:W-:Y:S01]  /*3d70*/  FFMA.FTZ R90, R47, R98, R130 ;  /* 0x000000622f5a7223 */ /* 0x000fe20000010082 */
[-C--:B------:R-:W-:Y:S01]  /*3d80*/  FFMA.FTZ R47, R120, R91.reuse, -R99 ;  /* 0x0000005b782f7223 */ /* 0x080fe20000010863 */
[--C-:B------:R-:W-:Y:S02]  /*3d90*/  HADD2.F32 R99, -RZ, R171.reuse.H0_H0 ;  /* 0x200000abff637230 */ /* 0x100fe40000004100 */
[----:B------:R-:W-:Y:S01]  /*3da0*/  FFMA.FTZ R96, R96, R91, R121 ;  /* 0x0000005b60607223 */ /* 0x000fe20000010079 */
[--C-:B------:R-:W-:Y:S01]  /*3db0*/  HADD2.F32 R98, -RZ, R44.reuse.H1_H1 ;  /* 0x3000002cff627230 */ /* 0x100fe20000004100 */
[----:B------:R-:W-:Y:S01]  /*3dc0*/  F2FP.F16.F32.PACK_AB R45, R90, R45 ;  /* 0x0000002d5a2d723e */ /* 0x000fe200000000ff */
[----:B------:R-:W-:Y:S02]  /*3dd0*/  HADD2.F32 R120, -RZ, R44.H0_H0 ;  /* 0x2000002cff787230 */ /* 0x000fe40000004100 */
[----:B------:R-:W-:-:S02]  /*3de0*/  HADD2.F32 R171, -RZ, R171.H1_H1 ;  /* 0x300000abffab7230 */ /* 0x000fc40000004100 */
[-C--:B------:R-:W-:Y:S01]  /*3df0*/  FMUL.FTZ R121, R98, R99.reuse ;  /* 0x0000006362797220 */ /* 0x080fe20000410000 */
[----:B------:R-:W-:Y:S02]  /*3e00*/  HADD2.F32 R44, -RZ, R46.H1_H1 ;  /* 0x3000002eff2c7230 */ /* 0x000fe40000004100 */
[----:B------:R-:W-:Y:S01]  /*3e10*/  FMUL.FTZ R99, R120, R99 ;  /* 0x0000006378637220 */ /* 0x000fe20000410000 */
[----:B------:R-:W-:Y:S01]  /*3e20*/  HADD2.F32 R91, -RZ, R168.H0_H0 ;  /* 0x200000a8ff5b7230 */ /* 0x000fe20000004100 */
[----:B------:R-:W-:Y:S01]  /*3e30*/  F2FP.F16.F32.PACK_AB R47, R96, R47 ;  /* 0x0000002f602f723e */ /* 0x000fe200000000ff */
[----:B------:R-:W-:Y:S02]  /*3e40*/  HADD2.F32 R46, -RZ, R46.H0_H0 ;  /* 0x2000002eff2e7230 */ /* 0x000fe40000004100 */
[----:B------:R-:W-:Y:S01]  /*3e50*/  FMUL.FTZ R131, R44, R171 ;  /* 0x000000ab2c837220 */ /* 0x000fe20000410000 */
[----:B------:R-:W-:Y:S02]  /*3e60*/  HADD2.F32 R97, -RZ, R168.H1_H1 ;  /* 0x300000a8ff617230 */ /* 0x000fe40000004100 */
[-C--:B------:R-:W-:Y:S01]  /*3e70*/  FFMA.FTZ R121, R120, R91.reuse, -R121 ;  /* 0x0000005b78797223 */ /* 0x080fe20000010879 */
[----:B------:R-:W-:Y:S01]  /*3e80*/  FFMA.FTZ R98, R98, R91, R99 ;  /* 0x0000005b62627223 */ /* 0x000fe20000010063 */
[C---:B------:R-:W-:Y:S01]  /*3e90*/  FMUL.FTZ R171, R46.reuse, R171 ;  /* 0x000000ab2eab7220 */ /* 0x040fe20000410000 */
[----:B------:R-:W-:-:S03]  /*3ea0*/  FFMA.FTZ R131, R46, R97, -R131 ;  /* 0x000000612e837223 */ /* 0x000fc60000010883 */
[----:B------:R-:W-:Y:S01]  /*3eb0*/  FFMA.FTZ R44, R44, R97, R171 ;  /* 0x000000612c2c7223 */ /* 0x000fe200000100ab */
[----:B------:R-:W-:-:S04]  /*3ec0*/  F2FP.F16.F32.PACK_AB R98, R98, R121 ;  /* 0x000000796262723e */ /* 0x000fc800000000ff */
[----:B------:R-:W-:Y:S01]  /*3ed0*/  F2FP.F16.F32.PACK_AB R46, R44, R131 ;  /* 0x000000832c2e723e */ /* 0x000fe200000000ff */
[----:B------:R-:W-:-:S07]  /*3ee0*/  IMAD.MOV.U32 R44, RZ, RZ, R98 ;  /* 0x000000ffff2c7224 */ /* 0x000fce00078e0062 */
.L_x_480:
[----:B------:R-:W-:Y:S05]  /*3ef0*/  BSYNC B3 ;  /* 0x0000000000037941 */ /* 0x000fea0003800000 */
.L_x_479:
[----:B--2---:R3:W-:Y:S02]  /*3f00*/  STG.E.128 desc[UR36][R56.64+0x80], R44 ;  /* 0x0000802c38007986 */ /* 0x0047e4000c101d24 */
.L_x_478:
[----:B------:R-:W-:Y:S05]  /*3f10*/  BSYNC B2 ;  /* 0x0000000000027941 */ /* 0x000fea0003800000 */
.L_x_477:
[----:B------:R-:W-:Y:S01]  /*3f20*/  ISETP.NE.AND P0, PT, R8, RZ, PT ;  /* 0x000000ff0800720c */ /* 0x000fe20003f05270 */
[----:B------:R-:W-:-:S12]  /*3f30*/  BSSY B2, `(.L_x_481) ;  /* 0x0000033000027945 */ /* 0x000fd80003800000 */
[----:B------:R-:W-:Y:S05]  /*3f40*/  @!P0 BRA `(.L_x_482) ;  /* 0x0000000000c48947 */ /* 0x000fea0003800000 */
[----:B-123--:R1:W2:Y:S01]  /*3f50*/  LDS.128 R44, [R54+0x4000] ;  /* 0x00400000362c7984 */ /* 0x00e2a20000000c00 */
[----:B------:R-:W-:Y:S01]  /*3f60*/  IADD3 R91, R16, 0x30, RZ ;  /* 0x00000030105b7810 */ /* 0x000fe20007ffe0ff */
[----:B------:R-:W-:Y:S03]  /*3f70*/  BSSY B3, `(.L_x_483) ;  /* 0x000002d000037945 */ /* 0x000fe60003800000 */
[----:B------:R-:W-:-:S13]  /*3f80*/  ISETP.GE.AND P0, PT, R91, R122, PT ;  /* 0x0000007a5b00720c */ /* 0x000fda0003f06270 */
[----:B-1----:R-:W-:Y:S05]  /*3f90*/  @P0 BRA `(.L_x_484) ;  /* 0x0000000000a80947 */ /* 0x002fea0003800000 */
[--C-:B------:R-:W-:Y:S01]  /*3fa0*/  SHF.R.U64 R97, R86, 0x10, R87.reuse ;  /* 0x0000001056617819 */ /* 0x100fe20000001257 */
[----:B--2---:R-:W-:Y:S01]  /*3fb0*/  IMAD.MOV.U32 R86, RZ, RZ, R44 ;  /* 0x000000ffff567224 */ /* 0x004fe200078e002c */
[----:B------:R-:W-:Y:S01]  /*3fc0*/  SHF.R.U32.HI R90, RZ, 0x10, R87 ;  /* 0x00000010ff5a7819 */ /* 0x000fe20000011657 */
[----:B------:R-:W-:Y:S01]  /*3fd0*/  IMAD.MOV.U32 R87, RZ, RZ, R47 ;  /* 0x000000ffff577224 */ /* 0x000fe200078e002f */
[--C-:B------:R-:W-:Y:S01]  /*3fe0*/  SHF.R.U64 R91, R88, 0x10, R89.reuse ;  /* 0x00000010585b7819 */ /* 0x100fe20000001259 */
[--C-:B------:R-:W-:Y:S01]  /*3ff0*/  HADD2.F32 R47, -RZ, R45.reuse.H1_H1 ;  /* 0x3000002dff2f7230 */ /* 0x100fe20000004100 */
[----:B------:R-:W-:Y:S01]  /*4000*/  SHF.R.U32.HI R96, RZ, 0x10, R89 ;  /* 0x00000010ff607819 */ /* 0x000fe20000011659 */
[----:B------:R-:W-:Y:S02]  /*4010*/  HADD2.F32 R44, -RZ, R45.H0_H0 ;  /* 0x2000002dff2c7230 */ /* 0x000fe40000004100 */
[----:B------:R-:W-:Y:S02]  /*4020*/  HADD2.F32 R91, -RZ, R91.H0_H0 ;  /* 0x2000005bff5b7230 */ /* 0x000fe40000004100 */
[----:B------:R-:W-:-:S02]  /*4030*/  HADD2.F32 R88, -RZ, R87.H1_H1 ;  /* 0x30000057ff587230 */ /* 0x000fc40000004100 */
[----:B------:R-:W-:Y:S02]  /*4040*/  HADD2.F32 R96, -RZ, R96.H0_H0 ;  /* 0x20000060ff607230 */ /* 0x000fe40000004100 */
[-C--:B------:R-:W-:Y:S01]  /*4050*/  FMUL.FTZ R45, R47, R91.reuse ;  /* 0x0000005b2f2d7220 */ /* 0x080fe20000410000 */
[----:B------:R-:W-:Y:S02]  /*4060*/  HADD2.F32 R87, -RZ, R87.H0_H0 ;  /* 0x20000057ff577230 */ /* 0x000fe40000004100 */
[----:B------:R-:W-:Y:S01]  /*4070*/  FMUL.FTZ R98, R44, R91 ;  /* 0x0000005b2c627220 */ /* 0x000fe20000410000 */
[----:B------:R-:W-:Y:S02]  /*4080*/  HADD2.F32 R89, -RZ, R97.H0_H0 ;  /* 0x20000061ff597230 */ /* 0x000fe40000004100 */
[-C--:B------:R-:W-:Y:S01]  /*4090*/  FMUL.FTZ R120, R88, R96.reuse ;  /* 0x0000006058787220 */ /* 0x080fe20000410000 */
[----:B------:R-:W-:Y:S02]  /*40a0*/  HADD2.F32 R90, -RZ, R90.H0_H0 ;  /* 0x2000005aff5a7230 */ /* 0x000fe40000004100 */
[----:B------:R-:W-:Y:S01]  /*40b0*/  FMUL.FTZ R91, R87, R96 ;  /* 0x00000060575b7220 */ /* 0x000fe20000410000 */
[----:B------:R-:W-:-:S02]  /*40c0*/  HADD2.F32 R97, -RZ, R170.H1_H1 ;  /* 0x300000aaff617230 */ /* 0x000fc40000004100 */
[-C--:B------:R-:W-:Y:S01]  /*40d0*/  FFMA.FTZ R44, R44, R89.reuse, -R45 ;  /* 0x000000592c2c7223 */ /* 0x080fe2000001082d */
[----:B------:R-:W-:Y:S01]  /*40e0*/  FFMA.FTZ R45, R47, R89, R98 ;  /* 0x000000592f2d7223 */ /* 0x000fe20000010062 */
[-C--:B------:R-:W-:Y:S01]  /*40f0*/  FFMA.FTZ R47, R87, R90.reuse, -R120 ;  /* 0x0000005a572f7223 */ /* 0x080fe20000010878 */
[----:B------:R-:W-:Y:S01]  /*4100*/  FFMA.FTZ R96, R88, R90, R91 ;  /* 0x0000005a58607223 */ /* 0x000fe2000001005b */
[----:B------:R-:W-:Y:S02]  /*4110*/  HADD2.F32 R90, -RZ, R170.H0_H0 ;  /* 0x200000aaff5a7230 */ /* 0x000fe40000004100 */
[----:B------:R-:W-:Y:S01]  /*4120*/  HADD2.F32 R87, -RZ, R86.H1_H1 ;  /* 0x30000056ff577230 */ /* 0x000fe20000004100 */
[----:B------:R-:W-:Y:S01]  /*4130*/  F2FP.F16.F32.PACK_AB R45, R45, R44 ;  /* 0x0000002c2d2d723e */ /* 0x000fe200000000ff */
[----:B------:R-:W-:Y:S01]  /*4140*/  HADD2.F32 R88, -RZ, R46.H1_H1 ;  /* 0x3000002eff587230 */ /* 0x000fe20000004100 */
[----:B------:R-:W-:Y:S01]  /*4150*/  F2FP.F16.F32.PACK_AB R47, R96, R47 ;  /* 0x0000002f602f723e */ /* 0x000fe200000000ff */
[----:B------:R-:W-:-:S02]  /*4160*/  HADD2.F32 R86, -RZ, R86.H0_H0 ;  /* 0x20000056ff567230 */ /* 0x000fc40000004100 */
[CC--:B------:R-:W-:Y:S01]  /*4170*/  FMUL.FTZ R99, R87.reuse, R90.reuse ;  /* 0x0000005a57637220 */ /* 0x0c0fe20000410000 */
[----:B------:R-:W-:Y:S02]  /*4180*/  HADD2.F32 R46, -RZ, R46.H0_H0 ;  /* 0x2000002eff2e7230 */ /* 0x000fe40000004100 */
[-C--:B------:R-:W-:Y:S01]  /*4190*/  FMUL.FTZ R121, R88, R97.reuse ;  /* 0x0000006158797220 */ /* 0x080fe20000410000 */
[--C-:B------:R-:W-:Y:S02]  /*41a0*/  HADD2.F32 R89, -RZ, R160.reuse.H0_H0 ;  /* 0x200000a0ff597230 */ /* 0x100fe40000004100 */
[----:B------:R-:W-:Y:S01]  /*41b0*/  FMUL.FTZ R90, R86, R90 ;  /* 0x0000005a565a7220 */ /* 0x000fe20000410000 */
[----:B------:R-:W-:Y:S02]  /*41c0*/  HADD2.F32 R91, -RZ, R160.H1_H1 ;  /* 0x300000a0ff5b7230 */ /* 0x000fe40000004100 */
[----:B------:R-:W-:Y:S01]  /*41d0*/  FMUL.FTZ R97, R46, R97 ;  /* 0x000000612e617220 */ /* 0x000fe20000410000 */
[-C--:B------:R-:W-:Y:S01]  /*41e0*/  FFMA.FTZ R99, R86, R89.reuse, -R99 ;  /* 0x0000005956637223 */ /* 0x080fe20000010863 */
[----:B------:R-:W-:Y:S01]  /*41f0*/  FFMA.FTZ R90, R87, R89, R90 ;  /* 0x00000059575a7223 */ /* 0x000fe2000001005a */
[-C--:B------:R-:W-:Y:S01]  /*4200*/  FFMA.FTZ R121, R46, R91.reuse, -R121 ;  /* 0x0000005b2e797223 */ /* 0x080fe20000010879 */
[----:B------:R-:W-:-:S03]  /*4210*/  FFMA.FTZ R88, R88, R91, R97 ;  /* 0x0000005b58587223 */ /* 0x000fc60000010061 */
[----:B------:R-:W-:Y:S02]  /*4220*/  F2FP.F16.F32.PACK_AB R44, R90, R99 ;  /* 0x000000635a2c723e */ /* 0x000fe400000000ff */
[----:B------:R-:W-:-:S07]  /*4230*/  F2FP.F16.F32.PACK_AB R46, R88, R121 ;  /* 0x00000079582e723e */ /* 0x000fce00000000ff */
.L_x_484:
[----:B------:R-:W-:Y:S05]  /*4240*/  BSYNC B3 ;  /* 0x0000000000037941 */ /* 0x000fea0003800000 */
.L_x_483:
[----:B--2---:R4:W-:Y:S02]  /*4250*/  STG.E.128 desc[UR36][R56.64+0xc0], R44 ;  /* 0x0000c02c38007986 */ /* 0x0049e4000c101d24 */
.L_x_482:
[----:B------:R-:W-:Y:S05]  /*4260*/  BSYNC B2 ;  /* 0x0000000000027941 */ /* 0x000fea0003800000 */
.L_x_481:
[----:B------:R-:W-:Y:S01]  /*4270*/  ISETP.NE.AND P0, PT, R7, RZ, PT ;  /* 0x000000ff0700720c */ /* 0x000fe20003f05270 */
[----:B------:R-:W-:-:S12]  /*4280*/  BSSY B2, `(.L_x_485) ;  /* 0x0000032000027945 */ /* 0x000fd80003800000 */
[----:B------:R-:W-:Y:S05]  /*4290*/  @!P0 BRA `(.L_x_486) ;  /* 0x0000000000c08947 */ /* 0x000fea0003800000 */
[----:B-1234-:R1:W2:Y:S01]  /*42a0*/  LDS.128 R44, [R55+0x8000] ;  /* 0x00800000372c7984 */ /* 0x01e2a20000000c00 */
[----:B------:R-:W-:Y:S01]  /*42b0*/  IADD3 R87, R16, 0x40, RZ ;  /* 0x0000004010577810 */ /* 0x000fe20007ffe0ff */
[----:B------:R-:W-:Y:S03]  /*42c0*/  BSSY B3, `(.L_x_487) ;  /* 0x000002c000037945 */ /* 0x000fe60003800000 */
[----:B------:R-:W-:-:S13]  /*42d0*/  ISETP.GE.AND P0, PT, R87, R122, PT ;  /* 0x0000007a5700720c */ /* 0x000fda0003f06270 */
[----:B-1----:R-:W-:Y:S05]  /*42e0*/  @P0 BRA `(.L_x_488) ;  /* 0x0000000000a40947 */ /* 0x002fea0003800000 */
[--C-:B------:R-:W-:Y:S01]  /*42f0*/  SHF.R.U64 R87, R82, 0x10, R83.reuse ;  /* 0x0000001052577819 */ /* 0x100fe20000001253 */
[----:B--2---:R-:W-:Y:S01]  /*4300*/  IMAD.MOV.U32 R82, RZ, RZ, R46 ;  /* 0x000000ffff527224 */ /* 0x004fe200078e002e */
[----:B------:R-:W-:Y:S01]  /*4310*/  SHF.R.U32.HI R86, RZ, 0x10, R83 ;  /* 0x00000010ff567819 */ /* 0x000fe20000011653 */
[--C-:B------:R-:W-:Y:S01]  /*4320*/  HADD2.F32 R46, -RZ, R45.reuse.H1_H1 ;  /* 0x3000002dff2e7230 */ /* 0x100fe20000004100 */
[--C-:B------:R-:W-:Y:S01]  /*4330*/  SHF.R.U64 R83, R84, 0x10, R85.reuse ;  /* 0x0000001054537819 */ /* 0x100fe20000001255 */
[----:B------:R-:W-:Y:S01]  /*4340*/  HADD2.F32 R45, -RZ, R45.H0_H0 ;  /* 0x2000002dff2d7230 */ /* 0x000fe20000004100 */
[----:B------:R-:W-:Y:S01]  /*4350*/  SHF.R.U32.HI R88, RZ, 0x10, R85 ;  /* 0x00000010ff587819 */ /* 0x000fe20000011655 */
[----:B------:R-:W-:Y:S02]  /*4360*/  HADD2.F32 R84, -RZ, R87.H0_H0 ;  /* 0x20000057ff547230 */ /* 0x000fe40000004100 */
[----:B------:R-:W-:Y:S02]  /*4370*/  HADD2.F32 R85, -RZ, R83.H0_H0 ;  /* 0x20000053ff557230 */ /* 0x000fe40000004100 */
[----:B------:R-:W-:-:S02]  /*4380*/  HADD2.F32 R88, -RZ, R88.H0_H0 ;  /* 0x20000058ff587230 */ /* 0x000fc40000004100 */
[--C-:B------:R-:W-:Y:S02]  /*4390*/  HADD2.F32 R83, -RZ, R47.reuse.H1_H1 ;  /* 0x3000002fff537230 */ /* 0x100fe40000004100 */
[CC--:B------:R-:W-:Y:S01]  /*43a0*/  FMUL.FTZ R90, R46.reuse, R85.reuse ;  /* 0x000000552e5a7220 */ /* 0x0c0fe20000410000 */
[C---:B------:R-:W-:Y:S01]  /*43b0*/  FMUL.FTZ R85, R45.reuse, R85 ;  /* 0x000000552d557220 */ /* 0x040fe20000410000 */
[----:B------:R-:W-:Y:S02]  /*43c0*/  HADD2.F32 R47, -RZ, R47.H0_H0 ;  /* 0x2000002fff2f7230 */ /* 0x000fe40000004100 */
[-C--:B------:R-:W-:Y:S01]  /*43d0*/  FFMA.FTZ R90, R45, R84.reuse, -R90 ;  /* 0x000000542d5a7223 */ /* 0x080fe2000001085a */
[----:B------:R-:W-:Y:S01]  /*43e0*/  FFMA.FTZ R87, R46, R84, R85 ;  /* 0x000000542e577223 */ /* 0x000fe20000010055 */
[----:B------:R-:W-:Y:S02]  /*43f0*/  HADD2.F32 R86, -RZ, R86.H0_H0 ;  /* 0x20000056ff567230 */ /* 0x000fe40000004100 */
[----:B------:R-:W-:Y:S01]  /*4400*/  FMUL.FTZ R96, R83, R88 ;  /* 0x0000005853607220 */ /* 0x000fe20000410000 */
[----:B------:R-:W-:-:S02]  /*4410*/  HADD2.F32 R84, -RZ, R159.H0_H0 ;  /* 0x2000009fff547230 */ /* 0x000fc40000004100 */
[C---:B------:R-:W-:Y:S01]  /*4420*/  FMUL.FTZ R88, R47.reuse, R88 ;  /* 0x000000582f587220 */ /* 0x040fe20000410000 */
[----:B------:R-:W-:Y:S02]  /*4430*/  HADD2.F32 R159, -RZ, R159.H1_H1 ;  /* 0x3000009fff9f7230 */ /* 0x000fe40000004100 */
[-C--:B------:R-:W-:Y:S01]  /*4440*/  FFMA.FTZ R96, R47, R86.reuse, -R96 ;  /* 0x000000562f607223 */ /* 0x080fe20000010860 */
[----:B------:R-:W-:Y:S02]  /*4450*/  HADD2.F32 R45, -RZ, R44.H1_H1 ;  /* 0x3000002cff2d7230 */ /* 0x000fe40000004100 */
[----:B------:R-:W-:Y:S01]  /*4460*/  FFMA.FTZ R91, R83, R86, R88 ;  /* 0x00000056535b7223 */ /* 0x000fe20000010058 */
[----:B------:R-:W-:Y:S02]  /*4470*/  HADD2.F32 R46, -RZ, R82.H1_H1 ;  /* 0x30000052ff2e7230 */ /* 0x000fe40000004100 */
[----:B------:R-:W-:Y:S02]  /*4480*/  HADD2.F32 R44, -RZ, R44.H0_H0 ;  /* 0x2000002cff2c7230 */ /* 0x000fe40000004100 */
[----:B------:R-:W-:Y:S01]  /*4490*/  FMUL.FTZ R85, R45, R84 ;  /* 0x000000542d557220 */ /* 0x000fe20000410000 */
[----:B------:R-:W-:-:S02]  /*44a0*/  HADD2.F32 R82, -RZ, R82.H0_H0 ;  /* 0x20000052ff527230 */ /* 0x000fc40000004100 */
        /* <DEDUP_REMOVED lines=8> */
[----:B------:R-:W-:Y:S01]  /*4530*/  FFMA.FTZ R46, R46, R83, R159 ;  /* 0x000000532e2e7223 */ /* 0x000fe2000001009f */
[----:B------:R-:W-:-:S02]  /*4540*/  F2FP.F16.F32.PACK_AB R45, R87, R90 ;  /* 0x0000005a572d723e */ /* 0x000fc400000000ff */
[----:B------:R-:W-:Y:S02]  /*4550*/  F2FP.F16.F32.PACK_AB R47, R91, R96 ;  /* 0x000000605b2f723e */ /* 0x000fe400000000ff */
[----:B------:R-:W-:Y:S02]  /*4560*/  F2FP.F16.F32.PACK_AB R44, R84, R85 ;  /* 0x00000055542c723e */ /* 0x000fe400000000ff */
[----:B------:R-:W-:-:S07]  /*4570*/  F2FP.F16.F32.PACK_AB R46, R46, R89 ;  /* 0x000000592e2e723e */ /* 0x000fce00000000ff */
.L_x_488:
[----:B------:R-:W-:Y:S05]  /*4580*/  BSYNC B3 ;  /* 0x0000000000037941 */ /* 0x000fea0003800000 */
.L_x_487:
[----:B--2---:R1:W-:Y:S02]  /*4590*/  STG.E.128 desc[UR36][R56.64+0x100], R44 ;  /* 0x0001002c38007986 */ /* 0x0043e4000c101d24 */
.L_x_486:
[----:B------:R-:W-:Y:S05]  /*45a0*/  BSYNC B2 ;  /* 0x0000000000027941 */ /* 0x000fea0003800000 */
.L_x_485:
[----:B------:R-:W-:-:S13]  /*45b0*/  ISETP.NE.AND P0, PT, R6, RZ, PT ;  /* 0x000000ff0600720c */ /* 0x000fda0003f05270 */
[----:B------:R-:W-:Y:S05]  /*45c0*/  @!P0 BRA `(.L_x_468) ;  /* 0x0000000000c08947 */ /* 0x000fea0003800000 */
[----:B-1234-:R1:W2:Y:S01]  /*45d0*/  LDS.128 R44, [R54+0x8000] ;  /* 0x00800000362c7984 */ /* 0x01e2a20000000c00 */
[----:B------:R-:W-:Y:S01]  /*45e0*/  VIADD R83, R16, 0x50 ;  /* 0x0000005010537836 */ /* 0x000fe20000000000 */
[----:B------:R-:W-:Y:S04]  /*45f0*/  BSSY B2, `(.L_x_489) ;  /* 0x000002c000027945 */ /* 0x000fe80003800000 */
[----:B------:R-:W-:-:S13]  /*4600*/  ISETP.GE.AND P0, PT, R83, R122, PT ;  /* 0x0000007a5300720c */ /* 0x000fda0003f06270 */
[----:B-1----:R-:W-:Y:S05]  /*4610*/  @P0 BRA `(.L_x_490) ;  /* 0x0000000000a40947 */ /* 0x002fea0003800000 */
[--C-:B------:R-:W-:Y:S02]  /*4620*/  SHF.R.U64 R83, R78, 0x10, R79.reuse ;  /* 0x000000104e537819 */ /* 0x100fe4000000124f */
[----:B------:R-:W-:Y:S02]  /*4630*/  SHF.R.U32.HI R82, RZ, 0x10, R79 ;  /* 0x00000010ff527819 */ /* 0x000fe4000001164f */
[--C-:B------:R-:W-:Y:S01]  /*4640*/  SHF.R.U64 R79, R80, 0x10, R81.reuse ;  /* 0x00000010504f7819 */ /* 0x100fe20000001251 */
[----:B------:R-:W-:Y:S01]  /*4650*/  HADD2.F32 R80, -RZ, R83.H0_H0 ;  /* 0x20000053ff507230 */ /* 0x000fe20000004100 */
[----:B------:R-:W-:Y:S01]  /*4660*/  SHF.R.U32.HI R84, RZ, 0x10, R81 ;  /* 0x00000010ff547819 */ /* 0x000fe20000011651 */
[----:B------:R-:W-:Y:S01]  /*4670*/  HADD2.F32 R82, -RZ, R82.H0_H0 ;  /* 0x20000052ff527230 */ /* 0x000fe20000004100 */
[----:B--2---:R-:W-:Y:S01]  /*4680*/  MOV R78, R46 ;  /* 0x0000002e004e7202 */ /* 0x004fe20000000f00 */
[----:B------:R-:W-:Y:S02]  /*4690*/  HADD2.F32 R81, -RZ, R79.H0_H0 ;  /* 0x2000004fff517230 */ /* 0x000fe40000004100 */
[----:B------:R-:W-:-:S02]  /*46a0*/  HADD2.F32 R46, -RZ, R45.H1_H1 ;  /* 0x3000002dff2e7230 */ /* 0x000fc40000004100 */
[----:B------:R-:W-:Y:S02]  /*46b0*/  HADD2.F32 R45, -RZ, R45.H0_H0 ;  /* 0x2000002dff2d7230 */ /* 0x000fe40000004100 */
[----:B------:R-:W-:Y:S02]  /*46c0*/  HADD2.F32 R84, -RZ, R84.H0_H0 ;  /* 0x20000054ff547230 */ /* 0x000fe40000004100 */
[-C--:B------:R-:W-:Y:S01]  /*46d0*/  FMUL.FTZ R86, R46, R81.reuse ;  /* 0x000000512e567220 */ /* 0x080fe20000410000 */
[--C-:B------:R-:W-:Y:S02]  /*46e0*/  HADD2.F32 R79, -RZ, R47.reuse.H1_H1 ;  /* 0x3000002fff4f7230 */ /* 0x100fe40000004100 */
[C---:B------:R-:W-:Y:S01]  /*46f0*/  FMUL.FTZ R81, R45.reuse, R81 ;  /* 0x000000512d517220 */ /* 0x040fe20000410000 */
[----:B------:R-:W-:Y:S02]  /*4700*/  HADD2.F32 R47, -RZ, R47.H0_H0 ;  /* 0x2000002fff2f7230 */ /* 0x000fe40000004100 */
[----:B------:R-:W-:Y:S01]  /*4710*/  FFMA.FTZ R86, R45, R80, -R86 ;  /* 0x000000502d567223 */ /* 0x000fe20000010856 */
[----:B------:R-:W-:-:S02]  /*4720*/  HADD2.F32 R45, -RZ, R44.H1_H1 ;  /* 0x3000002cff2d7230 */ /* 0x000fc40000004100 */
[----:B------:R-:W-:Y:S01]  /*4730*/  FFMA.FTZ R83, R46, R80, R81 ;  /* 0x000000502e537223 */ /* 0x000fe20000010051 */
[-C--:B------:R-:W-:Y:S01]  /*4740*/  FMUL.FTZ R88, R79, R84.reuse ;  /* 0x000000544f587220 */ /* 0x080fe20000410000 */
[--C-:B------:R-:W-:Y:S02]  /*4750*/  HADD2.F32 R80, -RZ, R157.reuse.H0_H0 ;  /* 0x2000009dff507230 */ /* 0x100fe40000004100 */
[C---:B------:R-:W-:Y:S01]  /*4760*/  FMUL.FTZ R84, R47.reuse, R84 ;  /* 0x000000542f547220 */ /* 0x040fe20000410000 */
[----:B------:R-:W-:Y:S02]  /*4770*/  HADD2.F32 R157, -RZ, R157.H1_H1 ;  /* 0x3000009dff9d7230 */ /* 0x000fe40000004100 */
[-C--:B------:R-:W-:Y:S01]  /*4780*/  FFMA.FTZ R88, R47, R82.reuse, -R88 ;  /* 0x000000522f587223 */ /* 0x080fe20000010858 */
[----:B------:R-:W-:Y:S02]  /*4790*/  HADD2.F32 R46, -RZ, R78.H1_H1 ;  /* 0x3000004eff2e7230 */ /* 0x000fe40000004100 */
[----:B------:R-:W-:Y:S01]  /*47a0*/  FFMA.FTZ R87, R79, R82, R84 ;  /* 0x000000524f577223 */ /* 0x000fe20000010054 */
        /* <DEDUP_REMOVED lines=16> */
.L_x_490:
[----:B------:R-:W-:Y:S05]  /*48b0*/  BSYNC B2 ;  /* 0x0000000000027941 */ /* 0x000fea0003800000 */
.L_x_489:
[----:B--2---:R1:W-:Y:S02]  /*48c0*/  STG.E.128 desc[UR36][R56.64+0x140], R44 ;  /* 0x0001402c38007986 */ /* 0x0043e4000c101d24 */
.L_x_468:
[----:B------:R-:W-:Y:S05]  /*48d0*/  BSYNC B1 ;  /* 0x0000000000017941 */ /* 0x000fea0003800000 */
.L_x_467:
[----:B------:R-:W-:Y:S05]  /*48e0*/  @P4 BRA `(.L_x_491) ;  /* 0x0000005000484947 */ /* 0x000fea0003800000 */
[----:B------:R-:W-:Y:S01]  /*48f0*/  ISETP.NE.AND P0, PT, R14, RZ, PT ;  /* 0x000000ff0e00720c */ /* 0x000fe20003f05270 */
[----:B------:R-:W-:-:S12]  /*4900*/  BSSY B1, `(.L_x_492) ;  /* 0x0000031000017945 */ /* 0x000fd80003800000 */
[----:B------:R-:W-:Y:S05]  /*4910*/  @!P0 BRA `(.L_x_493) ;  /* 0x0000000000bc8947 */ /* 0x000fea0003800000 */
[----:B-1234-:R1:W2:Y:S01]  /*4920*/  LDS.128 R44, [R55+0x2000] ;  /* 0x00200000372c7984 */ /* 0x01e2a20000000c00 */
[----:B------:R-:W-:Y:S01]  /*4930*/  ISETP.GE.AND P0, PT, R16, R122, PT ;  /* 0x0000007a1000720c */ /* 0x000fe20003f06270 */
[----:B------:R-:W-:-:S12]  /*4940*/  BSSY B2, `(.L_x_494) ;  /* 0x000002b000027945 */ /* 0x000fd80003800000 */
[----:B-1----:R-:W-:Y:S05]  /*4950*/  @P0 BRA `(.L_x_495) ;  /* 0x0000000000a40947 */ /* 0x002fea0003800000 */
[--C-:B------:R-:W-:Y:S01]  /*4960*/  SHF.R.U64 R74, R74, 0x10, R75.reuse ;  /* 0x000000104a4a7819 */ /* 0x100fe2000000124b */
[----:B--2---:R-:W-:Y:S01]  /*4970*/  IMAD.MOV.U32 R56, RZ, RZ, R46 ;  /* 0x000000ffff387224 */ /* 0x004fe200078e002e */
[----:B------:R-:W-:Y:S01]  /*4980*/  SHF.R.U32.HI R79, RZ, 0x10, R75 ;  /* 0x00000010ff4f7819 */ /* 0x000fe2000001164b */
[----:B------:R-:W-:Y:S01]  /*4990*/  HADD2.F32 R46, -RZ, R45.H1_H1 ;  /* 0x3000002dff2e7230 */ /* 0x000fe20000004100 */
[--C-:B------:R-:W-:Y:S01]  /*49a0*/  SHF.R.U64 R75, R76, 0x10, R77.reuse ;  /* 0x000000104c4b7819 */ /* 0x100fe2000000124d */
[--C-:B------:R-:W-:Y:S01]  /*49b0*/  HADD2.F32 R57, -RZ, R47.reuse.H1_H1 ;  /* 0x3000002fff397230 */ /* 0x100fe20000004100 */
[----:B------:R-:W-:Y:S01]  /*49c0*/  SHF.R.U32.HI R78, RZ, 0x10, R77 ;  /* 0x00000010ff4e7819 */ /* 0x000fe2000001164d */
[----:B------:R-:W-:Y:S02]  /*49d0*/  HADD2.F32 R47, -RZ, R47.H0_H0 ;  /* 0x2000002fff2f7230 */ /* 0x000fe40000004100 */
[----:B------:R-:W-:Y:S02]  /*49e0*/  HADD2.F32 R75, -RZ, R75.H0_H0 ;  /* 0x2000004bff4b7230 */ /* 0x000fe40000004100 */
[----:B------:R-:W-:-:S02]  /*49f0*/  HADD2.F32 R78, -RZ, R78.H0_H0 ;  /* 0x2000004eff4e7230 */ /* 0x000fc40000004100 */
[----:B------:R-:W-:Y:S02]  /*4a00*/  HADD2.F32 R45, -RZ, R45.H0_H0 ;  /* 0x2000002dff2d7230 */ /* 0x000fe40000004100 */
[-C--:B------:R-:W-:Y:S01]  /*4a10*/  FMUL.FTZ R80, R46, R75.reuse ;  /* 0x0000004b2e507220 */ /* 0x080fe20000410000 */
[----:B------:R-:W-:Y:S02]  /*4a20*/  HADD2.F32 R74, -RZ, R74.H0_H0 ;  /* 0x2000004aff4a7230 */ /* 0x000fe40000004100 */
[-C--:B------:R-:W-:Y:S01]  /*4a30*/  FMUL.FTZ R82, R57, R78.reuse ;  /* 0x0000004e39527220 */ /* 0x080fe20000410000 */
[----:B------:R-:W-:Y:S02]  /*4a40*/  HADD2.F32 R76, -RZ, R79.H0_H0 ;  /* 0x2000004fff4c7230 */ /* 0x000fe40000004100 */
[----:B------:R-:W-:Y:S01]  /*4a50*/  FMUL.FTZ R78, R47, R78 ;  /* 0x0000004e2f4e7220 */ /* 0x000fe20000410000 */
[C---:B------:R-:W-:Y:S01]  /*4a60*/  FMUL.FTZ R75, R45.reuse, R75 ;  /* 0x0000004b2d4b7220 */ /* 0x040fe20000410000 */
[----:B------:R-:W-:Y:S01]  /*4a70*/  FFMA.FTZ R80, R45, R74, -R80 ;  /* 0x0000004a2d507223 */ /* 0x000fe20000010850 */
[----:B------:R-:W-:-:S02]  /*4a80*/  HADD2.F32 R45, -RZ, R44.H1_H1 ;  /* 0x3000002cff2d7230 */ /* 0x000fc40000004100 */
[----:B------:R-:W-:Y:S01]  /*4a90*/  FFMA.FTZ R79, R57, R76, R78 ;  /* 0x0000004c394f7223 */ /* 0x000fe2000001004e */
[----:B------:R-:W-:Y:S01]  /*4aa0*/  FFMA.FTZ R77, R46, R74, R75 ;  /* 0x0000004a2e4d7223 */ /* 0x000fe2000001004b */
[--C-:B------:R-:W-:Y:S02]  /*4ab0*/  HADD2.F32 R57, -RZ, R153.reuse.H0_H0 ;  /* 0x20000099ff397230 */ /* 0x100fe40000004100 */
[----:B------:R-:W-:Y:S01]  /*4ac0*/  FFMA.FTZ R82, R47, R76, -R82 ;  /* 0x0000004c2f527223 */ /* 0x000fe20000010852 */
[----:B------:R-:W-:Y:S02]  /*4ad0*/  HADD2.F32 R44, -RZ, R44.H0_H0 ;  /* 0x2000002cff2c7230 */ /* 0x000fe40000004100 */
[----:B------:R-:W-:Y:S02]  /*4ae0*/  HADD2.F32 R153, -RZ, R153.H1_H1 ;  /* 0x30000099ff997230 */ /* 0x000fe40000004100 */
[----:B------:R-:W-:Y:S01]  /*4af0*/  FMUL.FTZ R75, R45, R57 ;  /* 0x000000392d4b7220 */ /* 0x000fe20000410000 */
[----:B------:R-:W-:-:S02]  /*4b00*/  HADD2.F32 R46, -RZ, R56.H1_H1 ;  /* 0x30000038ff2e7230 */ /* 0x000fc40000004100 */
[----:B------:R-:W-:Y:S01]  /*4b10*/  FMUL.FTZ R74, R44, R57 ;  /* 0x000000392c4a7220 */ /* 0x000fe20000410000 */
[----:B------:R-:W-:Y:S02]  /*4b20*/  HADD2.F32 R56, -RZ, R56.H0_H0 ;  /* 0x20000038ff387230 */ /* 0x000fe40000004100 */
[--C-:B------:R-:W-:Y:S02]  /*4b30*/  HADD2.F32 R47, -RZ, R151.reuse.H0_H0 ;  /* 0x20000097ff2f7230 */ /* 0x100fe40000004100 */
[-C--:B------:R-:W-:Y:S01]  /*4b40*/  FMUL.FTZ R57, R46, R153.reuse ;  /* 0x000000992e397220 */ /* 0x080fe20000410000 */
        /* <DEDUP_REMOVED lines=10> */
.L_x_495:
[----:B------:R-:W-:Y:S05]  /*4bf0*/  BSYNC B2 ;  /* 0x0000000000027941 */ /* 0x000fea0003800000 */
.L_x_494:
[----:B--2---:R1:W-:Y:S02]  /*4c00*/  STG.E.128 desc[UR36][R52.64], R44 ;  /* 0x0000002c34007986 */ /* 0x0043e4000c101d24 */
.L_x_493:
[----:B------:R-:W-:Y:S05]  /*4c10*/  BSYNC B1 ;  /* 0x0000000000017941 */ /* 0x000fea0003800000 */
.L_x_492:
[----:B------:R-:W-:Y:S01]  /*4c20*/  ISETP.NE.AND P0, PT, R10, RZ, PT ;  /* 0x000000ff0a00720c */ /* 0x000fe20003f05270 */
[----:B------:R-:W-:-:S12]  /*4c30*/  BSSY B1, `(.L_x_496) ;  /* 0x0000032000017945 */ /* 0x000fd80003800000 */
[----:B------:R-:W-:Y:S05]  /*4c40*/  @!P0 BRA `(.L_x_497) ;  /* 0x0000000000c08947 */ /* 0x000fea0003800000 */
[----:B-1234-:R1:W2:Y:S01]  /*4c50*/  LDS.128 R44, [R54+0x2000] ;  /* 0x00200000362c7984 */ /* 0x01e2a20000000c00 */
        /* <DEDUP_REMOVED lines=10> */
[----:B------:R-:W-:Y:S01]  /*4d00*/  MOV R56, R46 ;  /* 0x0000002e00387202 */ /* 0x000fe20000000f00 */
[----:B------:R-:W-:Y:S01]  /*4d10*/  HADD2.F32 R46, -RZ, R45.H1_H1 ;  /* 0x3000002dff2e7230 */ /* 0x000fe20000004100 */
[----:B------:R-:W-:Y:S01]  /*4d20*/  SHF.R.U32.HI R74, RZ, 0x10, R73 ;  /* 0x00000010ff4a7819 */ /* 0x000fe20000011649 */
[----:B------:R-:W-:Y:S02]  /*4d30*/  HADD2.F32 R71, -RZ, R71.H0_H0 ;  /* 0x20000047ff477230 */ /* 0x000fe40000004100 */
[----:B------:R-:W-:-:S02]  /*4d40*/  HADD2.F32 R45, -RZ, R45.H0_H0 ;  /* 0x2000002dff2d7230 */ /* 0x000fc40000004100 */
[----:B------:R-:W-:Y:S02]  /*4d50*/  HADD2.F32 R74, -RZ, R74.H0_H0 ;  /* 0x2000004aff4a7230 */ /* 0x000fe40000004100 */
[CC--:B------:R-:W-:Y:S01]  /*4d60*/  FMUL.FTZ R76, R46.reuse, R71.reuse ;  /* 0x000000472e4c7220 */ /* 0x0c0fe20000410000 */
[----:B------:R-:W-:Y:S02]  /*4d70*/  HADD2.F32 R72, -RZ, R75.H0_H0 ;  /* 0x2000004bff487230 */ /* 0x000fe40000004100 */
[C---:B------:R-:W-:Y:S01]  /*4d80*/  FMUL.FTZ R71, R45.reuse, R71 ;  /* 0x000000472d477220 */ /* 0x040fe20000410000 */
[----:B------:R-:W-:Y:S01]  /*4d90*/  FFMA.FTZ R76, R45, R70, -R76 ;  /* 0x000000462d4c7223 */ /* 0x000fe2000001084c */
[----:B------:R-:W-:Y:S02]  /*4da0*/  FMUL.FTZ R78, R57, R74 ;  /* 0x0000004a394e7220 */ /* 0x000fe40000410000 */
[----:B------:R-:W-:Y:S01]  /*4db0*/  FFMA.FTZ R73, R46, R70, R71 ;  /* 0x000000462e497223 */ /* 0x000fe20000010047 */
        /* <DEDUP_REMOVED lines=23> */
.L_x_499:
[----:B------:R-:W-:Y:S05]  /*4f30*/  BSYNC B2 ;  /* 0x0000000000027941 */ /* 0x000fea0003800000 */
.L_x_498:
[----:B--2---:R1:W-:Y:S02]  /*4f40*/  STG.E.128 desc[UR36][R52.64+0x40], R44 ;  /* 0x0000402c34007986 */ /* 0x0043e4000c101d24 */
.L_x_497:
[----:B------:R-:W-:Y:S05]  /*4f50*/  BSYNC B1 ;  /* 0x0000000000017941 */ /* 0x000fea0003800000 */
.L_x_496:
        /* <DEDUP_REMOVED lines=29> */
[----:B------:R-:W-:Y:S02]  /*5130*/  HADD2.F32 R57, -RZ, R140.H1_H1 ;  /* 0x3000008cff397230 */ /* 0x000fe40000004100 */
[----:B------:R-:W-:Y:S01]  /*5140*/  FFMA.FTZ R74, R47, R68, -R74 ;  /* 0x000000442f4a7223 */ /* 0x000fe2000001084a */
[----:B------:R-:W-:Y:S02]  /*5150*/  HADD2.F32 R44, -RZ, R44.H0_H0 ;  /* 0x2000002cff2c7230 */ /* 0x000fe40000004100 */
[----:B------:R-:W-:Y:S02]  /*5160*/  HADD2.F32 R67, -RZ, R140.H0_H0 ;  /* 0x2000008cff437230 */ /* 0x000fe40000004100 */
[----:B------:R-:W-:Y:S01]  /*5170*/  FMUL.FTZ R69, R45, R57 ;  /* 0x000000392d457220 */ /* 0x000fe20000410000 */
[----:B------:R-:W-:-:S02]  /*5180*/  HADD2.F32 R46, -RZ, R56.H1_H1 ;  /* 0x30000038ff2e7230 */ /* 0x000fc40000004100 */
[----:B------:R-:W-:Y:S01]  /*5190*/  FMUL.FTZ R66, R44, R57 ;  /* 0x000000392c427220 */ /* 0x000fe20000410000 */
[----:B------:R-:W-:Y:S02]  /*51a0*/  HADD2.F32 R56, -RZ, R56.H0_H0 ;  /* 0x20000038ff387230 */ /* 0x000fe40000004100 */
[--C-:B------:R-:W-:Y:S02]  /*51b0*/  HADD2.F32 R47, -RZ, R141.reuse.H1_H1 ;  /* 0x3000008dff2f7230 */ /* 0x100fe40000004100 */
[-C--:B------:R-:W-:Y:S01]  /*51c0*/  FMUL.FTZ R57, R46, R67.reuse ;  /* 0x000000432e397220 */ /* 0x080fe20000410000 */
[----:B------:R-:W-:Y:S02]  /*51d0*/  HADD2.F32 R141, -RZ, R141.H0_H0 ;  /* 0x2000008dff8d7230 */ /* 0x000fe40000004100 */
        /* <DEDUP_REMOVED lines=9> */
.L_x_503:
[----:B------:R-:W-:Y:S05]  /*5270*/  BSYNC B2 ;  /* 0x0000000000027941 */ /* 0x000fea0003800000 */
.L_x_502:
[----:B--2---:R1:W-:Y:S02]  /*5280*/  STG.E.128 desc[UR36][R52.64+0x80], R44 ;  /* 0x0000802c34007986 */ /* 0x0043e4000c101d24 */
.L_x_501:
[----:B------:R-:W-:Y:S05]  /*5290*/  BSYNC B1 ;  /* 0x0000000000017941 */ /* 0x000fea0003800000 */
.L_x_500:
        /* <DEDUP_REMOVED lines=49> */
.L_x_507:
[----:B------:R-:W-:Y:S05]  /*55b0*/  BSYNC B2 ;  /* 0x0000000000027941 */ /* 0x000fea0003800000 */
.L_x_506:
[----:B--2---:R1:W-:Y:S02]  /*55c0*/  STG.E.128 desc[UR36][R52.64+0xc0], R44 ;  /* 0x0000c02c34007986 */ /* 0x0043e4000c101d24 */
.L_x_505:
[----:B------:R-:W-:Y:S05]  /*55d0*/  BSYNC B1 ;  /* 0x0000000000017941 */ /* 0x000fea0003800000 */
.L_x_504:
        /* <DEDUP_REMOVED lines=15> */
[----:B------:R-:W-:Y:S01]  /*56d0*/  HADD2.F32 R58, -RZ, R58.H0_H0 ;  /* 0x2000003aff3a7230 */ /* 0x000fe20000004100 */
[----:B------:R-:W-:Y:S01]  /*56e0*/  MOV R55, R46 ;  /* 0x0000002e00377202 */ /* 0x000fe20000000f00 */
[----:B------:R-:W-:Y:S02]  /*56f0*/  HADD2.F32 R59, -RZ, R59.H0_H0 ;  /* 0x2000003bff3b7230 */ /* 0x000fe40000004100 */
[----:B------:R-:W-:-:S02]  /*5700*/  HADD2.F32 R60, -RZ, R60.H0_H0 ;  /* 0x2000003cff3c7230 */ /* 0x000fc40000004100 */
[--C-:B------:R-:W-:Y:S02]  /*5710*/  HADD2.F32 R46, -RZ, R45.reuse.H1_H1 ;  /* 0x3000002dff2e7230 */ /* 0x100fe40000004100 */
[----:B------:R-:W-:Y:S02]  /*5720*/  HADD2.F32 R45, -RZ, R45.H0_H0 ;  /* 0x2000002dff2d7230 */ /* 0x000fe40000004100 */
[-C--:B------:R-:W-:Y:S01]  /*5730*/  FMUL.FTZ R61, R47, R60.reuse ;  /* 0x0000003c2f3d7220 */ /* 0x080fe20000410000 */
[----:B------:R-:W-:Y:S01]  /*5740*/  FMUL.FTZ R64, R56, R60 ;  /* 0x0000003c38407220 */ /* 0x000fe20000410000 */
[-C--:B------:R-:W-:Y:S01]  /*5750*/  FMUL.FTZ R62, R46, R59.reuse ;  /* 0x0000003b2e3e7220 */ /* 0x080fe20000410000 */
[C---:B------:R-:W-:Y:S01]  /*5760*/  FMUL.FTZ R59, R45.reuse, R59 ;  /* 0x0000003b2d3b7220 */ /* 0x040fe20000410000 */
[----:B------:R-:W-:Y:S02]  /*5770*/  FFMA.FTZ R61, R56, R58, R61 ;  /* 0x0000003a383d7223 */ /* 0x000fe4000001003d */
[----:B------:R-:W-:Y:S01]  /*5780*/  FFMA.FTZ R62, R45, R57, -R62 ;  /* 0x000000392d3e7223 */ /* 0x000fe2000001083e */
[----:B------:R-:W-:-:S02]  /*5790*/  HADD2.F32 R56, -RZ, R95.H0_H0 ;  /* 0x2000005fff387230 */ /* 0x000fc40000004100 */
[----:B------:R-:W-:Y:S01]  /*57a0*/  FFMA.FTZ R59, R46, R57, R59 ;  /* 0x000000392e3b7223 */ /* 0x000fe2000001003b */
[----:B------:R-:W-:Y:S02]  /*57b0*/  HADD2.F32 R95, -RZ, R95.H1_H1 ;  /* 0x3000005fff5f7230 */ /* 0x000fe40000004100 */
[----:B------:R-:W-:Y:S01]  /*57c0*/  FFMA.FTZ R64, R47, R58, -R64 ;  /* 0x0000003a2f407223 */ /* 0x000fe20000010840 */
[--C-:B------:R-:W-:Y:S02]  /*57d0*/  HADD2.F32 R45, -RZ, R44.reuse.H1_H1 ;  /* 0x3000002cff2d7230 */ /* 0x100fe40000004100 */
[--C-:B------:R-:W-:Y:S02]  /*57e0*/  HADD2.F32 R46, -RZ, R55.reuse.H1_H1 ;  /* 0x30000037ff2e7230 */ /* 0x100fe40000004100 */
[----:B------:R-:W-:Y:S02]  /*57f0*/  HADD2.F32 R44, -RZ, R44.H0_H0 ;  /* 0x2000002cff2c7230 */ /* 0x000fe40000004100 */
[----:B------:R-:W-:Y:S01]  /*5800*/  FMUL.FTZ R57, R45, R56 ;  /* 0x000000382d397220 */ /* 0x000fe20000410000 */
[----:B------:R-:W-:-:S02]  /*5810*/  HADD2.F32 R55, -RZ, R55.H0_H0 ;  /* 0x20000037ff377230 */ /* 0x000fc40000004100 */
[-C--:B------:R-:W-:Y:S01]  /*5820*/  FMUL.FTZ R58, R46, R95.reuse ;  /* 0x0000005f2e3a7220 */ /* 0x080fe20000410000 */
[--C-:B------:R-:W-:Y:S02]  /*5830*/  HADD2.F32 R47, -RZ, R94.reuse.H1_H1 ;  /* 0x3000005eff2f7230 */ /* 0x100fe40000004100 */
[C---:B------:R-:W-:Y:S01]  /*5840*/  FMUL.FTZ R56, R44.reuse, R56 ;  /* 0x000000382c387220 */ /* 0x040fe20000410000 */
        /* <DEDUP_REMOVED lines=10> */
.L_x_511:
[----:B------:R-:W-:Y:S05]  /*58f0*/  BSYNC B2 ;  /* 0x0000000000027941 */ /* 0x000fea0003800000 */
.L_x_510:
[----:B--2---:R1:W-:Y:S02]  /*5900*/  STG.E.128 desc[UR36][R52.64+0x100], R44 ;  /* 0x0001002c34007986 */ /* 0x0043e4000c101d24 */
.L_x_509:
[----:B------:R-:W-:Y:S05]  /*5910*/  BSYNC B1 ;  /* 0x0000000000017941 */ /* 0x000fea0003800000 */
.L_x_508:
[----:B------:R-:W-:-:S13]  /*5920*/  ISETP.NE.AND P0, PT, R6, RZ, PT ;  /* 0x000000ff0600720c */ /* 0x000fda0003f05270 */
        /* <DEDUP_REMOVED lines=35> */
[--C-:B------:R-:W-:Y:S02]  /*5b60*/  HADD2.F32 R47, -RZ, R92.reuse.H1_H1 ;  /* 0x3000005cff2f7230 */ /* 0x100fe40000004100 */
[----:B------:R-:W-:Y:S01]  /*5b70*/  FMUL.FTZ R50, R44, R50 ;  /* 0x000000322c327220 */ /* 0x000fe20000410000 */
        /* <DEDUP_REMOVED lines=10> */
.L_x_513:
[----:B------:R-:W-:Y:S05]  /*5c20*/  BSYNC B1 ;  /* 0x0000000000017941 */ /* 0x000fea0003800000 */
.L_x_512:
[----:B--2---:R1:W-:Y:S01]  /*5c30*/  STG.E.128 desc[UR36][R52.64+0x140], R44 ;  /* 0x0001402c34007986 */ /* 0x0043e2000c101d24 */
[----:B------:R-:W-:Y:S05]  /*5c40*/  BRA `(.L_x_491) ;  /* 0x0000003c00707947 */ /* 0x000fea0003800000 */
.L_x_459:
        /* <DEDUP_REMOVED lines=18> */
[----:B------:R-:W-:Y:S02]  /*5d70*/  IADD3 R44, P1, R110, R92, RZ ;  /* 0x0000005c6e2c7210 */ /* 0x000fe40007f3e0ff */
[----:B------:R-:W-:Y:S02]  /*5d80*/  CS2R R54, SRZ ;  /* 0x0000000000367805 */ /* 0x000fe4000001ff00 */
[----:B------:R-:W-:Y:S02]  /*5d90*/  IADD3.X R46, R0, R31, RZ, P0, !PT ;  /* 0x0000001f002e7210 */ /* 0x000fe400007fe4ff */
[----:B------:R-:W-:Y:S02]  /*5da0*/  CS2R R52, SRZ ;  /* 0x0000000000347805 */ /* 0x000fe4000001ff00 */
[----:B------:R-:W-:-:S02]  /*5db0*/  LEA R68, P0, R45, UR4, 0x1 ;  /* 0x000000042d447c11 */ /* 0x000fc4000f8008ff */
[----:B------:R-:W-:Y:S02]  /*5dc0*/  CS2R R66, SRZ ;  /* 0x0000000000427805 */ /* 0x000fe4000001ff00 */
[----:B------:R-:W-:Y:S02]  /*5dd0*/  CS2R R64, SRZ ;  /* 0x0000000000407805 */ /* 0x000fe4000001ff00 */
[----:B------:R-:W-:Y:S01]  /*5de0*/  LEA.HI.X R69, R45, UR5, R46, 0x1, P0 ;  /* 0x000000052d457c11 */ /* 0x000fe200080f0c2e */
[----:B------:R-:W-:Y:S01]  /*5df0*/  ULDC.64 UR4, c[0x0][0x3e0] ;  /* 0x0000f80000047ab9 */ /* 0x000fe20000000a00 */
[----:B------:R-:W-:Y:S01]  /*5e00*/  ISETP.GE.AND P0, PT, R22, R122, PT ;  /* 0x0000007a1600720c */ /* 0x000fe20003f06270 */
[----:B------:R-:W-:Y:S01]  /*5e10*/  IMAD.X R45, R3, 0x1, R33, P1 ;  /* 0x00000001032d7824 */ /* 0x000fe200008e0621 */
[----:B------:R-:W-:-:S04]  /*5e20*/  LEA R72, P1, R44, UR4, 0x1 ;  /* 0x000000042c487c11 */ /* 0x000fc8000f8208ff */
[----:B------:R-:W-:Y:S02]  /*5e30*/  LEA.HI.X R73, R44, UR5, R45, 0x1, P1 ;  /* 0x000000052c497c11 */ /* 0x000fe400088f0c2d */
[----:B------:R-:W-:-:S05]  /*5e40*/  ISETP.GE.AND P1, PT, R184, R122, PT ;  /* 0x0000007ab800720c */ /* 0x000fca0003f26270 */
[----:B------:R0:W5:Y:S04]  /*5e50*/  @!P0 LDG.E.128 R52, desc[UR36][R68.64] ;  /* 0x0000002444348981 */ /* 0x000168000c1e1d00 */
[----:B------:R0:W5:Y:S01]  /*5e60*/  @!P0 LDG.E.128 R64, desc[UR36][R72.64] ;  /* 0x0000002448408981 */ /* 0x000162000c1e1d00 */
[----:B------:R-:W-:Y:S02]  /*5e70*/  ISETP.GE.AND P0, PT, R185, R122, PT ;  /* 0x0000007ab900720c */ /* 0x000fe40003f06270 */
[----:B------:R-:W-:Y:S02]  /*5e80*/  CS2R R50, SRZ ;  /* 0x0000000000327805 */ /* 0x000fe4000001ff00 */
[----:B------:R-:W-:Y:S02]  /*5e90*/  CS2R R48, SRZ ;  /* 0x0000000000307805 */ /* 0x000fe4000001ff00 */
[----:B------:R-:W-:-:S02]  /*5ea0*/  CS2R R46, SRZ ;  /* 0x00000000002e7805 */ /* 0x000fc4000001ff00 */
[----:B------:R-:W-:Y:S02]  /*5eb0*/  CS2R R44, SRZ ;  /* 0x00000000002c7805 */ /* 0x000fe4000001ff00 */
[----:B------:R-:W-:Y:S02]  /*5ec0*/  CS2R R62, SRZ ;  /* 0x00000000003e7805 */ /* 0x000fe4000001ff00 */
[----:B------:R-:W-:Y:S02]  /*5ed0*/  CS2R R60, SRZ ;  /* 0x00000000003c7805 */ /* 0x000fe4000001ff00 */
[----:B------:R-:W-:Y:S02]  /*5ee0*/  CS2R R58, SRZ ;  /* 0x00000000003a7805 */ /* 0x000fe4000001ff00 */
[----:B------:R-:W-:Y:S01]  /*5ef0*/  CS2R R56, SRZ ;  /* 0x0000000000387805 */ /* 0x000fe2000001ff00 */
[----:B------:R0:W5:Y:S04]  /*5f00*/  @!P1 LDG.E.128 R48, desc[UR36][R68.64+0x40] ;  /* 0x0000402444309981 */ /* 0x000168000c1e1d00 */
[----:B------:R0:W5:Y:S04]  /*5f10*/  @!P0 LDG.E.128 R44, desc[UR36][R68.64+0x80] ;  /* 0x00008024442c8981 */ /* 0x000168000c1e1d00 */
[----:B------:R0:W5:Y:S04]  /*5f20*/  @!P1 LDG.E.128 R60, desc[UR36][R72.64+0x40] ;  /* 0x00004024483c9981 */ /* 0x000168000c1e1d00 */
[----:B------:R0:W5:Y:S02]  /*5f30*/  @!P0 LDG.E.128 R56, desc[UR36][R72.64+0x80] ;  /* 0x0000802448388981 */ /* 0x000164000c1e1d00 */
.L_x_515:
[----:B------:R-:W-:Y:S05]  /*5f40*/  BSYNC B1 ;  /* 0x0000000000017941 */ /* 0x000fea0003800000 */
.L_x_514:
[----:B------:R-:W-:Y:S01]  /*5f50*/  ISETP.GE.AND P0, PT, R204, R4, PT ;  /* 0x00000004cc00720c */ /* 0x000fe20003f06270 */
[----:B------:R-:W-:Y:S01]  /*5f60*/  BSSY B1, `(.L_x_516) ;  /* 0x000002e000017945 */ /* 0x000fe20003800000 */
[----:B0-----:R-:W-:Y:S02]  /*5f70*/  CS2R R68, SRZ ;  /* 0x0000000000447805 */ /* 0x001fe4000001ff00 */
        /* <DEDUP_REMOVED lines=9> */
[----:B-----5:R-:W-:Y:S01]  /*6010*/  IMAD.MOV.U32 R97, RZ, RZ, R46 ;  /* 0x000000ffff617224 */ /* 0x020fe200078e002e */
[----:B------:R-:W-:-:S02]  /*6020*/  MOV R98, R47 ;  /* 0x0000002f00627202 */ /* 0x000fc40000000f00 */
[----:B------:R-:W-:Y:S01]  /*6030*/  CS2R R88, SRZ ;  /* 0x0000000000587805 */ /* 0x000fe2000001ff00 */
[----:B------:R-:W-:Y:S06]  /*6040*/  @P0 BRA `(.L_x_517) ;  /* 0x00000000007c0947 */ /* 0x000fec0003800000 */
[----:B------:R-:W-:Y:S01]  /*6050*/  IADD3 R94, P1, P5, R114, R94, R36 ;  /* 0x0000005e725e7210 */ /* 0x000fe20007d3e024 */
[----:B------:R-:W-:Y:S01]  /*6060*/  ULDC.64 UR4, c[0x0][0x3c8] ;  /* 0x0000f20000047ab9 */ /* 0x000fe20000000a00 */
[----:B------:R-:W-:Y:S01]  /*6070*/  ULDC.64 UR6, c[0x0][0x3e0] ;  /* 0x0000f80000067ab9 */ /* 0x000fe20000000a00 */
[----:B------:R-:W-:Y:S02]  /*6080*/  CS2R R78, SRZ ;  /* 0x00000000004e7805 */ /* 0x000fe4000001ff00 */
[----:B------:R-:W-:Y:S02]  /*6090*/  IADD3.X R69, R31, R0, R38, P1, P5 ;  /* 0x000000001f457210 */ /* 0x000fe40000fea426 */
[----:B------:R-:W-:Y:S02]  /*60a0*/  CS2R R76, SRZ ;  /* 0x00000000004c7805 */ /* 0x000fe4000001ff00 */
[----:B------:R-:W-:Y:S02]  /*60b0*/  IADD3 R0, P1, P5, R110, R92, R39 ;  /* 0x0000005c6e007210 */ /* 0x000fe40007d3e027 */
[----:B------:R-:W-:-:S02]  /*60c0*/  CS2R R90, SRZ ;  /* 0x00000000005a7805 */ /* 0x000fc4000001ff00 */
[----:B------:R-:W-:Y:S02]  /*60d0*/  CS2R R88, SRZ ;  /* 0x0000000000587805 */ /* 0x000fe4000001ff00 */
[----:B------:R-:W-:Y:S02]  /*60e0*/  IADD3.X R3, R33, R3, R41, P1, P5 ;  /* 0x0000000321037210 */ /* 0x000fe40000fea429 */
[----:B------:R-:W-:-:S04]  /*60f0*/  LEA R92, P1, R94, UR4, 0x1 ;  /* 0x000000045e5c7c11 */ /* 0x000fc8000f8208ff */
[----:B------:R-:W-:Y:S02]  /*6100*/  LEA.HI.X R93, R94, UR5, R69, 0x1, P1 ;  /* 0x000000055e5d7c11 */ /* 0x000fe400088f0c45 */
[----:B------:R-:W-:-:S04]  /*6110*/  LEA R94, P1, R0, UR6, 0x1 ;  /* 0x00000006005e7c11 */ /* 0x000fc8000f8208ff */
[----:B------:R-:W-:Y:S02]  /*6120*/  LEA.HI.X R95, R0, UR7, R3, 0x1, P1 ;  /* 0x00000007005f7c11 */ /* 0x000fe400088f0c03 */
[----:B------:R-:W-:Y:S02]  /*6130*/  ISETP.GE.AND P1, PT, R22, R122, PT ;  /* 0x0000007a1600720c */ /* 0x000fe40003f26270 */
[----:B------:R-:W-:Y:S02]  /*6140*/  CS2R R74, SRZ ;  /* 0x00000000004a7805 */ /* 0x000fe4000001ff00 */
[----:B------:R-:W-:Y:S02]  /*6150*/  CS2R R72, SRZ ;  /* 0x0000000000487805 */ /* 0x000fe4000001ff00 */
[----:B------:R-:W-:Y:S02]  /*6160*/  CS2R R86, SRZ ;  /* 0x0000000000567805 */ /* 0x000fe4000001ff00 */
[----:B------:R-:W-:-:S05]  /*6170*/  CS2R R84, SRZ ;  /* 0x0000000000547805 */ /* 0x000fca000001ff00 */
[----:B------:R0:W5:Y:S04]  /*6180*/  @!P1 LDG.E.128 R76, desc[UR36][R92.64] ;  /* 0x000000245c4c9981 */ /* 0x000168000c1e1d00 */
[----:B------:R0:W5:Y:S01]  /*6190*/  @!P1 LDG.E.128 R88, desc[UR36][R94.64] ;  /* 0x000000245e589981 */ /* 0x000162000c1e1d00 */
[----:B------:R-:W-:Y:S02]  /*61a0*/  ISETP.GE.AND P1, PT, R184, R122, PT ;  /* 0x0000007ab800720c */ /* 0x000fe40003f26270 */
[----:B------:R-:W-:Y:S02]  /*61b0*/  CS2R R70, SRZ ;  /* 0x0000000000467805 */ /* 0x000fe4000001ff00 */
[----:B------:R-:W-:Y:S02]  /*61c0*/  CS2R R68, SRZ ;  /* 0x0000000000447805 */ /* 0x000fe4000001ff00 */
[----:B------:R-:W-:-:S02]  /*61d0*/  CS2R R82, SRZ ;  /* 0x0000000000527805 */ /* 0x000fc4000001ff00 */
[----:B------:R-:W-:-:S05]  /*61e0*/  CS2R R80, SRZ ;  /* 0x0000000000507805 */ /* 0x000fca000001ff00 */
[----:B------:R0:W5:Y:S04]  /*61f0*/  @!P1 LDG.E.128 R72, desc[UR36][R92.64+0x40] ;  /* 0x000040245c489981 */ /* 0x000168000c1e1d00 */
[----:B------:R0:W5:Y:S01]  /*6200*/  @!P1 LDG.E.128 R84, desc[UR36][R94.64+0x40] ;  /* 0x000040245e549981 */ /* 0x000162000c1e1d00 */
[----:B------:R-:W-:-:S13]  /*6210*/  ISETP.GE.AND P1, PT, R185, R122, PT ;  /* 0x0000007ab900720c */ /* 0x000fda0003f26270 */
[----:B------:R0:W5:Y:S04]  /*6220*/  @!P1 LDG.E.128 R68, desc[UR36][R92.64+0x80] ;  /* 0x000080245c449981 */ /* 0x000168000c1e1d00 */
[----:B------:R0:W5:Y:S02]  /*6230*/  @!P1 LDG.E.128 R80, desc[UR36][R94.64+0x80] ;  /* 0x000080245e509981 */ /* 0x000164000c1e1d00 */
.L_x_517:
[----:B------:R-:W-:Y:S05]  /*6240*/  BSYNC B1 ;  /* 0x0000000000017941 */ /* 0x000fea0003800000 */
.L_x_516:
[----:B------:R-:W-:Y:S01]  /*6250*/  IMAD.MOV.U32 R0, RZ, RZ, R44 ;  /* 0x000000ffff007224 */ /* 0x000fe200078e002c */
[----:B0-----:R-:W-:Y:S01]  /*6260*/  MOV R93, R49 ;  /* 0x00000031005d7202 */ /* 0x001fe20000000f00 */
[----:B------:R-:W-:Y:S01]  /*6270*/  IMAD.MOV.U32 R3, RZ, RZ, R45 ;  /* 0x000000ffff037224 */ /* 0x000fe200078e002d */
[----:B------:R-:W-:Y:S01]  /*6280*/  ISETP.NE.AND P1, PT, R188, 0x3, PT ;  /* 0x00000003bc00780c */ /* 0x000fe20003f25270 */
[----:B------:R-:W-:Y:S01]  /*6290*/  IMAD.MOV.U32 R92, RZ, RZ, R48 ;  /* 0x000000ffff5c7224 */ /* 0x000fe200078e0030 */
[----:B------:R-:W-:Y:S02]  /*62a0*/  PRMT R176, R97, 0x5410, R98 ;  /* 0x0000541061b07816 */ /* 0x000fe40000000062 */
[----:B------:R-:W-:Y:S01]  /*62b0*/  PRMT R177, R0, 0x5410, R3 ;  /* 0x0000541000b17816 */ /* 0x000fe20000000003 */
[----:B------:R-:W-:Y:S01]  /*62c0*/  IMAD.MOV.U32 R3, RZ, RZ, R51 ;  /* 0x000000ffff037224 */ /* 0x000fe200078e0033 */
[----:B------:R-:W-:Y:S02]  /*62d0*/  MOV R0, R50 ;  /* 0x0000003200007202 */ /* 0x000fe40000000f00 */
[----:B------:R-:W-:-:S02]  /*62e0*/  PRMT R181, R92, 0x7610, R181 ;  /* 0x000076105cb57816 */ /* 0x000fc400000000b5 */
[----:B------:R-:W-:Y:S01]  /*62f0*/  PRMT R180, R180, 0x5410, R0 ;  /* 0x00005410b4b47816 */ /* 0x000fe20000000000 */
[----:B------:R-:W-:Y:S01]  /*6300*/  IMAD.MOV.U32 R0, RZ, RZ, R54 ;  /* 0x000000ffff007224 */ /* 0x000fe200078e0036 */
[----:B------:R-:W-:Y:S01]  /*6310*/  PRMT R182, R3, 0x5410, R93 ;  /* 0x0000541003b67816 */ /* 0x000fe2000000005d */
[----:B------:R-:W-:Y:S01]  /*6320*/  IMAD.MOV.U32 R3, RZ, RZ, R55 ;  /* 0x000000ffff037224 */ /* 0x000fe200078e0037 */
[----:B------:R-:W-:Y:S01]  /*6330*/  MOV R92, R52 ;  /* 0x00000034005c7202 */ /* 0x000fe20000000f00 */
[----:B------:R-:W-:Y:S01]  /*6340*/  IMAD.MOV.U32 R93, RZ, RZ, R53 ;  /* 0x000000ffff5d7224 */ /* 0x000fe200078e0035 */
[----:B------:R-:W-:Y:S01]  /*6350*/  PRMT R183, R0, 0x7610, R183 ;  /* 0x0000761000b77816 */ /* 0x000fe200000000b7 */
[----:B------:R-:W-:Y:S01]  /*6360*/  IMAD.MOV.U32 R0, RZ, RZ, R58 ;  /* 0x000000ffff007224 */ /* 0x000fe200078e003a */
[----:B------:R-:W-:Y:S01]  /*6370*/  PRMT R173, R3, 0x5410, R92 ;  /* 0x0000541003ad7816 */ /* 0x000fe2000000005c */
[----:B------:R-:W-:Y:S01]  /*6380*/  IMAD.MOV.U32 R92, RZ, RZ, R56 ;  /* 0x000000ffff5c7224 */ /* 0x000fe200078e0038 */
[----:B------:R-:W-:Y:S01]  /*6390*/  PRMT R169, R93, 0x7610, R169 ;  /* 0x000076105da97816 */ /* 0x000fe200000000a9 */
[----:B------:R-:W-:Y:S01]  /*63a0*/  IMAD.MOV.U32 R93, RZ, RZ, R57 ;  /* 0x000000ffff5d7224 */ /* 0x000fe200078e0039 */
[----:B------:R-:W-:-:S04]  /*63b0*/  MOV R3, R59 ;  /* 0x0000003b00037202 */ /* 0x000fc80000000f00 */
        /* <DEDUP_REMOVED lines=10> */
[----:B------:R-:W-:Y:S01]  /*6460*/  PRMT R180, R0, 0x7610, R180 ;  /* 0x0000761000b47816 */ /* 0x000fe200000000b4 */
[----:B------:R-:W-:Y:S01]  /*6470*/  IMAD.MOV.U32 R0, RZ, RZ, R66 ;  /* 0x000000ffff007224 */ /* 0x000fe200078e0042 */
[----:B------:R-:W-:-:S02]  /*6480*/  PRMT R181, R181, 0x5410, R92 ;  /* 0x00005410b5b57816 */ /* 0x000fc4000000005c */
[----:B------:R-:W-:Y:S02]  /*6490*/  MOV R92, R64 ;  /* 0x00000040005c7202 */ /* 0x000fe40000000f00 */
[----:B------:R-:W-:Y:S01]  /*64a0*/  PRMT R171, R93, 0x7610, R171 ;  /* 0x000076105dab7816 */ /* 0x000fe200000000ab */
[----:B-----5:R-:W-:Y:S01]  /*64b0*/  IMAD.MOV.U32 R93, RZ, RZ, R69 ;  /* 0x000000ffff5d7224 */ /* 0x020fe200078e0045 */
[----:B------:R-:W-:Y:S01]  /*64c0*/  PRMT R225, R3, 0x5410, R92 ;  /* 0x0000541003e17816 */ /* 0x000fe2000000005c */
[----:B------:R-:W-:Y:S01]  /*64d0*/  IMAD.MOV.U32 R92, RZ, RZ, R68 ;  /* 0x000000ffff5c7224 */ /* 0x000fe200078e0044 */
[----:B------:R-:W-:Y:S01]  /*64e0*/  PRMT R203, R203, 0x5410, R0 ;  /* 0x00005410cbcb7816 */ /* 0x000fe20000000000 */
[----:B------:R-:W-:Y:S01]  /*64f0*/  IMAD.MOV.U32 R0, RZ, RZ, R70 ;  /* 0x000000ffff007224 */ /* 0x000fe200078e0046 */
[----:B------:R-:W-:Y:S02]  /*6500*/  MOV R3, R71 ;  /* 0x0000004700037202 */ /* 0x000fe40000000f00 */
[----:B------:R-:W-:Y:S01]  /*6510*/  PRMT R157, R92, 0x5410, R93 ;  /* 0x000054105c9d7816 */ /* 0x000fe2000000005d */
[----:B------:R-:W-:Y:S01]  /*6520*/  IMAD.MOV.U32 R92, RZ, RZ, R72 ;  /* 0x000000ffff5c7224 */ /* 0x000fe200078e0048 */
[----:B------:R-:W-:Y:S01]  /*6530*/  PRMT R156, R0, 0x5410, R3 ;  /* 0x00005410009c7816 */ /* 0x000fe20000000003 */
[----:B------:R-:W-:Y:S01]  /*6540*/  IMAD.MOV.U32 R3, RZ, RZ, R75 ;  /* 0x000000ffff037224 */ /* 0x000fe200078e004b */
[----:B------:R-:W-:-:S02]  /*6550*/  MOV R93, R73 ;  /* 0x00000049005d7202 */ /* 0x000fc40000000f00 */
        /* <DEDUP_REMOVED lines=29> */
.L_x_518:
[----:B------:R-:W-:Y:S01]  /*6730*/  IMAD R3, R18, 0x8, R2 ;  /* 0x0000000812037824 */ /* 0x000fe200078e0202 */
[----:B------:R-:W-:Y:S01]  /*6740*/  SHF.L.U32 R0, R186, 0x1f, RZ ;  /* 0x0000001fba007819 */ /* 0x000fe200000006ff */
[----:B------:R-:W0:Y:S01]  /*6750*/  LDC R151, c[0x0][0x2e4] ;  /* 0x0000b900ff977b82 */ /* 0x000e220000000800 */
[----:B------:R-:W-:Y:S02]  /*6760*/  BSSY B1, `(.L_x_519) ;  /* 0x0000004000017945 */ /* 0x000fe40003800000 */
[----:B------:R-:W1:Y:S05]  /*6770*/  SYNCS.PHASECHK.TRANS64.TRYWAIT P5, [R3+URZ+0x34890], R0 ;  /* 0x03489000030075a7 */ /* 0x000e6a00080a017f */
[----:B------:R-:W2:Y:S01]  /*6780*/  LDC.64 R130, c[0x0][0x2f0] ;  /* 0x0000bc00ff827b82 */ /* 0x000ea20000000a00 */
[----:B-1----:R-:W-:Y:S05]  /*6790*/  @!P5 BRA `(.L_x_520) ;  /* 0x0000016c009cd947 */ /* 0x002fea0003800000 */
.L_x_763:
[----:B------:R-:W-:Y:S05]  /*67a0*/  BSYNC B1 ;  /* 0x0000000000017941 */ /* 0x000fea0003800000 */
.L_x_519:
[----:B------:R-:W-:Y:S01]  /*67b0*/  BSSY B1, `(.L_x_521) ;  /* 0x0000175000017945 */ /* 0x000fe20003800000 */
[----:B0-----:R-:W-:Y:S01]  /*67c0*/  IADD3 R153, -R119, R151, RZ ;  /* 0x0000009777997210 */ /* 0x001fe20007ffe1ff */
[----:B------:R-:W-:Y:S02]  /*67d0*/  IMAD.MOV.U32 R133, RZ, RZ, R96 ;  /* 0x000000ffff857224 */ /* 0x000fe400078e0060 */
[----:B------:R-:W-:Y:S05]  /*67e0*/  @P4 BRA `(.L_x_522) ;  /* 0x0000001400c44947 */ /* 0x000fea0003800000 */
[----:B------:R-:W-:Y:S01]  /*67f0*/  ISETP.NE.AND P4, PT, R14, RZ, PT ;  /* 0x000000ff0e00720c */ /* 0x000fe20003f85270 */
[-C--:B--2---:R-:W-:Y:S01]  /*6800*/  IMAD R92, R148, R130.reuse, RZ ;  /* 0x00000082945c7224 */ /* 0x084fe200078e02ff */
[----:B------:R-:W-:Y:S01]  /*6810*/  BSSY B2, `(.L_x_523) ;  /* 0x0000079000027945 */ /* 0x000fe20003800000 */
[----:B------:R-:W-:-:S04]  /*6820*/  IMAD.WIDE.U32 R136, R19, R130, R132 ;  /* 0x0000008213887225 */ /* 0x000fc800078e0084 */
[----:B------:R-:W-:-:S04]  /*6830*/  IMAD R93, R19, R131, R92 ;  /* 0x00000083135d7224 */ /* 0x000fc800078e025c */
[----:B------:R-:W-:Y:S02]  /*6840*/  IMAD.IADD R164, R93, 0x1, R137 ;  /* 0x000000015da47824 */ /* 0x000fe400078e0289 */
[----:B------:R-:W-:Y:S05]  /*6850*/  @!P4 BRA `(.L_x_524) ;  /* 0x0000000400d0c947 */ /* 0x000fea0003800000 */
[----:B------:R-:W-:Y:S01]  /*6860*/  SEL R92, R119, R153, !P3 ;  /* 0x00000099775c7207 */ /* 0x000fe20005800000 */
[----:B------:R-:W-:Y:S01]  /*6870*/  BSSY B3, `(.L_x_525) ;  /* 0x0000070000037945 */ /* 0x000fe20003800000 */
[----:B------:R-:W-:Y:S02]  /*6880*/  IADD3 R96, P4, P5, R104, R136, R29 ;  /* 0x0000008868607210 */ /* 0x000fe40007d9e01d */
[----:B------:R-:W-:Y:S02]  /*6890*/  SHF.R.S32.HI R93, RZ, 0x1f, R92 ;  /* 0x0000001fff5d7819 */ /* 0x000fe4000001145c */
[----:B------:R-:W-:Y:S02]  /*68a0*/  IADD3.X R97, R101, R164, R13, P4, P5 ;  /* 0x000000a465617210 */ /* 0x000fe400027ea40d */
[----:B------:R-:W-:-:S04]  /*68b0*/  LEA.HI R93, R93, R92, RZ, 0x4 ;  /* 0x0000005c5d5d7211 */ /* 0x000fc800078f20ff */
[----:B------:R-:W-:-:S04]  /*68c0*/  LEA.HI.SX32 R92, R93, R30, 0x1c ;  /* 0x0000001e5d5c7211 */ /* 0x000fc800078fe2ff */
[----:B------:R-:W-:-:S04]  /*68d0*/  SHF.L.U32 R93, R92, 0x3, RZ ;  /* 0x000000035c5d7819 */ /* 0x000fc800000006ff */
[----:B------:R-:W-:-:S13]  /*68e0*/  ISETP.GE.AND P4, PT, R93, R151, PT ;  /* 0x000000975d00720c */ /* 0x000fda0003f86270 */
[--C-:B------:R-:W-:Y:S02]  /*68f0*/  @!P4 SHF.R.S32.HI R95, RZ, 0x1f, R93.reuse ;  /* 0x0000001fff5fc819 */ /* 0x100fe4000001145d */
[----:B------:R-:W-:-:S04]  /*6900*/  @!P4 IADD3 R94, P5, P6, R104, R136, R93 ;  /* 0x00000088685ec210 */ /* 0x000fc80007ebe05d */
[----:B------:R-:W-:Y:S02]  /*6910*/  @!P4 IADD3.X R95, R101, R164, R95, P5, P6 ;  /* 0x000000a4655fc210 */ /* 0x000fe40002fec45f */
[----:B------:R-:W-:-:S04]  /*6920*/  LEA R140, P5, R96, R120, 0x1 ;  /* 0x00000078608c7211 */ /* 0x000fc800078a08ff */
[----:B------:R-:W-:Y:S02]  /*6930*/  LEA.HI.X R141, R96, R121, R97, 0x1, P5 ;  /* 0x00000079608d7211 */ /* 0x000fe400028f0c61 */
[----:B------:R-:W-:-:S04]  /*6940*/  @!P4 LEA R142, P5, R94, R120, 0x1 ;  /* 0x000000785e8ec211 */ /* 0x000fc800078a08ff */
[----:B------:R-:W-:Y:S02]  /*6950*/  @!P4 LEA.HI.X R143, R94, R121, R95, 0x1, P5 ;  /* 0x000000795e8fc211 */ /* 0x000fe400028f0c5f */
[----:B------:R-:W-:Y:S02]  /*6960*/  SHF.R.S32.HI R95, RZ, 0x1f, R92 ;  /* 0x0000001fff5f7819 */ /* 0x000fe4000001145c */
[----:B------:R-:W-:Y:S02]  /*6970*/  LOP3.LUT R94, R189, 0x38, R93, 0xf8, !PT ;  /* 0x00000038bd5e7812 */ /* 0x000fe400078ef85d */
[----:B------:R-:W-:Y:S01]  /*6980*/  LEA.HI R92, R95, R92, RZ, 0x3 ;  /* 0x0000005c5f5c7211 */ /* 0x000fe200078f18ff */
[----:B------:R-:W-:Y:S01]  /*6990*/  IMAD R95, R18, 0x6000, R146 ;  /* 0x00006000125f7824 */ /* 0x000fe200078e0292 */
[----:B------:R-:W-:Y:S02]  /*69a0*/  LOP3.LUT R94, R94, R191, RZ, 0x3c, !PT ;  /* 0x000000bf5e5e7212 */ /* 0x000fe400078e3cff */
[----:B------:R-:W-:Y:S01]  /*69b0*/  ISETP.GE.AND P5, PT, R22, R122, PT ;  /* 0x0000007a1600720c */ /* 0x000fe20003fa6270 */
[----:B------:R-:W-:-:S05]  /*69c0*/  IMAD.SHL.U32 R92, R92, 0x400, RZ ;  /* 0x000004005c5c7824 */ /* 0x000fca00078e00ff */
[----:B------:R-:W-:Y:S01]  /*69d0*/  LOP3.LUT R93, R92, 0x7fffe000, RZ, 0xc0, !PT ;  /* 0x7fffe0005c5d7812 */ /* 0x000fe200078ec0ff */
[----:B------:R-:W-:-:S04]  /*69e0*/  IMAD R92, R95, 0x2, R2 ;  /* 0x000000025f5c7824 */ /* 0x000fc800078e0202 */
[----:B------:R-:W-:-:S05]  /*69f0*/  IMAD R93, R190, 0x200, R93 ;  /* 0x00000200be5d7824 */ /* 0x000fca00078e025d */
[----:B------:R-:W-:-:S05]  /*6a00*/  IADD3 R93, R93, R94, RZ ;  /* 0x0000005e5d5d7210 */ /* 0x000fca0007ffe0ff */
[----:B------:R-:W-:-:S04]  /*6a10*/  IMAD R93, R18, 0x6000, R93 ;  /* 0x00006000125d7824 */ /* 0x000fc800078e025d */
[----:B------:R-:W-:Y:S02]  /*6a20*/  IMAD R96, R93, 0x2, R2 ;  /* 0x000000025d607824 */ /* 0x000fe400078e0202 */
[----:B------:R-:W0:Y:S04]  /*6a30*/  LDS.128 R92, [R92+0x1c400] ;  /* 0x01c400005c5c7984 */ /* 0x000e280000000c00 */
[----:B------:R-:W2:Y:S01]  /*6a40*/  LDS.128 R96, [R96+0x1c400] ;  /* 0x01c4000060607984 */ /* 0x000ea20000000c00 */
[----:B------:R-:W-:Y:S05]  /*6a50*/  @P5 BRA `(.L_x_526) ;  /* 0x0000000400445947 */ /* 0x000fea0003800000 */
[--C-:B------:R-:W-:Y:S01]  /*6a60*/  SHF.R.U64 R52, R52, 0x10, R53.reuse ;  /* 0x0000001034347819 */ /* 0x100fe20000001235 */
[----:B------:R-:W-:Y:S01]  /*6a70*/  HADD2.F32 R171, -RZ, R171.H0_H0 ;  /* 0x200000abffab7230 */ /* 0x000fe20000004100 */
[----:B------:R-:W-:Y:S01]  /*6a80*/  SHF.R.U32.HI R167, RZ, 0x10, R53 ;  /* 0x00000010ffa77819 */ /* 0x000fe20000011635 */
[----:B--2---:R-:W-:Y:S01]  /*6a90*/  HADD2.F32 R168, -RZ, R97.H0_H0 ;  /* 0x20000061ffa87230 */ /* 0x004fe20000004100 */
[--C-:B------:R-:W-:Y:S01]  /*6aa0*/  SHF.R.U64 R53, R64, 0x10, R65.reuse ;  /* 0x0000001040357819 */ /* 0x100fe20000001241 */
[----:B0-----:R-:W-:Y:S01]  /*6ab0*/  HADD2.F32 R170, -RZ, R93.H0_H0 ;  /* 0x2000005dffaa7230 */ /* 0x001fe20000004100 */
[----:B------:R-:W-:Y:S01]  /*6ac0*/  SHF.R.U32.HI R64, RZ, 0x10, R65 ;  /* 0x00000010ff407819 */ /* 0x000fe20000011641 */
[----:B------:R-:W-:Y:S01]  /*6ad0*/  HADD2.F32 R169, -RZ, R169.H0_H0 ;  /* 0x200000a9ffa97230 */ /* 0x000fe20000004100 */
[--C-:B------:R-:W-:Y:S01]  /*6ae0*/  SHF.R.U64 R54, R54, 0x10, R55.reuse ;  /* 0x0000001036367819 */ /* 0x100fe20000001237 */
[----:B------:R-:W-:Y:S01]  /*6af0*/  HADD2.F32 R97, -RZ, R97.H1_H1 ;  /* 0x30000061ff617230 */ /* 0x000fe20000004100 */
[----:B------:R-:W-:Y:S01]  /*6b00*/  SHF.R.U32.HI R65, RZ, 0x10, R55 ;  /* 0x00000010ff417819 */ /* 0x000fe20000011637 */
[----:B------:R-:W-:Y:S01]  /*6b10*/  HADD2.F32 R172, -RZ, R167.H0_H0 ;  /* 0x200000a7ffac7230 */ /* 0x000fe20000004100 */
[--C-:B------:R-:W-:Y:S01]  /*6b20*/  SHF.R.U64 R55, R66, 0x10, R67.reuse ;  /* 0x0000001042377819 */ /* 0x100fe20000001243 */
[----:B------:R-:W-:Y:S01]  /*6b30*/  HADD2.F32 R167, -RZ, R225.H0_H0 ;  /* 0x200000e1ffa77230 */ /* 0x000fe20000004100 */
[----:B------:R-:W-:Y:S01]  /*6b40*/  SHF.R.U32.HI R66, RZ, 0x10, R67 ;  /* 0x00000010ff427819 */ /* 0x000fe20000011643 */
[-C--:B------:R-:W-:Y:S01]  /*6b50*/  FMUL.FTZ R67, R168, R171.reuse ;  /* 0x000000aba8437220 */ /* 0x080fe20000410000 */
[----:B------:R-:W-:Y:S01]  /*6b60*/  FMUL.FTZ R171, R170, R171 ;  /* 0x000000abaaab7220 */ /* 0x000fe20000410000 */
[----:B------:R-:W-:-:S02]  /*6b70*/  HADD2.F32 R53, -RZ, R53.H0_H0 ;  /* 0x20000035ff357230 */ /* 0x000fc40000004100 */
[-C--:B------:R-:W-:Y:S01]  /*6b80*/  FFMA.FTZ R67, R170, R169.reuse, -R67 ;  /* 0x000000a9aa437223 */ /* 0x080fe20000010843 */
[----:B------:R-:W-:Y:S02]  /*6b90*/  HADD2.F32 R170, -RZ, R64.H0_H0 ;  /* 0x20000040ffaa7230 */ /* 0x000fe40000004100 */
[----:B------:R-:W-:Y:S01]  /*6ba0*/  FFMA.FTZ R64, R168, R169, R171 ;  /* 0x000000a9a8407223 */ /* 0x000fe200000100ab */
[----:B------:R-:W-:Y:S01]  /*6bb0*/  HADD2.F32 R169, -RZ, R93.H1_H1 ;  /* 0x3000005dffa97230 */ /* 0x000fe20000004100 */
[----:B------:R-:W-:Y:S01]  /*6bc0*/  MOV R93, R98 ;  /* 0x00000062005d7202 */ /* 0x000fe20000000f00 */
[----:B------:R-:W-:Y:S02]  /*6bd0*/  HADD2.F32 R171, -RZ, R99.H1_H1 ;  /* 0x30000063ffab7230 */ /* 0x000fe40000004100 */
[-C--:B------:R-:W-:Y:S01]  /*6be0*/  FMUL.FTZ R168, R97, R170.reuse ;  /* 0x000000aa61a87220 */ /* 0x080fe20000410000 */
[----:B------:R-:W-:Y:S02]  /*6bf0*/  HADD2.F32 R66, -RZ, R66.H0_H0 ;  /* 0x20000042ff427230 */ /* 0x000fe40000004100 */
[----:B------:R-:W-:Y:S01]  /*6c00*/  FMUL.FTZ R170, R169, R170 ;  /* 0x000000aaa9aa7220 */ /* 0x000fe20000410000 */
[----:B------:R-:W-:-:S02]  /*6c10*/  HADD2.F32 R55, -RZ, R55.H0_H0 ;  /* 0x20000037ff377230 */ /* 0x000fc40000004100 */
[-C--:B------:R-:W-:Y:S01]  /*6c20*/  FFMA.FTZ R98, R169, R172.reuse, -R168 ;  /* 0x000000aca9627223 */ /* 0x080fe200000108a8 */
[----:B------:R-:W-:Y:S02]  /*6c30*/  HADD2.F32 R168, -RZ, R99.H0_H0 ;  /* 0x20000063ffa87230 */ /* 0x000fe40000004100 */
[----:B------:R-:W-:Y:S01]  /*6c40*/  FFMA.FTZ R97, R97, R172, R170 ;  /* 0x000000ac61617223 */ /* 0x000fe200000100aa */
[----:B------:R-:W-:Y:S02]  /*6c50*/  HADD2.F32 R169, -RZ, R173.H0_H0 ;  /* 0x200000adffa97230 */ /* 0x000fe40000004100 */
[----:B------:R-:W-:Y:S01]  /*6c60*/  FMUL.FTZ R172, R171, R66 ;  /* 0x00000042abac7220 */ /* 0x000fe20000410000 */
[--C-:B------:R-:W-:Y:S02]  /*6c70*/  HADD2.F32 R170, -RZ, R95.reuse.H0_H0 ;  /* 0x2000005fffaa7230 */ /* 0x100fe40000004100 */
[-C--:B------:R-:W-:Y:S01]  /*6c80*/  FMUL.FTZ R99, R168, R167.reuse ;  /* 0x000000a7a8637220 */ /* 0x080fe20000410000 */
[----:B------:R-:W-:Y:S01]  /*6c90*/  HADD2.F32 R95, -RZ, R95.H1_H1 ;  /* 0x3000005fff5f7230 */ /* 0x000fe20000004100 */
[----:B------:R-:W-:Y:S01]  /*6ca0*/  F2FP.F16.F32.PACK_AB R97, R97, R64 ;  /* 0x000000406161723e */ /* 0x000fe200000000ff */
[C---:B------:R-:W-:Y:S01]  /*6cb0*/  FMUL.FTZ R167, R170.reuse, R167 ;  /* 0x000000a7aaa77220 */ /* 0x040fe20000410000 */
[----:B------:R-:W-:Y:S01]  /*6cc0*/  FFMA.FTZ R99, R170, R169, -R99 ;  /* 0x000000a9aa637223 */ /* 0x000fe20000010863 */
[----:B------:R-:W-:-:S02]  /*6cd0*/  HADD2.F32 R170, -RZ, R65.H0_H0 ;  /* 0x20000041ffaa7230 */ /* 0x000fc40000004100 */
[C---:B------:R-:W-:Y:S01]  /*6ce0*/  FMUL.FTZ R66, R95.reuse, R66 ;  /* 0x000000425f427220 */ /* 0x040fe20000410000 */
[----:B------:R-:W-:Y:S01]  /*6cf0*/  FFMA.FTZ R167, R168, R169, R167 ;  /* 0x000000a9a8a77223 */ /* 0x000fe200000100a7 */
[----:B------:R-:W-:Y:S02]  /*6d00*/  HADD2.F32 R65, -RZ, R225.H1_H1 ;  /* 0x300000e1ff417230 */ /* 0x000fe40000004100 */
[-C--:B------:R-:W-:Y:S01]  /*6d10*/  FFMA.FTZ R172, R95, R170.reuse, -R172 ;  /* 0x000000aa5fac7223 */ /* 0x080fe200000108ac */
[----:B------:R-:W-:Y:S01]  /*6d20*/  FFMA.FTZ R66, R171, R170, R66 ;  /* 0x000000aaab427223 */ /* 0x000fe20000010042 */
[----:B------:R-:W-:Y:S02]  /*6d30*/  HADD2.F32 R170, -RZ, R96.H0_H0 ;  /* 0x20000060ffaa7230 */ /* 0x000fe40000004100 */
[----:B------:R-:W-:Y:S02]  /*6d40*/  HADD2.F32 R168, -RZ, R92.H0_H0 ;  /* 0x2000005cffa87230 */ /* 0x000fe40000004100 */
[----:B------:R-:W-:-:S02]  /*6d50*/  HADD2.F32 R96, -RZ, R96.H1_H1 ;  /* 0x30000060ff607230 */ /* 0x000fc40000004100 */
[-C--:B------:R-:W-:Y:S01]  /*6d60*/  FMUL.FTZ R169, R170, R65.reuse ;  /* 0x00000041aaa97220 */ /* 0x080fe20000410000 */
[----:B------:R-:W-:Y:S02]  /*6d70*/  HADD2.F32 R95, -RZ, R173.H1_H1 ;  /* 0x300000adff5f7230 */ /* 0x000fe40000004100 */
[----:B------:R-:W-:Y:S01]  /*6d80*/  FMUL.FTZ R173, R168, R65 ;  /* 0x00000041a8ad7220 */ /* 0x000fe20000410000 */
[----:B------:R-:W-:Y:S02]  /*6d90*/  HADD2.F32 R92, -RZ, R92.H1_H1 ;  /* 0x3000005cff5c7230 */ /* 0x000fe40000004100 */
[----:B------:R-:W-:Y:S01]  /*6da0*/  FMUL.FTZ R65, R96, R53 ;  /* 0x0000003560417220 */ /* 0x000fe20000410000 */
[----:B------:R-:W-:Y:S02]  /*6db0*/  HADD2.F32 R171, -RZ, R52.H0_H0 ;  /* 0x20000034ffab7230 */ /* 0x000fe40000004100 */
[-C--:B------:R-:W-:Y:S01]  /*6dc0*/  FFMA.FTZ R169, R168, R95.reuse, -R169 ;  /* 0x0000005fa8a97223 */ /* 0x080fe200000108a9 */
[----:B------:R-:W-:Y:S01]  /*6dd0*/  FFMA.FTZ R173, R170, R95, R173 ;  /* 0x0000005faaad7223 */ /* 0x000fe200000100ad */
[----:B------:R-:W-:Y:S01]  /*6de0*/  FMUL.FTZ R53, R92, R53 ;  /* 0x000000355c357220 */ /* 0x000fe20000410000 */
[----:B------:R-:W-:-:S02]  /*6df0*/  HADD2.F32 R52, -RZ, R203.H1_H1 ;  /* 0x300000cbff347230 */ /* 0x000fc40000004100 */
[-C--:B------:R-:W-:Y:S01]  /*6e00*/  FFMA.FTZ R92, R92, R171.reuse, -R65 ;  /* 0x000000ab5c5c7223 */ /* 0x080fe20000010841 */
[--C-:B------:R-:W-:Y:S02]  /*6e10*/  HADD2.F32 R95, -RZ, R93.reuse.H0_H0 ;  /* 0x2000005dff5f7230 */ /* 0x100fe40000004100 */
[----:B------:R-:W-:Y:S01]  /*6e20*/  FFMA.FTZ R96, R96, R171, R53 ;  /* 0x000000ab60607223 */ /* 0x000fe20000010035 */
[--C-:B------:R-:W-:Y:S02]  /*6e30*/  HADD2.F32 R65, -RZ, R94.reuse.H0_H0 ;  /* 0x2000005eff417230 */ /* 0x100fe40000004100 */
[----:B------:R-:W-:Y:S01]  /*6e40*/  HADD2.F32 R168, -RZ, R93.H1_H1 ;  /* 0x3000005dffa87230 */ /* 0x000fe20000004100 */
[----:B------:R-:W-:Y:S01]  /*6e50*/  F2FP.F16.F32.PACK_AB R92, R92, R169 ;  /* 0x000000a95c5c723e */ /* 0x000fe200000000ff */
[----:B------:R-:W-:Y:S01]  /*6e60*/  HADD2.F32 R94, -RZ, R94.H1_H1 ;  /* 0x3000005eff5e7230 */ /* 0x000fe20000004100 */
[----:B------:R-:W-:Y:S01]  /*6e70*/  F2FP.F16.F32.PACK_AB R96, R96, R173 ;  /* 0x000000ad6060723e */ /* 0x000fe200000000ff */
[----:B------:R-:W-:-:S02]  /*6e80*/  HADD2.F32 R93, -RZ, R54.H0_H0 ;  /* 0x20000036ff5d7230 */ /* 0x000fc40000004100 */
[-C--:B------:R-:W-:Y:S01]  /*6e90*/  FMUL.FTZ R54, R95, R52.reuse ;  /* 0x000000345f367220 */ /* 0x080fe20000410000 */
[----:B------:R-:W-:Y:S02]  /*6ea0*/  HADD2.F32 R53, -RZ, R183.H0_H0 ;  /* 0x200000b7ff357230 */ /* 0x000fe40000004100 */
[-C--:B------:R-:W-:Y:S01]  /*6eb0*/  FMUL.FTZ R171, R168, R55.reuse ;  /* 0x00000037a8ab7220 */ /* 0x080fe20000410000 */
[C---:B------:R-:W-:Y:S01]  /*6ec0*/  FMUL.FTZ R52, R65.reuse, R52 ;  /* 0x0000003441347220 */ /* 0x040fe20000410000 */
[C---:B------:R-:W-:Y:S01]  /*6ed0*/  FMUL.FTZ R55, R94.reuse, R55 ;  /* 0x000000375e377220 */ /* 0x040fe20000410000 */
[-C--:B------:R-:W-:Y:S02]  /*6ee0*/  FFMA.FTZ R54, R65, R53.reuse, -R54 ;  /* 0x0000003541367223 */ /* 0x080fe40000010836 */
[----:B------:R-:W-:Y:S01]  /*6ef0*/  FFMA.FTZ R52, R95, R53, R52 ;  /* 0x000000355f347223 */ /* 0x000fe20000010034 */
[-C--:B------:R-:W-:Y:S01]  /*6f00*/  FFMA.FTZ R171, R94, R93.reuse, -R171 ;  /* 0x0000005d5eab7223 */ /* 0x080fe200000108ab */
[----:B------:R-:W-:Y:S01]  /*6f10*/  FFMA.FTZ R55, R168, R93, R55 ;  /* 0x0000005da8377223 */ /* 0x000fe20000010037 */
[----:B------:R-:W-:-:S02]  /*6f20*/  F2FP.F16.F32.PACK_AB R93, R98, R67 ;  /* 0x00000043625d723e */ /* 0x000fc400000000ff */
[----:B------:R-:W-:Y:S02]  /*6f30*/  F2FP.F16.F32.PACK_AB R95, R172, R99 ;  /* 0x00000063ac5f723e */ /* 0x000fe400000000ff */
[----:B------:R-:W-:Y:S02]  /*6f40*/  F2FP.F16.F32.PACK_AB R99, R66, R167 ;  /* 0x000000a74263723e */ /* 0x000fe400000000ff */
[----:B------:R-:W-:Y:S02]  /*6f50*/  F2FP.F16.F32.PACK_AB R94, R171, R54 ;  /* 0x00000036ab5e723e */ /* 0x000fe400000000ff */
[----:B------:R-:W-:-:S07]  /*6f60*/  F2FP.F16.F32.PACK_AB R98, R55, R52 ;  /* 0x000000343762723e */ /* 0x000fce00000000ff */
.L_x_526:
[----:B------:R-:W-:Y:S05]  /*6f70*/  BSYNC B3 ;  /* 0x0000000000037941 */ /* 0x000fea0003800000 */
.L_x_525:
[----:B0-----:R0:W-:Y:S04]  /*6f80*/  STG.E.128 desc[UR36][R140.64], R92 ;  /* 0x0000005c8c007986 */ /* 0x0011e8000c101d24 */
[----:B--2---:R0:W-:Y:S02]  /*6f90*/  @!P4 STG.E.128 desc[UR36][R142.64], R96 ;  /* 0x000000608e00c986 */ /* 0x0041e4000c101d24 */
.L_x_524:
[----:B------:R-:W-:Y:S05]  /*6fa0*/  BSYNC B2 ;  /* 0x0000000000027941 */ /* 0x000fea0003800000 */
.L_x_523:
[----:B------:R-:W-:Y:S01]  /*6fb0*/  ISETP.NE.AND P4, PT, R10, RZ, PT ;  /* 0x000000ff0a00720c */ /* 0x000fe20003f85270 */
[----:B------:R-:W-:-:S12]  /*6fc0*/  BSSY B2, `(.L_x_527) ;  /* 0x0000077000027945 */ /* 0x000fd80003800000 */
[----:B------:R-:W-:Y:S05]  /*6fd0*/  @!P4 BRA `(.L_x_528) ;  /* 0x0000000400d4c947 */ /* 0x000fea0003800000 */
[----:B------:R-:W-:Y:S01]  /*6fe0*/  SEL R52, R119, R153, !P2 ;  /* 0x0000009977347207 */ /* 0x000fe20005000000 */
[----:B------:R-:W-:Y:S01]  /*6ff0*/  BSSY B3, `(.L_x_529) ;  /* 0x0000071000037945 */ /* 0x000fe20003800000 */
[----:B------:R-:W-:Y:S02]  /*7000*/  IADD3 R64, P4, P5, R104, R136, R21 ;  /* 0x0000008868407210 */ /* 0x000fe40007d9e015 */
[----:B------:R-:W-:Y:S02]  /*7010*/  SHF.R.S32.HI R53, RZ, 0x1f, R52 ;  /* 0x0000001fff357819 */ /* 0x000fe40000011434 */
[----:B------:R-:W-:Y:S02]  /*7020*/  IADD3.X R65, R101, R164, R12, P4, P5 ;  /* 0x000000a465417210 */ /* 0x000fe400027ea40c */
[----:B------:R-:W-:-:S04]  /*7030*/  LEA.HI R53, R53, R52, RZ, 0x4 ;  /* 0x0000003435357211 */ /* 0x000fc800078f20ff */
[----:B------:R-:W-:-:S05]  /*7040*/  LEA.HI.SX32 R52, R53, R28, 0x1c ;  /* 0x0000001c35347211 */ /* 0x000fca00078fe2ff */
[----:B------:R-:W-:-:S05]  /*7050*/  IMAD.SHL.U32 R53, R52, 0x8, RZ ;  /* 0x0000000834357824 */ /* 0x000fca00078e00ff */
[----:B------:R-:W-:-:S13]  /*7060*/  ISETP.GE.AND P4, PT, R53, R151, PT ;  /* 0x000000973500720c */ /* 0x000fda0003f86270 */
[--C-:B------:R-:W-:Y:S02]  /*7070*/  @!P4 SHF.R.S32.HI R55, RZ, 0x1f, R53.reuse ;  /* 0x0000001fff37c819 */ /* 0x100fe40000011435 */
[----:B------:R-:W-:-:S04]  /*7080*/  @!P4 IADD3 R54, P5, P6, R104, R136, R53 ;  /* 0x000000886836c210 */ /* 0x000fc80007ebe035 */
[----:B------:R-:W-:Y:S02]  /*7090*/  @!P4 IADD3.X R55, R101, R164, R55, P5, P6 ;  /* 0x000000a46537c210 */ /* 0x000fe40002fec437 */
[----:B0-----:R-:W-:-:S04]  /*70a0*/  LEA R92, P5, R64, R120, 0x1 ;  /* 0x00000078405c7211 */ /* 0x001fc800078a08ff */
        /* <DEDUP_REMOVED lines=11> */
[----:B------:R-:W-:-:S03]  /*7160*/  IMAD R52, R55, 0x2, R2 ;  /* 0x0000000237347824 */ /* 0x000fc600078e0202 */
[----:B------:R-:W-:-:S05]  /*7170*/  LEA R53, R190, R53, 0x9 ;  /* 0x00000035be357211 */ /* 0x000fca00078e48ff */
[----:B------:R-:W-:-:S04]  /*7180*/  IMAD.IADD R53, R53, 0x1, R54 ;  /* 0x0000000135357824 */ /* 0x000fc800078e0236 */
[----:B------:R-:W-:-:S05]  /*7190*/  IMAD R53, R18, 0x6000, R53 ;  /* 0x0000600012357824 */ /* 0x000fca00078e0235 */
[----:B------:R-:W-:Y:S02]  /*71a0*/  LEA R64, R53, R2, 0x1 ;  /* 0x0000000235407211 */ /* 0x000fe400078e08ff */
[----:B------:R-:W0:Y:S04]  /*71b0*/  LDS.128 R52, [R52+0x1c400] ;  /* 0x01c4000034347984 */ /* 0x000e280000000c00 */
[----:B------:R-:W2:Y:S01]  /*71c0*/  LDS.128 R64, [R64+0x1c400] ;  /* 0x01c4000040407984 */ /* 0x000ea20000000c00 */
[----:B------:R-:W-:Y:S05]  /*71d0*/  @P5 BRA `(.L_x_530) ;  /* 0x0000000400485947 */ /* 0x000fea0003800000 */
[--C-:B------:R-:W-:Y:S01]  /*71e0*/  SHF.R.U64 R48, R48, 0x10, R49.reuse ;  /* 0x0000001030307819 */ /* 0x100fe20000001231 */
[--C-:B--2---:R-:W-:Y:S01]  /*71f0*/  HADD2.F32 R98, -RZ, R65.reuse.H0_H0 ;  /* 0x20000041ff627230 */ /* 0x104fe20000004100 */
[----:B------:R-:W-:Y:S01]  /*7200*/  SHF.R.U32.HI R96, RZ, 0x10, R49 ;  /* 0x00000010ff607819 */ /* 0x000fe20000011631 */
[----:B------:R-:W-:Y:S01]  /*7210*/  HADD2.F32 R65, -RZ, R65.H1_H1 ;  /* 0x30000041ff417230 */ /* 0x000fe20000004100 */
[--C-:B------:R-:W-:Y:S01]  /*7220*/  SHF.R.U64 R49, R60, 0x10, R61.reuse ;  /* 0x000000103c317819 */ /* 0x100fe2000000123d */
[--C-:B0-----:R-:W-:Y:S01]  /*7230*/  HADD2.F32 R140, -RZ, R53.reuse.H0_H0 ;  /* 0x20000035ff8c7230 */ /* 0x101fe20000004100 */
[----:B------:R-:W-:Y:S01]  /*7240*/  SHF.R.U32.HI R60, RZ, 0x10, R61 ;  /* 0x00000010ff3c7819 */ /* 0x000fe2000001163d */
[----:B------:R-:W-:Y:S01]  /*7250*/  HADD2.F32 R53, -RZ, R53.H1_H1 ;  /* 0x30000035ff357230 */ /* 0x000fe20000004100 */
[--C-:B------:R-:W-:Y:S01]  /*7260*/  SHF.R.U64 R61, R62, 0x10, R63.reuse ;  /* 0x000000103e3d7819 */ /* 0x100fe2000000123f */
[----:B------:R-:W-:Y:S01]  /*7270*/  HADD2.F32 R96, -RZ, R96.H0_H0 ;  /* 0x20000060ff607230 */ /* 0x000fe20000004100 */
[----:B------:R-:W-:Y:S01]  /*7280*/  SHF.R.U32.HI R62, RZ, 0x10, R63 ;  /* 0x00000010ff3e7819 */ /* 0x000fe2000001163f */
[----:B------:R-:W-:Y:S01]  /*7290*/  HADD2.F32 R60, -RZ, R60.H0_H0 ;  /* 0x2000003cff3c7230 */ /* 0x000fe20000004100 */
[--C-:B------:R-:W-:Y:S01]  /*72a0*/  SHF.R.U64 R50, R50, 0x10, R51.reuse ;  /* 0x0000001032327819 */ /* 0x100fe20000001233 */
[----:B------:R-:W-:Y:S01]  /*72b0*/  HADD2.F32 R63, -RZ, R203.H0_H0 ;  /* 0x200000cbff3f7230 */ /* 0x000fe20000004100 */
[----:B------:R-:W-:Y:S01]  /*72c0*/  SHF.R.U32.HI R51, RZ, 0x10, R51 ;  /* 0x00000010ff337819 */ /* 0x000fe20000011633 */
[----:B------:R-:W-:-:S02]  /*72d0*/  HADD2.F32 R97, -RZ, R182.H1_H1 ;  /* 0x300000b6ff617230 */ /* 0x000fc40000004100 */
[-C--:B------:R-:W-:Y:S01]  /*72e0*/  FMUL.FTZ R142, R65, R60.reuse ;  /* 0x0000003c418e7220 */ /* 0x080fe20000410000 */
[C---:B------:R-:W-:Y:S01]  /*72f0*/  FMUL.FTZ R60, R53.reuse, R60 ;  /* 0x0000003c353c7220 */ /* 0x040fe20000410000 */
[-C--:B------:R-:W-:Y:S01]  /*7300*/  FMUL.FTZ R99, R98, R63.reuse ;  /* 0x0000003f62637220 */ /* 0x080fe20000410000 */
[----:B------:R-:W-:Y:S01]  /*7310*/  FMUL.FTZ R63, R140, R63 ;  /* 0x0000003f8c3f7220 */ /* 0x000fe20000410000 */
[-C--:B------:R-:W-:Y:S01]  /*7320*/  FFMA.FTZ R142, R53, R96.reuse, -R142 ;  /* 0x00000060358e7223 */ /* 0x080fe2000001088e */
[----:B------:R-:W-:Y:S01]  /*7330*/  FFMA.FTZ R60, R65, R96, R60 ;  /* 0x00000060413c7223 */ /* 0x000fe2000001003c */
[----:B------:R-:W-:Y:S02]  /*7340*/  HADD2.F32 R53, -RZ, R183.H1_H1 ;  /* 0x300000b7ff357230 */ /* 0x000fe40000004100 */
[-C--:B------:R-:W-:Y:S01]  /*7350*/  FFMA.FTZ R63, R98, R97.reuse, R63 ;  /* 0x00000061623f7223 */ /* 0x080fe2000001003f */
[--C-:B------:R-:W-:Y:S02]  /*7360*/  HADD2.F32 R96, -RZ, R67.reuse.H0_H0 ;  /* 0x20000043ff607230 */ /* 0x100fe40000004100 */
[----:B------:R-:W-:Y:S01]  /*7370*/  FFMA.FTZ R99, R140, R97, -R99 ;  /* 0x000000618c637223 */ /* 0x000fe20000010863 */
[----:B------:R-:W-:-:S02]  /*7380*/  HADD2.F32 R67, -RZ, R67.H1_H1 ;  /* 0x30000043ff437230 */ /* 0x000fc40000004100 */
[----:B------:R-:W-:Y:S02]  /*7390*/  HADD2.F32 R98, -RZ, R55.H0_H0 ;  /* 0x20000037ff627230 */ /* 0x000fe40000004100 */
[----:B------:R-:W-:Y:S01]  /*73a0*/  HADD2.F32 R62, -RZ, R62.H0_H0 ;  /* 0x2000003eff3e7230 */ /* 0x000fe20000004100 */
[----:B------:R-:W-:Y:S01]  /*73b0*/  F2FP.F16.F32.PACK_AB R99, R142, R99 ;  /* 0x000000638e63723e */ /* 0x000fe200000000ff */
[----:B------:R-:W-:Y:S02]  /*73c0*/  HADD2.F32 R140, -RZ, R51.H0_H0 ;  /* 0x20000033ff8c7230 */ /* 0x000fe40000004100 */
[-C--:B------:R-:W-:Y:S01]  /*73d0*/  FMUL.FTZ R51, R96, R53.reuse ;  /* 0x0000003560337220 */ /* 0x080fe20000410000 */
[----:B------:R-:W-:Y:S02]  /*73e0*/  HADD2.F32 R65, -RZ, R182.H0_H0 ;  /* 0x200000b6ff417230 */ /* 0x000fe40000004100 */
[----:B------:R-:W-:Y:S01]  /*73f0*/  FMUL.FTZ R53, R98, R53 ;  /* 0x0000003562357220 */ /* 0x000fe20000410000 */
[----:B------:R-:W-:-:S02]  /*7400*/  HADD2.F32 R55, -RZ, R55.H1_H1 ;  /* 0x30000037ff377230 */ /* 0x000fc40000004100 */
[-C--:B------:R-:W-:Y:S01]  /*7410*/  FMUL.FTZ R168, R67, R62.reuse ;  /* 0x0000003e43a87220 */ /* 0x080fe20000410000 */
[----:B------:R-:W-:Y:S02]  /*7420*/  HADD2.F32 R49, -RZ, R49.H0_H0 ;  /* 0x20000031ff317230 */ /* 0x000fe40000004100 */
[-C--:B------:R-:W-:Y:S01]  /*7430*/  FFMA.FTZ R51, R98, R65.reuse, -R51 ;  /* 0x0000004162337223 */ /* 0x080fe20000010833 */
[----:B------:R-:W-:Y:S01]  /*7440*/  FFMA.FTZ R53, R96, R65, R53 ;  /* 0x0000004160357223 */ /* 0x000fe20000010035 */
[C---:B------:R-:W-:Y:S01]  /*7450*/  FMUL.FTZ R62, R55.reuse, R62 ;  /* 0x0000003e373e7220 */ /* 0x040fe20000410000 */
[-C--:B------:R-:W-:Y:S01]  /*7460*/  FFMA.FTZ R168, R55, R140.reuse, -R168 ;  /* 0x0000008c37a87223 */ /* 0x080fe200000108a8 */
[----:B------:R-:W-:Y:S02]  /*7470*/  HADD2.F32 R55, -RZ, R181.H1_H1 ;  /* 0x300000b5ff377230 */ /* 0x000fe40000004100 */
[----:B------:R-:W-:Y:S02]  /*7480*/  HADD2.F32 R98, -RZ, R64.H0_H0 ;  /* 0x20000040ff627230 */ /* 0x000fe40000004100 */
[----:B------:R-:W-:Y:S01]  /*7490*/  FFMA.FTZ R62, R67, R140, R62 ;  /* 0x0000008c433e7223 */ /* 0x000fe2000001003e */
[----:B------:R-:W-:-:S02]  /*74a0*/  HADD2.F32 R96, -RZ, R52.H0_H0 ;  /* 0x20000034ff607230 */ /* 0x000fc40000004100 */
[----:B------:R-:W-:Y:S02]  /*74b0*/  HADD2.F32 R64, -RZ, R64.H1_H1 ;  /* 0x30000040ff407230 */ /* 0x000fe40000004100 */
[-C--:B------:R-:W-:Y:S01]  /*74c0*/  FMUL.FTZ R67, R98, R55.reuse ;  /* 0x0000003762437220 */ /* 0x080fe20000410000 */
[----:B------:R-:W-:Y:S02]  /*74d0*/  HADD2.F32 R65, -RZ, R181.H0_H0 ;  /* 0x200000b5ff417230 */ /* 0x000fe40000004100 */
[----:B------:R-:W-:Y:S01]  /*74e0*/  FMUL.FTZ R141, R96, R55 ;  /* 0x00000037608d7220 */ /* 0x000fe20000410000 */
[----:B------:R-:W-:Y:S02]  /*74f0*/  HADD2.F32 R52, -RZ, R52.H1_H1 ;  /* 0x30000034ff347230 */ /* 0x000fe40000004100 */
[----:B------:R-:W-:Y:S01]  /*7500*/  FMUL.FTZ R55, R64, R49 ;  /* 0x0000003140377220 */ /* 0x000fe20000410000 */
[----:B------:R-:W-:Y:S02]  /*7510*/  HADD2.F32 R97, -RZ, R48.H0_H0 ;  /* 0x20000030ff617230 */ /* 0x000fe40000004100 */
[-C--:B------:R-:W-:Y:S01]  /*7520*/  FFMA.FTZ R67, R96, R65.reuse, -R67 ;  /* 0x0000004160437223 */ /* 0x080fe20000010843 */
[----:B------:R-:W-:Y:S01]  /*7530*/  FFMA.FTZ R141, R98, R65, R141 ;  /* 0x00000041628d7223 */ /* 0x000fe2000001008d */
[----:B------:R-:W-:Y:S01]  /*7540*/  FMUL.FTZ R49, R52, R49 ;  /* 0x0000003134317220 */ /* 0x000fe20000410000 */
[----:B------:R-:W-:-:S02]  /*7550*/  HADD2.F32 R65, -RZ, R66.H0_H0 ;  /* 0x20000042ff417230 */ /* 0x000fc40000004100 */
[-C--:B------:R-:W-:Y:S01]  /*7560*/  FFMA.FTZ R52, R52, R97.reuse, -R55 ;  /* 0x0000006134347223 */ /* 0x080fe20000010837 */
[----:B------:R-:W-:Y:S02]  /*7570*/  HADD2.F32 R48, -RZ, R180.H0_H0 ;  /* 0x200000b4ff307230 */ /* 0x000fe40000004100 */
[----:B------:R-:W-:Y:S01]  /*7580*/  FFMA.FTZ R64, R64, R97, R49 ;  /* 0x0000006140407223 */ /* 0x000fe20000010031 */
[----:B------:R-:W-:Y:S01]  /*7590*/  HADD2.F32 R61, -RZ, R61.H0_H0 ;  /* 0x2000003dff3d7230 */ /* 0x000fe20000004100 */
[----:B------:R-:W-:Y:S01]  /*75a0*/  F2FP.F16.F32.PACK_AB R62, R62, R53 ;  /* 0x000000353e3e723e */ /* 0x000fe200000000ff */
[----:B------:R-:W-:Y:S01]  /*75b0*/  HADD2.F32 R55, -RZ, R54.H0_H0 ;  /* 0x20000036ff377230 */ /* 0x000fe20000004100 */
[----:B------:R-:W-:Y:S01]  /*75c0*/  F2FP.F16.F32.PACK_AB R52, R52, R67 ;  /* 0x000000433434723e */ /* 0x000fe200000000ff */
[----:B------:R-:W-:Y:S01]  /*75d0*/  HADD2.F32 R66, -RZ, R66.H1_H1 ;  /* 0x30000042ff427230 */ /* 0x000fe20000004100 */
[----:B------:R-:W-:Y:S01]  /*75e0*/  F2FP.F16.F32.PACK_AB R64, R64, R141 ;  /* 0x0000008d4040723e */ /* 0x000fe200000000ff */
[----:B------:R-:W-:-:S02]  /*75f0*/  HADD2.F32 R54, -RZ, R54.H1_H1 ;  /* 0x30000036ff367230 */ /* 0x000fc40000004100 */
[----:B------:R-:W-:Y:S02]  /*7600*/  HADD2.F32 R97, -RZ, R50.H0_H0 ;  /* 0x20000032ff617230 */ /* 0x000fe40000004100 */
[-C--:B------:R-:W-:Y:S01]  /*7610*/  FMUL.FTZ R50, R65, R48.reuse ;  /* 0x0000003041327220 */ /* 0x080fe20000410000 */
[----:B------:R-:W-:Y:S02]  /*7620*/  HADD2.F32 R49, -RZ, R180.H1_H1 ;  /* 0x300000b4ff317230 */ /* 0x000fe40000004100 */
[-C--:B------:R-:W-:Y:S01]  /*7630*/  FMUL.FTZ R143, R66, R61.reuse ;  /* 0x0000003d428f7220 */ /* 0x080fe20000410000 */
[C---:B------:R-:W-:Y:S01]  /*7640*/  FMUL.FTZ R48, R55.reuse, R48 ;  /* 0x0000003037307220 */ /* 0x040fe20000410000 */
[C---:B------:R-:W-:Y:S01]  /*7650*/  FMUL.FTZ R61, R54.reuse, R61 ;  /* 0x0000003d363d7220 */ /* 0x040fe20000410000 */
[----:B------:R-:W-:Y:S02]  /*7660*/  IMAD.MOV.U32 R53, RZ, RZ, R99 ;  /* 0x000000ffff357224 */ /* 0x000fe400078e0063 */
[-C--:B------:R-:W-:Y:S01]  /*7670*/  FFMA.FTZ R50, R55, R49.reuse, -R50 ;  /* 0x0000003137327223 */ /* 0x080fe20000010832 */
[----:B------:R-:W-:Y:S01]  /*7680*/  FFMA.FTZ R48, R65, R49, R48 ;  /* 0x0000003141307223 */ /* 0x000fe20000010030 */
[-C--:B------:R-:W-:Y:S01]  /*7690*/  FFMA.FTZ R143, R54, R97.reuse, -R143 ;  /* 0x00000061368f7223 */ /* 0x080fe2000001088f */
[----:B------:R-:W-:Y:S01]  /*76a0*/  FFMA.FTZ R61, R66, R97, R61 ;  /* 0x00000061423d7223 */ /* 0x000fe2000001003d */
[----:B------:R-:W-:Y:S01]  /*76b0*/  F2FP.F16.F32.PACK_AB R55, R168, R51 ;  /* 0x00000033a837723e */ /* 0x000fe200000000ff */
[----:B------:R-:W-:Y:S01]  /*76c0*/  IMAD.MOV.U32 R67, RZ, RZ, R62 ;  /* 0x000000ffff437224 */ /* 0x000fe200078e003e */
[----:B------:R-:W-:-:S02]  /*76d0*/  F2FP.F16.F32.PACK_AB R65, R60, R63 ;  /* 0x0000003f3c41723e */ /* 0x000fc400000000ff */
[----:B------:R-:W-:Y:S02]  /*76e0*/  F2FP.F16.F32.PACK_AB R54, R143, R50 ;  /* 0x000000328f36723e */ /* 0x000fe400000000ff */
[----:B------:R-:W-:-:S07]  /*76f0*/  F2FP.F16.F32.PACK_AB R66, R61, R48 ;  /* 0x000000303d42723e */ /* 0x000fce00000000ff */
.L_x_530:
[----:B------:R-:W-:Y:S05]  /*7700*/  BSYNC B3 ;  /* 0x0000000000037941 */ /* 0x000fea0003800000 */
.L_x_529:
[----:B0-----:R3:W-:Y:S04]  /*7710*/  STG.E.128 desc[UR36][R92.64], R52 ;  /* 0x000000345c007986 */ /* 0x0017e8000c101d24 */
[----:B--2---:R3:W-:Y:S02]  /*7720*/  @!P4 STG.E.128 desc[UR36][R94.64], R64 ;  /* 0x000000405e00c986 */ /* 0x0047e4000c101d24 */
.L_x_528:
[----:B------:R-:W-:Y:S05]  /*7730*/  BSYNC B2 ;  /* 0x0000000000027941 */ /* 0x000fea0003800000 */
.L_x_527:
[----:B------:R-:W-:-:S13]  /*7740*/  ISETP.NE.AND P4, PT, R9, RZ, PT ;  /* 0x000000ff0900720c */ /* 0x000fda0003f85270 */
[----:B------:R-:W-:Y:S05]  /*7750*/  @!P4 BRA `(.L_x_522) ;  /* 0x0000000400e8c947 */ /* 0x000fea0003800000 */
[----:B------:R-:W-:Y:S01]  /*7760*/  ISETP.NE.AND P6, PT, R103, RZ, PT ;  /* 0x000000ff6700720c */ /* 0x000fe20003fc5270 */
[----:B------:R-:W-:Y:S01]  /*7770*/  BSSY B2, `(.L_x_531) ;  /* 0x0000076000027945 */ /* 0x000fe20003800000 */
[----:B------:R-:W-:Y:S02]  /*7780*/  IADD3 R51, P4, P5, R104, R136, R15 ;  /* 0x0000008868337210 */ /* 0x000fe40007d9e00f */
[----:B------:R-:W-:Y:S02]  /*7790*/  SEL R48, R119, R153, !P6 ;  /* 0x0000009977307207 */ /* 0x000fe40007000000 */
[----:B---3--:R-:W-:Y:S02]  /*77a0*/  IADD3.X R52, R101, R164, R11, P4, P5 ;  /* 0x000000a465347210 */ /* 0x008fe400027ea40b */
[----:B------:R-:W-:-:S04]  /*77b0*/  SHF.R.S32.HI R49, RZ, 0x1f, R48 ;  /* 0x0000001fff317819 */ /* 0x000fc80000011430 */
[----:B------:R-:W-:-:S04]  /*77c0*/  LEA.HI R49, R49, R48, RZ, 0x4 ;  /* 0x0000003031317211 */ /* 0x000fc800078f20ff */
[----:B------:R-:W-:-:S04]  /*77d0*/  LEA.HI.SX32 R49, R49, R20, 0x1c ;  /* 0x0000001431317211 */ /* 0x000fc800078fe2ff */
[----:B------:R-:W-:-:S04]  /*77e0*/  SHF.L.U32 R48, R49, 0x3, RZ ;  /* 0x0000000331307819 */ /* 0x000fc800000006ff */
[----:B------:R-:W-:-:S13]  /*77f0*/  ISETP.GE.AND P4, PT, R48, R151, PT ;  /* 0x000000973000720c */ /* 0x000fda0003f86270 */
[--C-:B------:R-:W-:Y:S02]  /*7800*/  @!P4 SHF.R.S32.HI R50, RZ, 0x1f, R48.reuse ;  /* 0x0000001fff32c819 */ /* 0x100fe40000011430 */
[--C-:B------:R-:W-:Y:S02]  /*7810*/  @!P4 IADD3 R136, P5, P6, R104, R136, R48.reuse ;  /* 0x000000886888c210 */ /* 0x100fe40007ebe030 */
[----:B------:R-:W-:Y:S02]  /*7820*/  LOP3.LUT R48, R189, 0x38, R48, 0xf8, !PT ;  /* 0x00000038bd307812 */ /* 0x000fe400078ef830 */
[----:B------:R-:W-:Y:S02]  /*7830*/  @!P4 IADD3.X R50, R101, R164, R50, P5, P6 ;  /* 0x000000a46532c210 */ /* 0x000fe40002fec432 */
[----:B------:R-:W-:Y:S02]  /*7840*/  LEA R60, P5, R51, R120, 0x1 ;  /* 0x00000078333c7211 */ /* 0x000fe400078a08ff */
[----:B------:R-:W-:-:S02]  /*7850*/  LOP3.LUT R48, R48, R191, RZ, 0x3c, !PT ;  /* 0x000000bf30307212 */ /* 0x000fc400078e3cff */
[----:B------:R-:W-:Y:S02]  /*7860*/  LEA.HI.X R61, R51, R121, R52, 0x1, P5 ;  /* 0x00000079333d7211 */ /* 0x000fe400028f0c34 */
[----:B------:R-:W-:-:S04]  /*7870*/  @!P4 LEA R62, P5, R136, R120, 0x1 ;  /* 0x00000078883ec211 */ /* 0x000fc800078a08ff */
[----:B------:R-:W-:Y:S02]  /*7880*/  @!P4 LEA.HI.X R63, R136, R121, R50, 0x1, P5 ;  /* 0x00000079883fc211 */ /* 0x000fe400028f0c32 */
[----:B------:R-:W-:Y:S02]  /*7890*/  SHF.R.S32.HI R50, RZ, 0x1f, R49 ;  /* 0x0000001fff327819 */ /* 0x000fe40000011431 */
[----:B------:R-:W-:Y:S02]  /*78a0*/  ISETP.GE.AND P5, PT, R185, R122, PT ;  /* 0x0000007ab900720c */ /* 0x000fe40003fa6270 */
[----:B------:R-:W-:-:S05]  /*78b0*/  LEA.HI R50, R50, R49, RZ, 0x3 ;  /* 0x0000003132327211 */ /* 0x000fca00078f18ff */
[----:B------:R-:W-:-:S05]  /*78c0*/  IMAD.SHL.U32 R50, R50, 0x400, RZ ;  /* 0x0000040032327824 */ /* 0x000fca00078e00ff */
[----:B------:R-:W-:-:S05]  /*78d0*/  LOP3.LUT R49, R50, 0x7fffe000, RZ, 0xc0, !PT ;  /* 0x7fffe00032317812 */ /* 0x000fca00078ec0ff */
[----:B------:R-:W-:-:S05]  /*78e0*/  IMAD R49, R190, 0x200, R49 ;  /* 0x00000200be317824 */ /* 0x000fca00078e0231 */
[----:B------:R-:W-:Y:S01]  /*78f0*/  IADD3 R51, R49, R48, RZ ;  /* 0x0000003031337210 */ /* 0x000fe20007ffe0ff */
[----:B------:R-:W-:-:S04]  /*7900*/  IMAD R49, R18, 0x6000, R139 ;  /* 0x0000600012317824 */ /* 0x000fc800078e028b */
[----:B------:R-:W-:Y:S02]  /*7910*/  IMAD R51, R18, 0x6000, R51 ;  /* 0x0000600012337824 */ /* 0x000fe400078e0233 */
[--C-:B------:R-:W-:Y:S02]  /*7920*/  IMAD R49, R49, 0x2, R2.reuse ;  /* 0x0000000231317824 */ /* 0x100fe400078e0202 */
[----:B------:R-:W-:-:S04]  /*7930*/  IMAD R52, R51, 0x2, R2 ;  /* 0x0000000233347824 */ /* 0x000fc800078e0202 */
[----:B------:R-:W2:Y:S04]  /*7940*/  LDS.128 R48, [R49+0x1c400] ;  /* 0x01c4000031307984 */ /* 0x000ea80000000c00 */
[----:B------:R-:W3:Y:S01]  /*7950*/  LDS.128 R52, [R52+0x1c400] ;  /* 0x01c4000034347984 */ /* 0x000ee20000000c00 */
[----:B------:R-:W-:Y:S05]  /*7960*/  @P5 BRA `(.L_x_532) ;  /* 0x0000000400585947 */ /* 0x000fea0003800000 */
[--C-:B------:R-:W-:Y:S01]  /*7970*/  SHF.R.U64 R44, R44, 0x10, R45.reuse ;  /* 0x000000102c2c7819 */ /* 0x100fe2000000122d */
[----:B0-----:R-:W-:Y:S01]  /*7980*/  HADD2.F32 R94, -RZ, R179.H1_H1 ;  /* 0x300000b3ff5e7230 */ /* 0x001fe20000004100 */
[----:B------:R-:W-:Y:S01]  /*7990*/  SHF.R.U32.HI R64, RZ, 0x10, R45 ;  /* 0x00000010ff407819 */ /* 0x000fe2000001162d */
[----:B--2---:R-:W-:Y:S01]  /*79a0*/  HADD2.F32 R66, -RZ, R49.H1_H1 ;  /* 0x30000031ff427230 */ /* 0x004fe20000004100 */
[----:B------:R-:W-:Y:S01]  /*79b0*/  SHF.R.U64 R45, R56, 0x10, R57 ;  /* 0x00000010382d7819 */ /* 0x000fe20000001239 */
[----:B------:R-:W-:Y:S01]  /*79c0*/  HADD2.F32 R92, -RZ, R177.H1_H1 ;  /* 0x300000b1ff5c7230 */ /* 0x000fe20000004100 */
[--C-:B------:R-:W-:Y:S01]  /*79d0*/  SHF.R.U64 R46, R46, 0x10, R47.reuse ;  /* 0x000000102e2e7819 */ /* 0x100fe2000000122f */
[----:B------:R-:W-:Y:S01]  /*79e0*/  HADD2.F32 R64, -RZ, R64.H0_H0 ;  /* 0x20000040ff407230 */ /* 0x000fe20000004100 */
[----:B------:R-:W-:Y:S02]  /*79f0*/  SHF.R.U32.HI R56, RZ, 0x10, R47 ;  /* 0x00000010ff387819 */ /* 0x000fe4000001162f */
[----:B------:R-:W-:-:S02]  /*7a00*/  SHF.R.U64 R47, R58, 0x10, R59 ;  /* 0x000000103a2f7819 */ /* 0x000fc4000000123b */
[----:B------:R-:W-:Y:S02]  /*7a10*/  SHF.R.U32.HI R58, RZ, 0x10, R59 ;  /* 0x00000010ff3a7819 */ /* 0x000fe4000001163b */
[----:B---3--:R-:W-:Y:S01]  /*7a20*/  MOV R59, R53 ;  /* 0x00000035003b7202 */ /* 0x008fe20000000f00 */
[----:B------:R-:W-:Y:S01]  /*7a30*/  IMAD.MOV.U32 R53, RZ, RZ, R51 ;  /* 0x000000ffff357224 */ /* 0x000fe200078e0033 */
[----:B------:R-:W-:Y:S01]  /*7a40*/  SHF.R.U32.HI R57, RZ, 0x10, R57 ;  /* 0x00000010ff397819 */ /* 0x000fe20000011639 */
[----:B------:R-:W-:Y:S02]  /*7a50*/  HADD2.F32 R51, -RZ, R49.H0_H0 ;  /* 0x20000031ff337230 */ /* 0x000fe40000004100 */
[--C-:B------:R-:W-:Y:S02]  /*7a60*/  HADD2.F32 R65, -RZ, R59.reuse.H0_H0 ;  /* 0x2000003bff417230 */ /* 0x100fe40000004100 */
[----:B------:R-:W-:Y:S02]  /*7a70*/  HADD2.F32 R59, -RZ, R59.H1_H1 ;  /* 0x3000003bff3b7230 */ /* 0x000fe40000004100 */
[----:B------:R-:W-:-:S02]  /*7a80*/  HADD2.F32 R57, -RZ, R57.H0_H0 ;  /* 0x20000039ff397230 */ /* 0x000fc40000004100 */
[-C--:B------:R-:W-:Y:S01]  /*7a90*/  FMUL.FTZ R96, R65, R94.reuse ;  /* 0x0000005e41607220 */ /* 0x080fe20000410000 */
[----:B------:R-:W-:Y:S02]  /*7aa0*/  FMUL.FTZ R94, R51, R94 ;  /* 0x0000005e335e7220 */ /* 0x000fe40000410000 */
[-C--:B------:R-:W-:Y:S01]  /*7ab0*/  FMUL.FTZ R67, R59, R57.reuse ;  /* 0x000000393b437220 */ /* 0x080fe20000410000 */
[C---:B------:R-:W-:Y:S01]  /*7ac0*/  FMUL.FTZ R98, R66.reuse, R57 ;  /* 0x0000003942627220 */ /* 0x040fe20000410000 */
[-C--:B------:R-:W-:Y:S01]  /*7ad0*/  FFMA.FTZ R49, R65, R92.reuse, R94 ;  /* 0x0000005c41317223 */ /* 0x080fe2000001005e */
[----:B------:R-:W-:Y:S01]  /*7ae0*/  FFMA.FTZ R51, R51, R92, -R96 ;  /* 0x0000005c33337223 */ /* 0x000fe20000010860 */
[-C--:B------:R-:W-:Y:S01]  /*7af0*/  FFMA.FTZ R66, R66, R64.reuse, -R67 ;  /* 0x0000004042427223 */ /* 0x080fe20000010843 */
[----:B------:R-:W-:Y:S01]  /*7b00*/  FFMA.FTZ R64, R59, R64, R98 ;  /* 0x000000403b407223 */ /* 0x000fe20000010062 */
[----:B------:R-:W-:Y:S02]  /*7b10*/  HADD2.F32 R94, -RZ, R178.H1_H1 ;  /* 0x300000b2ff5e7230 */ /* 0x000fe40000004100 */
[--C-:B------:R-:W-:Y:S01]  /*7b20*/  HADD2.F32 R59, -RZ, R55.reuse.H0_H0 ;  /* 0x20000037ff3b7230 */ /* 0x100fe20000004100 */
[----:B------:R-:W-:Y:S01]  /*7b30*/  F2FP.F16.F32.PACK_AB R51, R66, R51 ;  /* 0x000000334233723e */ /* 0x000fe200000000ff */
[----:B------:R-:W-:-:S02]  /*7b40*/  HADD2.F32 R65, -RZ, R55.H1_H1 ;  /* 0x30000037ff417230 */ /* 0x000fc40000004100 */
[----:B------:R-:W-:Y:S02]  /*7b50*/  HADD2.F32 R96, -RZ, R58.H0_H0 ;  /* 0x2000003aff607230 */ /* 0x000fe40000004100 */
[--C-:B------:R-:W-:Y:S02]  /*7b60*/  HADD2.F32 R55, -RZ, R53.reuse.H0_H0 ;  /* 0x20000035ff377230 */ /* 0x100fe40000004100 */
[----:B------:R-:W-:Y:S02]  /*7b70*/  HADD2.F32 R57, -RZ, R53.H1_H1 ;  /* 0x30000035ff397230 */ /* 0x000fe40000004100 */
[----:B------:R-:W-:Y:S01]  /*7b80*/  FMUL.FTZ R98, R65, R96 ;  /* 0x0000006041627220 */ /* 0x000fe20000410000 */
[----:B------:R-:W-:Y:S02]  /*7b90*/  HADD2.F32 R92, -RZ, R176.H1_H1 ;  /* 0x300000b0ff5c7230 */ /* 0x000fe40000004100 */
[----:B------:R-:W-:Y:S02]  /*7ba0*/  HADD2.F32 R58, -RZ, R56.H0_H0 ;  /* 0x20000038ff3a7230 */ /* 0x000fe40000004100 */
[-C--:B------:R-:W-:Y:S01]  /*7bb0*/  FMUL.FTZ R56, R59, R94.reuse ;  /* 0x0000005e3b387220 */ /* 0x080fe20000410000 */
[----:B------:R-:W-:Y:S01]  /*7bc0*/  FMUL.FTZ R94, R55, R94 ;  /* 0x0000005e375e7220 */ /* 0x000fe20000410000 */
[----:B------:R-:W-:Y:S01]  /*7bd0*/  FMUL.FTZ R96, R57, R96 ;  /* 0x0000006039607220 */ /* 0x000fe20000410000 */
[----:B------:R-:W-:-:S02]  /*7be0*/  HADD2.F32 R178, -RZ, R178.H0_H0 ;  /* 0x200000b2ffb27230 */ /* 0x000fc40000004100 */
[----:B------:R-:W-:Y:S01]  /*7bf0*/  FFMA.FTZ R53, R55, R92, -R56 ;  /* 0x0000005c37357223 */ /* 0x000fe20000010838 */
[----:B------:R-:W-:Y:S01]  /*7c00*/  FFMA.FTZ R56, R57, R58, -R98 ;  /* 0x0000003a39387223 */ /* 0x000fe20000010862 */
[----:B------:R-:W-:Y:S01]  /*7c10*/  FFMA.FTZ R55, R59, R92, R94 ;  /* 0x0000005c3b377223 */ /* 0x000fe2000001005e */
[----:B------:R-:W-:Y:S01]  /*7c20*/  FFMA.FTZ R58, R65, R58, R96 ;  /* 0x0000003a413a7223 */ /* 0x000fe20000010060 */
[----:B------:R-:W-:Y:S02]  /*7c30*/  HADD2.F32 R94, -RZ, R179.H0_H0 ;  /* 0x200000b3ff5e7230 */ /* 0x000fe40000004100 */
[----:B------:R-:W-:Y:S01]  /*7c40*/  HADD2.F32 R65, -RZ, R45.H0_H0 ;  /* 0x2000002dff417230 */ /* 0x000fe20000004100 */
[----:B------:R-:W-:Y:S01]  /*7c50*/  F2FP.F16.F32.PACK_AB R56, R56, R53 ;  /* 0x000000353838723e */ /* 0x000fe200000000ff */
[----:B------:R-:W-:Y:S01]  /*7c60*/  HADD2.F32 R57, -RZ, R52.H0_H0 ;  /* 0x20000034ff397230 */ /* 0x000fe20000004100 */
[----:B------:R-:W-:Y:S01]  /*7c70*/  F2FP.F16.F32.PACK_AB R53, R64, R49 ;  /* 0x000000314035723e */ /* 0x000fe200000000ff */
[----:B------:R-:W-:Y:S01]  /*7c80*/  HADD2.F32 R45, -RZ, R48.H0_H0 ;  /* 0x20000030ff2d7230 */ /* 0x000fe20000004100 */
[----:B------:R-:W-:Y:S01]  /*7c90*/  MOV R49, R51 ;  /* 0x0000003300317202 */ /* 0x000fe20000000f00 */
[----:B------:R-:W-:Y:S01]  /*7ca0*/  HADD2.F32 R52, -RZ, R52.H1_H1 ;  /* 0x30000034ff347230 */ /* 0x000fe20000004100 */
[----:B------:R-:W-:Y:S01]  /*7cb0*/  F2FP.F16.F32.PACK_AB R55, R58, R55 ;  /* 0x000000373a37723e */ /* 0x000fe200000000ff */
[----:B------:R-:W-:-:S02]  /*7cc0*/  HADD2.F32 R48, -RZ, R48.H1_H1 ;  /* 0x30000030ff307230 */ /* 0x000fc40000004100 */
[----:B------:R-:W-:Y:S02]  /*7cd0*/  HADD2.F32 R92, -RZ, R177.H0_H0 ;  /* 0x200000b1ff5c7230 */ /* 0x000fe40000004100 */
[-C--:B------:R-:W-:Y:S01]  /*7ce0*/  FMUL.FTZ R67, R52, R65.reuse ;  /* 0x0000004134437220 */ /* 0x080fe20000410000 */
[----:B------:R-:W-:Y:S02]  /*7cf0*/  HADD2.F32 R59, -RZ, R44.H0_H0 ;  /* 0x2000002cff3b7230 */ /* 0x000fe40000004100 */
[-C--:B------:R-:W-:Y:S01]  /*7d00*/  FMUL.FTZ R44, R57, R94.reuse ;  /* 0x0000005e392c7220 */ /* 0x080fe20000410000 */
[C---:B------:R-:W-:Y:S01]  /*7d10*/  FMUL.FTZ R94, R45.reuse, R94 ;  /* 0x0000005e2d5e7220 */ /* 0x040fe20000410000 */
[C---:B------:R-:W-:Y:S01]  /*7d20*/  FMUL.FTZ R65, R48.reuse, R65 ;  /* 0x0000004130417220 */ /* 0x040fe20000410000 */
[----:B------:R-:W-:Y:S02]  /*7d30*/  HADD2.F32 R176, -RZ, R176.H0_H0 ;  /* 0x200000b0ffb07230 */ /* 0x000fe40000004100 */
[-C--:B------:R-:W-:Y:S01]  /*7d40*/  FFMA.FTZ R44, R45, R92.reuse, -R44 ;  /* 0x0000005c2d2c7223 */ /* 0x080fe2000001082c */
[----:B------:R-:W-:Y:S01]  /*7d50*/  FFMA.FTZ R45, R57, R92, R94 ;  /* 0x0000005c392d7223 */ /* 0x000fe2000001005e */
[-C--:B------:R-:W-:Y:S01]  /*7d60*/  FFMA.FTZ R57, R48, R59.reuse, -R67 ;  /* 0x0000003b30397223 */ /* 0x080fe20000010843 */
[----:B------:R-:W-:Y:S01]  /*7d70*/  FFMA.FTZ R48, R52, R59, R65 ;  /* 0x0000003b34307223 */ /* 0x000fe20000010041 */
[----:B------:R-:W-:-:S02]  /*7d80*/  HADD2.F32 R52, -RZ, R54.H0_H0 ;  /* 0x20000036ff347230 */ /* 0x000fc40000004100 */
[----:B------:R-:W-:Y:S02]  /*7d90*/  HADD2.F32 R65, -RZ, R47.H0_H0 ;  /* 0x2000002fff417230 */ /* 0x000fe40000004100 */
[----:B------:R-:W-:Y:S02]  /*7da0*/  HADD2.F32 R54, -RZ, R54.H1_H1 ;  /* 0x30000036ff367230 */ /* 0x000fe40000004100 */
[--C-:B------:R-:W-:Y:S02]  /*7db0*/  HADD2.F32 R47, -RZ, R50.reuse.H0_H0 ;  /* 0x20000032ff2f7230 */ /* 0x100fe40000004100 */
[----:B------:R-:W-:Y:S02]  /*7dc0*/  HADD2.F32 R50, -RZ, R50.H1_H1 ;  /* 0x30000032ff327230 */ /* 0x000fe40000004100 */
[-C--:B------:R-:W-:Y:S01]  /*7dd0*/  FMUL.FTZ R93, R54, R65.reuse ;  /* 0x00000041365d7220 */ /* 0x080fe20000410000 */
[----:B------:R-:W-:Y:S02]  /*7de0*/  HADD2.F32 R59, -RZ, R46.H0_H0 ;  /* 0x2000002eff3b7230 */ /* 0x000fe40000004100 */
[-C--:B------:R-:W-:Y:S01]  /*7df0*/  FMUL.FTZ R46, R52, R178.reuse ;  /* 0x000000b2342e7220 */ /* 0x080fe20000410000 */
[----:B------:R-:W-:Y:S01]  /*7e00*/  FMUL.FTZ R67, R47, R178 ;  /* 0x000000b22f437220 */ /* 0x000fe20000410000 */
[----:B------:R-:W-:Y:S01]  /*7e10*/  FMUL.FTZ R65, R50, R65 ;  /* 0x0000004132417220 */ /* 0x000fe20000410000 */
[----:B------:R-:W-:-:S02]  /*7e20*/  IMAD.MOV.U32 R51, RZ, RZ, R56 ;  /* 0x000000ffff337224 */ /* 0x000fc400078e0038 */
[----:B------:R-:W-:Y:S01]  /*7e30*/  FFMA.FTZ R46, R47, R176, -R46 ;  /* 0x000000b02f2e7223 */ /* 0x000fe2000001082e */
[-C--:B------:R-:W-:Y:S01]  /*7e40*/  FFMA.FTZ R93, R50, R59.reuse, -R93 ;  /* 0x0000003b325d7223 */ /* 0x080fe2000001085d */
[----:B------:R-:W-:Y:S01]  /*7e50*/  F2FP.F16.F32.PACK_AB R50, R57, R44 ;  /* 0x0000002c3932723e */ /* 0x000fe200000000ff */
[----:B------:R-:W-:Y:S01]  /*7e60*/  FFMA.FTZ R67, R52, R176, R67 ;  /* 0x000000b034437223 */ /* 0x000fe20000010043 */
[----:B------:R-:W-:Y:S01]  /*7e70*/  FFMA.FTZ R54, R54, R59, R65 ;  /* 0x0000003b36367223 */ /* 0x000fe20000010041 */
[----:B------:R-:W-:Y:S02]  /*7e80*/  F2FP.F16.F32.PACK_AB R52, R48, R45 ;  /* 0x0000002d3034723e */ /* 0x000fe400000000ff */
[----:B------:R-:W-:Y:S01]  /*7e90*/  F2FP.F16.F32.PACK_AB R93, R93, R46 ;  /* 0x0000002e5d5d723e */ /* 0x000fe200000000ff */
[----:B------:R-:W-:Y:S01]  /*7ea0*/  IMAD.MOV.U32 R48, RZ, RZ, R50 ;  /* 0x000000ffff307224 */ /* 0x000fe200078e0032 */
[----:B------:R-:W-:-:S03]  /*7eb0*/  F2FP.F16.F32.PACK_AB R54, R54, R67 ;  /* 0x000000433636723e */ /* 0x000fc600000000ff */
[----:B------:R-:W-:-:S07]  /*7ec0*/  IMAD.MOV.U32 R50, RZ, RZ, R93 ;  /* 0x000000ffff327224 */ /* 0x000fce00078e005d */
.L_x_532:
[----:B------:R-:W-:Y:S05]  /*7ed0*/  BSYNC B2 ;  /* 0x0000000000027941 */ /* 0x000fea0003800000 */
.L_x_531:
[----:B--2---:R4:W-:Y:S04]  /*7ee0*/  STG.E.128 desc[UR36][R60.64], R48 ;  /* 0x000000303c007986 */ /* 0x0049e8000c101d24 */
[----:B---3--:R4:W-:Y:S02]  /*7ef0*/  @!P4 STG.E.128 desc[UR36][R62.64], R52 ;  /* 0x000000343e00c986 */ /* 0x0089e4000c101d24 */
.L_x_522:
[----:B------:R-:W-:Y:S05]  /*7f00*/  BSYNC B1 ;  /* 0x0000000000017941 */ /* 0x000fea0003800000 */
.L_x_521:
[-C--:B--2---:R-:W-:Y:S02]  /*7f10*/  IMAD R44, R150, R130.reuse, RZ ;  /* 0x00000082962c7224 */ /* 0x084fe400078e02ff */
[----:B------:R-:W-:-:S04]  /*7f20*/  IMAD.WIDE.U32 R132, R204, R130, R132 ;  /* 0x00000082cc847225 */ /* 0x000fc800078e0084 */
[----:B------:R-:W-:Y:S01]  /*7f30*/  IMAD R131, R204, R131, R44 ;  /* 0x00000083cc837224 */ /* 0x000fe200078e022c */
[----:B------:R-:W-:Y:S06]  /*7f40*/  @P0 BRA `(.L_x_491) ;  /* 0x0000001800b00947 */ /* 0x000fec0003800000 */
[----:B------:R-:W-:Y:S01]  /*7f50*/  ISETP.NE.AND P0, PT, R14, RZ, PT ;  /* 0x000000ff0e00720c */ /* 0x000fe20003f05270 */
[----:B------:R-:W-:Y:S01]  /*7f60*/  BSSY B1, `(.L_x_533) ;  /* 0x000007a000017945 */ /* 0x000fe20003800000 */
[----:B------:R-:W-:-:S11]  /*7f70*/  IADD3 R56, R133, R131, RZ ;  /* 0x0000008385387210 */ /* 0x000fd60007ffe0ff */
[----:B------:R-:W-:Y:S05]  /*7f80*/  @!P0 BRA `(.L_x_534) ;  /* 0x0000000400dc8947 */ /* 0x000fea0003800000 */
[----:B------:R-:W-:Y:S01]  /*7f90*/  SEL R44, R119, R153, !P3 ;  /* 0x00000099772c7207 */ /* 0x000fe20005800000 */
[----:B------:R-:W-:Y:S01]  /*7fa0*/  BSSY B2, `(.L_x_535) ;  /* 0x0000073000027945 */ /* 0x000fe20003800000 */
[----:B----4-:R-:W-:Y:S02]  /*7fb0*/  IADD3 R48, P0, P4, R104, R132, R29 ;  /* 0x0000008468307210 */ /* 0x010fe40007c1e01d */
[----:B------:R-:W-:Y:S02]  /*7fc0*/  SHF.R.S32.HI R45, RZ, 0x1f, R44 ;  /* 0x0000001fff2d7819 */ /* 0x000fe4000001142c */
[----:B------:R-:W-:Y:S02]  /*7fd0*/  IADD3.X R50, R101, R56, R13, P0, P4 ;  /* 0x0000003865327210 */ /* 0x000fe400007e840d */
[----:B------:R-:W-:-:S04]  /*7fe0*/  LEA.HI R45, R45, R44, RZ, 0x4 ;  /* 0x0000002c2d2d7211 */ /* 0x000fc800078f20ff */
[----:B------:R-:W-:-:S04]  /*7ff0*/  LEA.HI.SX32 R45, R45, R30, 0x1c ;  /* 0x0000001e2d2d7211 */ /* 0x000fc800078fe2ff */
[----:B---3--:R-:W-:Y:S01]  /*8000*/  SHF.R.S32.HI R52, RZ, 0x1f, R45 ;  /* 0x0000001fff347819 */ /* 0x008fe2000001142d */
[----:B------:R-:W-:-:S03]  /*8010*/  IMAD.SHL.U32 R44, R45, 0x8, RZ ;  /* 0x000000082d2c7824 */ /* 0x000fc600078e00ff */
[----:B------:R-:W-:Y:S01]  /*8020*/  LEA.HI R52, R52, R45, RZ, 0x3 ;  /* 0x0000002d34347211 */ /* 0x000fe200078f18ff */
[----:B------:R-:W-:Y:S01]  /*8030*/  IMAD R45, R18, 0x6000, R144 ;  /* 0x00006000122d7824 */ /* 0x000fe200078e0290 */
[----:B------:R-:W-:-:S03]  /*8040*/  ISETP.GE.AND P0, PT, R44, R151, PT ;  /* 0x000000972c00720c */ /* 0x000fc60003f06270 */
[----:B------:R-:W-:Y:S01]  /*8050*/  IMAD.SHL.U32 R52, R52, 0x400, RZ ;  /* 0x0000040034347824 */ /* 0x000fe200078e00ff */
[----:B------:R-:W-:-:S04]  /*8060*/  LEA R45, R45, R2, 0x1 ;  /* 0x000000022d2d7211 */ /* 0x000fc800078e08ff */
[----:B------:R-:W-:-:S05]  /*8070*/  LOP3.LUT R47, R52, 0x7fffe000, RZ, 0xc0, !PT ;  /* 0x7fffe000342f7812 */ /* 0x000fca00078ec0ff */
[--C-:B------:R-:W-:Y:S02]  /*8080*/  @!P0 SHF.R.S32.HI R49, RZ, 0x1f, R44.reuse ;  /* 0x0000001fff318819 */ /* 0x100fe4000001142c */
[--C-:B------:R-:W-:Y:S02]  /*8090*/  @!P0 IADD3 R46, P4, P5, R104, R132, R44.reuse ;  /* 0x00000084682e8210 */ /* 0x100fe40007d9e02c */
[----:B------:R-:W-:Y:S02]  /*80a0*/  LOP3.LUT R44, R187, 0x38, R44, 0xf8, !PT ;  /* 0x00000038bb2c7812 */ /* 0x000fe400078ef82c */
[----:B------:R-:W-:Y:S02]  /*80b0*/  @!P0 IADD3.X R49, R101, R56, R49, P4, P5 ;  /* 0x0000003865318210 */ /* 0x000fe400027ea431 */
[----:B------:R-:W-:Y:S02]  /*80c0*/  LOP3.LUT R44, R44, R219, RZ, 0x3c, !PT ;  /* 0x000000db2c2c7212 */ /* 0x000fe400078e3cff */
[----:B------:R-:W-:-:S02]  /*80d0*/  LEA R52, P4, R48, R120, 0x1 ;  /* 0x0000007830347211 */ /* 0x000fc400078808ff */
[----:B------:R-:W-:Y:S02]  /*80e0*/  IADD3 R47, R44, R47, R193 ;  /* 0x0000002f2c2f7210 */ /* 0x000fe40007ffe0c1 */
[----:B------:R-:W-:Y:S02]  /*80f0*/  LEA.HI.X R53, R48, R121, R50, 0x1, P4 ;  /* 0x0000007930357211 */ /* 0x000fe400020f0c32 */
[----:B------:R-:W-:Y:S01]  /*8100*/  @!P0 LEA R54, P4, R46, R120, 0x1 ;  /* 0x000000782e368211 */ /* 0x000fe200078808ff */
[----:B------:R-:W-:-:S03]  /*8110*/  IMAD R47, R18, 0x6000, R47 ;  /* 0x00006000122f7824 */ /* 0x000fc600078e022f */
[----:B------:R-:W-:Y:S01]  /*8120*/  @!P0 LEA.HI.X R55, R46, R121, R49, 0x1, P4 ;  /* 0x000000792e378211 */ /* 0x000fe200020f0c31 */
[----:B------:R-:W-:Y:S01]  /*8130*/  IMAD R48, R47, 0x2, R2 ;  /* 0x000000022f307824 */ /* 0x000fe200078e0202 */
[----:B------:R-:W-:Y:S01]  /*8140*/  ISETP.GE.AND P4, PT, R22, R122, PT ;  /* 0x0000007a1600720c */ /* 0x000fe20003f86270 */
[----:B------:R-:W2:Y:S04]  /*8150*/  LDS.128 R44, [R45+0x1c400] ;  /* 0x01c400002d2c7984 */ /* 0x000ea80000000c00 */
[----:B------:R-:W3:Y:S08]  /*8160*/  LDS.128 R48, [R48+0x1c400] ;  /* 0x01c4000030307984 */ /* 0x000ef00000000c00 */
[----:B------:R-:W-:Y:S05]  /*8170*/  @P4 BRA `(.L_x_536) ;  /* 0x0000000400544947 */ /* 0x000fea0003800000 */
[----:B---3--:R-:W-:Y:S01]  /*8180*/  IMAD.MOV.U32 R62, RZ, RZ, R49 ;  /* 0x000000ffff3e7224 */ /* 0x008fe200078e0031 */
[----:B------:R-:W-:Y:S01]  /*8190*/  SHF.R.U32.HI R67, RZ, 0x10, R89 ;  /* 0x00000010ff437819 */ /* 0x000fe20000011659 */
[----:B------:R-:W-:Y:S01]  /*81a0*/  IMAD.MOV.U32 R63, RZ, RZ, R51 ;  /* 0x000000ffff3f7224 */ /* 0x000fe200078e0033 */
[----:B------:R-:W-:Y:S01]  /*81b0*/  SHF.R.U32.HI R65, RZ, 0x10, R77 ;  /* 0x00000010ff417819 */ /* 0x000fe2000001164d */
[----:B--2---:R-:W-:Y:S01]  /*81c0*/  IMAD.MOV.U32 R49, RZ, RZ, R47 ;  /* 0x000000ffff317224 */ /* 0x004fe200078e002f */
[----:B------:R-:W-:Y:S01]  /*81d0*/  MOV R61, R48 ;  /* 0x00000030003d7202 */ /* 0x000fe20000000f00 */
[--C-:B------:R-:W-:Y:S01]  /*81e0*/  HADD2.F32 R51, -RZ, R62.reuse.H0_H0 ;  /* 0x2000003eff337230 */ /* 0x100fe20000004100 */
[----:B------:R-:W-:Y:S01]  /*81f0*/  SHF.R.U64 R57, R76, 0x10, R77 ;  /* 0x000000104c397819 */ /* 0x000fe2000000124d */
[----:B------:R-:W-:Y:S01]  /*8200*/  HADD2.F32 R62, -RZ, R62.H1_H1 ;  /* 0x3000003eff3e7230 */ /* 0x000fe20000004100 */
[--C-:B------:R-:W-:Y:S01]  /*8210*/  SHF.R.U64 R59, R90, 0x10, R91.reuse ;  /* 0x000000105a3b7819 */ /* 0x100fe2000000125b */
[----:B------:R-:W-:Y:S01]  /*8220*/  HADD2.F32 R67, -RZ, R67.H0_H0 ;  /* 0x20000043ff437230 */ /* 0x000fe20000004100 */
[----:B------:R-:W-:Y:S01]  /*8230*/  SHF.R.U32.HI R90, RZ, 0x10, R91 ;  /* 0x00000010ff5a7819 */ /* 0x000fe2000001165b */
[----:B------:R-:W-:Y:S01]  /*8240*/  HADD2.F32 R66, -RZ, R175.H1_H1 ;  /* 0x300000afff427230 */ /* 0x000fe20000004100 */
[----:B------:R-:W-:Y:S01]  /*8250*/  SHF.R.U64 R58, R78, 0x10, R79 ;  /* 0x000000104e3a7819 */ /* 0x000fe2000000124f */
[----:B------:R-:W-:-:S02]  /*8260*/  HADD2.F32 R48, -RZ, R45.H1_H1 ;  /* 0x3000002dff307230 */ /* 0x000fc40000004100 */
[-C--:B------:R-:W-:Y:S01]  /*8270*/  FMUL.FTZ R77, R62, R67.reuse ;  /* 0x000000433e4d7220 */ /* 0x080fe20000410000 */
[----:B------:R-:W-:Y:S02]  /*8280*/  HADD2.F32 R47, -RZ, R45.H0_H0 ;  /* 0x2000002dff2f7230 */ /* 0x000fe40000004100 */
[-C--:B------:R-:W-:Y:S01]  /*8290*/  FMUL.FTZ R76, R51, R66.reuse ;  /* 0x00000042334c7220 */ /* 0x080fe20000410000 */
[----:B------:R-:W-:Y:S02]  /*82a0*/  HADD2.F32 R64, -RZ, R166.H1_H1 ;  /* 0x300000a6ff407230 */ /* 0x000fe40000004100 */
[----:B------:R-:W-:Y:S01]  /*82b0*/  FMUL.FTZ R67, R48, R67 ;  /* 0x0000004330437220 */ /* 0x000fe20000410000 */
[----:B------:R-:W-:Y:S02]  /*82c0*/  HADD2.F32 R65, -RZ, R65.H0_H0 ;  /* 0x20000041ff417230 */ /* 0x000fe40000004100 */
[C---:B------:R-:W-:Y:S01]  /*82d0*/  FMUL.FTZ R66, R47.reuse, R66 ;  /* 0x000000422f427220 */ /* 0x040fe20000410000 */
[----:B------:R-:W-:Y:S01]  /*82e0*/  SHF.R.U32.HI R78, RZ, 0x10, R79 ;  /* 0x00000010ff4e7819 */ /* 0x000fe2000001164f */
[----:B------:R-:W-:Y:S01]  /*82f0*/  FFMA.FTZ R45, R47, R64, -R76 ;  /* 0x000000402f2d7223 */ /* 0x000fe2000001084c */
[----:B------:R-:W-:-:S02]  /*8300*/  HADD2.F32 R76, -RZ, R174.H1_H1 ;  /* 0x300000aeff4c7230 */ /* 0x000fc40000004100 */
[-C--:B------:R-:W-:Y:S01]  /*8310*/  FFMA.FTZ R48, R48, R65.reuse, -R77 ;  /* 0x0000004130307223 */ /* 0x080fe2000001084d */
[----:B------:R-:W-:Y:S01]  /*8320*/  FFMA.FTZ R62, R62, R65, R67 ;  /* 0x000000413e3e7223 */ /* 0x000fe20000010043 */
[----:B------:R-:W-:Y:S01]  /*8330*/  FFMA.FTZ R47, R51, R64, R66 ;  /* 0x00000040332f7223 */ /* 0x000fe20000010042 */
[----:B------:R-:W-:Y:S01]  /*8340*/  HADD2.F32 R65, -RZ, R63.H0_H0 ;  /* 0x2000003fff417230 */ /* 0x000fe20000004100 */
[----:B------:R-:W-:Y:S01]  /*8350*/  SHF.R.U64 R60, R88, 0x10, R89 ;  /* 0x00000010583c7819 */ /* 0x000fe20000001259 */
[--C-:B------:R-:W-:Y:S01]  /*8360*/  HADD2.F32 R51, -RZ, R49.reuse.H0_H0 ;  /* 0x20000031ff337230 */ /* 0x100fe20000004100 */
[----:B------:R-:W-:Y:S01]  /*8370*/  F2FP.F16.F32.PACK_AB R45, R48, R45 ;  /* 0x0000002d302d723e */ /* 0x000fe200000000ff */
[----:B------:R-:W-:Y:S02]  /*8380*/  HADD2.F32 R67, -RZ, R90.H0_H0 ;  /* 0x2000005aff437230 */ /* 0x000fe40000004100 */
[----:B------:R-:W-:Y:S01]  /*8390*/  FMUL.FTZ R88, R65, R76 ;  /* 0x0000004c41587220 */ /* 0x000fe20000410000 */
[----:B------:R-:W-:-:S02]  /*83a0*/  HADD2.F32 R64, -RZ, R49.H1_H1 ;  /* 0x30000031ff407230 */ /* 0x000fc40000004100 */
[C---:B------:R-:W-:Y:S01]  /*83b0*/  FMUL.FTZ R76, R51.reuse, R76 ;  /* 0x0000004c334c7220 */ /* 0x040fe20000410000 */
[----:B------:R-:W-:Y:S02]  /*83c0*/  HADD2.F32 R66, -RZ, R165.H1_H1 ;  /* 0x300000a5ff427230 */ /* 0x000fe40000004100 */
[----:B------:R-:W-:Y:S02]  /*83d0*/  HADD2.F32 R63, -RZ, R63.H1_H1 ;  /* 0x3000003fff3f7230 */ /* 0x000fe40000004100 */
[-C--:B------:R-:W-:Y:S01]  /*83e0*/  FMUL.FTZ R90, R64, R67.reuse ;  /* 0x00000043405a7220 */ /* 0x080fe20000410000 */
[----:B------:R-:W-:Y:S02]  /*83f0*/  HADD2.F32 R78, -RZ, R78.H0_H0 ;  /* 0x2000004eff4e7230 */ /* 0x000fe40000004100 */
[-C--:B------:R-:W-:Y:S01]  /*8400*/  FFMA.FTZ R49, R51, R66.reuse, -R88 ;  /* 0x0000004233317223 */ /* 0x080fe20000010858 */
[----:B------:R-:W-:Y:S01]  /*8410*/  FFMA.FTZ R51, R65, R66, R76 ;  /* 0x0000004241337223 */ /* 0x000fe2000001004c */
[----:B------:R-:W-:Y:S01]  /*8420*/  FMUL.FTZ R77, R63, R67 ;  /* 0x000000433f4d7220 */ /* 0x000fe20000410000 */
[----:B------:R-:W-:-:S02]  /*8430*/  HADD2.F32 R65, -RZ, R60.H0_H0 ;  /* 0x2000003cff417230 */ /* 0x000fc40000004100 */
[-C--:B------:R-:W-:Y:S01]  /*8440*/  FFMA.FTZ R66, R63, R78.reuse, R90 ;  /* 0x0000004e3f427223 */ /* 0x080fe2000001005a */
[----:B------:R-:W-:Y:S02]  /*8450*/  HADD2.F32 R175, -RZ, R175.H0_H0 ;  /* 0x200000afffaf7230 */ /* 0x000fe40000004100 */
[----:B------:R-:W-:Y:S01]  /*8460*/  FFMA.FTZ R64, R64, R78, -R77 ;  /* 0x0000004e40407223 */ /* 0x000fe2000001084d */
[--C-:B------:R-:W-:Y:S02]  /*8470*/  HADD2.F32 R63, -RZ, R61.reuse.H0_H0 ;  /* 0x2000003dff3f7230 */ /* 0x100fe40000004100 */
[--C-:B------:R-:W-:Y:S01]  /*8480*/  HADD2.F32 R60, -RZ, R44.reuse.H0_H0 ;  /* 0x2000002cff3c7230 */ /* 0x100fe20000004100 */
[----:B------:R-:W-:Y:S01]  /*8490*/  F2FP.F16.F32.PACK_AB R51, R66, R51 ;  /* 0x000000334233723e */ /* 0x000fe200000000ff */
[----:B------:R-:W-:Y:S02]  /*84a0*/  HADD2.F32 R61, -RZ, R61.H1_H1 ;  /* 0x3000003dff3d7230 */ /* 0x000fe40000004100 */
[----:B------:R-:W-:Y:S01]  /*84b0*/  FMUL.FTZ R67, R63, R175 ;  /* 0x000000af3f437220 */ /* 0x000fe20000410000 */
[----:B------:R-:W-:-:S02]  /*84c0*/  HADD2.F32 R44, -RZ, R44.H1_H1 ;  /* 0x3000002cff2c7230 */ /* 0x000fc40000004100 */
[----:B------:R-:W-:Y:S01]  /*84d0*/  FMUL.FTZ R76, R60, R175 ;  /* 0x000000af3c4c7220 */ /* 0x000fe20000410000 */
[----:B------:R-:W-:Y:S02]  /*84e0*/  HADD2.F32 R166, -RZ, R166.H0_H0 ;  /* 0x200000a6ffa67230 */ /* 0x000fe40000004100 */
[-C--:B------:R-:W-:Y:S01]  /*84f0*/  FMUL.FTZ R77, R61, R65.reuse ;  /* 0x000000413d4d7220 */ /* 0x080fe20000410000 */
[----:B------:R-:W-:Y:S02]  /*8500*/  HADD2.F32 R57, -RZ, R57.H0_H0 ;  /* 0x20000039ff397230 */ /* 0x000fe40000004100 */
[----:B------:R-:W-:Y:S01]  /*8510*/  FMUL.FTZ R78, R44, R65 ;  /* 0x000000412c4e7220 */ /* 0x000fe20000410000 */
[----:B------:R-:W-:Y:S02]  /*8520*/  HADD2.F32 R174, -RZ, R174.H0_H0 ;  /* 0x200000aeffae7230 */ /* 0x000fe40000004100 */
[-C--:B------:R-:W-:Y:S01]  /*8530*/  FFMA.FTZ R67, R60, R166.reuse, -R67 ;  /* 0x000000a63c437223 */ /* 0x080fe20000010843 */
[----:B------:R-:W-:Y:S01]  /*8540*/  FFMA.FTZ R76, R63, R166, R76 ;  /* 0x000000a63f4c7223 */ /* 0x000fe2000001004c */
[-C--:B------:R-:W-:Y:S01]  /*8550*/  FFMA.FTZ R60, R44, R57.reuse, -R77 ;  /* 0x000000392c3c7223 */ /* 0x080fe2000001084d */
[----:B------:R-:W-:Y:S01]  /*8560*/  FFMA.FTZ R63, R61, R57, R78 ;  /* 0x000000393d3f7223 */ /* 0x000fe2000001004e */
[----:B------:R-:W-:Y:S01]  /*8570*/  HADD2.F32 R57, -RZ, R50.H0_H0 ;  /* 0x20000032ff397230 */ /* 0x000fe20000004100 */
[----:B------:R-:W-:Y:S01]  /*8580*/  F2FP.F16.F32.PACK_AB R64, R64, R49 ;  /* 0x000000314040723e */ /* 0x000fe200000000ff */
[----:B------:R-:W-:Y:S01]  /*8590*/  HADD2.F32 R61, -RZ, R59.H0_H0 ;  /* 0x2000003bff3d7230 */ /* 0x000fe20000004100 */
[----:B------:R-:W-:Y:S01]  /*85a0*/  F2FP.F16.F32.PACK_AB R49, R62, R47 ;  /* 0x0000002f3e31723e */ /* 0x000fe200000000ff */
[----:B------:R-:W-:-:S02]  /*85b0*/  HADD2.F32 R44, -RZ, R46.H0_H0 ;  /* 0x2000002eff2c7230 */ /* 0x000fc40000004100 */
[----:B------:R-:W-:Y:S01]  /*85c0*/  FMUL.FTZ R65, R57, R174 ;  /* 0x000000ae39417220 */ /* 0x000fe20000410000 */
[----:B------:R-:W-:Y:S01]  /*85d0*/  HADD2.F32 R50, -RZ, R50.H1_H1 ;  /* 0x30000032ff327230 */ /* 0x000fe20000004100 */
[----:B------:R-:W-:Y:S01]  /*85e0*/  F2FP.F16.F32.PACK_AB R48, R63, R76 ;  /* 0x0000004c3f30723e */ /* 0x000fe200000000ff */
[----:B------:R-:W-:Y:S02]  /*85f0*/  HADD2.F32 R46, -RZ, R46.H1_H1 ;  /* 0x3000002eff2e7230 */ /* 0x000fe40000004100 */
[----:B------:R-:W-:Y:S01]  /*8600*/  FMUL.FTZ R174, R44, R174 ;  /* 0x000000ae2cae7220 */ /* 0x000fe20000410000 */
[----:B------:R-:W-:Y:S02]  /*8610*/  HADD2.F32 R165, -RZ, R165.H0_H0 ;  /* 0x200000a5ffa57230 */ /* 0x000fe40000004100 */
[-C--:B------:R-:W-:Y:S01]  /*8620*/  FMUL.FTZ R77, R50, R61.reuse ;  /* 0x0000003d324d7220 */ /* 0x080fe20000410000 */
[----:B------:R-:W-:Y:S02]  /*8630*/  HADD2.F32 R59, -RZ, R58.H0_H0 ;  /* 0x2000003aff3b7230 */ /* 0x000fe40000004100 */
[----:B------:R-:W-:Y:S01]  /*8640*/  FMUL.FTZ R61, R46, R61 ;  /* 0x0000003d2e3d7220 */ /* 0x000fe20000410000 */
[----:B------:R-:W-:Y:S01]  /*8650*/  MOV R47, R64 ;  /* 0x00000040002f7202 */ /* 0x000fe20000000f00 */
[-C--:B------:R-:W-:Y:S01]  /*8660*/  FFMA.FTZ R65, R44, R165.reuse, -R65 ;  /* 0x000000a52c417223 */ /* 0x080fe20000010841 */
[----:B------:R-:W-:Y:S01]  /*8670*/  FFMA.FTZ R174, R57, R165, R174 ;  /* 0x000000a539ae7223 */ /* 0x000fe200000100ae */
[-C--:B------:R-:W-:Y:S01]  /*8680*/  FFMA.FTZ R46, R46, R59.reuse, -R77 ;  /* 0x0000003b2e2e7223 */ /* 0x080fe2000001084d */
[----:B------:R-:W-:Y:S01]  /*8690*/  FFMA.FTZ R61, R50, R59, R61 ;  /* 0x0000003b323d7223 */ /* 0x000fe2000001003d */
[----:B------:R-:W-:-:S03]  /*86a0*/  F2FP.F16.F32.PACK_AB R44, R60, R67 ;  /* 0x000000433c2c723e */ /* 0x000fc600000000ff */
[----:B------:R-:W-:Y:S02]  /*86b0*/  F2FP.F16.F32.PACK_AB R46, R46, R65 ;  /* 0x000000412e2e723e */ /* 0x000fe400000000ff */
[----:B------:R-:W-:-:S07]  /*86c0*/  F2FP.F16.F32.PACK_AB R50, R61, R174 ;  /* 0x000000ae3d32723e */ /* 0x000fce00000000ff */
.L_x_536:
[----:B------:R-:W-:Y:S05]  /*86d0*/  BSYNC B2 ;  /* 0x0000000000027941 */ /* 0x000fea0003800000 */
.L_x_535:
[----:B--2---:R2:W-:Y:S04]  /*86e0*/  STG.E.128 desc[UR36][R52.64], R44 ;  /* 0x0000002c34007986 */ /* 0x0045e8000c101d24 */
[----:B---3--:R2:W-:Y:S02]  /*86f0*/  @!P0 STG.E.128 desc[UR36][R54.64], R48 ;  /* 0x0000003036008986 */ /* 0x0085e4000c101d24 */
.L_x_534:
[----:B------:R-:W-:Y:S05]  /*8700*/  BSYNC B1 ;  /* 0x0000000000017941 */ /* 0x000fea0003800000 */
.L_x_533:
[----:B------:R-:W-:Y:S01]  /*8710*/  ISETP.NE.AND P0, PT, R10, RZ, PT ;  /* 0x000000ff0a00720c */ /* 0x000fe20003f05270 */
[----:B------:R-:W-:-:S12]  /*8720*/  BSSY B1, `(.L_x_537) ;  /* 0x000007b000017945 */ /* 0x000fd80003800000 */
[----:B------:R-:W-:Y:S05]  /*8730*/  @!P0 BRA `(.L_x_538) ;  /* 0x0000000400e48947 */ /* 0x000fea0003800000 */
[----:B--2---:R-:W-:Y:S01]  /*8740*/  SEL R44, R119, R153, !P2 ;  /* 0x00000099772c7207 */ /* 0x004fe20005000000 */
        /* <DEDUP_REMOVED lines=30> */
[----:B--2---:R-:W-:Y:S01]  /*8930*/  IMAD.MOV.U32 R61, RZ, RZ, R44 ;  /* 0x000000ffff3d7224 */ /* 0x004fe200078e002c */
[----:B---3--:R-:W-:Y:S01]  /*8940*/  MOV R44, R49 ;  /* 0x00000031002c7202 */ /* 0x008fe20000000f00 */
[----:B------:R-:W-:Y:S01]  /*8950*/  IMAD.MOV.U32 R62, RZ, RZ, R48 ;  /* 0x000000ffff3e7224 */ /* 0x000fe200078e0030 */
[----:B------:R-:W-:Y:S01]  /*8960*/  SHF.R.U32.HI R66, RZ, 0x10, R85 ;  /* 0x00000010ff427819 */ /* 0x000fe20000011655 */
[----:B------:R-:W-:Y:S01]  /*8970*/  HADD2.F32 R67, -RZ, R163.H1_H1 ;  /* 0x300000a3ff437230 */ /* 0x000fe20000004100 */
[----:B------:R-:W-:Y:S01]  /*8980*/  MOV R63, R51 ;  /* 0x00000033003f7202 */ /* 0x000fe20000000f00 */
[--C-:B------:R-:W-:Y:S01]  /*8990*/  HADD2.F32 R48, -RZ, R44.reuse.H0_H0 ;  /* 0x2000002cff307230 */ /* 0x100fe20000004100 */
[--C-:B------:R-:W-:Y:S01]  /*89a0*/  SHF.R.U32.HI R64, RZ, 0x10, R73.reuse ;  /* 0x00000010ff407819 */ /* 0x100fe20000011649 */
[----:B------:R-:W-:Y:S01]  /*89b0*/  HADD2.F32 R51, -RZ, R44.H1_H1 ;  /* 0x3000002cff337230 */ /* 0x000fe20000004100 */
[----:B------:R-:W-:Y:S01]  /*89c0*/  SHF.R.U64 R59, R72, 0x10, R73 ;  /* 0x00000010483b7819 */ /* 0x000fe20000001249 */
[----:B------:R-:W-:Y:S01]  /*89d0*/  IMAD.MOV.U32 R49, RZ, RZ, R47 ;  /* 0x000000ffff317224 */ /* 0x000fe200078e002f */
[--C-:B------:R-:W-:Y:S01]  /*89e0*/  SHF.R.U64 R58, R86, 0x10, R87.reuse ;  /* 0x00000010563a7819 */ /* 0x100fe20000001257 */
[--C-:B------:R-:W-:Y:S01]  /*89f0*/  HADD2.F32 R44, -RZ, R45.reuse.H0_H0 ;  /* 0x2000002dff2c7230 */ /* 0x100fe20000004100 */
[----:B------:R-:W-:Y:S01]  /*8a00*/  SHF.R.U32.HI R86, RZ, 0x10, R87 ;  /* 0x00000010ff567819 */ /* 0x000fe20000011657 */
[----:B------:R-:W-:Y:S01]  /*8a10*/  HADD2.F32 R66, -RZ, R66.H0_H0 ;  /* 0x20000042ff427230 */ /* 0x000fe20000004100 */
[----:B------:R-:W-:Y:S01]  /*8a20*/  SHF.R.U64 R57, R74, 0x10, R75 ;  /* 0x000000104a397819 */ /* 0x000fe2000000124b */
[----:B------:R-:W-:-:S02]  /*8a30*/  HADD2.F32 R47, -RZ, R45.H1_H1 ;  /* 0x3000002dff2f7230 */ /* 0x000fc40000004100 */
[-C--:B------:R-:W-:Y:S01]  /*8a40*/  FMUL.FTZ R45, R48, R67.reuse ;  /* 0x00000043302d7220 */ /* 0x080fe20000410000 */
[----:B------:R-:W-:Y:S02]  /*8a50*/  HADD2.F32 R65, -RZ, R161.H1_H1 ;  /* 0x300000a1ff417230 */ /* 0x000fe40000004100 */
[C---:B------:R-:W-:Y:S01]  /*8a60*/  FMUL.FTZ R67, R44.reuse, R67 ;  /* 0x000000432c437220 */ /* 0x040fe20000410000 */
[----:B------:R-:W-:Y:S02]  /*8a70*/  HADD2.F32 R64, -RZ, R64.H0_H0 ;  /* 0x20000040ff407230 */ /* 0x000fe40000004100 */
[-C--:B------:R-:W-:Y:S01]  /*8a80*/  FMUL.FTZ R72, R51, R66.reuse ;  /* 0x0000004233487220 */ /* 0x080fe20000410000 */
[C---:B------:R-:W-:Y:S01]  /*8a90*/  FMUL.FTZ R66, R47.reuse, R66 ;  /* 0x000000422f427220 */ /* 0x040fe20000410000 */
[-C--:B------:R-:W-:Y:S01]  /*8aa0*/  FFMA.FTZ R44, R44, R65.reuse, -R45 ;  /* 0x000000412c2c7223 */ /* 0x080fe2000001082d */
[----:B------:R-:W-:Y:S01]  /*8ab0*/  FFMA.FTZ R45, R48, R65, R67 ;  /* 0x00000041302d7223 */ /* 0x000fe20000010043 */
[-C--:B------:R-:W-:Y:S01]  /*8ac0*/  FFMA.FTZ R47, R47, R64.reuse, -R72 ;  /* 0x000000402f2f7223 */ /* 0x080fe20000010848 */
[----:B------:R-:W-:Y:S01]  /*8ad0*/  FFMA.FTZ R48, R51, R64, R66 ;  /* 0x0000004033307223 */ /* 0x000fe20000010042 */
[--C-:B------:R-:W-:Y:S01]  /*8ae0*/  HADD2.F32 R64, -RZ, R63.reuse.H0_H0 ;  /* 0x2000003fff407230 */ /* 0x100fe20000004100 */
[----:B------:R-:W-:Y:S01]  /*8af0*/  SHF.R.U32.HI R74, RZ, 0x10, R75 ;  /* 0x00000010ff4a7819 */ /* 0x000fe2000001164b */
[----:B------:R-:W-:Y:S01]  /*8b00*/  HADD2.F32 R63, -RZ, R63.H1_H1 ;  /* 0x3000003fff3f7230 */ /* 0x000fe20000004100 */
[----:B------:R-:W-:Y:S01]  /*8b10*/  SHF.R.U64 R60, R84, 0x10, R85 ;  /* 0x00000010543c7819 */ /* 0x000fe20000001255 */
[----:B------:R-:W-:Y:S01]  /*8b20*/  HADD2.F32 R51, -RZ, R49.H0_H0 ;  /* 0x20000031ff337230 */ /* 0x000fe20000004100 */
[----:B------:R-:W-:Y:S01]  /*8b30*/  F2FP.F16.F32.PACK_AB R47, R47, R44 ;  /* 0x0000002c2f2f723e */ /* 0x000fe200000000ff */
[----:B------:R-:W-:-:S02]  /*8b40*/  HADD2.F32 R72, -RZ, R86.H0_H0 ;  /* 0x20000056ff487230 */ /* 0x000fc40000004100 */
[----:B------:R-:W-:Y:S02]  /*8b50*/  HADD2.F32 R67, -RZ, R162.H1_H1 ;  /* 0x300000a2ff437230 */ /* 0x000fe40000004100 */
[----:B------:R-:W-:Y:S02]  /*8b60*/  HADD2.F32 R49, -RZ, R49.H1_H1 ;  /* 0x30000031ff317230 */ /* 0x000fe40000004100 */
[-C--:B------:R-:W-:Y:S01]  /*8b70*/  FMUL.FTZ R76, R63, R72.reuse ;  /* 0x000000483f4c7220 */ /* 0x080fe20000410000 */
[----:B------:R-:W-:Y:S02]  /*8b80*/  HADD2.F32 R65, -RZ, R160.H1_H1 ;  /* 0x300000a0ff417230 */ /* 0x000fe40000004100 */
[-C--:B------:R-:W-:Y:S01]  /*8b90*/  FMUL.FTZ R73, R51, R67.reuse ;  /* 0x0000004333497220 */ /* 0x080fe20000410000 */
[----:B------:R-:W-:Y:S02]  /*8ba0*/  HADD2.F32 R66, -RZ, R74.H0_H0 ;  /* 0x2000004aff427230 */ /* 0x000fe40000004100 */
[----:B------:R-:W-:Y:S01]  /*8bb0*/  FMUL.FTZ R74, R64, R67 ;  /* 0x00000043404a7220 */ /* 0x000fe20000410000 */
[----:B------:R-:W-:Y:S01]  /*8bc0*/  FMUL.FTZ R72, R49, R72 ;  /* 0x0000004831487220 */ /* 0x000fe20000410000 */
[----:B------:R-:W-:-:S02]  /*8bd0*/  HADD2.F32 R60, -RZ, R60.H0_H0 ;  /* 0x2000003cff3c7230 */ /* 0x000fc40000004100 */
[-C--:B------:R-:W-:Y:S01]  /*8be0*/  FFMA.FTZ R73, R64, R65.reuse, R73 ;  /* 0x0000004140497223 */ /* 0x080fe20000010049 */
[----:B------:R-:W-:Y:S01]  /*8bf0*/  FFMA.FTZ R67, R51, R65, -R74 ;  /* 0x0000004133437223 */ /* 0x000fe2000001084a */
[-C--:B------:R-:W-:Y:S01]  /*8c00*/  FFMA.FTZ R76, R49, R66.reuse, -R76 ;  /* 0x00000042314c7223 */ /* 0x080fe2000001084c */
[----:B------:R-:W-:Y:S01]  /*8c10*/  FFMA.FTZ R78, R63, R66, R72 ;  /* 0x000000423f4e7223 */ /* 0x000fe20000010048 */
[----:B------:R-:W-:Y:S02]  /*8c20*/  HADD2.F32 R66, -RZ, R163.H0_H0 ;  /* 0x200000a3ff427230 */ /* 0x000fe40000004100 */
[--C-:B------:R-:W-:Y:S01]  /*8c30*/  HADD2.F32 R51, -RZ, R62.reuse.H0_H0 ;  /* 0x2000003eff337230 */ /* 0x100fe20000004100 */
[----:B------:R-:W-:Y:S01]  /*8c40*/  F2FP.F16.F32.PACK_AB R67, R76, R67 ;  /* 0x000000434c43723e */ /* 0x000fe200000000ff */
[----:B------:R-:W-:Y:S02]  /*8c50*/  HADD2.F32 R49, -RZ, R61.H0_H0 ;  /* 0x2000003dff317230 */ /* 0x000fe40000004100 */
[----:B------:R-:W-:-:S02]  /*8c60*/  HADD2.F32 R62, -RZ, R62.H1_H1 ;  /* 0x3000003eff3e7230 */ /* 0x000fc40000004100 */
[-C--:B------:R-:W-:Y:S01]  /*8c70*/  FMUL.FTZ R72, R51, R66.reuse ;  /* 0x0000004233487220 */ /* 0x080fe20000410000 */
[----:B------:R-:W-:Y:S02]  /*8c80*/  HADD2.F32 R61, -RZ, R61.H1_H1 ;  /* 0x3000003dff3d7230 */ /* 0x000fe40000004100 */
[----:B------:R-:W-:Y:S01]  /*8c90*/  FMUL.FTZ R66, R49, R66 ;  /* 0x0000004231427220 */ /* 0x000fe20000410000 */
[----:B------:R-:W-:Y:S02]  /*8ca0*/  HADD2.F32 R64, -RZ, R161.H0_H0 ;  /* 0x200000a1ff407230 */ /* 0x000fe40000004100 */
[-C--:B------:R-:W-:Y:S01]  /*8cb0*/  FMUL.FTZ R74, R62, R60.reuse ;  /* 0x0000003c3e4a7220 */ /* 0x080fe20000410000 */
[----:B------:R-:W-:Y:S02]  /*8cc0*/  HADD2.F32 R59, -RZ, R59.H0_H0 ;  /* 0x2000003bff3b7230 */ /* 0x000fe40000004100 */
[----:B------:R-:W-:Y:S01]  /*8cd0*/  FMUL.FTZ R63, R61, R60 ;  /* 0x0000003c3d3f7220 */ /* 0x000fe20000410000 */
[----:B------:R-:W-:-:S02]  /*8ce0*/  HADD2.F32 R162, -RZ, R162.H0_H0 ;  /* 0x200000a2ffa27230 */ /* 0x000fc40000004100 */
[-C--:B------:R-:W-:Y:S01]  /*8cf0*/  FFMA.FTZ R66, R51, R64.reuse, R66 ;  /* 0x0000004033427223 */ /* 0x080fe20000010042 */
[----:B------:R-:W-:Y:S01]  /*8d00*/  FFMA.FTZ R72, R49, R64, -R72 ;  /* 0x0000004031487223 */ /* 0x000fe20000010848 */
[-C--:B------:R-:W-:Y:S01]  /*8d10*/  FFMA.FTZ R61, R61, R59.reuse, -R74 ;  /* 0x0000003b3d3d7223 */ /* 0x080fe2000001084a */
[----:B------:R-:W-:Y:S01]  /*8d20*/  FFMA.FTZ R63, R62, R59, R63 ;  /* 0x0000003b3e3f7223 */ /* 0x000fe2000001003f */
[----:B------:R-:W-:Y:S02]  /*8d30*/  HADD2.F32 R51, -RZ, R50.H0_H0 ;  /* 0x20000032ff337230 */ /* 0x000fe40000004100 */
[----:B------:R-:W-:Y:S01]  /*8d40*/  HADD2.F32 R59, -RZ, R58.H0_H0 ;  /* 0x2000003aff3b7230 */ /* 0x000fe20000004100 */
[----:B------:R-:W-:Y:S01]  /*8d50*/  F2FP.F16.F32.PACK_AB R44, R61, R72 ;  /* 0x000000483d2c723e */ /* 0x000fe200000000ff */
[----:B------:R-:W-:Y:S02]  /*8d60*/  HADD2.F32 R49, -RZ, R46.H0_H0 ;  /* 0x2000002eff317230 */ /* 0x000fe40000004100 */
[----:B------:R-:W-:Y:S01]  /*8d70*/  FMUL.FTZ R58, R51, R162 ;  /* 0x000000a2333a7220 */ /* 0x000fe20000410000 */
[----:B------:R-:W-:-:S02]  /*8d80*/  HADD2.F32 R50, -RZ, R50.H1_H1 ;  /* 0x30000032ff327230 */ /* 0x000fc40000004100 */
[----:B------:R-:W-:Y:S02]  /*8d90*/  HADD2.F32 R46, -RZ, R46.H1_H1 ;  /* 0x3000002eff2e7230 */ /* 0x000fe40000004100 */
[C---:B------:R-:W-:Y:S01]  /*8da0*/  FMUL.FTZ R162, R49.reuse, R162 ;  /* 0x000000a231a27220 */ /* 0x040fe20000410000 */
[----:B------:R-:W-:Y:S02]  /*8db0*/  HADD2.F32 R160, -RZ, R160.H0_H0 ;  /* 0x200000a0ffa07230 */ /* 0x000fe40000004100 */
[-C--:B------:R-:W-:Y:S01]  /*8dc0*/  FMUL.FTZ R65, R50, R59.reuse ;  /* 0x0000003b32417220 */ /* 0x080fe20000410000 */
[----:B------:R-:W-:Y:S02]  /*8dd0*/  HADD2.F32 R57, -RZ, R57.H0_H0 ;  /* 0x20000039ff397230 */ /* 0x000fe40000004100 */
[C---:B------:R-:W-:Y:S01]  /*8de0*/  FMUL.FTZ R59, R46.reuse, R59 ;  /* 0x0000003b2e3b7220 */ /* 0x040fe20000410000 */
[-C--:B------:R-:W-:Y:S01]  /*8df0*/  FFMA.FTZ R58, R49, R160.reuse, -R58 ;  /* 0x000000a0313a7223 */ /* 0x080fe2000001083a */
[----:B------:R-:W-:Y:S01]  /*8e00*/  FFMA.FTZ R162, R51, R160, R162 ;  /* 0x000000a033a27223 */ /* 0x000fe200000100a2 */
[-C--:B------:R-:W-:Y:S01]  /*8e10*/  FFMA.FTZ R65, R46, R57.reuse, -R65 ;  /* 0x000000392e417223 */ /* 0x080fe20000010841 */
[----:B------:R-:W-:Y:S01]  /*8e20*/  FFMA.FTZ R59, R50, R57, R59 ;  /* 0x00000039323b7223 */ /* 0x000fe2000001003b */
[----:B------:R-:W-:Y:S01]  /*8e30*/  F2FP.F16.F32.PACK_AB R49, R48, R45 ;  /* 0x0000002d3031723e */ /* 0x000fe200000000ff */
[----:B------:R-:W-:Y:S01]  /*8e40*/  IMAD.MOV.U32 R45, RZ, RZ, R47 ;  /* 0x000000ffff2d7224 */ /* 0x000fe200078e002f */
[----:B------:R-:W-:Y:S01]  /*8e50*/  F2FP.F16.F32.PACK_AB R51, R78, R73 ;  /* 0x000000494e33723e */ /* 0x000fe200000000ff */
[----:B------:R-:W-:Y:S01]  /*8e60*/  IMAD.MOV.U32 R47, RZ, RZ, R67 ;  /* 0x000000ffff2f7224 */ /* 0x000fe200078e0043 */
[----:B------:R-:W-:-:S02]  /*8e70*/  F2FP.F16.F32.PACK_AB R48, R63, R66 ;  /* 0x000000423f30723e */ /* 0x000fc400000000ff */
[----:B------:R-:W-:Y:S02]  /*8e80*/  F2FP.F16.F32.PACK_AB R46, R65, R58 ;  /* 0x0000003a412e723e */ /* 0x000fe400000000ff */
[----:B------:R-:W-:-:S07]  /*8e90*/  F2FP.F16.F32.PACK_AB R50, R59, R162 ;  /* 0x000000a23b32723e */ /* 0x000fce00000000ff */
.L_x_540:
[----:B------:R-:W-:Y:S05]  /*8ea0*/  BSYNC B2 ;  /* 0x0000000000027941 */ /* 0x000fea0003800000 */
.L_x_539:
[----:B--2---:R2:W-:Y:S04]  /*8eb0*/  STG.E.128 desc[UR36][R52.64], R44 ;  /* 0x0000002c34007986 */ /* 0x0045e8000c101d24 */
[----:B---3--:R2:W-:Y:S02]  /*8ec0*/  @!P0 STG.E.128 desc[UR36][R54.64], R48 ;  /* 0x0000003036008986 */ /* 0x0085e4000c101d24 */
.L_x_538:
[----:B------:R-:W-:Y:S05]  /*8ed0*/  BSYNC B1 ;  /* 0x0000000000017941 */ /* 0x000fea0003800000 */
.L_x_537:
[----:B------:R-:W-:-:S13]  /*8ee0*/  ISETP.NE.AND P0, PT, R9, RZ, PT ;  /* 0x000000ff0900720c */ /* 0x000fda0003f05270 */
[----:B------:R-:W-:Y:S05]  /*8ef0*/  @!P0 BRA `(.L_x_491) ;  /* 0x0000000800c48947 */ /* 0x000fea0003800000 */
[----:B------:R-:W-:Y:S01]  /*8f00*/  ISETP.NE.AND P4, PT, R103, RZ, PT ;  /* 0x000000ff6700720c */ /* 0x000fe20003f85270 */
[----:B--2---:R-:W-:Y:S01]  /*8f10*/  IMAD R45, R18, 0x6000, R135 ;  /* 0x00006000122d7824 */ /* 0x004fe200078e0287 */
[----:B------:R-:W-:Y:S02]  /*8f20*/  BSSY B1, `(.L_x_541) ;  /* 0x000006f000017945 */ /* 0x000fe40003800000 */
[----:B------:R-:W-:Y:S01]  /*8f30*/  SEL R153, R119, R153, !P4 ;  /* 0x0000009977997207 */ /* 0x000fe20006000000 */
[----:B------:R-:W-:Y:S01]  /*8f40*/  IMAD R45, R45, 0x2, R2 ;  /* 0x000000022d2d7824 */ /* 0x000fe200078e0202 */
[----:B---34-:R-:W-:Y:S02]  /*8f50*/  IADD3 R53, P0, P4, R104, R132, R15 ;  /* 0x0000008468357210 */ /* 0x018fe40007c1e00f */
[----:B------:R-:W-:Y:S02]  /*8f60*/  SHF.R.S32.HI R44, RZ, 0x1f, R153 ;  /* 0x0000001fff2c7819 */ /* 0x000fe40000011499 */
[----:B------:R-:W-:-:S02]  /*8f70*/  IADD3.X R58, R101, R56, R11, P0, P4 ;  /* 0x00000038653a7210 */ /* 0x000fc400007e840b */
[----:B------:R-:W-:Y:S02]  /*8f80*/  LEA.HI R153, R44, R153, RZ, 0x4 ;  /* 0x000000992c997211 */ /* 0x000fe400078f20ff */
[----:B------:R-:W-:Y:S02]  /*8f90*/  ISETP.GE.AND P4, PT, R185, R122, PT ;  /* 0x0000007ab900720c */ /* 0x000fe40003f86270 */
[----:B------:R-:W-:Y:S02]  /*8fa0*/  LEA.HI.SX32 R153, R153, R20, 0x1c ;  /* 0x0000001499997211 */ /* 0x000fe400078fe2ff */
[----:B------:R-:W-:Y:S02]  /*8fb0*/  LEA R52, P0, R53, R120, 0x1 ;  /* 0x0000007835347211 */ /* 0x000fe400078008ff */
[----:B------:R-:W-:Y:S02]  /*8fc0*/  SHF.R.S32.HI R44, RZ, 0x1f, R153 ;  /* 0x0000001fff2c7819 */ /* 0x000fe40000011499 */
[----:B------:R-:W-:-:S02]  /*8fd0*/  SHF.L.U32 R54, R153, 0x3, RZ ;  /* 0x0000000399367819 */ /* 0x000fc400000006ff */
[----:B------:R-:W-:Y:S02]  /*8fe0*/  LEA.HI R153, R44, R153, RZ, 0x3 ;  /* 0x000000992c997211 */ /* 0x000fe400078f18ff */
[----:B------:R-:W-:Y:S02]  /*8ff0*/  LOP3.LUT R44, R187, 0x38, R54, 0xf8, !PT ;  /* 0x00000038bb2c7812 */ /* 0x000fe400078ef836 */
[----:B------:R-:W-:Y:S01]  /*9000*/  LEA.HI.X R53, R53, R121, R58, 0x1, P0 ;  /* 0x0000007935357211 */ /* 0x000fe200000f0c3a */
[----:B------:R-:W-:Y:S01]  /*9010*/  IMAD.SHL.U32 R153, R153, 0x400, RZ ;  /* 0x0000040099997824 */ /* 0x000fe200078e00ff */
[----:B------:R-:W-:-:S04]  /*9020*/  LOP3.LUT R44, R44, R219, RZ, 0x3c, !PT ;  /* 0x000000db2c2c7212 */ /* 0x000fc800078e3cff */
[----:B------:R-:W-:-:S04]  /*9030*/  LOP3.LUT R47, R153, 0x7fffe000, RZ, 0xc0, !PT ;  /* 0x7fffe000992f7812 */ /* 0x000fc800078ec0ff */
[----:B------:R-:W-:-:S05]  /*9040*/  IADD3 R47, R44, R47, R193 ;  /* 0x0000002f2c2f7210 */ /* 0x000fca0007ffe0c1 */
[----:B------:R-:W-:-:S05]  /*9050*/  IMAD R47, R18, 0x6000, R47 ;  /* 0x00006000122f7824 */ /* 0x000fca00078e022f */
[----:B------:R-:W-:Y:S02]  /*9060*/  LEA R48, R47, R2, 0x1 ;  /* 0x000000022f307211 */ /* 0x000fe400078e08ff */
[----:B------:R-:W2:Y:S04]  /*9070*/  LDS.128 R44, [R45+0x1c400] ;  /* 0x01c400002d2c7984 */ /* 0x000ea80000000c00 */
[----:B------:R-:W3:Y:S01]  /*9080*/  LDS.128 R48, [R48+0x1c400] ;  /* 0x01c4000030307984 */ /* 0x000ee20000000c00 */
[----:B------:R-:W-:Y:S05]  /*9090*/  @P4 BRA `(.L_x_542) ;  /* 0x00000004005c4947 */ /* 0x000fea0003800000 */
[----:B------:R-:W-:Y:S01]  /*90a0*/  SHF.R.U32.HI R62, RZ, 0x10, R81 ;  /* 0x00000010ff3e7819 */ /* 0x000fe20000011651 */
[----:B---3--:R-:W-:Y:S01]  /*90b0*/  IMAD.MOV.U32 R57, RZ, RZ, R48 ;  /* 0x000000ffff397224 */ /* 0x008fe200078e0030 */
[----:B------:R-:W-:Y:S01]  /*90c0*/  MOV R58, R50 ;  /* 0x00000032003a7202 */ /* 0x000fe20000000f00 */
[----:B--2---:R-:W-:Y:S01]  /*90d0*/  IMAD.MOV.U32 R48, RZ, RZ, R46 ;  /* 0x000000ffff307224 */ /* 0x004fe200078e002e */
[----:B------:R-:W-:Y:S01]  /*90e0*/  SHF.R.U32.HI R60, RZ, 0x10, R69 ;  /* 0x00000010ff3c7819 */ /* 0x000fe20000011645 */
[----:B------:R-:W-:Y:S01]  /*90f0*/  HADD2.F32 R61, -RZ, R159.H1_H1 ;  /* 0x3000009fff3d7230 */ /* 0x000fe20000004100 */
[--C-:B------:R-:W-:Y:S01]  /*9100*/  SHF.R.U64 R67, R82, 0x10, R83.reuse ;  /* 0x0000001052437819 */ /* 0x100fe20000001253 */
[----:B------:R-:W-:Y:S01]  /*9110*/  HADD2.F32 R50, -RZ, R49.H0_H0 ;  /* 0x20000031ff327230 */ /* 0x000fe20000004100 */
[----:B------:R-:W-:Y:S01]  /*9120*/  SHF.R.U32.HI R82, RZ, 0x10, R83 ;  /* 0x00000010ff527819 */ /* 0x000fe20000011653 */
[----:B------:R-:W-:Y:S01]  /*9130*/  HADD2.F32 R46, -RZ, R45.H0_H0 ;  /* 0x2000002dff2e7230 */ /* 0x000fe20000004100 */
[----:B------:R-:W-:Y:S01]  /*9140*/  SHF.R.U64 R55, R70, 0x10, R71 ;  /* 0x0000001046377819 */ /* 0x000fe20000001247 */
[----:B------:R-:W-:-:S02]  /*9150*/  HADD2.F32 R49, -RZ, R49.H1_H1 ;  /* 0x30000031ff317230 */ /* 0x000fc40000004100 */
[-C--:B------:R-:W-:Y:S01]  /*9160*/  FMUL.FTZ R63, R50, R61.reuse ;  /* 0x0000003d323f7220 */ /* 0x080fe20000410000 */
[----:B------:R-:W-:Y:S02]  /*9170*/  HADD2.F32 R62, -RZ, R62.H0_H0 ;  /* 0x2000003eff3e7230 */ /* 0x000fe40000004100 */
[C---:B------:R-:W-:Y:S01]  /*9180*/  FMUL.FTZ R61, R46.reuse, R61 ;  /* 0x0000003d2e3d7220 */ /* 0x040fe20000410000 */
[----:B------:R-:W-:Y:S01]  /*9190*/  HADD2.F32 R59, -RZ, R157.H1_H1 ;  /* 0x3000009dff3b7230 */ /* 0x000fe20000004100 */
[----:B------:R-:W-:Y:S01]  /*91a0*/  SHF.R.U32.HI R70, RZ, 0x10, R71 ;  /* 0x00000010ff467819 */ /* 0x000fe20000011647 */
[----:B------:R-:W-:Y:S02]  /*91b0*/  HADD2.F32 R45, -RZ, R45.H1_H1 ;  /* 0x3000002dff2d7230 */ /* 0x000fe40000004100 */
[-C--:B------:R-:W-:Y:S01]  /*91c0*/  FMUL.FTZ R64, R49, R62.reuse ;  /* 0x0000003e31407220 */ /* 0x080fe20000410000 */
[----:B------:R-:W-:Y:S02]  /*91d0*/  HADD2.F32 R60, -RZ, R60.H0_H0 ;  /* 0x2000003cff3c7230 */ /* 0x000fe40000004100 */
[-C--:B------:R-:W-:Y:S01]  /*91e0*/  FFMA.FTZ R63, R46, R59.reuse, -R63 ;  /* 0x0000003b2e3f7223 */ /* 0x080fe2000001083f */
[----:B------:R-:W-:Y:S01]  /*91f0*/  FFMA.FTZ R61, R50, R59, R61 ;  /* 0x0000003b323d7223 */ /* 0x000fe2000001003d */
[----:B------:R-:W-:Y:S01]  /*9200*/  FMUL.FTZ R62, R45, R62 ;  /* 0x0000003e2d3e7220 */ /* 0x000fe20000410000 */
[----:B------:R-:W-:-:S02]  /*9210*/  HADD2.F32 R59, -RZ, R158.H1_H1 ;  /* 0x3000009eff3b7230 */ /* 0x000fc40000004100 */
[-C--:B------:R-:W-:Y:S01]  /*9220*/  FFMA.FTZ R64, R45, R60.reuse, -R64 ;  /* 0x0000003c2d407223 */ /* 0x080fe20000010840 */
[----:B------:R-:W-:Y:S02]  /*9230*/  HADD2.F32 R46, -RZ, R51.H0_H0 ;  /* 0x20000033ff2e7230 */ /* 0x000fe40000004100 */
[----:B------:R-:W-:Y:S01]  /*9240*/  FFMA.FTZ R62, R49, R60, R62 ;  /* 0x0000003c313e7223 */ /* 0x000fe2000001003e */
[----:B------:R-:W-:Y:S01]  /*9250*/  HADD2.F32 R45, -RZ, R47.H0_H0 ;  /* 0x2000002fff2d7230 */ /* 0x000fe20000004100 */
[----:B------:R-:W-:Y:S01]  /*9260*/  SHF.R.U64 R72, R68, 0x10, R69 ;  /* 0x0000001044487819 */ /* 0x000fe20000001245 */
[----:B------:R-:W-:Y:S02]  /*9270*/  HADD2.F32 R49, -RZ, R156.H1_H1 ;  /* 0x3000009cff317230 */ /* 0x000fe40000004100 */
[-C--:B------:R-:W-:Y:S01]  /*9280*/  FMUL.FTZ R66, R46, R59.reuse ;  /* 0x0000003b2e427220 */ /* 0x080fe20000410000 */
[----:B------:R-:W-:Y:S02]  /*9290*/  HADD2.F32 R51, -RZ, R51.H1_H1 ;  /* 0x30000033ff337230 */ /* 0x000fe40000004100 */
[----:B------:R-:W-:Y:S01]  /*92a0*/  FMUL.FTZ R59, R45, R59 ;  /* 0x0000003b2d3b7220 */ /* 0x000fe20000410000 */
[----:B------:R-:W-:Y:S01]  /*92b0*/  HADD2.F32 R60, -RZ, R82.H0_H0 ;  /* 0x20000052ff3c7230 */ /* 0x000fe20000004100 */
[----:B------:R-:W-:Y:S01]  /*92c0*/  SHF.R.U64 R69, R80, 0x10, R81 ;  /* 0x0000001050457819 */ /* 0x000fe20000001251 */
[----:B------:R-:W-:-:S02]  /*92d0*/  HADD2.F32 R47, -RZ, R47.H1_H1 ;  /* 0x3000002fff2f7230 */ /* 0x000fc40000004100 */
[-C--:B------:R-:W-:Y:S01]  /*92e0*/  FFMA.FTZ R66, R45, R49.reuse, -R66 ;  /* 0x000000312d427223 */ /* 0x080fe20000010842 */
[----:B------:R-:W-:Y:S02]  /*92f0*/  HADD2.F32 R50, -RZ, R70.H0_H0 ;  /* 0x20000046ff327230 */ /* 0x000fe40000004100 */
[-C--:B------:R-:W-:Y:S01]  /*9300*/  FMUL.FTZ R68, R51, R60.reuse ;  /* 0x0000003c33447220 */ /* 0x080fe20000410000 */
[----:B------:R-:W-:Y:S01]  /*9310*/  FFMA.FTZ R59, R46, R49, R59 ;  /* 0x000000312e3b7223 */ /* 0x000fe2000001003b */
[C---:B------:R-:W-:Y:S01]  /*9320*/  FMUL.FTZ R60, R47.reuse, R60 ;  /* 0x0000003c2f3c7220 */ /* 0x040fe20000410000 */
[----:B------:R-:W-:Y:S02]  /*9330*/  HADD2.F32 R159, -RZ, R159.H0_H0 ;  /* 0x2000009fff9f7230 */ /* 0x000fe40000004100 */
[-C--:B------:R-:W-:Y:S01]  /*9340*/  FFMA.FTZ R65, R47, R50.reuse, -R68 ;  /* 0x000000322f417223 */ /* 0x080fe20000010844 */
[----:B------:R-:W-:Y:S02]  /*9350*/  HADD2.F32 R46, -RZ, R57.H0_H0 ;  /* 0x20000039ff2e7230 */ /* 0x000fe40000004100 */
[----:B------:R-:W-:Y:S01]  /*9360*/  FFMA.FTZ R68, R51, R50, R60 ;  /* 0x0000003233447223 */ /* 0x000fe2000001003c */
[----:B------:R-:W-:Y:S01]  /*9370*/  HADD2.F32 R45, -RZ, R44.H0_H0 ;  /* 0x2000002cff2d7230 */ /* 0x000fe20000004100 */
[----:B------:R-:W-:Y:S01]  /*9380*/  F2FP.F16.F32.PACK_AB R61, R62, R61 ;  /* 0x0000003d3e3d723e */ /* 0x000fe200000000ff */
[----:B------:R-:W-:-:S02]  /*9390*/  HADD2.F32 R49, -RZ, R69.H0_H0 ;  /* 0x20000045ff317230 */ /* 0x000fc40000004100 */
[-C--:B------:R-:W-:Y:S01]  /*93a0*/  FMUL.FTZ R50, R46, R159.reuse ;  /* 0x0000009f2e327220 */ /* 0x080fe20000410000 */
[----:B------:R-:W-:Y:S02]  /*93b0*/  HADD2.F32 R57, -RZ, R57.H1_H1 ;  /* 0x30000039ff397230 */ /* 0x000fe40000004100 */
[----:B------:R-:W-:Y:S01]  /*93c0*/  FMUL.FTZ R159, R45, R159 ;  /* 0x0000009f2d9f7220 */ /* 0x000fe20000410000 */
[----:B------:R-:W-:Y:S01]  /*93d0*/  HADD2.F32 R44, -RZ, R44.H1_H1 ;  /* 0x3000002cff2c7230 */ /* 0x000fe20000004100 */
[----:B------:R-:W-:Y:S01]  /*93e0*/  F2FP.F16.F32.PACK_AB R59, R68, R59 ;  /* 0x0000003b443b723e */ /* 0x000fe200000000ff */
[----:B------:R-:W-:Y:S02]  /*93f0*/  HADD2.F32 R157, -RZ, R157.H0_H0 ;  /* 0x2000009dff9d7230 */ /* 0x000fe40000004100 */
[-C--:B------:R-:W-:Y:S01]  /*9400*/  FMUL.FTZ R51, R57, R49.reuse ;  /* 0x0000003139337220 */ /* 0x080fe20000410000 */
[----:B------:R-:W-:Y:S02]  /*9410*/  HADD2.F32 R47, -RZ, R72.H0_H0 ;  /* 0x20000048ff2f7230 */ /* 0x000fe40000004100 */
[----:B------:R-:W-:Y:S01]  /*9420*/  FMUL.FTZ R60, R44, R49 ;  /* 0x000000312c3c7220 */ /* 0x000fe20000410000 */
[----:B------:R-:W-:-:S02]  /*9430*/  HADD2.F32 R158, -RZ, R158.H0_H0 ;  /* 0x2000009eff9e7230 */ /* 0x000fc40000004100 */
[----:B------:R-:W-:Y:S01]  /*9440*/  FFMA.FTZ R50, R45, R157, -R50 ;  /* 0x0000009d2d327223 */ /* 0x000fe20000010832 */
[----:B------:R-:W-:Y:S02]  /*9450*/  HADD2.F32 R45, -RZ, R58.H0_H0 ;  /* 0x2000003aff2d7230 */ /* 0x000fe40000004100 */
[-C--:B------:R-:W-:Y:S01]  /*9460*/  FFMA.FTZ R51, R44, R47.reuse, -R51 ;  /* 0x0000002f2c337223 */ /* 0x080fe20000010833 */
[----:B------:R-:W-:Y:S01]  /*9470*/  FFMA.FTZ R60, R57, R47, R60 ;  /* 0x0000002f393c7223 */ /* 0x000fe2000001003c */
[----:B------:R-:W-:Y:S02]  /*9480*/  HADD2.F32 R47, -RZ, R67.H0_H0 ;  /* 0x20000043ff2f7230 */ /* 0x000fe40000004100 */
[----:B------:R-:W-:Y:S01]  /*9490*/  FFMA.FTZ R159, R46, R157, R159 ;  /* 0x0000009d2e9f7223 */ /* 0x000fe2000001009f */
[----:B------:R-:W-:Y:S02]  /*94a0*/  HADD2.F32 R44, -RZ, R48.H0_H0 ;  /* 0x20000030ff2c7230 */ /* 0x000fe40000004100 */
[----:B------:R-:W-:Y:S01]  /*94b0*/  FMUL.FTZ R49, R45, R158 ;  /* 0x0000009e2d317220 */ /* 0x000fe20000410000 */
[----:B------:R-:W-:Y:S01]  /*94c0*/  HADD2.F32 R58, -RZ, R58.H1_H1 ;  /* 0x3000003aff3a7230 */ /* 0x000fe20000004100 */
[----:B------:R-:W-:Y:S01]  /*94d0*/  F2FP.F16.F32.PACK_AB R65, R65, R66 ;  /* 0x000000424141723e */ /* 0x000fe200000000ff */
[----:B------:R-:W-:-:S02]  /*94e0*/  HADD2.F32 R48, -RZ, R48.H1_H1 ;  /* 0x30000030ff307230 */ /* 0x000fc40000004100 */
[----:B------:R-:W-:Y:S01]  /*94f0*/  FMUL.FTZ R158, R44, R158 ;  /* 0x0000009e2c9e7220 */ /* 0x000fe20000410000 */
[----:B------:R-:W-:Y:S02]  /*9500*/  HADD2.F32 R156, -RZ, R156.H0_H0 ;  /* 0x2000009cff9c7230 */ /* 0x000fe40000004100 */
[-C--:B------:R-:W-:Y:S01]  /*9510*/  FMUL.FTZ R57, R58, R47.reuse ;  /* 0x0000002f3a397220 */ /* 0x080fe20000410000 */
[----:B------:R-:W-:Y:S02]  /*9520*/  HADD2.F32 R55, -RZ, R55.H0_H0 ;  /* 0x20000037ff377230 */ /* 0x000fe40000004100 */
[----:B------:R-:W-:Y:S01]  /*9530*/  FMUL.FTZ R47, R48, R47 ;  /* 0x0000002f302f7220 */ /* 0x000fe20000410000 */
[----:B------:R-:W-:Y:S01]  /*9540*/  F2FP.F16.F32.PACK_AB R60, R60, R159 ;  /* 0x0000009f3c3c723e */ /* 0x000fe200000000ff */
[-C--:B------:R-:W-:Y:S01]  /*9550*/  FFMA.FTZ R49, R44, R156.reuse, -R49 ;  /* 0x0000009c2c317223 */ /* 0x080fe20000010831 */
[----:B------:R-:W-:Y:S01]  /*9560*/  FFMA.FTZ R158, R45, R156, R158 ;  /* 0x0000009c2d9e7223 */ /* 0x000fe2000001009e */
[-C--:B------:R-:W-:Y:S01]  /*9570*/  FFMA.FTZ R48, R48, R55.reuse, -R57 ;  /* 0x0000003730307223 */ /* 0x080fe20000010839 */
[----:B------:R-:W-:Y:S01]  /*9580*/  FFMA.FTZ R47, R58, R55, R47 ;  /* 0x000000373a2f7223 */ /* 0x000fe2000001002f */
[----:B------:R-:W-:Y:S01]  /*9590*/  F2FP.F16.F32.PACK_AB R44, R51, R50 ;  /* 0x00000032332c723e */ /* 0x000fe200000000ff */
[----:B------:R-:W-:Y:S01]  /*95a0*/  IMAD.MOV.U32 R51, RZ, RZ, R59 ;  /* 0x000000ffff337224 */ /* 0x000fe200078e003b */
[----:B------:R-:W-:-:S02]  /*95b0*/  F2FP.F16.F32.PACK_AB R45, R64, R63 ;  /* 0x0000003f402d723e */ /* 0x000fc400000000ff */
[----:B------:R-:W-:Y:S01]  /*95c0*/  F2FP.F16.F32.PACK_AB R46, R48, R49 ;  /* 0x00000031302e723e */ /* 0x000fe200000000ff */
[----:B------:R-:W-:Y:S01]  /*95d0*/  IMAD.MOV.U32 R48, RZ, RZ, R60 ;  /* 0x000000ffff307224 */ /* 0x000fe200078e003c */
[----:B------:R-:W-:Y:S01]  /*95e0*/  F2FP.F16.F32.PACK_AB R50, R47, R158 ;  /* 0x0000009e2f32723e */ /* 0x000fe200000000ff */
[----:B------:R-:W-:Y:S01]  /*95f0*/  IMAD.MOV.U32 R49, RZ, RZ, R61 ;  /* 0x000000ffff317224 */ /* 0x000fe200078e003d */
[----:B------:R-:W-:-:S07]  /*9600*/  MOV R47, R65 ;  /* 0x00000041002f7202 */ /* 0x000fce0000000f00 */
.L_x_542:
[----:B------:R-:W-:Y:S05]  /*9610*/  BSYNC B1 ;  /* 0x0000000000017941 */ /* 0x000fea0003800000 */
.L_x_541:
[----:B--2---:R2:W-:Y:S01]  /*9620*/  STG.E.128 desc[UR36][R52.64], R44 ;  /* 0x0000002c34007986 */ /* 0x0045e2000c101d24 */
[----:B------:R-:W-:-:S13]  /*9630*/  ISETP.GE.AND P0, PT, R54, R151, PT ;  /* 0x000000973600720c */ /* 0x000fda0003f06270 */
[----:B------:R-:W-:Y:S05]  /*9640*/  @P0 BRA `(.L_x_491) ;  /* 0x0000000000f00947 */ /* 0x000fea0003800000 */
[--C-:B------:R-:W-:Y:S02]  /*9650*/  IADD3 R132, P0, P4, R104, R132, R54.reuse ;  /* 0x0000008468847210 */ /* 0x100fe40007c1e036 */
[----:B------:R-:W-:-:S04]  /*9660*/  SHF.R.S32.HI R54, RZ, 0x1f, R54 ;  /* 0x0000001fff367819 */ /* 0x000fc80000011436 */
[----:B------:R-:W-:Y:S02]  /*9670*/  IADD3.X R56, R101, R56, R54, P0, P4 ;  /* 0x0000003865387210 */ /* 0x000fe400007e8436 */
[----:B------:R-:W-:-:S04]  /*9680*/  LEA R120, P0, R132, R120, 0x1 ;  /* 0x0000007884787211 */ /* 0x000fc800078008ff */
[----:B------:R-:W-:-:S05]  /*9690*/  LEA.HI.X R121, R132, R121, R56, 0x1, P0 ;  /* 0x0000007984797211 */ /* 0x000fca00000f0c38 */
[----:B---3--:R3:W-:Y:S01]  /*96a0*/  STG.E.128 desc[UR36][R120.64], R48 ;  /* 0x0000003078007986 */ /* 0x0087e2000c101d24 */
[----:B------:R-:W-:Y:S05]  /*96b0*/  BRA `(.L_x_491) ;  /* 0x0000000000d47947 */ /* 0x000fea0003800000 */
.L_x_458:
[----:B------:R-:W-:-:S13]  /*96c0*/  ISETP.NE.AND P1, PT, R188, 0x3, PT ;  /* 0x00000003bc00780c */ /* 0x000fda0003f25270 */
[----:B------:R-:W-:Y:S05]  /*96d0*/  @!P1 BRA `(.L_x_543) ;  /* 0x0000000000049947 */ /* 0x000fea0003800000 */
[----:B------:R-:W-:Y:S01]  /*96e0*/  BPT.TRAP 0x1 ;  /* 0x000000040000795c */ /* 0x000fe20000300000 */
.L_x_543:
[----:B------:R-:W-:Y:S01]  /*96f0*/  IMAD R3, R18, 0x8, R2 ;  /* 0x0000000812037824 */ /* 0x000fe200078e0202 */
[----:B------:R-:W-:Y:S01]  /*9700*/  SHF.L.U32 R0, R186, 0x1f, RZ ;  /* 0x0000001fba007819 */ /* 0x000fe200000006ff */
[----:B------:R-:W-:Y:S01]  /*9710*/  IMAD R4, R26, -0x80, R27 ;  /* 0xffffff801a047824 */ /* 0x000fe200078e021b */
[----:B------:R-:W-:Y:S02]  /*9720*/  BSSY B1, `(.L_x_544) ;  /* 0x0000005000017945 */ /* 0x000fe40003800000 */
[----:B------:R-:W0:Y:S02]  /*9730*/  SYNCS.PHASECHK.TRANS64.TRYWAIT P4, [R3+URZ+0x34890], R0 ;  /* 0x03489000030075a7 */ /* 0x000e24000808017f */
[----:B------:R-:W-:-:S04]  /*9740*/  VIMNMX R4, R4, 0x80, PT ;  /* 0x0000008004047848 */ /* 0x000fc80003fe0100 */
[----:B------:R-:W-:Y:S01]  /*9750*/  ISETP.GE.AND P0, PT, R19, R4, PT ;  /* 0x000000041300720c */ /* 0x000fe20003f06270 */
[----:B0-----:R-:W-:-:S12]  /*9760*/  @!P4 BRA `(.L_x_545) ;  /* 0x0000013c00bcc947 */ /* 0x001fd80003800000 */
.L_x_764:
[----:B------:R-:W-:Y:S05]  /*9770*/  BSYNC B1 ;  /* 0x0000000000017941 */ /* 0x000fea0003800000 */
.L_x_544:
[----:B------:R-:W-:Y:S04]  /*9780*/  BSSY B1, `(.L_x_546) ;  /* 0x0000014000017945 */ /* 0x000fe80003800000 */
[----:B------:R-:W-:Y:S05]  /*9790*/  @P0 BRA `(.L_x_547) ;  /* 0x0000000000480947 */ /* 0x000fea0003800000 */
[----:B------:R-:W-:Y:S02]  /*97a0*/  ISETP.NE.AND P4, PT, R14, RZ, PT ;  /* 0x000000ff0e00720c */ /* 0x000fe40003f85270 */
[----:B------:R-:W-:-:S11]  /*97b0*/  ISETP.NE.AND P0, PT, R10, RZ, PT ;  /* 0x000000ff0a00720c */ /* 0x000fd60003f05270 */
[----:B------:R-:W1:Y:S04]  /*97c0*/  @P4 LDS.128 R44, [R55] ;  /* 0x00000000372c4984 */ /* 0x000e680000000c00 */
[----:B------:R-:W2:Y:S04]  /*97d0*/  @P0 LDS.128 R48, [R54] ;  /* 0x0000000036300984 */ /* 0x000ea80000000c00 */
[----:B-1----:R-:W-:Y:S01]  /*97e0*/  @P4 STG.E.128 desc[UR36][R56.64], R44 ;  /* 0x0000002c38004986 */ /* 0x002fe2000c101d24 */
[----:B------:R-:W-:-:S03]  /*97f0*/  ISETP.NE.AND P4, PT, R9, RZ, PT ;  /* 0x000000ff0900720c */ /* 0x000fc60003f85270 */
[----:B--2---:R-:W-:Y:S01]  /*9800*/  @P0 STG.E.128 desc[UR36][R56.64+0x40], R48 ;  /* 0x0000403038000986 */ /* 0x004fe2000c101d24 */
[----:B------:R-:W-:-:S09]  /*9810*/  ISETP.NE.AND P0, PT, R8, RZ, PT ;  /* 0x000000ff0800720c */ /* 0x000fd20003f05270 */
[----:B------:R-:W1:Y:S04]  /*9820*/  @P4 LDS.128 R44, [R55+0x4000] ;  /* 0x00400000372c4984 */ /* 0x000e680000000c00 */
[----:B------:R-:W2:Y:S04]  /*9830*/  @P0 LDS.128 R48, [R54+0x4000] ;  /* 0x0040000036300984 */ /* 0x000ea80000000c00 */
[----:B-1----:R-:W-:Y:S01]  /*9840*/  @P4 STG.E.128 desc[UR36][R56.64+0x80], R44 ;  /* 0x0000802c38004986 */ /* 0x002fe2000c101d24 */
[----:B------:R-:W-:-:S03]  /*9850*/  ISETP.NE.AND P4, PT, R6, RZ, PT ;  /* 0x000000ff0600720c */ /* 0x000fc60003f85270 */
[----:B--2---:R-:W-:Y:S01]  /*9860*/  @P0 STG.E.128 desc[UR36][R56.64+0xc0], R48 ;  /* 0x0000c03038000986 */ /* 0x004fe2000c101d24 */
[----:B------:R-:W-:-:S09]  /*9870*/  ISETP.NE.AND P0, PT, R7, RZ, PT ;  /* 0x000000ff0700720c */ /* 0x000fd20003f05270 */
[----:B------:R-:W1:Y:S04]  /*9880*/  @P4 LDS.128 R48, [R54+0x8000] ;  /* 0x0080000036304984 */ /* 0x000e680000000c00 */
[----:B------:R-:W2:Y:S04]  /*9890*/  @P0 LDS.128 R44, [R55+0x8000] ;  /* 0x00800000372c0984 */ /* 0x000ea80000000c00 */
[----:B-1----:R1:W-:Y:S04]  /*98a0*/  @P4 STG.E.128 desc[UR36][R56.64+0x140], R48 ;  /* 0x0001403038004986 */ /* 0x0023e8000c101d24 */
[----:B--2---:R1:W-:Y:S02]  /*98b0*/  @P0 STG.E.128 desc[UR36][R56.64+0x100], R44 ;  /* 0x0001002c38000986 */ /* 0x0043e4000c101d24 */
.L_x_547:
[----:B------:R-:W-:Y:S05]  /*98c0*/  BSYNC B1 ;  /* 0x0000000000017941 */ /* 0x000fea0003800000 */
.L_x_546:
[----:B------:R-:W-:-:S13]  /*98d0*/  ISETP.GE.AND P0, PT, R204, R4, PT ;  /* 0x00000004cc00720c */ /* 0x000fda0003f06270 */
[----:B------:R-:W-:Y:S05]  /*98e0*/  @P0 BRA `(.L_x_491) ;  /* 0x0000000000480947 */ /* 0x000fea0003800000 */
[----:B------:R-:W-:Y:S02]  /*98f0*/  ISETP.NE.AND P4, PT, R14, RZ, PT ;  /* 0x000000ff0e00720c */ /* 0x000fe40003f85270 */
[----:B------:R-:W-:-:S11]  /*9900*/  ISETP.NE.AND P0, PT, R9, RZ, PT ;  /* 0x000000ff0900720c */ /* 0x000fd60003f05270 */
[----:B-1----:R-:W1:Y:S04]  /*9910*/  @P4 LDS.128 R44, [R55+0x2000] ;  /* 0x00200000372c4984 */ /* 0x002e680000000c00 */
[----:B------:R-:W2:Y:S04]  /*9920*/  @P0 LDS.128 R48, [R55+0x6000] ;  /* 0x0060000037300984 */ /* 0x000ea80000000c00 */
        /* <DEDUP_REMOVED lines=14> */
.L_x_491:
[----:B------:R-:W-:Y:S05]  /*9a10*/  BSYNC B0 ;  /* 0x0000000000007941 */ /* 0x000fea0003800000 */
.L_x_457:
[----:B-1234-:R-:W1:Y:S01]  /*9a20*/  S2R R44, SR_TID.X ;  /* 0x00000000002c7919 */ /* 0x01ee620000002100 */
[----:B------:R-:W-:Y:S01]  /*9a30*/  @!PT LDS RZ, [RZ] ;  /* 0x00000000fffff984 */ /* 0x000fe20000000800 */
[----:B------:R-:W-:Y:S01]  /*9a40*/  @!PT LDS RZ, [RZ] ;  /* 0x00000000fffff984 */ /* 0x000fe20000000800 */
[----:B------:R-:W-:Y:S01]  /*9a50*/  @!PT LDS RZ, [RZ] ;  /* 0x00000000fffff984 */ /* 0x000fe20000000800 */
[----:B------:R-:W-:Y:S01]  /*9a60*/  @!PT LDS RZ, [RZ] ;  /* 0x00000000fffff984 */ /* 0x000fe20000000800 */
[----:B------:R2:W-:Y:S06]  /*9a70*/  MEMBAR.ALL.CTA ;  /* 0x0000000000007992 */ /* 0x0005ec0000008000 */
[----:B--2---:R-:W2:Y:S01]  /*9a80*/  FENCE.VIEW.ASYNC.S ;  /* 0x00000000000073c6 */ /* 0x004ea20000000000 */
[----:B------:R-:W-:Y:S05]  /*9a90*/  WARPSYNC.ALL ;  /* 0x0000000000007948 */ /* 0x000fea0003800000 */
[----:B------:R-:W-:Y:S01]  /*9aa0*/  BSSY B0, `(.L_x_548) ;  /* 0x0000009000007945 */ /* 0x000fe20003800000 */
[----:B-1----:R-:W-:Y:S01]  /*9ab0*/  LOP3.LUT R44, R44, 0x7f, RZ, 0xc0, !PT ;  /* 0x0000007f2c2c7812 */ /* 0x002fe200078ec0ff */
[----:B--2---:R1:W-:Y:S03]  /*9ac0*/  BAR.SYNC.DEFER_BLOCKING R155, 0x80 ;  /* 0x0002009b0000751d */ /* 0x0043e60000010000 */
[----:B------:R-:W-:-:S13]  /*9ad0*/  ISETP.NE.AND P0, PT, R44, RZ, PT ;  /* 0x000000ff2c00720c */ /* 0x000fda0003f05270 */
[----:B------:R-:W-:-:S04]  /*9ae0*/  @!P0 IADD3 R44, R3, 0x348a0, RZ ;  /* 0x000348a0032c8810 */ /* 0x000fc80007ffe0ff */
[----:B------:R-:W-:-:S04]  /*9af0*/  @!P0 PRMT R44, RZ, 0x654, R44 ;  /* 0x00000654ff2c8816 */ /* 0x000fc8000000002c */
[----:B------:R1:W-:Y:S01]  /*9b00*/  @!P0 SYNCS.ARRIVE.TRANS64.RED.A1T0 RZ, [R44+URZ], RZ ;  /* 0x000000ff2cff89a7 */ /* 0x0003e2000810043f */
[----:B------:R-:W-:Y:S05]  /*9b10*/  @!P1 BRA `(.L_x_549) ;  /* 0x0000000000049947 */ /* 0x000fea0003800000 */
[----:B------:R-:W-:Y:S01]  /*9b20*/  BPT.TRAP 0x1 ;  /* 0x000000040000795c */ /* 0x000fe20000300000 */
.L_x_549:
[----:B------:R-:W-:Y:S05]  /*9b30*/  BSYNC B0 ;  /* 0x0000000000007941 */ /* 0x000fea0003800000 */
.L_x_548:
[----:B------:R-:W2:Y:S01]  /*9b40*/  SYNCS.PHASECHK.TRANS64.TRYWAIT P4, [R3+URZ+0x348b0], R0 ;  /* 0x0348b000030075a7 */ /* 0x000ea2000808017f */
[----:B------:R-:W-:Y:S01]  /*9b50*/  IMAD R45, R18, 0x4000, R35 ;  /* 0x00004000122d7824 */ /* 0x000fe200078e0223 */
[----:B------:R-:W-:Y:S01]  /*9b60*/  ULDC.64 UR60, c[0x0][0x318] ;  /* 0x0000c600003c7ab9 */ /* 0x000fe20000000a00 */
[----:B------:R-:W-:Y:S01]  /*9b70*/  ULDC.64 UR38, c[0x0][0x308] ;  /* 0x0000c20000267ab9 */ /* 0x000fe20000000a00 */
[----:B------:R-:W-:Y:S01]  /*9b80*/  BSSY B0, `(.L_x_550) ;  /* 0x0000004000007945 */ /* 0x000fe20003800000 */
[----:B------:R-:W-:Y:S01]  /*9b90*/  ISETP.GE.AND P1, PT, R19, R4, PT ;  /* 0x000000041300720c */ /* 0x000fe20003f26270 */
[----:B------:R-:W-:Y:S02]  /*9ba0*/  IMAD.IADD R47, R124, 0x1, R45 ;  /* 0x000000017c2f7824 */ /* 0x000fe400078e022d */
[----:B--2---:R-:W-:Y:S10]  /*9bb0*/  @!P4 BRA `(.L_x_551) ;  /* 0x0000013800bcc947 */ /* 0x004ff40003800000 */
.L_x_765:
[----:B------:R-:W-:Y:S05]  /*9bc0*/  BSYNC B0 ;  /* 0x0000000000007941 */ /* 0x000fea0003800000 */
.L_x_550:
[----:B------:R-:W-:Y:S01]  /*9bd0*/  BSSY B0, `(.L_x_552) ;  /* 0x000001a000007945 */ /* 0x000fe20003800000 */
[----:B0-2---:R-:W-:Y:S01]  /*9be0*/  LEA R0, R45, R24, 0x1 ;  /* 0x000000182d007211 */ /* 0x005fe200078e08ff */
[----:B------:R-:W-:-:S04]  /*9bf0*/  IMAD.WIDE R52, R26, 0x80, R116 ;  /* 0x000000801a347825 */ /* 0x000fc800078e0274 */
[----:B------:R-:W-:Y:S01]  /*9c00*/  IMAD R56, R47, 0x2, R24 ;  /* 0x000000022f387824 */ /* 0x000fe200078e0218 */
[----:B------:R-:W-:Y:S06]  /*9c10*/  @P1 BRA `(.L_x_553) ;  /* 0x0000000000541947 */ /* 0x000fec0003800000 */
[----:B------:R-:W-:Y:S01]  /*9c20*/  MOV R45, R5 ;  /* 0x00000005002d7202 */ /* 0x000fe20000000f00 */
[----:B------:R-:W-:Y:S01]  /*9c30*/  IMAD R47, R53, UR60, RZ ;  /* 0x0000003c352f7c24 */ /* 0x000fe2000f8e02ff */
[----:B------:R-:W-:Y:S01]  /*9c40*/  ULDC UR4, c[0x0][0x310] ;  /* 0x0000c40000047ab9 */ /* 0x000fe20000000800 */
[----:B-1----:R-:W-:Y:S01]  /*9c50*/  IMAD.MOV.U32 R44, RZ, RZ, R106 ;  /* 0x000000ffff2c7224 */ /* 0x002fe200078e006a */
[----:B------:R-:W-:Y:S01]  /*9c60*/  ISETP.GE.AND P4, PT, R22, UR4, PT ;  /* 0x0000000416007c0c */ /* 0x000fe2000bf86270 */
[C---:B------:R-:W-:Y:S02]  /*9c70*/  IMAD R47, R52.reuse, UR61, R47 ;  /* 0x0000003d342f7c24 */ /* 0x040fe4000f8e022f */
[----:B------:R-:W-:-:S04]  /*9c80*/  IMAD.WIDE.U32 R44, R52, UR60, R44 ;  /* 0x0000003c342c7c25 */ /* 0x000fc8000f8e002c */
[----:B------:R-:W-:Y:S01]  /*9c90*/  IMAD.IADD R45, R45, 0x1, R47 ;  /* 0x000000012d2d7824 */ /* 0x000fe200078e022f */
[----:B------:R-:W-:-:S04]  /*9ca0*/  LEA R54, P1, R44, UR38, 0x1 ;  /* 0x000000262c367c11 */ /* 0x000fc8000f8208ff */
[----:B------:R-:W-:Y:S02]  /*9cb0*/  LEA.HI.X R55, R44, UR39, R45, 0x1, P1 ;  /* 0x000000272c377c11 */ /* 0x000fe400088f0c2d */
[----:B------:R-:W-:Y:S01]  /*9cc0*/  ISETP.GE.AND P1, PT, R184, UR4, PT ;  /* 0x00000004b8007c0c */ /* 0x000fe2000bf26270 */
[----:B------:R-:W0:-:S12]  /*9cd0*/  @!P4 LDS.128 R44, [R0] ;  /* 0x00000000002cc984 */ /* 0x000e180000000c00 */
[----:B------:R-:W1:Y:S04]  /*9ce0*/  @!P1 LDS.128 R48, [R56] ;  /* 0x0000000038309984 */ /* 0x000e680000000c00 */
[----:B0-----:R-:W-:Y:S01]  /*9cf0*/  @!P4 STG.E.128 desc[UR36][R54.64], R44 ;  /* 0x0000002c3600c986 */ /* 0x001fe2000c101d24 */
[----:B------:R-:W-:-:S03]  /*9d00*/  ISETP.GE.AND P4, PT, R185, UR4, PT ;  /* 0x00000004b9007c0c */ /* 0x000fc6000bf86270 */
[----:B-1----:R-:W-:Y:S01]  /*9d10*/  @!P1 STG.E.128 desc[UR36][R54.64+0x40], R48 ;  /* 0x0000403036009986 */ /* 0x002fe2000c101d24 */
[----:B------:R-:W-:-:S09]  /*9d20*/  ISETP.GE.AND P1, PT, R102, UR4, PT ;  /* 0x0000000466007c0c */ /* 0x000fd2000bf26270 */
[----:B------:R-:W0:Y:S04]  /*9d30*/  @!P4 LDS.128 R44, [R0+0x4000] ;  /* 0x00400000002cc984 */ /* 0x000e280000000c00 */
[----:B------:R-:W1:Y:S04]  /*9d40*/  @!P1 LDS.128 R48, [R56+0x4000] ;  /* 0x0040000038309984 */ /* 0x000e680000000c00 */
[----:B0-----:R0:W-:Y:S04]  /*9d50*/  @!P4 STG.E.128 desc[UR36][R54.64+0x80], R44 ;  /* 0x0000802c3600c986 */ /* 0x0011e8000c101d24 */
[----:B-1----:R0:W-:Y:S02]  /*9d60*/  @!P1 STG.E.128 desc[UR36][R54.64+0xc0], R48 ;  /* 0x0000c03036009986 */ /* 0x0021e4000c101d24 */
.L_x_553:
[----:B------:R-:W-:Y:S05]  /*9d70*/  BSYNC B0 ;  /* 0x0000000000007941 */ /* 0x000fea0003800000 */
.L_x_552:
[----:B------:R-:W-:Y:S01]  /*9d80*/  ISETP.GE.AND P1, PT, R204, R4, PT ;  /* 0x00000004cc00720c */ /* 0x000fe20003f26270 */
[----:B------:R-:W-:-:S12]  /*9d90*/  BSSY B0, `(.L_x_554) ;  /* 0x0000018000007945 */ /* 0x000fd80003800000 */
[----:B------:R-:W-:Y:S05]  /*9da0*/  @P1 BRA `(.L_x_555) ;  /* 0x0000000000581947 */ /* 0x000fea0003800000 */
[----:B0-----:R-:W-:Y:S01]  /*9db0*/  IADD3 R47, P1, R52, 0x40, RZ ;  /* 0x00000040342f7810 */ /* 0x001fe20007f3e0ff */
[----:B------:R-:W-:Y:S01]  /*9dc0*/  ULDC UR4, c[0x0][0x310] ;  /* 0x0000c40000047ab9 */ /* 0x000fe20000000800 */
[----:B------:R-:W-:Y:S02]  /*9dd0*/  MOV R4, R106 ;  /* 0x0000006a00047202 */ /* 0x000fe40000000f00 */
[----:B------:R-:W-:Y:S01]  /*9de0*/  ISETP.GE.AND P4, PT, R22, UR4, PT ;  /* 0x0000000416007c0c */ /* 0x000fe2000bf86270 */
[----:B------:R-:W-:Y:S02]  /*9df0*/  IMAD.X R52, RZ, RZ, R53, P1 ;  /* 0x000000ffff347224 */ /* 0x000fe400008e0635 */
[----:B-1----:R-:W-:-:S04]  /*9e00*/  IMAD.WIDE.U32 R44, R47, UR60, R4 ;  /* 0x0000003c2f2c7c25 */ /* 0x002fc8000f8e0004 */
[----:B------:R-:W-:-:S04]  /*9e10*/  IMAD R52, R52, UR60, RZ ;  /* 0x0000003c34347c24 */ /* 0x000fc8000f8e02ff */
[----:B------:R-:W-:Y:S01]  /*9e20*/  IMAD R47, R47, UR61, R52 ;  /* 0x0000003d2f2f7c24 */ /* 0x000fe2000f8e0234 */
[----:B------:R-:W-:-:S03]  /*9e30*/  LEA R52, P1, R44, UR38, 0x1 ;  /* 0x000000262c347c11 */ /* 0x000fc6000f8208ff */
[----:B------:R-:W-:-:S05]  /*9e40*/  IMAD.IADD R45, R45, 0x1, R47 ;  /* 0x000000012d2d7824 */ /* 0x000fca00078e022f */
[----:B------:R-:W-:Y:S02]  /*9e50*/  LEA.HI.X R53, R44, UR39, R45, 0x1, P1 ;  /* 0x000000272c357c11 */ /* 0x000fe400088f0c2d */
[----:B------:R-:W-:Y:S01]  /*9e60*/  ISETP.GE.AND P1, PT, R185, UR4, PT ;  /* 0x00000004b9007c0c */ /* 0x000fe2000bf26270 */
[----:B------:R-:W0:-:S12]  /*9e70*/  @!P4 LDS.128 R44, [R0+0x2000] ;  /* 0x00200000002cc984 */ /* 0x000e180000000c00 */
[----:B------:R-:W1:Y:S04]  /*9e80*/  @!P1 LDS.128 R48, [R0+0x6000] ;  /* 0x0060000000309984 */ /* 0x000e680000000c00 */
        /* <DEDUP_REMOVED lines=8> */
.L_x_555:
[----:B------:R-:W-:Y:S05]  /*9f10*/  BSYNC B0 ;  /* 0x0000000000007941 */ /* 0x000fea0003800000 */
.L_x_554:
[----:B------:R-:W-:Y:S01]  /*9f20*/  @!PT LDS RZ, [RZ] ;  /* 0x00000000fffff984 */ /* 0x000fe20000000800 */
[----:B------:R-:W-:Y:S01]  /*9f30*/  @!PT LDS RZ, [RZ] ;  /* 0x00000000fffff984 */ /* 0x000fe20000000800 */
[----:B------:R-:W-:Y:S01]  /*9f40*/  @!PT LDS RZ, [RZ] ;  /* 0x00000000fffff984 */ /* 0x000fe20000000800 */
[----:B------:R-:W-:Y:S01]  /*9f50*/  @!PT LDS RZ, [RZ] ;  /* 0x00000000fffff984 */ /* 0x000fe20000000800 */
[----:B------:R3:W-:Y:S06]  /*9f60*/  MEMBAR.ALL.CTA ;  /* 0x0000000000007992 */ /* 0x0007ec0000008000 */
[----:B---3--:R-:W3:Y:S02]  /*9f70*/  FENCE.VIEW.ASYNC.S ;  /* 0x00000000000073c6 */ /* 0x008ee40000000000 */
[----:B---3--:R3:W-:Y:S01]  /*9f80*/  BAR.SYNC.DEFER_BLOCKING R155, 0x80 ;  /* 0x0002009b0000751d */ /* 0x0087e20000010000 */
[----:B------:R-:W-:Y:S01]  /*9f90*/  ISETP.NE.AND P4, PT, R118, RZ, PT ;  /* 0x000000ff7600720c */ /* 0x000fe20003f85270 */
[----:B------:R-:W-:Y:S01]  /*9fa0*/  @!P0 VIADD R3, R3, 0x348c0 ;  /* 0x000348c003038836 */ /* 0x000fe20000000000 */
[----:B------:R-:W-:-:S04]  /*9fb0*/  IADD3 R18, R18, 0x1, RZ ;  /* 0x0000000112127810 */ /* 0x000fc80007ffe0ff */
[----:B------:R-:W-:Y:S02]  /*9fc0*/  @!P0 PRMT R3, RZ, 0x654, R3 ;  /* 0x00000654ff038816 */ /* 0x000fe40000000003 */
[----:B------:R-:W-:-:S04]  /*9fd0*/  ISETP.NE.AND P1, PT, R18, 0x2, PT ;  /* 0x000000021200780c */ /* 0x000fc80003f25270 */
[----:B------:R-:W-:Y:S01]  /*9fe0*/  SEL R18, R18, RZ, P1 ;  /* 0x000000ff12127207 */ /* 0x000fe20000800000 */
[----:B------:R4:W-:Y:S01]  /*9ff0*/  @!P0 SYNCS.ARRIVE.TRANS64.RED.A1T0 RZ, [R3+URZ], RZ ;  /* 0x000000ff03ff89a7 */ /* 0x0009e2000810043f */
[----:B------:R-:W-:Y:S02]  /*a000*/  PLOP3.LUT P0, PT, PT, PT, PT, 0x8, 0x0 ;  /* 0x000000000000781c */ /* 0x000fe40003f0e170 */
[----:B----4-:R-:W-:-:S04]  /*a010*/  SEL R3, RZ, 0x1, P1 ;  /* 0x00000001ff037807 */ /* 0x010fc80000800000 */
[----:B------:R-:W-:Y:S01]  /*a020*/  LOP3.LUT R186, R186, R3, RZ, 0x3c, !PT ;  /* 0x00000003baba7212 */ /* 0x000fe200078e3cff */
[----:B---3--:R-:W-:Y:S06]  /*a030*/  @P4 BRA `(.L_x_556) ;  /* 0xffffff8400744947 */ /* 0x008fec000383ffff */
.L_x_452:
[----:B------:R-:W-:Y:S01]  /*a040*/  BSSY B0, `(.L_x_557) ;  /* 0x000002c000007945 */ /* 0x000fe20003800000 */
[----:B------:R-:W-:Y:S02]  /*a050*/  ISETP.GE.AND P2, PT, R152, 0x1, PT ;  /* 0x000000019800780c */ /* 0x000fe40003f46270 */
[----:B------:R-:W-:Y:S02]  /*a060*/  CS2R R20, SRZ ;  /* 0x0000000000147805 */ /* 0x000fe4000001ff00 */
[----:B------:R-:W-:Y:S02]  /*a070*/  PLOP3.LUT P1, PT, PT, PT, PT, 0x80, 0x0 ;  /* 0x000000000000781c */ /* 0x000fe40003f2f070 */
[----:B------:R-:W-:Y:S02]  /*a080*/  CS2R R86, SRZ ;  /* 0x0000000000567805 */ /* 0x000fe4000001ff00 */
[----:B------:R-:W-:Y:S02]  /*a090*/  CS2R R84, SRZ ;  /* 0x0000000000547805 */ /* 0x000fe4000001ff00 */
[----:B------:R-:W-:-:S02]  /*a0a0*/  CS2R R82, SRZ ;  /* 0x0000000000527805 */ /* 0x000fc4000001ff00 */
[----:B------:R-:W-:Y:S01]  /*a0b0*/  CS2R R80, SRZ ;  /* 0x0000000000507805 */ /* 0x000fe2000001ff00 */
[----:B------:R-:W-:Y:S01]  /*a0c0*/  IMAD.MOV.U32 R35, RZ, RZ, RZ ;  /* 0x000000ffff237224 */ /* 0x000fe200078e00ff */
[----:B------:R-:W-:Y:S01]  /*a0d0*/  CS2R R76, SRZ ;  /* 0x00000000004c7805 */ /* 0x000fe2000001ff00 */
[----:B------:R-:W-:Y:S01]  /*a0e0*/  IMAD.MOV.U32 R78, RZ, RZ, RZ ;  /* 0x000000ffff4e7224 */ /* 0x000fe200078e00ff */
[----:B------:R-:W-:Y:S02]  /*a0f0*/  CS2R R74, SRZ ;  /* 0x00000000004a7805 */ /* 0x000fe4000001ff00 */
[----:B------:R-:W-:Y:S02]  /*a100*/  MOV R73, RZ ;  /* 0x000000ff00497202 */ /* 0x000fe40000000f00 */
[----:B------:R-:W-:Y:S02]  /*a110*/  CS2R R32, SRZ ;  /* 0x0000000000207805 */ /* 0x000fe4000001ff00 */
[----:B------:R-:W-:Y:S01]  /*a120*/  CS2R R30, SRZ ;  /* 0x00000000001e7805 */ /* 0x000fe2000001ff00 */
[----:B------:R-:W-:Y:S01]  /*a130*/  IMAD.MOV.U32 R70, RZ, RZ, RZ ;  /* 0x000000ffff467224 */ /* 0x000fe200078e00ff */
[----:B------:R-:W-:-:S02]  /*a140*/  CS2R R68, SRZ ;  /* 0x0000000000447805 */ /* 0x000fc4000001ff00 */
[----:B------:R-:W-:Y:S02]  /*a150*/  CS2R R66, SRZ ;  /* 0x0000000000427805 */ /* 0x000fe4000001ff00 */
[----:B------:R-:W-:Y:S02]  /*a160*/  CS2R R64, SRZ ;  /* 0x0000000000407805 */ /* 0x000fe4000001ff00 */
[----:B------:R-:W-:Y:S02]  /*a170*/  CS2R R62, SRZ ;  /* 0x00000000003e7805 */ /* 0x000fe4000001ff00 */
[----:B------:R-:W-:Y:S02]  /*a180*/  CS2R R60, SRZ ;  /* 0x00000000003c7805 */ /* 0x000fe4000001ff00 */
[----:B------:R-:W-:Y:S02]  /*a190*/  CS2R R58, SRZ ;  /* 0x00000000003a7805 */ /* 0x000fe4000001ff00 */
[----:B------:R-:W-:-:S02]  /*a1a0*/  CS2R R56, SRZ ;  /* 0x0000000000387805 */ /* 0x000fc4000001ff00 */
[----:B0-----:R-:W-:Y:S02]  /*a1b0*/  CS2R R54, SRZ ;  /* 0x0000000000367805 */ /* 0x001fe4000001ff00 */
[----:B--2---:R-:W-:Y:S02]  /*a1c0*/  CS2R R52, SRZ ;  /* 0x0000000000347805 */ /* 0x004fe4000001ff00 */
[----:B------:R-:W-:Y:S02]  /*a1d0*/  CS2R R50, SRZ ;  /* 0x0000000000327805 */ /* 0x000fe4000001ff00 */
[----:B------:R-:W-:Y:S02]  /*a1e0*/  CS2R R48, SRZ ;  /* 0x0000000000307805 */ /* 0x000fe4000001ff00 */
[----:B------:R-:W-:Y:S02]  /*a1f0*/  CS2R R46, SRZ ;  /* 0x00000000002e7805 */ /* 0x000fe4000001ff00 */
[----:B-1----:R-:W-:-:S02]  /*a200*/  CS2R R44, SRZ ;  /* 0x00000000002c7805 */ /* 0x002fc4000001ff00 */
[----:B------:R-:W-:Y:S02]  /*a210*/  CS2R R42, SRZ ;  /* 0x00000000002a7805 */ /* 0x000fe4000001ff00 */
[----:B------:R-:W-:Y:S02]  /*a220*/  CS2R R40, SRZ ;  /* 0x0000000000287805 */ /* 0x000fe4000001ff00 */
[----:B------:R-:W-:Y:S01]  /*a230*/  CS2R R38, SRZ ;  /* 0x0000000000267805 */ /* 0x000fe2000001ff00 */
[----:B------:R-:W-:Y:S01]  /*a240*/  IMAD.MOV.U32 R0, RZ, RZ, RZ ;  /* 0x000000ffff007224 */ /* 0x000fe200078e00ff */
[----:B------:R-:W-:Y:S01]  /*a250*/  MOV R91, RZ ;  /* 0x000000ff005b7202 */ /* 0x000fe20000000f00 */
[----:B------:R-:W-:Y:S01]  /*a260*/  IMAD.MOV.U32 R88, RZ, RZ, RZ ;  /* 0x000000ffff587224 */ /* 0x000fe200078e00ff */
[----:B------:R-:W-:Y:S01]  /*a270*/  MOV R26, RZ ;  /* 0x000000ff001a7202 */ /* 0x000fe20000000f00 */
[----:B------:R-:W-:Y:S01]  /*a280*/  IMAD.MOV.U32 R3, RZ, RZ, RZ ;  /* 0x000000ffff037224 */ /* 0x000fe200078e00ff */
[----:B------:R-:W-:Y:S01]  /*a290*/  CS2R R10, SRZ ;  /* 0x00000000000a7805 */ /* 0x000fe2000001ff00 */
[----:B------:R-:W-:Y:S01]  /*a2a0*/  IMAD.MOV.U32 R93, RZ, RZ, RZ ;  /* 0x000000ffff5d7224 */ /* 0x000fe200078e00ff */
[----:B------:R-:W-:Y:S01]  /*a2b0*/  MOV R95, RZ ;  /* 0x000000ff005f7202 */ /* 0x000fe20000000f00 */
[----:B------:R-:W-:Y:S01]  /*a2c0*/  IMAD.MOV.U32 R28, RZ, RZ, RZ ;  /* 0x000000ffff1c7224 */ /* 0x000fe200078e00ff */
[----:B------:R-:W-:Y:S06]  /*a2d0*/  @P0 BRA `(.L_x_558) ;  /* 0x0000000000080947 */ /* 0x000fec0003800000 */
[----:B------:R-:W0:Y:S02]  /*a2e0*/  FENCE.VIEW.ASYNC.G ;  /* 0x00000000000073c6 */ /* 0x000e240000000100 */
[----:B0-----:R-:W-:Y:S06]  /*a2f0*/  BAR.ARV 0xc, 0x120 ;  /* 0x0304800000007b1d */ /* 0x001fec0000002000 */
.L_x_558:
[----:B------:R-:W-:Y:S05]  /*a300*/  BSYNC B0 ;  /* 0x0000000000007941 */ /* 0x000fea0003800000 */
.L_x_557:
[----:B------:R-:W-:Y:S02]  /*a310*/  IMAD.MOV.U32 R89, RZ, RZ, RZ ;  /* 0x000000ffff597224 */ /* 0x000fe400078e00ff */
[----:B------:R-:W-:Y:S01]  /*a320*/  IMAD.MOV.U32 R24, RZ, RZ, RZ ;  /* 0x000000ffff187224 */ /* 0x000fe200078e00ff */
[----:B------:R-:W-:Y:S06]  /*a330*/  @!P2 BRA `(.L_x_559) ;  /* 0x000000b80024a947 */ /* 0x000fec0003800000 */
[----:B------:R-:W0:Y:S01]  /*a340*/  SHFL.IDX PT, R0, R220, RZ, 0x1f ;  /* 0x00001fffdc007589 */ /* 0x000e2200000e0000 */
[----:B------:R-:W-:-:S04]  /*a350*/  LOP3.LUT P0, RZ, R209, 0x3ff, RZ, 0xc0, !PT ;  /* 0x000003ffd1ff7812 */ /* 0x000fc8000780c0ff */
[----:B------:R-:W-:Y:S02]  /*a360*/  P2R R24, PR, RZ, 0x1 ;  /* 0x00000001ff187803 */ /* 0x000fe40000000000 */
[----:B0-----:R-:W-:-:S04]  /*a370*/  LEA.HI R3, R0, R0, RZ, 0x1 ;  /* 0x0000000000037211 */ /* 0x001fc800078f08ff */
[----:B------:R-:W-:-:S04]  /*a380*/  LOP3.LUT R3, R3, 0x1e, RZ, 0xc0, !PT ;  /* 0x0000001e03037812 */ /* 0x000fc800078ec0ff */
[----:B------:R-:W-:-:S05]  /*a390*/  IADD3 R0, R0, -R3, RZ ;  /* 0x8000000300007210 */ /* 0x000fca0007ffe0ff */
[----:B------:R-:W-:-:S05]  /*a3a0*/  IMAD R0, R0, 0x2000, R209 ;  /* 0x0000200000007824 */ /* 0x000fca00078e02d1 */
[----:B------:R-:W-:-:S04]  /*a3b0*/  SHF.R.U32.HI R0, RZ, 0x4, R0 ;  /* 0x00000004ff007819 */ /* 0x000fc80000011600 */
[----:B------:R-:W-:Y:S01]  /*a3c0*/  LOP3.LUT R40, R0, 0x3fff, RZ, 0xc0, !PT ;  /* 0x00003fff00287812 */ /* 0x000fe200078ec0ff */
[----:B------:R-:W-:Y:S06]  /*a3d0*/  @!P0 BRA `(.L_x_560) ;  /* 0x0000000000408947 */ /* 0x000fec0003800000 */
[----:B------:R-:W-:Y:S01]  /*a3e0*/  MOV R0, 0x0 ;  /* 0x0000000000007802 */ /* 0x000fe20000000f00 */
[----:B------:R-:W-:Y:S01]  /*a3f0*/  ULDC.64 UR4, c[0x4][0xb8] ;  /* 0x01002e0000047ab9 */ /* 0x000fe20000000a00 */
[----:B------:R-:W-:Y:S01]  /*a400*/  ULDC.64 UR6, c[0x4][0xc0] ;  /* 0x0100300000067ab9 */ /* 0x000fe20000000a00 */
[----:B------:R-:W-:Y:S01]  /*a410*/  IMAD.U32 R4, RZ, RZ, UR4 ;  /* 0x00000004ff047e24 */ /* 0x000fe2000f8e00ff */
[----:B------:R0:W1:Y:S01]  /*a420*/  LDC.64 R14, c[0x4][R0] ;  /* 0x01000000000e7b82 */ /* 0x0000620000000a00 */
[----:B------:R-:W-:Y:S01]  /*a430*/  MOV R5, UR5 ;  /* 0x0000000500057c02 */ /* 0x000fe20008000f00 */
        /* <DEDUP_REMOVED lines=10> */
.L_x_560:
[----:B------:R-:W-:Y:S02]  /*a4e0*/  ULDC UR4, c[0x0][0x3d4] ;  /* 0x0000f50000047ab9 */ /* 0x000fe40000000800 */
[----:B------:R-:W-:-:S13]  /*a4f0*/  ISETP.LT.AND P0, PT, RZ, UR4, PT ;  /* 0x00000004ff007c0c */ /* 0x000fda000bf01270 */
[----:B------:R-:W-:Y:S05]  /*a500*/  @P0 BRA `(.L_x_561) ;  /* 0x00000000003c0947 */ /* 0x000fea0003800000 */
[----:B------:R-:W-:-:S04]  /*a510*/  LEA.HI R0, R205, R205, RZ, 0x1 ;  /* 0x000000cdcd007211 */ /* 0x000fc800078f08ff */
[----:B------:R-:W-:-:S05]  /*a520*/  LOP3.LUT R0, R0, 0xfffffffe, RZ, 0xc0, !PT ;  /* 0xfffffffe00007812 */ /* 0x000fca00078ec0ff */
[----:B------:R-:W-:-:S05]  /*a530*/  IMAD.IADD R0, R205, 0x1, -R0 ;  /* 0x00000001cd007824 */ /* 0x000fca00078e0a00 */
[----:B------:R-:W-:-:S04]  /*a540*/  SHF.L.U32 R3, R0, 0x1f, RZ ;  /* 0x0000001f00037819 */ /* 0x000fc800000006ff */
[----:B------:R0:W1:Y:S03]  /*a550*/  SYNCS.PHASECHK.TRANS64.TRYWAIT P0, [R2+URZ+0x34800], R3 ;  /* 0x03480003020075a7 */ /* 0x000066000800017f */
[----:B-1----:R-:W-:Y:S05]  /*a560*/  @!P0 NANOSLEEP.SYNCS 0x989680 ;  /* 0x009896800000895d */ /* 0x002fea0003900000 */
[----:B------:R-:W1:Y:S01]  /*a570*/  @!P0 SYNCS.PHASECHK.TRANS64 P0, [R2+URZ+0x34800], R3 ;  /* 0x03480003020085a7 */ /* 0x000e62000800007f */
[----:B------:R-:W-:Y:S04]  /*a580*/  BSSY B0, `(.L_x_562) ;  /* 0x0000006000007945 */ /* 0x000fe80003800000 */
[----:B-1----:R-:W-:Y:S05]  /*a590*/  @P0 BRA `(.L_x_563) ;  /* 0x0000000000100947 */ /* 0x002fea0003800000 */
.L_x_564:
[----:B-1----:R1:W2:Y:S02]  /*a5a0*/  SYNCS.PHASECHK.TRANS64.TRYWAIT P0, [R2+URZ+0x34800], R3 ;  /* 0x03480003020075a7 */ /* 0x0022a4000800017f */
[----:B--2---:R-:W-:Y:S05]  /*a5b0*/  @!P0 NANOSLEEP.SYNCS 0x989680 ;  /* 0x009896800000895d */ /* 0x004fea0003900000 */
[----:B------:R-:W2:Y:S02]  /*a5c0*/  @!P0 SYNCS.PHASECHK.TRANS64 P0, [R2+URZ+0x34800], R3 ;  /* 0x03480003020085a7 */ /* 0x000ea4000800007f */
[----:B--2---:R-:W-:Y:S05]  /*a5d0*/  @!P0 BRA `(.L_x_564) ;  /* 0xfffffffc00f08947 */ /* 0x004fea000383ffff */
.L_x_563:
[----:B------:R-:W-:Y:S05]  /*a5e0*/  BSYNC B0 ;  /* 0x0000000000007941 */ /* 0x000fea0003800000 */
.L_x_562:
[----:B------:R-:W-:Y:S05]  /*a5f0*/  BRA `(.L_x_565) ;  /* 0x0000005800087947 */ /* 0x000fea0003800000 */
.L_x_561:
[----:B-----5:R-:W-:Y:S01]  /*a600*/  SHF.R.S32.HI R0, RZ, 0x1f, R147 ;  /* 0x0000001fff007819 */ /* 0x020fe20000011493 */
[----:B------:R-:W-:Y:S01]  /*a610*/  ULDC.64 UR4, c[0x0][0x3d8] ;  /* 0x0000f60000047ab9 */ /* 0x000fe20000000a00 */
[----:B------:R-:W-:Y:S01]  /*a620*/  ULDC.64 UR6, c[0x0][0x3e8] ;  /* 0x0000fa0000067ab9 */ /* 0x000fe20000000a00 */
[----:B------:R-:W-:Y:S01]  /*a630*/  IMAD.WIDE.U32 R38, R147, UR4, RZ ;  /* 0x0000000493267c25 */ /* 0x000fe2000f8e00ff */
[----:B------:R-:W-:Y:S02]  /*a640*/  SHF.R.S32.HI R8, RZ, 0x1f, R16 ;  /* 0x0000001fff087819 */ /* 0x000fe40000011410 */
[----:B------:R-:W-:Y:S01]  /*a650*/  ISETP.NE.AND P5, PT, R24, RZ, PT ;  /* 0x000000ff1800720c */ /* 0x000fe20003fa5270 */
[----:B------:R-:W-:Y:S01]  /*a660*/  IMAD R4, R0, UR4, RZ ;  /* 0x0000000400047c24 */ /* 0x000fe2000f8e02ff */
[----:B------:R-:W-:-:S03]  /*a670*/  SHF.R.S32.HI R10, RZ, 0x1f, R22 ;  /* 0x0000001fff0a7819 */ /* 0x000fc60000011416 */
[----:B------:R-:W-:Y:S01]  /*a680*/  IMAD R9, R147, UR5, R4 ;  /* 0x0000000593097c24 */ /* 0x000fe2000f8e0204 */
[----:B------:R-:W-:Y:S01]  /*a690*/  ULDC.64 UR4, c[0x0][0x3c8] ;  /* 0x0000f20000047ab9 */ /* 0x000fe20000000a00 */
[----:B------:R-:W-:Y:S01]  /*a6a0*/  IMAD R4, R0, UR6, RZ ;  /* 0x0000000600047c24 */ /* 0x000fe2000f8e02ff */
[----:B------:R-:W-:Y:S02]  /*a6b0*/  IADD3 R0, P0, R16, R38, RZ ;  /* 0x0000002610007210 */ /* 0x000fe40007f1e0ff */
[----:B------:R-:W-:Y:S01]  /*a6c0*/  IADD3 R9, R9, R39, RZ ;  /* 0x0000002709097210 */ /* 0x000fe20007ffe0ff */
[C---:B------:R-:W-:Y:S01]  /*a6d0*/  IMAD R39, R147.reuse, UR7, R4 ;  /* 0x0000000793277c24 */ /* 0x040fe2000f8e0204 */
[----:B------:R-:W-:Y:S01]  /*a6e0*/  LEA R34, P2, R0, UR4, 0x1 ;  /* 0x0000000400227c11 */ /* 0x000fe2000f8408ff */
[----:B------:R-:W-:Y:S01]  /*a6f0*/  IMAD.WIDE.U32 R4, R147, UR6, RZ ;  /* 0x0000000693047c25 */ /* 0x000fe2000f8e00ff */
[----:B------:R-:W-:Y:S01]  /*a700*/  LEA R36, P1, R38, UR4, 0x1 ;  /* 0x0000000426247c11 */ /* 0x000fe2000f8208ff */
[----:B------:R-:W-:-:S02]  /*a710*/  ULDC.64 UR6, c[0x0][0x3e0] ;  /* 0x0000f80000067ab9 */ /* 0x000fc40000000a00 */
[----:B------:R-:W-:Y:S01]  /*a720*/  IMAD.X R3, R8, 0x1, R9, P0 ;  /* 0x0000000108037824 */ /* 0x000fe200000e0609 */
[----:B------:R-:W-:Y:S01]  /*a730*/  IADD3 R6, P0, R22, R38, RZ ;  /* 0x0000002616067210 */ /* 0x000fe20007f1e0ff */
[----:B------:R-:W-:Y:S01]  /*a740*/  IMAD.IADD R39, R39, 0x1, R5 ;  /* 0x0000000127277824 */ /* 0x000fe200078e0205 */
[-C--:B------:R-:W-:Y:S02]  /*a750*/  IADD3 R7, P3, R16, R4.reuse, RZ ;  /* 0x0000000410077210 */ /* 0x080fe40007f7e0ff */
[----:B------:R-:W-:Y:S01]  /*a760*/  LEA.HI.X R35, R0, UR5, R3, 0x1, P2 ;  /* 0x0000000500237c11 */ /* 0x000fe200090f0c03 */
[--C-:B------:R-:W-:Y:S01]  /*a770*/  IMAD.X R5, R10, 0x1, R9.reuse, P0 ;  /* 0x000000010a057824 */ /* 0x100fe200000e0609 */
[----:B------:R-:W-:Y:S02]  /*a780*/  IADD3 R0, P4, R22, R4, RZ ;  /* 0x0000000416007210 */ /* 0x000fe40007f9e0ff */
[----:B------:R-:W-:Y:S02]  /*a790*/  LEA.HI.X R38, R38, UR5, R9, 0x1, P1 ;  /* 0x0000000526267c11 */ /* 0x000fe400088f0c09 */
[----:B------:R-:W-:Y:S01]  /*a7a0*/  IADD3.X R8, R8, R39, RZ, P3, !PT ;  /* 0x0000002708087210 */ /* 0x000fe20001ffe4ff */
[----:B------:R-:W-:Y:S01]  /*a7b0*/  IMAD.X R3, R10, 0x1, R39, P4 ;  /* 0x000000010a037824 */ /* 0x000fe200020e0627 */
[----:B------:R-:W-:-:S02]  /*a7c0*/  LEA R42, P1, R7, UR6, 0x1 ;  /* 0x00000006072a7c11 */ /* 0x000fc4000f8208ff */
[----:B------:R-:W-:Y:S02]  /*a7d0*/  LEA R44, P2, R6, UR4, 0x1 ;  /* 0x00000004062c7c11 */ /* 0x000fe4000f8408ff */
[----:B------:R-:W-:Y:S02]  /*a7e0*/  LEA R46, P3, R0, UR6, 0x1 ;  /* 0x00000006002e7c11 */ /* 0x000fe4000f8608ff */
[----:B------:R-:W-:Y:S02]  /*a7f0*/  LEA R37, P0, R4, UR6, 0x1 ;  /* 0x0000000604257c11 */ /* 0x000fe4000f8008ff */
[----:B------:R-:W-:Y:S02]  /*a800*/  LEA.HI.X R43, R7, UR7, R8, 0x1, P1 ;  /* 0x00000007072b7c11 */ /* 0x000fe400088f0c08 */
[----:B------:R-:W-:Y:S02]  /*a810*/  LEA.HI.X R45, R6, UR5, R5, 0x1, P2 ;  /* 0x00000005062d7c11 */ /* 0x000fe400090f0c05 */
[----:B------:R-:W-:-:S02]  /*a820*/  LEA.HI.X R47, R0, UR7, R3, 0x1, P3 ;  /* 0x00000007002f7c11 */ /* 0x000fc400098f0c03 */
[----:B------:R-:W-:Y:S01]  /*a830*/  LEA.HI.X R39, R4, UR7, R39, 0x1, P0 ;  /* 0x0000000704277c11 */ /* 0x000fe200080f0c27 */
[----:B------:R-:W-:Y:S06]  /*a840*/  @!P5 BRA `(.L_x_566) ;  /* 0x000000000040d947 */ /* 0x000fec0003800000 */
        /* <DEDUP_REMOVED lines=15> */
[----:B-1----:R-:W-:Y:S05]  /*a940*/  CALL.ABS.NOINC R14 ;  /* 0x000000000e007343 */ /* 0x002fea0003c00000 */
.L_x_566:
[----:B------:R-:W-:Y:S01]  /*a950*/  ULDC.U8 UR4, c[0x0][0x3f0] ;  /* 0x0000fc0000047ab9 */ /* 0x000fe20000000000 */
[----:B------:R-:W-:Y:S01]  /*a960*/  IMAD R0, R149, -0x80, R154 ;  /* 0xffffff8095007824 */ /* 0x000fe200078e029a */
[----:B------:R-:W-:Y:S01]  /*a970*/  ISETP.NE.AND P0, PT, RZ, UR4, PT ;  /* 0x00000004ff007c0c */ /* 0x000fe2000bf05270 */
[----:B------:R-:W-:Y:S03]  /*a980*/  BSSY B0, `(.L_x_567) ;  /* 0x0000541000007945 */ /* 0x000fe60003800000 */
[----:B------:R-:W-:-:S09]  /*a990*/  VIMNMX R0, R0, 0x80, PT ;  /* 0x0000008000007848 */ /* 0x000fd20003fe0100 */
[----:B------:R-:W-:Y:S05]  /*a9a0*/  @!P0 BRA `(.L_x_568) ;  /* 0x0000002800688947 */ /* 0x000fea0003800000 */
        /* <DEDUP_REMOVED lines=13> */
[----:B------:R-:W-:Y:S01]  /*aa80*/  CS2R R32, SRZ ;  /* 0x0000000000207805 */ /* 0x000fe2000001ff00 */
[----:B------:R-:W-:Y:S06]  /*aa90*/  @P0 BRA `(.L_x_570) ;  /* 0x0000000000900947 */ /* 0x000fec0003800000 */
[C---:B------:R-:W-:Y:S01]  /*aaa0*/  IADD3 R3, R16.reuse, 0x10, RZ ;  /* 0x0000001010037810 */ /* 0x040fe20007ffe0ff */
[----:B------:R-:W-:Y:S01]  /*aab0*/  ULDC UR4, c[0x0][0x3d4] ;  /* 0x0000f50000047ab9 */ /* 0x000fe20000000800 */
[C---:B------:R-:W-:Y:S01]  /*aac0*/  VIADD R4, R16.reuse, 0x20 ;  /* 0x0000002010047836 */ /* 0x040fe20000000000 */
[C---:B------:R-:W-:Y:S01]  /*aad0*/  ISETP.GE.AND P1, PT, R16.reuse, UR4, PT ;  /* 0x0000000410007c0c */ /* 0x040fe2000bf26270 */
[C---:B------:R-:W-:Y:S01]  /*aae0*/  VIADD R5, R16.reuse, 0x30 ;  /* 0x0000003010057836 */ /* 0x040fe20000000000 */
[----:B------:R-:W-:Y:S01]  /*aaf0*/  ISETP.GE.AND P2, PT, R3, UR4, PT ;  /* 0x0000000403007c0c */ /* 0x000fe2000bf46270 */
[C---:B------:R-:W-:Y:S01]  /*ab00*/  VIADD R6, R16.reuse, 0x50 ;  /* 0x0000005010067836 */ /* 0x040fe20000000000 */
[----:B------:R-:W-:Y:S02]  /*ab10*/  IADD3 R3, R16, 0x40, RZ ;  /* 0x0000004010037810 */ /* 0x000fe40007ffe0ff */
[----:B------:R-:W-:Y:S02]  /*ab20*/  CS2R R20, SRZ ;  /* 0x0000000000147805 */ /* 0x000fe4000001ff00 */
[----:B------:R-:W-:-:S02]  /*ab30*/  ISETP.GE.AND P3, PT, R4, UR4, PT ;  /* 0x0000000404007c0c */ /* 0x000fc4000bf66270 */
[----:B------:R-:W-:Y:S02]  /*ab40*/  CS2R R24, SRZ ;  /* 0x0000000000187805 */ /* 0x000fe4000001ff00 */
[----:B------:R-:W-:Y:S02]  /*ab50*/  ISETP.GE.AND P4, PT, R5, UR4, PT ;  /* 0x0000000405007c0c */ /* 0x000fe4000bf86270 */
[----:B------:R-:W-:Y:S02]  /*ab60*/  CS2R R26, SRZ ;  /* 0x00000000001a7805 */ /* 0x000fe4000001ff00 */
[----:B------:R-:W-:Y:S02]  /*ab70*/  ISETP.GE.AND P5, PT, R3, UR4, PT ;  /* 0x0000000403007c0c */ /* 0x000fe4000bfa6270 */
[----:B------:R-:W-:Y:S02]  /*ab80*/  CS2R R28, SRZ ;  /* 0x00000000001c7805 */ /* 0x000fe4000001ff00 */
[----:B------:R-:W-:-:S02]  /*ab90*/  ISETP.GE.AND P6, PT, R6, UR4, PT ;  /* 0x0000000406007c0c */ /* 0x000fc4000bfc6270 */
        /* <DEDUP_REMOVED lines=8> */
[----:B------:R0:W5:Y:S04]  /*ac20*/  @!P1 LDG.E.64 R20, desc[UR36][R34.64] ;  /* 0x0000002422149981 */ /* 0x000168000c1e1b00 */
        /* <DEDUP_REMOVED lines=10> */
[----:B------:R0:W5:Y:S02]  /*acd0*/  @!P6 LDG.E.64 R4, desc[UR36][R42.64+0xa0] ;  /* 0x0000a0242a04e981 */ /* 0x000164000c1e1b00 */
.L_x_570:
[----:B------:R-:W-:Y:S05]  /*ace0*/  BSYNC B1 ;  /* 0x0000000000017941 */ /* 0x000fea0003800000 */
.L_x_569:
[----:B0----5:R-:W-:Y:S01]  /*acf0*/  IMAD.MOV.U32 R34, RZ, RZ, R20 ;  /* 0x000000ffff227224 */ /* 0x021fe200078e0014 */
[----:B------:R-:W-:Y:S01]  /*ad00*/  SHF.R.U64 R52, R20, 0x10, R21 ;  /* 0x0000001014347819 */ /* 0x000fe20000001215 */
[----:B------:R-:W-:Y:S01]  /*ad10*/  IMAD.MOV.U32 R20, RZ, RZ, R8 ;  /* 0x000000ffff147224 */ /* 0x000fe200078e0008 */
[----:B------:R-:W-:Y:S01]  /*ad20*/  SHF.R.U64 R64, R8, 0x10, R9 ;  /* 0x0000001008407819 */ /* 0x000fe20000001209 */
[----:B------:R-:W-:Y:S01]  /*ad30*/  IMAD.MOV.U32 R46, RZ, RZ, R25 ;  /* 0x000000ffff2e7224 */ /* 0x000fe200078e0019 */
[----:B------:R-:W-:Y:S01]  /*ad40*/  LOP3.LUT R8, R189, 0x18, R22, 0xf8, !PT ;  /* 0x00000018bd087812 */ /* 0x000fe200078ef816 */
[----:B------:R-:W-:Y:S01]  /*ad50*/  UMOV UR4, 0xffffffff ;  /* 0xffffffff00047882 */ /* 0x000fe20000000000 */
[----:B------:R-:W-:Y:S01]  /*ad60*/  LOP3.LUT P1, RZ, R211, 0x4, RZ, 0xc0, !PT ;  /* 0x00000004d3ff7812 */ /* 0x000fe2000782c0ff */
[----:B------:R-:W-:Y:S01]  /*ad70*/  IMAD.MOV.U32 R51, RZ, RZ, R33 ;  /* 0x000000ffff337224 */ /* 0x000fe200078e0021 */
[----:B------:R-:W-:Y:S01]  /*ad80*/  LOP3.LUT R3, R8, R191, RZ, 0x3c, !PT ;  /* 0x000000bf08037212 */ /* 0x000fe200078e3cff */
[----:B------:R-:W-:Y:S01]  /*ad90*/  IMAD.MOV.U32 R48, RZ, RZ, R30 ;  /* 0x000000ffff307224 */ /* 0x000fe200078e001e */
[----:B------:R-:W-:Y:S01]  /*ada0*/  MOV R45, R21 ;  /* 0x00000015002d7202 */ /* 0x000fe20000000f00 */
[----:B------:R-:W-:Y:S01]  /*adb0*/  IMAD.MOV.U32 R49, RZ, RZ, R31 ;  /* 0x000000ffff317224 */ /* 0x000fe200078e001f */
[----:B------:R-:W-:Y:S01]  /*adc0*/  SHF.R.U32.HI R53, RZ, 0x10, R21 ;  /* 0x00000010ff357819 */ /* 0x000fe20000011615 */
[----:B------:R-:W-:Y:S01]  /*add0*/  IMAD R3, R190, 0x200, R3 ;  /* 0x00000200be037824 */ /* 0x000fe200078e0203 */
[--C-:B------:R-:W-:Y:S01]  /*ade0*/  SHF.R.U64 R54, R24, 0x10, R25.reuse ;  /* 0x0000001018367819 */ /* 0x100fe20000001219 */
[----:B------:R-:W-:Y:S01]  /*adf0*/  IMAD.MOV.U32 R21, RZ, RZ, R24 ;  /* 0x000000ffff157224 */ /* 0x000fe200078e0018 */
[----:B------:R-:W-:Y:S01]  /*ae00*/  SHF.R.U32.HI R55, RZ, 0x10, R25 ;  /* 0x00000010ff377819 */ /* 0x000fe20000011619 */
[----:B------:R-:W-:Y:S01]  /*ae10*/  IMAD R8, R3, 0x2, R2 ;  /* 0x0000000203087824 */ /* 0x000fe200078e0202 */
[--C-:B------:R-:W-:Y:S01]  /*ae20*/  SHF.R.U64 R56, R26, 0x10, R27.reuse ;  /* 0x000000101a387819 */ /* 0x100fe2000000121b */
[--C-:B------:R-:W-:Y:S01]  /*ae30*/  IMAD.MOV.U32 R25, RZ, RZ, R27.reuse ;  /* 0x000000ffff197224 */ /* 0x100fe200078e001b */
[----:B------:R-:W-:Y:S01]  /*ae40*/  SHF.R.U32.HI R57, RZ, 0x10, R27 ;  /* 0x00000010ff397819 */ /* 0x000fe2000001161b */
[----:B------:R-:W-:Y:S01]  /*ae50*/  IMAD.MOV.U32 R44, RZ, RZ, R7 ;  /* 0x000000ffff2c7224 */ /* 0x000fe200078e0007 */
[----:B------:R-:W-:Y:S01]  /*ae60*/  MOV R24, R26 ;  /* 0x0000001a00187202 */ /* 0x000fe20000000f00 */
[----:B------:R-:W-:Y:S01]  /*ae70*/  IMAD.MOV.U32 R26, RZ, RZ, R28 ;  /* 0x000000ffff1a7224 */ /* 0x000fe200078e001c */
[----:B------:R-:W-:Y:S01]  /*ae80*/  MOV R27, R9 ;  /* 0x00000009001b7202 */ /* 0x000fe20000000f00 */
[C---:B------:R-:W-:Y:S01]  /*ae90*/  VIADD R3, R8.reuse, 0x10440 ;  /* 0x0001044008037836 */ /* 0x040fe20000000000 */
[----:B------:R-:W-:Y:S01]  /*aea0*/  SHF.R.U32.HI R65, RZ, 0x10, R9 ;  /* 0x00000010ff417819 */ /* 0x000fe20000011609 */
[----:B------:R-:W-:Y:S01]  /*aeb0*/  IMAD.MOV.U32 R35, RZ, RZ, R10 ;  /* 0x000000ffff237224 */ /* 0x000fe200078e000a */
[----:B------:R-:W-:Y:S01]  /*aec0*/  IADD3 R9, R8, 0x10400, RZ ;  /* 0x0001040008097810 */ /* 0x000fe20007ffe0ff */
[----:B------:R-:W-:Y:S01]  /*aed0*/  IMAD.MOV.U32 R42, RZ, RZ, R15 ;  /* 0x000000ffff2a7224 */ /* 0x000fe200078e000f */
[----:B------:R-:W-:-:S02]  /*aee0*/  MOV R47, R29 ;  /* 0x0000001d002f7202 */ /* 0x000fc40000000f00 */
[----:B------:R-:W-:Y:S01]  /*aef0*/  SHF.R.U64 R58, R28, 0x10, R29 ;  /* 0x000000101c3a7819 */ /* 0x000fe2000000121d */
[----:B------:R-:W-:Y:S01]  /*af00*/  IMAD.MOV.U32 R28, RZ, RZ, R11 ;  /* 0x000000ffff1c7224 */ /* 0x000fe200078e000b */
[----:B------:R-:W-:Y:S02]  /*af10*/  SHF.R.U32.HI R59, RZ, 0x10, R29 ;  /* 0x00000010ff3b7819 */ /* 0x000fe4000001161d */
[--C-:B------:R-:W-:Y:S02]  /*af20*/  SHF.R.U64 R62, R32, 0x10, R33.reuse ;  /* 0x00000010203e7819 */ /* 0x100fe40000001221 */
[----:B------:R-:W-:Y:S02]  /*af30*/  SHF.R.U32.HI R63, RZ, 0x10, R33 ;  /* 0x00000010ff3f7819 */ /* 0x000fe40000011621 */
[----:B------:R-:W-:Y:S02]  /*af40*/  MOV R43, R6 ;  /* 0x00000006002b7202 */ /* 0x000fe40000000f00 */
[----:B------:R-:W-:Y:S01]  /*af50*/  SHF.R.U64 R72, R6, 0x10, R7 ;  /* 0x0000001006487819 */ /* 0x000fe20000001207 */
[----:B------:R-:W-:Y:S01]  /*af60*/  IMAD.MOV.U32 R6, RZ, RZ, R4 ;  /* 0x000000ffff067224 */ /* 0x000fe200078e0004 */
[----:B------:R-:W-:-:S02]  /*af70*/  PRMT R29, R21, 0x5410, R46 ;  /* 0x00005410151d7816 */ /* 0x000fc4000000002e */
[--C-:B------:R-:W-:Y:S02]  /*af80*/  SHF.R.U64 R60, R30, 0x10, R31.reuse ;  /* 0x000000101e3c7819 */ /* 0x100fe4000000121f */
[----:B------:R-:W-:Y:S02]  /*af90*/  SHF.R.U32.HI R61, RZ, 0x10, R31 ;  /* 0x00000010ff3d7819 */ /* 0x000fe4000001161f */
[----:B------:R-:W-:Y:S01]  /*afa0*/  MOV R50, R32 ;  /* 0x0000002000327202 */ /* 0x000fe20000000f00 */
[----:B------:R-:W-:Y:S01]  /*afb0*/  IMAD.MOV.U32 R32, RZ, RZ, R13 ;  /* 0x000000ffff207224 */ /* 0x000fe200078e000d */
[----:B------:R-:W-:Y:S01]  /*afc0*/  SHF.R.U32.HI R73, RZ, 0x10, R7 ;  /* 0x00000010ff497819 */ /* 0x000fe20000011607 */
[--C-:B------:R-:W-:Y:S01]  /*afd0*/  IMAD.MOV.U32 R7, RZ, RZ, R5.reuse ;  /* 0x000000ffff077224 */ /* 0x100fe200078e0005 */
[----:B------:R-:W-:Y:S02]  /*afe0*/  SHF.R.U64 R74, R4, 0x10, R5 ;  /* 0x00000010044a7819 */ /* 0x000fe40000001205 */
[----:B------:R-:W-:-:S02]  /*aff0*/  PRMT R33, R34, 0x5410, R45 ;  /* 0x0000541022217816 */ /* 0x000fc4000000002d */
[----:B------:R-:W-:Y:S02]  /*b000*/  PRMT R21, R24, 0x5410, R25 ;  /* 0x0000541018157816 */ /* 0x000fe40000000019 */
[--C-:B------:R-:W-:Y:S02]  /*b010*/  SHF.R.U64 R66, R10, 0x10, R11.reuse ;  /* 0x000000100a427819 */ /* 0x100fe4000000120b */
[----:B------:R-:W-:Y:S02]  /*b020*/  SHF.R.U32.HI R67, RZ, 0x10, R11 ;  /* 0x00000010ff437819 */ /* 0x000fe4000001160b */
[----:B------:R-:W-:Y:S02]  /*b030*/  MOV R31, R12 ;  /* 0x0000000c001f7202 */ /* 0x000fe40000000f00 */
[--C-:B------:R-:W-:Y:S02]  /*b040*/  SHF.R.U64 R68, R12, 0x10, R13.reuse ;  /* 0x000000100c447819 */ /* 0x100fe4000000120d */
[----:B------:R-:W-:-:S02]  /*b050*/  SHF.R.U32.HI R69, RZ, 0x10, R13 ;  /* 0x00000010ff457819 */ /* 0x000fc4000001160d */
[----:B------:R-:W-:Y:S02]  /*b060*/  MOV R41, R14 ;  /* 0x0000000e00297202 */ /* 0x000fe40000000f00 */
[--C-:B------:R-:W-:Y:S02]  /*b070*/  SHF.R.U64 R70, R14, 0x10, R15.reuse ;  /* 0x000000100e467819 */ /* 0x100fe4000000120f */
[----:B------:R-:W-:Y:S02]  /*b080*/  SHF.R.U32.HI R71, RZ, 0x10, R15 ;  /* 0x00000010ff477819 */ /* 0x000fe4000001160f */
[----:B------:R-:W-:Y:S02]  /*b090*/  SHF.R.U32.HI R75, RZ, 0x10, R5 ;  /* 0x00000010ff4b7819 */ /* 0x000fe40000011605 */
[----:B------:R-:W-:Y:S02]  /*b0a0*/  @P1 IADD3 R3, R9, -0x40, RZ ;  /* 0xffffffc009031810 */ /* 0x000fe40007ffe0ff */
[----:B------:R-:W-:-:S02]  /*b0b0*/  PRMT R34, R52, 0x5410, R53 ;  /* 0x0000541034227816 */ /* 0x000fc40000000035 */
[----:B------:R-:W-:Y:S02]  /*b0c0*/  PRMT R30, R54, 0x5410, R55 ;  /* 0x00005410361e7816 */ /* 0x000fe40000000037 */
[----:B------:R-:W-:Y:S02]  /*b0d0*/  PRMT R24, R56, 0x5410, R57 ;  /* 0x0000541038187816 */ /* 0x000fe40000000039 */
[----:B------:R-:W-:Y:S01]  /*b0e0*/  LEA.HI R4, R205, R205, RZ, 0x1 ;  /* 0x000000cdcd047211 */ /* 0x000fe200078f08ff */
[----:B------:R-:W-:Y:S06]  /*b0f0*/  BRA.DIV UR4, `(.L_x_571) ;  /* 0x0000012604807947 */ /* 0x000fec000b800000 */
.L_x_768:
[----:B------:R-:W-:Y:S01]  /*b100*/  UMOV UR4, 0xffffffff ;  /* 0xffffffff00047882 */ /* 0x000fe20000000000 */
[----:B------:R-:W-:Y:S02]  /*b110*/  LOP3.LUT R4, R4, 0xfffffffe, RZ, 0xc0, !PT ;  /* 0xfffffffe04047812 */ /* 0x000fe400078ec0ff */
[----:B------:R-:W-:Y:S05]  /*b120*/  BRA.DIV UR4, `(.L_x_572) ;  /* 0x00000126049c7947 */ /* 0x000fea000b800000 */
.L_x_771:
[----:B------:R-:W-:Y:S01]  /*b130*/  UMOV UR4, 0xffffffff ;  /* 0xffffffff00047882 */ /* 0x000fe20000000000 */
[----:B------:R-:W-:Y:S02]  /*b140*/  IMAD.IADD R4, R205, 0x1, -R4 ;  /* 0x00000001cd047824 */ /* 0x000fe400078e0a04 */
[----:B------:R-:W-:Y:S05]  /*b150*/  BRA.DIV UR4, `(.L_x_573) ;  /* 0x0000012604b87947 */ /* 0x000fea000b800000 */
.L_x_774:
[----:B------:R-:W-:Y:S01]  /*b160*/  UMOV UR4, 0xffffffff ;  /* 0xffffffff00047882 */ /* 0x000fe20000000000 */
[----:B------:R-:W-:Y:S02]  /*b170*/  SHF.L.U32 R5, R4, 0x1f, RZ ;  /* 0x0000001f04057819 */ /* 0x000fe400000006ff */
[----:B------:R-:W-:Y:S05]  /*b180*/  BRA.DIV UR4, `(.L_x_574) ;  /* 0x0000012604d47947 */ /* 0x000fea000b800000 */
.L_x_777:
[----:B------:R-:W0:Y:S01]  /*b190*/  SYNCS.PHASECHK.TRANS64.TRYWAIT P1, [R2+URZ+0x34800], R5 ;  /* 0x03480005020075a7 */ /* 0x000e22000802017f */
[----:B------:R-:W-:Y:S01]  /*b1a0*/  BSSY B1, `(.L_x_575) ;  /* 0x0000013000017945 */ /* 0x000fe20003800000 */
[----:B------:R-:W-:Y:S02]  /*b1b0*/  PRMT R25, R26, 0x5410, R47 ;  /* 0x000054101a197816 */ /* 0x000fe4000000002f */
[----:B------:R-:W-:Y:S02]  /*b1c0*/  PRMT R37, R20, 0x5410, R27 ;  /* 0x0000541014257816 */ /* 0x000fe4000000001b */
[----:B------:R-:W-:Y:S02]  /*b1d0*/  PRMT R35, R35, 0x5410, R28 ;  /* 0x0000541023237816 */ /* 0x000fe4000000001c */
[----:B------:R-:W-:Y:S02]  /*b1e0*/  PRMT R31, R31, 0x5410, R32 ;  /* 0x000054101f1f7816 */ /* 0x000fe40000000020 */
[----:B------:R-:W-:-:S02]  /*b1f0*/  PRMT R26, R58, 0x5410, R59 ;  /* 0x000054103a1a7816 */ /* 0x000fc4000000003b */
[----:B------:R-:W-:Y:S02]  /*b200*/  PRMT R13, R48, 0x5410, R49 ;  /* 0x00005410300d7816 */ /* 0x000fe40000000031 */
        /* <DEDUP_REMOVED lines=10> */
[----:B------:R-:W-:Y:S01]  /*b2b0*/  PRMT R11, R6, 0x5410, R7 ;  /* 0x00005410060b7816 */ /* 0x000fe20000000007 */
[----:B0-----:R-:W-:Y:S06]  /*b2c0*/  @!P1 BRA `(.L_x_576) ;  /* 0x0000012400ac9947 */ /* 0x001fec0003800000 */
.L_x_778:
[----:B------:R-:W-:Y:S05]  /*b2d0*/  BSYNC B1 ;  /* 0x0000000000017941 */ /* 0x000fea0003800000 */
.L_x_575:
[----:B------:R-:W-:Y:S01]  /*b2e0*/  BSSY B1, `(.L_x_577) ;  /* 0x0000103000017945 */ /* 0x000fe20003800000 */
[----:B------:R-:W-:-:S03]  /*b2f0*/  PRMT R12, R74, 0x5410, R75 ;  /* 0x000054104a0c7816 */ /* 0x000fc6000000004b */
[----:B------:R-:W-:Y:S05]  /*b300*/  @P0 BRA `(.L_x_578) ;  /* 0x0000001000000947 */ /* 0x000fea0003800000 */
[----:B0-----:R-:W0:Y:S01]  /*b310*/  LDC R5, c[0x0][0x3d4] ;  /* 0x0000f500ff057b82 */ /* 0x001e220000000800 */
[C---:B------:R-:W-:Y:S01]  /*b320*/  VIADD R4, R16.reuse, 0x10 ;  /* 0x0000001010047836 */ /* 0x040fe20000000000 */
[C---:B------:R-:W-:Y:S01]  /*b330*/  IADD3 R6, R16.reuse, 0x20, RZ ;  /* 0x0000002010067810 */ /* 0x040fe20007ffe0ff */
[C---:B------:R-:W-:Y:S01]  /*b340*/  VIADD R42, R16.reuse, 0x30 ;  /* 0x00000030102a7836 */ /* 0x040fe20000000000 */
[----:B------:R-:W-:Y:S01]  /*b350*/  BSSY B2, `(.L_x_579) ;  /* 0x0000030000027945 */ /* 0x000fe20003800000 */
[-C--:B0-----:R-:W-:Y:S02]  /*b360*/  ISETP.GE.AND P0, PT, R16, R5.reuse, PT ;  /* 0x000000051000720c */ /* 0x081fe40003f06270 */
[-C--:B------:R-:W-:Y:S01]  /*b370*/  ISETP.GE.AND P1, PT, R4, R5.reuse, PT ;  /* 0x000000050400720c */ /* 0x080fe20003f26270 */
[----:B------:R-:W-:Y:S01]  /*b380*/  VIADD R4, R16, 0x40 ;  /* 0x0000004010047836 */ /* 0x000fe20000000000 */
[----:B------:R-:W-:Y:S02]  /*b390*/  ISETP.GE.AND P2, PT, R6, R5, PT ;  /* 0x000000050600720c */ /* 0x000fe40003f46270 */
[----:B------:R-:W-:-:S02]  /*b3a0*/  IADD3 R6, R16, 0x50, RZ ;  /* 0x0000005010067810 */ /* 0x000fc40007ffe0ff */
[-C--:B------:R-:W-:Y:S02]  /*b3b0*/  ISETP.GE.AND P3, PT, R42, R5.reuse, PT ;  /* 0x000000052a00720c */ /* 0x080fe40003f66270 */
[-C--:B------:R-:W-:Y:S02]  /*b3c0*/  ISETP.GE.AND P4, PT, R4, R5.reuse, PT ;  /* 0x000000050400720c */ /* 0x080fe40003f86270 */
[----:B------:R-:W-:Y:S01]  /*b3d0*/  ISETP.GE.AND P5, PT, R6, R5, PT ;  /* 0x000000050600720c */ /* 0x000fe20003fa6270 */
[----:B------:R-:W-:-:S12]  /*b3e0*/  @P0 BRA `(.L_x_580) ;  /* 0x0000000000980947 */ /* 0x000fd80003800000 */
[----:B------:R-:W0:Y:S01]  /*b3f0*/  LDS.128 R4, [R8+0x10400] ;  /* 0x0104000008047984 */ /* 0x000e220000000c00 */
[----:B------:R-:W-:Y:S02]  /*b400*/  HADD2.F32 R45, -RZ, R37.H0_H0 ;  /* 0x20000025ff2d7230 */ /* 0x000fe40000004100 */
[----:B------:R-:W-:Y:S02]  /*b410*/  HADD2.F32 R44, -RZ, R33.H0_H0 ;  /* 0x20000021ff2c7230 */ /* 0x000fe40000004100 */
[----:B------:R-:W-:Y:S02]  /*b420*/  HADD2.F32 R46, -RZ, R34.H0_H0 ;  /* 0x20000022ff2e7230 */ /* 0x000fe40000004100 */
[----:B------:R-:W-:Y:S02]  /*b430*/  HADD2.F32 R48, -RZ, R38.H0_H0 ;  /* 0x20000026ff307230 */ /* 0x000fe40000004100 */
[--C-:B0-----:R-:W-:Y:S02]  /*b440*/  HADD2.F32 R39, -RZ, R4.reuse.H0_H0 ;  /* 0x20000004ff277230 */ /* 0x101fe40000004100 */
[----:B------:R-:W-:-:S02]  /*b450*/  HADD2.F32 R4, -RZ, R4.H1_H1 ;  /* 0x30000004ff047230 */ /* 0x000fc40000004100 */
[--C-:B------:R-:W-:Y:S02]  /*b460*/  HADD2.F32 R41, -RZ, R5.reuse.H0_H0 ;  /* 0x20000005ff297230 */ /* 0x100fe40000004100 */
[----:B------:R-:W-:Y:S02]  /*b470*/  HADD2.F32 R5, -RZ, R5.H1_H1 ;  /* 0x30000005ff057230 */ /* 0x000fe40000004100 */
[CC--:B------:R-:W-:Y:S01]  /*b480*/  FMUL.FTZ R50, R4.reuse, R45.reuse ;  /* 0x0000002d04327220 */ /* 0x0c0fe20000410000 */
[----:B------:R-:W-:Y:S01]  /*b490*/  FMUL.FTZ R4, R4, R44 ;  /* 0x0000002c04047220 */ /* 0x000fe20000410000 */
[--C-:B------:R-:W-:Y:S02]  /*b4a0*/  HADD2.F32 R42, -RZ, R6.reuse.H0_H0 ;  /* 0x20000006ff2a7230 */ /* 0x100fe40000004100 */
[----:B------:R-:W-:Y:S02]  /*b4b0*/  HADD2.F32 R43, -RZ, R7.H0_H0 ;  /* 0x20000007ff2b7230 */ /* 0x000fe40000004100 */
[----:B------:R-:W-:Y:S01]  /*b4c0*/  FMUL.FTZ R52, R5, R48 ;  /* 0x0000003005347220 */ /* 0x000fe20000410000 */
[C---:B------:R-:W-:Y:S01]  /*b4d0*/  FFMA.FTZ R50, R39.reuse, R44, -R50 ;  /* 0x0000002c27327223 */ /* 0x040fe20000010832 */
[----:B------:R-:W-:Y:S01]  /*b4e0*/  FFMA.FTZ R45, R39, R45, R4 ;  /* 0x0000002d272d7223 */ /* 0x000fe20000010004 */
[----:B------:R-:W-:Y:S01]  /*b4f0*/  FMUL.FTZ R54, R5, R46 ;  /* 0x0000002e05367220 */ /* 0x000fe20000410000 */
[----:B------:R-:W-:-:S02]  /*b500*/  HADD2.F32 R6, -RZ, R6.H1_H1 ;  /* 0x30000006ff067230 */ /* 0x000fc40000004100 */
[C---:B------:R-:W-:Y:S01]  /*b510*/  FFMA.FTZ R52, R41.reuse, R46, -R52 ;  /* 0x0000002e29347223 */ /* 0x040fe20000010834 */
[----:B------:R-:W-:Y:S02]  /*b520*/  HADD2.F32 R7, -RZ, R7.H1_H1 ;  /* 0x30000007ff077230 */ /* 0x000fe40000004100 */
[----:B------:R-:W-:Y:S01]  /*b530*/  FFMA.FTZ R41, R41, R48, R54 ;  /* 0x0000003029297223 */ /* 0x000fe20000010036 */
[----:B------:R-:W-:Y:S02]  /*b540*/  HADD2.F32 R39, -RZ, R37.H1_H1 ;  /* 0x30000025ff277230 */ /* 0x000fe40000004100 */
[----:B------:R-:W-:Y:S02]  /*b550*/  HADD2.F32 R5, -RZ, R33.H1_H1 ;  /* 0x30000021ff057230 */ /* 0x000fe40000004100 */
[----:B------:R-:W-:Y:S02]  /*b560*/  HADD2.F32 R44, -RZ, R38.H1_H1 ;  /* 0x30000026ff2c7230 */ /* 0x000fe40000004100 */
[----:B------:R-:W-:Y:S01]  /*b570*/  FMUL.FTZ R47, R6, R39 ;  /* 0x00000027062f7220 */ /* 0x000fe20000410000 */
[----:B------:R-:W-:-:S02]  /*b580*/  HADD2.F32 R4, -RZ, R34.H1_H1 ;  /* 0x30000022ff047230 */ /* 0x000fc40000004100 */
[-C--:B------:R-:W-:Y:S01]  /*b590*/  FMUL.FTZ R46, R6, R5.reuse ;  /* 0x00000005062e7220 */ /* 0x080fe20000410000 */
[C---:B------:R-:W-:Y:S01]  /*b5a0*/  FMUL.FTZ R48, R7.reuse, R44 ;  /* 0x0000002c07307220 */ /* 0x040fe20000410000 */
[C---:B------:R-:W-:Y:S01]  /*b5b0*/  FFMA.FTZ R6, R42.reuse, R5, -R47 ;  /* 0x000000052a067223 */ /* 0x040fe2000001082f */
[-C--:B------:R-:W-:Y:S01]  /*b5c0*/  FMUL.FTZ R49, R7, R4.reuse ;  /* 0x0000000407317220 */ /* 0x080fe20000410000 */
[----:B------:R-:W-:Y:S01]  /*b5d0*/  FFMA.FTZ R39, R42, R39, R46 ;  /* 0x000000272a277223 */ /* 0x000fe2000001002e */
[----:B------:R-:W-:Y:S01]  /*b5e0*/  FFMA.FTZ R7, R43, R4, -R48 ;  /* 0x000000042b077223 */ /* 0x000fe20000010830 */
[----:B------:R-:W-:Y:S01]  /*b5f0*/  F2FP.F16.F32.PACK_AB R4, R45, R50 ;  /* 0x000000322d04723e */ /* 0x000fe200000000ff */
[----:B------:R-:W-:Y:S01]  /*b600*/  FFMA.FTZ R44, R43, R44, R49 ;  /* 0x0000002c2b2c7223 */ /* 0x000fe20000010031 */
[----:B------:R-:W-:Y:S02]  /*b610*/  F2FP.F16.F32.PACK_AB R5, R41, R52 ;  /* 0x000000342905723e */ /* 0x000fe400000000ff */
[----:B------:R-:W-:-:S02]  /*b620*/  F2FP.F16.F32.PACK_AB R6, R39, R6 ;  /* 0x000000062706723e */ /* 0x000fc400000000ff */
[----:B------:R-:W-:-:S05]  /*b630*/  F2FP.F16.F32.PACK_AB R7, R44, R7 ;  /* 0x000000072c07723e */ /* 0x000fca00000000ff */
[----:B------:R0:W-:Y:S02]  /*b640*/  STS.128 [R8+0x10400], R4 ;  /* 0x0104000408007388 */ /* 0x0001e40000000c00 */
.L_x_580:
[----:B------:R-:W-:Y:S05]  /*b650*/  BSYNC B2 ;  /* 0x0000000000027941 */ /* 0x000fea0003800000 */
.L_x_579:
[----:B------:R-:W-:Y:S04]  /*b660*/  BSSY B2, `(.L_x_581) ;  /* 0x0000028000027945 */ /* 0x000fe80003800000 */
[----:B------:R-:W-:Y:S05]  /*b670*/  @P1 BRA `(.L_x_582) ;  /* 0x0000000000981947 */ /* 0x000fea0003800000 */
[----:B0-----:R-:W0:Y:S01]  /*b680*/  LDS.128 R4, [R3] ;  /* 0x0000000003047984 */ /* 0x001e220000000c00 */
        /* <DEDUP_REMOVED lines=36> */
[----:B------:R1:W-:Y:S02]  /*b8d0*/  STS.128 [R3], R4 ;  /* 0x0000000403007388 */ /* 0x0003e40000000c00 */
.L_x_582:
[----:B------:R-:W-:Y:S05]  /*b8e0*/  BSYNC B2 ;  /* 0x0000000000027941 */ /* 0x000fea0003800000 */
.L_x_581:
[----:B------:R-:W-:Y:S04]  /*b8f0*/  BSSY B2, `(.L_x_583) ;  /* 0x0000028000027945 */ /* 0x000fe80003800000 */
[----:B------:R-:W-:Y:S05]  /*b900*/  @P2 BRA `(.L_x_584) ;  /* 0x0000000000982947 */ /* 0x000fea0003800000 */
[----:B01----:R-:W0:Y:S01]  /*b910*/  LDS.128 R4, [R8+0x14400] ;  /* 0x0144000008047984 */ /* 0x003e220000000c00 */
        /* <DEDUP_REMOVED lines=37> */
.L_x_584:
[----:B------:R-:W-:Y:S05]  /*bb70*/  BSYNC B2 ;  /* 0x0000000000027941 */ /* 0x000fea0003800000 */
.L_x_583:
[----:B------:R-:W-:Y:S04]  /*bb80*/  BSSY B2, `(.L_x_585) ;  /* 0x0000028000027945 */ /* 0x000fe80003800000 */
[----:B------:R-:W-:Y:S05]  /*bb90*/  @P3 BRA `(.L_x_586) ;  /* 0x0000000000983947 */ /* 0x000fea0003800000 */
[----:B012---:R-:W0:Y:S01]  /*bba0*/  LDS.128 R4, [R3+0x4000] ;  /* 0x0040000003047984 */ /* 0x007e220000000c00 */
        /* <DEDUP_REMOVED lines=37> */
.L_x_586:
[----:B------:R-:W-:Y:S05]  /*be00*/  BSYNC B2 ;  /* 0x0000000000027941 */ /* 0x000fea0003800000 */
.L_x_585:
[----:B------:R-:W-:Y:S04]  /*be10*/  BSSY B2, `(.L_x_587) ;  /* 0x0000028000027945 */ /* 0x000fe80003800000 */
[----:B------:R-:W-:Y:S05]  /*be20*/  @P4 BRA `(.L_x_588) ;  /* 0x0000000000984947 */ /* 0x000fea0003800000 */
[----:B0123--:R-:W0:Y:S01]  /*be30*/  LDS.128 R4, [R8+0x18400] ;  /* 0x0184000008047984 */ /* 0x00fe220000000c00 */
        /* <DEDUP_REMOVED lines=37> */
.L_x_588:
[----:B------:R-:W-:Y:S05]  /*c090*/  BSYNC B2 ;  /* 0x0000000000027941 */ /* 0x000fea0003800000 */
.L_x_587:
[----:B------:R-:W-:Y:S05]  /*c0a0*/  @P5 BRA `(.L_x_578) ;  /* 0x0000000000985947 */ /* 0x000fea0003800000 */
[----:B01234-:R-:W0:Y:S01]  /*c0b0*/  LDS.128 R4, [R3+0x8000] ;  /* 0x0080000003047984 */ /* 0x01fe220000000c00 */
        /* <DEDUP_REMOVED lines=37> */
.L_x_578:
[----:B------:R-:W-:Y:S05]  /*c310*/  BSYNC B1 ;  /* 0x0000000000017941 */ /* 0x000fea0003800000 */
.L_x_577:
[----:B------:R-:W-:-:S13]  /*c320*/  ISETP.GE.AND P0, PT, R204, R0, PT ;  /* 0x00000000cc00720c */ /* 0x000fda0003f06270 */
[----:B------:R-:W-:Y:S05]  /*c330*/  @P0 BRA `(.L_x_589) ;  /* 0x0000003800940947 */ /* 0x000fea0003800000 */
[----:B01234-:R-:W0:Y:S01]  /*c340*/  LDC R5, c[0x0][0x3d4] ;  /* 0x0000f500ff057b82 */ /* 0x01fe220000000800 */
[C---:B------:R-:W-:Y:S01]  /*c350*/  VIADD R0, R16.reuse, 0x10 ;  /* 0x0000001010007836 */ /* 0x040fe20000000000 */
[C---:B------:R-:W-:Y:S01]  /*c360*/  IADD3 R6, R16.reuse, 0x30, RZ ;  /* 0x0000003010067810 */ /* 0x040fe20007ffe0ff */
[C---:B------:R-:W-:Y:S01]  /*c370*/  VIADD R4, R16.reuse, 0x20 ;  /* 0x0000002010047836 */ /* 0x040fe20000000000 */
[----:B------:R-:W-:Y:S01]  /*c380*/  BSSY B1, `(.L_x_590) ;  /* 0x0000030000017945 */ /* 0x000fe20003800000 */
[-C--:B0-----:R-:W-:Y:S02]  /*c390*/  ISETP.GE.AND P0, PT, R16, R5.reuse, PT ;  /* 0x000000051000720c */ /* 0x081fe40003f06270 */
[-C--:B------:R-:W-:Y:S01]  /*c3a0*/  ISETP.GE.AND P1, PT, R0, R5.reuse, PT ;  /* 0x000000050000720c */ /* 0x080fe20003f26270 */
[----:B------:R-:W-:Y:S01]  /*c3b0*/  VIADD R0, R16, 0x40 ;  /* 0x0000004010007836 */ /* 0x000fe20000000000 */
[-C--:B------:R-:W-:Y:S01]  /*c3c0*/  ISETP.GE.AND P2, PT, R4, R5.reuse, PT ;  /* 0x000000050400720c */ /* 0x080fe20003f46270 */
[----:B------:R-:W-:Y:S01]  /*c3d0*/  VIADD R4, R16, 0x50 ;  /* 0x0000005010047836 */ /* 0x000fe20000000000 */
[----:B------:R-:W-:-:S02]  /*c3e0*/  ISETP.GE.AND P3, PT, R6, R5, PT ;  /* 0x000000050600720c */ /* 0x000fc40003f66270 */
[-C--:B------:R-:W-:Y:S02]  /*c3f0*/  ISETP.GE.AND P4, PT, R0, R5.reuse, PT ;  /* 0x000000050000720c */ /* 0x080fe40003f86270 */
[----:B------:R-:W-:-:S03]  /*c400*/  ISETP.GE.AND P5, PT, R4, R5, PT ;  /* 0x000000050400720c */ /* 0x000fc60003fa6270 */
[----:B------:R-:W-:Y:S10]  /*c410*/  @P0 BRA `(.L_x_591) ;  /* 0x0000000000980947 */ /* 0x000ff40003800000 */
        /* <DEDUP_REMOVED lines=9> */
[-C--:B------:R-:W-:Y:S01]  /*c4b0*/  FMUL.FTZ R43, R48, R4.reuse ;  /* 0x00000004302b7220 */ /* 0x080fe20000410000 */
[C---:B------:R-:W-:Y:S01]  /*c4c0*/  FMUL.FTZ R45, R46.reuse, R4 ;  /* 0x000000042e2d7220 */ /* 0x040fe20000410000 */
[----:B------:R-:W-:Y:S02]  /*c4d0*/  HADD2.F32 R41, -RZ, R6.H0_H0 ;  /* 0x20000006ff297230 */ /* 0x000fe40000004100 */
[-C--:B------:R-:W-:Y:S01]  /*c4e0*/  FMUL.FTZ R44, R49, R5.reuse ;  /* 0x00000005312c7220 */ /* 0x080fe20000410000 */
[-C--:B------:R-:W-:Y:S01]  /*c4f0*/  FFMA.FTZ R4, R46, R0.reuse, -R43 ;  /* 0x000000002e047223 */ /* 0x080fe2000001082b */
[----:B------:R-:W-:Y:S01]  /*c500*/  FFMA.FTZ R45, R48, R0, R45 ;  /* 0x00000000302d7223 */ /* 0x000fe2000001002d */
[----:B------:R-:W-:Y:S01]  /*c510*/  FMUL.FTZ R0, R47, R5 ;  /* 0x000000052f007220 */ /* 0x000fe20000410000 */
[----:B------:R-:W-:-:S02]  /*c520*/  HADD2.F32 R42, -RZ, R7.H0_H0 ;  /* 0x20000007ff2a7230 */ /* 0x000fc40000004100 */
[-C--:B------:R-:W-:Y:S01]  /*c530*/  FFMA.FTZ R5, R47, R39.reuse, -R44 ;  /* 0x000000272f057223 */ /* 0x080fe2000001082c */
[----:B------:R-:W-:Y:S02]  /*c540*/  HADD2.F32 R6, -RZ, R6.H1_H1 ;  /* 0x30000006ff067230 */ /* 0x000fe40000004100 */
[----:B------:R-:W-:Y:S01]  /*c550*/  FFMA.FTZ R0, R49, R39, R0 ;  /* 0x0000002731007223 */ /* 0x000fe20000010000 */
[----:B------:R-:W-:Y:S01]  /*c560*/  HADD2.F32 R7, -RZ, R7.H1_H1 ;  /* 0x30000007ff077230 */ /* 0x000fe20000004100 */
[----:B------:R-:W-:Y:S01]  /*c570*/  F2FP.F16.F32.PACK_AB R4, R45, R4 ;  /* 0x000000042d04723e */ /* 0x000fe200000000ff */
[----:B------:R-:W-:Y:S02]  /*c580*/  HADD2.F32 R47, -RZ, R37.H1_H1 ;  /* 0x30000025ff2f7230 */ /* 0x000fe40000004100 */
[----:B------:R-:W-:Y:S01]  /*c590*/  HADD2.F32 R46, -RZ, R38.H1_H1 ;  /* 0x30000026ff2e7230 */ /* 0x000fe20000004100 */
[----:B------:R-:W-:Y:S01]  /*c5a0*/  F2FP.F16.F32.PACK_AB R5, R0, R5 ;  /* 0x000000050005723e */ /* 0x000fe200000000ff */
[----:B------:R-:W-:-:S02]  /*c5b0*/  HADD2.F32 R43, -RZ, R33.H1_H1 ;  /* 0x30000021ff2b7230 */ /* 0x000fc40000004100 */
[----:B------:R-:W-:Y:S02]  /*c5c0*/  HADD2.F32 R44, -RZ, R34.H1_H1 ;  /* 0x30000022ff2c7230 */ /* 0x000fe40000004100 */
[-C--:B------:R-:W-:Y:S01]  /*c5d0*/  FMUL.FTZ R34, R47, R6.reuse ;  /* 0x000000062f227220 */ /* 0x080fe20000410000 */
[-C--:B------:R-:W-:Y:S01]  /*c5e0*/  FMUL.FTZ R33, R46, R7.reuse ;  /* 0x000000072e217220 */ /* 0x080fe20000410000 */
[C---:B------:R-:W-:Y:S01]  /*c5f0*/  FMUL.FTZ R38, R43.reuse, R6 ;  /* 0x000000062b267220 */ /* 0x040fe20000410000 */
[C---:B------:R-:W-:Y:S01]  /*c600*/  FMUL.FTZ R37, R44.reuse, R7 ;  /* 0x000000072c257220 */ /* 0x040fe20000410000 */
[-C--:B------:R-:W-:Y:S01]  /*c610*/  FFMA.FTZ R6, R43, R41.reuse, -R34 ;  /* 0x000000292b067223 */ /* 0x080fe20000010822 */
[-C--:B------:R-:W-:Y:S01]  /*c620*/  FFMA.FTZ R7, R44, R42.reuse, -R33 ;  /* 0x0000002a2c077223 */ /* 0x080fe20000010821 */
[----:B------:R-:W-:Y:S01]  /*c630*/  FFMA.FTZ R41, R47, R41, R38 ;  /* 0x000000292f297223 */ /* 0x000fe20000010026 */
[----:B------:R-:W-:-:S04]  /*c640*/  FFMA.FTZ R42, R46, R42, R37 ;  /* 0x0000002a2e2a7223 */ /* 0x000fc80000010025 */
[----:B------:R-:W-:Y:S02]  /*c650*/  F2FP.F16.F32.PACK_AB R6, R41, R6 ;  /* 0x000000062906723e */ /* 0x000fe400000000ff */
[----:B------:R-:W-:-:S05]  /*c660*/  F2FP.F16.F32.PACK_AB R7, R42, R7 ;  /* 0x000000072a07723e */ /* 0x000fca00000000ff */
[----:B------:R0:W-:Y:S02]  /*c670*/  STS.128 [R8+0x12400], R4 ;  /* 0x0124000408007388 */ /* 0x0001e40000000c00 */
.L_x_591:
[----:B------:R-:W-:Y:S05]  /*c680*/  BSYNC B1 ;  /* 0x0000000000017941 */ /* 0x000fea0003800000 */
.L_x_590:
[----:B------:R-:W-:Y:S04]  /*c690*/  BSSY B1, `(.L_x_592) ;  /* 0x0000028000017945 */ /* 0x000fe80003800000 */
[----:B------:R-:W-:Y:S05]  /*c6a0*/  @P1 BRA `(.L_x_593) ;  /* 0x0000000000981947 */ /* 0x000fea0003800000 */
[----:B0-----:R-:W0:Y:S01]  /*c6b0*/  LDS.128 R4, [R3+0x2000] ;  /* 0x0020000003047984 */ /* 0x001e220000000c00 */
        /* <DEDUP_REMOVED lines=22> */
[----:B------:R-:W-:Y:S02]  /*c820*/  HADD2.F32 R38, -RZ, R29.H1_H1 ;  /* 0x3000001dff267230 */ /* 0x000fe40000004100 */
[----:B------:R-:W-:Y:S01]  /*c830*/  FMUL.FTZ R29, R42, R6 ;  /* 0x000000062a1d7220 */ /* 0x000fe20000410000 */
[----:B------:R-:W-:Y:S01]  /*c840*/  HADD2.F32 R39, -RZ, R36.H1_H1 ;  /* 0x30000024ff277230 */ /* 0x000fe20000004100 */
[----:B------:R-:W-:Y:S01]  /*c850*/  F2FP.F16.F32.PACK_AB R5, R0, R5 ;  /* 0x000000050005723e */ /* 0x000fe200000000ff */
[----:B------:R-:W-:-:S02]  /*c860*/  HADD2.F32 R35, -RZ, R30.H1_H1 ;  /* 0x3000001eff237230 */ /* 0x000fc40000004100 */
[C---:B------:R-:W-:Y:S01]  /*c870*/  FMUL.FTZ R33, R38.reuse, R6 ;  /* 0x0000000626217220 */ /* 0x040fe20000410000 */
[-C--:B------:R-:W-:Y:S01]  /*c880*/  FFMA.FTZ R6, R38, R34.reuse, -R29 ;  /* 0x0000002226067223 */ /* 0x080fe2000001081d */
[-C--:B------:R-:W-:Y:S01]  /*c890*/  FMUL.FTZ R30, R39, R7.reuse ;  /* 0x00000007271e7220 */ /* 0x080fe20000410000 */
[C---:B------:R-:W-:Y:S01]  /*c8a0*/  FMUL.FTZ R36, R35.reuse, R7 ;  /* 0x0000000723247220 */ /* 0x040fe20000410000 */
[----:B------:R-:W-:Y:S02]  /*c8b0*/  FFMA.FTZ R33, R42, R34, R33 ;  /* 0x000000222a217223 */ /* 0x000fe40000010021 */
[-C--:B------:R-:W-:Y:S01]  /*c8c0*/  FFMA.FTZ R7, R35, R37.reuse, -R30 ;  /* 0x0000002523077223 */ /* 0x080fe2000001081e */
[----:B------:R-:W-:Y:S02]  /*c8d0*/  FFMA.FTZ R36, R39, R37, R36 ;  /* 0x0000002527247223 */ /* 0x000fe40000010024 */
[----:B------:R-:W-:-:S03]  /*c8e0*/  F2FP.F16.F32.PACK_AB R6, R33, R6 ;  /* 0x000000062106723e */ /* 0x000fc600000000ff */
[----:B------:R-:W-:-:S05]  /*c8f0*/  F2FP.F16.F32.PACK_AB R7, R36, R7 ;  /* 0x000000072407723e */ /* 0x000fca00000000ff */
[----:B------:R1:W-:Y:S02]  /*c900*/  STS.128 [R3+0x2000], R4 ;  /* 0x0020000403007388 */ /* 0x0003e40000000c00 */
.L_x_593:
[----:B------:R-:W-:Y:S05]  /*c910*/  BSYNC B1 ;  /* 0x0000000000017941 */ /* 0x000fea0003800000 */
.L_x_592:
        /* <DEDUP_REMOVED lines=40> */
.L_x_595:
[----:B------:R-:W-:Y:S05]  /*cba0*/  BSYNC B1 ;  /* 0x0000000000017941 */ /* 0x000fea0003800000 */
.L_x_594:
        /* <DEDUP_REMOVED lines=40> */
.L_x_597:
[----:B------:R-:W-:Y:S05]  /*ce30*/  BSYNC B1 ;  /* 0x0000000000017941 */ /* 0x000fea0003800000 */
.L_x_596:
        /* <DEDUP_REMOVED lines=28> */
[-C--:B------:R-:W-:Y:S01]  /*d000*/  FMUL.FTZ R13, R28, R6.reuse ;  /* 0x000000061c0d7220 */ /* 0x080fe20000410000 */
[----:B------:R-:W-:Y:S02]  /*d010*/  HADD2.F32 R27, -RZ, R14.H1_H1 ;  /* 0x3000000eff1b7230 */ /* 0x000fe40000004100 */
[C---:B------:R-:W-:Y:S01]  /*d020*/  FMUL.FTZ R15, R26.reuse, R6 ;  /* 0x000000061a0f7220 */ /* 0x040fe20000410000 */
[-C--:B------:R-:W-:Y:S01]  /*d030*/  FMUL.FTZ R14, R31, R7.reuse ;  /* 0x000000071f0e7220 */ /* 0x080fe20000410000 */
[-C--:B------:R-:W-:Y:S01]  /*d040*/  FFMA.FTZ R6, R26, R24.reuse, -R13 ;  /* 0x000000181a067223 */ /* 0x080fe2000001080d */
[C---:B------:R-:W-:Y:S01]  /*d050*/  FMUL.FTZ R20, R27.reuse, R7 ;  /* 0x000000071b147220 */ /* 0x040fe20000410000 */
[----:B------:R-:W-:Y:S01]  /*d060*/  FFMA.FTZ R15, R28, R24, R15 ;  /* 0x000000181c0f7223 */ /* 0x000fe2000001000f */
[-C--:B------:R-:W-:Y:S02]  /*d070*/  FFMA.FTZ R7, R27, R25.reuse, -R14 ;  /* 0x000000191b077223 */ /* 0x080fe4000001080e */
[----:B------:R-:W-:-:S02]  /*d080*/  FFMA.FTZ R20, R31, R25, R20 ;  /* 0x000000191f147223 */ /* 0x000fc40000010014 */
[----:B------:R-:W-:-:S03]  /*d090*/  F2FP.F16.F32.PACK_AB R6, R15, R6 ;  /* 0x000000060f06723e */ /* 0x000fc600000000ff */
[----:B------:R-:W-:-:S05]  /*d0a0*/  F2FP.F16.F32.PACK_AB R7, R20, R7 ;  /* 0x000000071407723e */ /* 0x000fca00000000ff */
[----:B------:R4:W-:Y:S02]  /*d0b0*/  STS.128 [R8+0x1a400], R4 ;  /* 0x01a4000408007388 */ /* 0x0009e40000000c00 */
.L_x_599:
[----:B------:R-:W-:Y:S05]  /*d0c0*/  BSYNC B1 ;  /* 0x0000000000017941 */ /* 0x000fea0003800000 */
.L_x_598:
[----:B------:R-:W-:Y:S05]  /*d0d0*/  @P5 BRA `(.L_x_589) ;  /* 0x0000002c002c5947 */ /* 0x000fea0003800000 */
[----:B01234-:R-:W0:Y:S01]  /*d0e0*/  LDS.128 R4, [R3+0xa000] ;  /* 0x00a0000003047984 */ /* 0x01fe220000000c00 */
[----:B------:R-:W-:Y:S02]  /*d0f0*/  HADD2.F32 R26, -RZ, R11.H0_H0 ;  /* 0x2000000bff1a7230 */ /* 0x000fe40000004100 */
[----:B------:R-:W-:Y:S02]  /*d100*/  HADD2.F32 R28, -RZ, R12.H0_H0 ;  /* 0x2000000cff1c7230 */ /* 0x000fe40000004100 */
[----:B------:R-:W-:Y:S02]  /*d110*/  HADD2.F32 R20, -RZ, R9.H0_H0 ;  /* 0x20000009ff147230 */ /* 0x000fe40000004100 */
[----:B------:R-:W-:Y:S02]  /*d120*/  HADD2.F32 R24, -RZ, R10.H0_H0 ;  /* 0x2000000aff187230 */ /* 0x000fe40000004100 */
[----:B------:R-:W-:Y:S02]  /*d130*/  HADD2.F32 R27, -RZ, R11.H1_H1 ;  /* 0x3000000bff1b7230 */ /* 0x000fe40000004100 */
[----:B------:R-:W-:-:S02]  /*d140*/  HADD2.F32 R12, -RZ, R12.H1_H1 ;  /* 0x3000000cff0c7230 */ /* 0x000fc40000004100 */
[----:B------:R-:W-:Y:S02]  /*d150*/  HADD2.F32 R10, -RZ, R10.H1_H1 ;  /* 0x3000000aff0a7230 */ /* 0x000fe40000004100 */
[--C-:B0-----:R-:W-:Y:S02]  /*d160*/  HADD2.F32 R0, -RZ, R4.reuse.H0_H0 ;  /* 0x20000004ff007230 */ /* 0x101fe40000004100 */
[----:B------:R-:W-:Y:S02]  /*d170*/  HADD2.F32 R4, -RZ, R4.H1_H1 ;  /* 0x30000004ff047230 */ /* 0x000fe40000004100 */
[--C-:B------:R-:W-:Y:S02]  /*d180*/  HADD2.F32 R8, -RZ, R5.reuse.H0_H0 ;  /* 0x20000005ff087230 */ /* 0x100fe40000004100 */
[----:B------:R-:W-:Y:S02]  /*d190*/  HADD2.F32 R5, -RZ, R5.H1_H1 ;  /* 0x30000005ff057230 */ /* 0x000fe40000004100 */
[-C--:B------:R-:W-:Y:S01]  /*d1a0*/  FMUL.FTZ R15, R26, R4.reuse ;  /* 0x000000041a0f7220 */ /* 0x080fe20000410000 */
[----:B------:R-:W-:Y:S01]  /*d1b0*/  FMUL.FTZ R21, R20, R4 ;  /* 0x0000000414157220 */ /* 0x000fe20000410000 */
[----:B------:R-:W-:-:S02]  /*d1c0*/  HADD2.F32 R13, -RZ, R6.H0_H0 ;  /* 0x20000006ff0d7230 */ /* 0x000fc40000004100 */
[-C--:B------:R-:W-:Y:S01]  /*d1d0*/  FMUL.FTZ R25, R28, R5.reuse ;  /* 0x000000051c197220 */ /* 0x080fe20000410000 */
[----:B------:R-:W-:Y:S01]  /*d1e0*/  FFMA.FTZ R4, R20, R0, -R15 ;  /* 0x0000000014047223 */ /* 0x000fe2000001080f */
[--C-:B------:R-:W-:Y:S02]  /*d1f0*/  HADD2.F32 R14, -RZ, R7.reuse.H0_H0 ;  /* 0x20000007ff0e7230 */ /* 0x100fe40000004100 */
[C---:B------:R-:W-:Y:S01]  /*d200*/  FMUL.FTZ R15, R24.reuse, R5 ;  /* 0x00000005180f7220 */ /* 0x040fe20000410000 */
[----:B------:R-:W-:Y:S02]  /*d210*/  HADD2.F32 R6, -RZ, R6.H1_H1 ;  /* 0x30000006ff067230 */ /* 0x000fe40000004100 */
[----:B------:R-:W-:Y:S01]  /*d220*/  FFMA.FTZ R5, R24, R8, -R25 ;  /* 0x0000000818057223 */ /* 0x000fe20000010819 */
[----:B------:R-:W-:Y:S02]  /*d230*/  HADD2.F32 R7, -RZ, R7.H1_H1 ;  /* 0x30000007ff077230 */ /* 0x000fe40000004100 */
[----:B------:R-:W-:Y:S01]  /*d240*/  FFMA.FTZ R21, R26, R0, R21 ;  /* 0x000000001a157223 */ /* 0x000fe20000010015 */
[----:B------:R-:W-:-:S02]  /*d250*/  HADD2.F32 R25, -RZ, R9.H1_H1 ;  /* 0x30000009ff197230 */ /* 0x000fc40000004100 */
[----:B------:R-:W-:Y:S01]  /*d260*/  FMUL.FTZ R0, R27, R6 ;  /* 0x000000061b007220 */ /* 0x000fe20000410000 */
[----:B------:R-:W-:Y:S01]  /*d270*/  FFMA.FTZ R8, R28, R8, R15 ;  /* 0x000000081c087223 */ /* 0x000fe2000001000f */
[-C--:B------:R-:W-:Y:S01]  /*d280*/  FMUL.FTZ R9, R12, R7.reuse ;  /* 0x000000070c097220 */ /* 0x080fe20000410000 */
[C---:B------:R-:W-:Y:S01]  /*d290*/  FMUL.FTZ R11, R10.reuse, R7 ;  /* 0x000000070a0b7220 */ /* 0x040fe20000410000 */
[C---:B------:R-:W-:Y:S01]  /*d2a0*/  FMUL.FTZ R6, R25.reuse, R6 ;  /* 0x0000000619067220 */ /* 0x040fe20000410000 */
[-C--:B------:R-:W-:Y:S01]  /*d2b0*/  FFMA.FTZ R0, R25, R13.reuse, -R0 ;  /* 0x0000000d19007223 */ /* 0x080fe20000010800 */
[-C--:B------:R-:W-:Y:S01]  /*d2c0*/  FFMA.FTZ R7, R10, R14.reuse, -R9 ;  /* 0x0000000e0a077223 */ /* 0x080fe20000010809 */
[----:B------:R-:W-:Y:S01]  /*d2d0*/  FFMA.FTZ R14, R12, R14, R11 ;  /* 0x0000000e0c0e7223 */ /* 0x000fe2000001000b */
[----:B------:R-:W-:Y:S01]  /*d2e0*/  FFMA.FTZ R13, R27, R13, R6 ;  /* 0x0000000d1b0d7223 */ /* 0x000fe20000010006 */
[----:B------:R-:W-:Y:S02]  /*d2f0*/  F2FP.F16.F32.PACK_AB R4, R21, R4 ;  /* 0x000000041504723e */ /* 0x000fe400000000ff */
[----:B------:R-:W-:-:S02]  /*d300*/  F2FP.F16.F32.PACK_AB R5, R8, R5 ;  /* 0x000000050805723e */ /* 0x000fc400000000ff */
[----:B------:R-:W-:Y:S02]  /*d310*/  F2FP.F16.F32.PACK_AB R6, R13, R0 ;  /* 0x000000000d06723e */ /* 0x000fe400000000ff */
[----:B------:R-:W-:-:S05]  /*d320*/  F2FP.F16.F32.PACK_AB R7, R14, R7 ;  /* 0x000000070e07723e */ /* 0x000fca00000000ff */
[----:B------:R0:W-:Y:S01]  /*d330*/  STS.128 [R3+0xa000], R4 ;  /* 0x00a0000403007388 */ /* 0x0001e20000000c00 */
[----:B------:R-:W-:Y:S05]  /*d340*/  BRA `(.L_x_589) ;  /* 0x0000002800907947 */ /* 0x000fea0003800000 */
.L_x_568:
        /* <DEDUP_REMOVED lines=15> */
[----:B------:R-:W-:Y:S01]  /*d440*/  ULDC UR4, c[0x0][0x3d4] ;  /* 0x0000f50000047ab9 */ /* 0x000fe20000000800 */
        /* <DEDUP_REMOVED lines=15> */
[----:B------:R0:W5:Y:S04]  /*d540*/  @!P0 LDG.E.128 R24, desc[UR36][R44.64] ;  /* 0x000000242c188981 */ /* 0x000168000c1e1d00 */
[----:B------:R0:W5:Y:S04]  /*d550*/  @!P2 LDG.E.128 R28, desc[UR36][R44.64+0x40] ;  /* 0x000040242c1ca981 */ /* 0x000168000c1e1d00 */
[----:B------:R0:W5:Y:S04]  /*d560*/  @!P3 LDG.E.128 R32, desc[UR36][R44.64+0x80] ;  /* 0x000080242c20b981 */ /* 0x000168000c1e1d00 */
[----:B------:R0:W5:Y:S04]  /*d570*/  @!P0 LDG.E.128 R4, desc[UR36][R46.64] ;  /* 0x000000242e048981 */ /* 0x000168000c1e1d00 */
[----:B------:R0:W5:Y:S04]  /*d580*/  @!P2 LDG.E.128 R8, desc[UR36][R46.64+0x40] ;  /* 0x000040242e08a981 */ /* 0x000168000c1e1d00 */
[----:B------:R0:W5:Y:S02]  /*d590*/  @!P3 LDG.E.128 R12, desc[UR36][R46.64+0x80] ;  /* 0x000080242e0cb981 */ /* 0x000164000c1e1d00 */
.L_x_601:
[----:B------:R-:W-:Y:S05]  /*d5a0*/  BSYNC B1 ;  /* 0x0000000000017941 */ /* 0x000fea0003800000 */
.L_x_600:
[--C-:B-----5:R-:W-:Y:S01]  /*d5b0*/  IMAD.MOV.U32 R41, RZ, RZ, R25.reuse ;  /* 0x000000ffff297224 */ /* 0x120fe200078e0019 */
[--C-:B------:R-:W-:Y:S01]  /*d5c0*/  SHF.R.U64 R48, R24, 0x10, R25.reuse ;  /* 0x0000001018307819 */ /* 0x100fe20000001219 */
[----:B------:R-:W-:Y:S01]  /*d5d0*/  UMOV UR4, 0xffffffff ;  /* 0xffffffff00047882 */ /* 0x000fe20000000000 */
[----:B------:R-:W-:Y:S01]  /*d5e0*/  SHF.R.U32.HI R49, RZ, 0x10, R25 ;  /* 0x00000010ff317819 */ /* 0x000fe20000011619 */
[----:B------:R-:W-:Y:S01]  /*d5f0*/  IMAD.MOV.U32 R25, RZ, RZ, R26 ;  /* 0x000000ffff197224 */ /* 0x000fe200078e001a */
[----:B0-----:R-:W-:Y:S01]  /*d600*/  MOV R44, R27 ;  /* 0x0000001b002c7202 */ /* 0x001fe20000000f00 */
[----:B------:R-:W-:Y:S01]  /*d610*/  IMAD.MOV.U32 R47, RZ, RZ, R35 ;  /* 0x000000ffff2f7224 */ /* 0x000fe200078e0023 */
[--C-:B------:R-:W-:Y:S01]  /*d620*/  SHF.R.U64 R50, R26, 0x10, R27.reuse ;  /* 0x000000101a327819 */ /* 0x100fe2000000121b */
[----:B------:R-:W-:Y:S01]  /*d630*/  IMAD.MOV.U32 R26, RZ, RZ, R28 ;  /* 0x000000ffff1a7224 */ /* 0x000fe200078e001c */
[----:B------:R-:W-:Y:S01]  /*d640*/  SHF.R.U32.HI R51, RZ, 0x10, R27 ;  /* 0x00000010ff337819 */ /* 0x000fe2000001161b */
[----:B------:R-:W-:Y:S01]  /*d650*/  IMAD.MOV.U32 R27, RZ, RZ, R29 ;  /* 0x000000ffff1b7224 */ /* 0x000fe200078e001d */
[----:B------:R-:W-:Y:S01]  /*d660*/  MOV R3, R24 ;  /* 0x0000001800037202 */ /* 0x000fe20000000f00 */
[----:B------:R-:W-:Y:S01]  /*d670*/  IMAD.MOV.U32 R45, RZ, RZ, R31 ;  /* 0x000000ffff2d7224 */ /* 0x000fe200078e001f */
[--C-:B------:R-:W-:Y:S01]  /*d680*/  SHF.R.U64 R52, R28, 0x10, R29.reuse ;  /* 0x000000101c347819 */ /* 0x100fe2000000121d */
[----:B------:R-:W-:Y:S01]  /*d690*/  IMAD.MOV.U32 R24, RZ, RZ, R6 ;  /* 0x000000ffff187224 */ /* 0x000fe200078e0006 */
[----:B------:R-:W-:Y:S01]  /*d6a0*/  SHF.R.U32.HI R53, RZ, 0x10, R29 ;  /* 0x00000010ff357819 */ /* 0x000fe2000001161d */
[----:B------:R-:W-:Y:S01]  /*d6b0*/  IMAD.MOV.U32 R21, RZ, RZ, R5 ;  /* 0x000000ffff157224 */ /* 0x000fe200078e0005 */
[----:B------:R-:W-:Y:S01]  /*d6c0*/  MOV R28, R30 ;  /* 0x0000001e001c7202 */ /* 0x000fe20000000f00 */
[----:B------:R-:W-:Y:S01]  /*d6d0*/  IMAD.MOV.U32 R42, RZ, RZ, R14 ;  /* 0x000000ffff2a7224 */ /* 0x000fe200078e000e */
[----:B------:R-:W-:Y:S01]  /*d6e0*/  SHF.R.U64 R54, R30, 0x10, R31 ;  /* 0x000000101e367819 */ /* 0x000fe2000000121f */
[----:B------:R-:W-:Y:S01]  /*d6f0*/  IMAD.MOV.U32 R30, RZ, RZ, R32 ;  /* 0x000000ffff1e7224 */ /* 0x000fe200078e0020 */
[----:B------:R-:W-:Y:S01]  /*d700*/  SHF.R.U64 R58, R34, 0x10, R35 ;  /* 0x00000010223a7819 */ /* 0x000fe20000001223 */
[----:B------:R-:W-:Y:S01]  /*d710*/  IMAD.MOV.U32 R43, RZ, RZ, R15 ;  /* 0x000000ffff2b7224 */ /* 0x000fe200078e000f */
[----:B------:R-:W-:-:S02]  /*d720*/  SHF.R.U32.HI R59, RZ, 0x10, R35 ;  /* 0x00000010ff3b7819 */ /* 0x000fc40000011623 */
[----:B------:R-:W-:Y:S02]  /*d730*/  SHF.R.U32.HI R55, RZ, 0x10, R31 ;  /* 0x00000010ff377819 */ /* 0x000fe4000001161f */
[----:B------:R-:W-:Y:S02]  /*d740*/  MOV R46, R33 ;  /* 0x00000021002e7202 */ /* 0x000fe40000000f00 */
[--C-:B------:R-:W-:Y:S01]  /*d750*/  SHF.R.U64 R56, R32, 0x10, R33.reuse ;  /* 0x0000001020387819 */ /* 0x100fe20000001221 */
[----:B------:R-:W-:Y:S01]  /*d760*/  IMAD.MOV.U32 R32, RZ, RZ, R34 ;  /* 0x000000ffff207224 */ /* 0x000fe200078e0022 */
[----:B------:R-:W-:Y:S02]  /*d770*/  SHF.R.U32.HI R57, RZ, 0x10, R33 ;  /* 0x00000010ff397819 */ /* 0x000fe40000011621 */
[----:B------:R-:W-:Y:S02]  /*d780*/  MOV R29, R7 ;  /* 0x00000007001d7202 */ /* 0x000fe40000000f00 */
[--C-:B------:R-:W-:Y:S01]  /*d790*/  SHF.R.U64 R62, R6, 0x10, R7.reuse ;  /* 0x00000010063e7819 */ /* 0x100fe20000001207 */
[----:B------:R-:W-:Y:S01]  /*d7a0*/  IMAD.MOV.U32 R6, RZ, RZ, R8 ;  /* 0x000000ffff067224 */ /* 0x000fe200078e0008 */
[----:B------:R-:W-:Y:S01]  /*d7b0*/  SHF.R.U32.HI R63, RZ, 0x10, R7 ;  /* 0x00000010ff3f7819 */ /* 0x000fe20000011607 */
[----:B------:R-:W-:Y:S01]  /*d7c0*/  IMAD.MOV.U32 R7, RZ, RZ, R9 ;  /* 0x000000ffff077224 */ /* 0x000fe200078e0009 */
[----:B------:R-:W-:-:S02]  /*d7d0*/  PRMT R35, R25, 0x5410, R44 ;  /* 0x0000541019237816 */ /* 0x000fc4000000002c */
[----:B------:R-:W-:Y:S01]  /*d7e0*/  SHF.R.U64 R64, R8, 0x10, R9 ;  /* 0x0000001008407819 */ /* 0x000fe20000001209 */
[----:B------:R-:W-:Y:S01]  /*d7f0*/  IMAD.MOV.U32 R8, RZ, RZ, R11 ;  /* 0x000000ffff087224 */ /* 0x000fe200078e000b */
[----:B------:R-:W-:Y:S01]  /*d800*/  SHF.R.U32.HI R65, RZ, 0x10, R9 ;  /* 0x00000010ff417819 */ /* 0x000fe20000011609 */
[----:B------:R-:W-:Y:S01]  /*d810*/  IMAD.MOV.U32 R9, RZ, RZ, R12 ;  /* 0x000000ffff097224 */ /* 0x000fe200078e000c */
[----:B------:R-:W-:Y:S02]  /*d820*/  MOV R31, R10 ;  /* 0x0000000a001f7202 */ /* 0x000fe40000000f00 */
[----:B------:R-:W-:Y:S02]  /*d830*/  SHF.R.U64 R66, R10, 0x10, R11 ;  /* 0x000000100a427819 */ /* 0x000fe4000000120b */
[----:B------:R-:W-:Y:S02]  /*d840*/  PRMT R33, R3, 0x5410, R41 ;  /* 0x0000541003217816 */ /* 0x000fe40000000029 */
[----:B------:R-:W-:-:S02]  /*d850*/  PRMT R25, R26, 0x5410, R27 ;  /* 0x000054101a197816 */ /* 0x000fc4000000001b */
[----:B------:R-:W-:Y:S02]  /*d860*/  MOV R20, R4 ;  /* 0x0000000400147202 */ /* 0x000fe40000000f00 */
[--C-:B------:R-:W-:Y:S02]  /*d870*/  SHF.R.U64 R60, R4, 0x10, R5.reuse ;  /* 0x00000010043c7819 */ /* 0x100fe40000001205 */
[----:B------:R-:W-:Y:S02]  /*d880*/  SHF.R.U32.HI R61, RZ, 0x10, R5 ;  /* 0x00000010ff3d7819 */ /* 0x000fe40000011605 */
[----:B------:R-:W-:Y:S02]  /*d890*/  SHF.R.U32.HI R67, RZ, 0x10, R11 ;  /* 0x00000010ff437819 */ /* 0x000fe4000001160b */
[----:B------:R-:W-:Y:S02]  /*d8a0*/  MOV R10, R13 ;  /* 0x0000000d000a7202 */ /* 0x000fe40000000f00 */
[----:B------:R-:W-:-:S02]  /*d8b0*/  SHF.R.U64 R68, R12, 0x10, R13 ;  /* 0x000000100c447819 */ /* 0x000fc4000000120d */
[----:B------:R-:W-:Y:S02]  /*d8c0*/  SHF.R.U32.HI R69, RZ, 0x10, R13 ;  /* 0x00000010ff457819 */ /* 0x000fe4000001160d */
[--C-:B------:R-:W-:Y:S02]  /*d8d0*/  SHF.R.U64 R70, R14, 0x10, R15.reuse ;  /* 0x000000100e467819 */ /* 0x100fe4000000120f */
[----:B------:R-:W-:Y:S02]  /*d8e0*/  SHF.R.U32.HI R71, RZ, 0x10, R15 ;  /* 0x00000010ff477819 */ /* 0x000fe4000001160f */
[----:B------:R-:W-:Y:S02]  /*d8f0*/  PRMT R34, R48, 0x5410, R49 ;  /* 0x0000541030227816 */ /* 0x000fe40000000031 */
[----:B------:R-:W-:Y:S02]  /*d900*/  PRMT R41, R50, 0x5410, R51 ;  /* 0x0000541032297816 */ /* 0x000fe40000000033 */
[----:B------:R-:W-:-:S02]  /*d910*/  PRMT R26, R52, 0x5410, R53 ;  /* 0x00005410341a7816 */ /* 0x000fc40000000035 */
[----:B------:R-:W-:Y:S01]  /*d920*/  LEA.HI R3, R205, R205, RZ, 0x1 ;  /* 0x000000cdcd037211 */ /* 0x000fe200078f08ff */
[----:B------:R-:W-:Y:S06]  /*d930*/  BRA.DIV UR4, `(.L_x_602) ;  /* 0x0000010204247947 */ /* 0x000fec000b800000 */
.L_x_781:
[----:B------:R-:W-:Y:S01]  /*d940*/  UMOV UR4, 0xffffffff ;  /* 0xffffffff00047882 */ /* 0x000fe20000000000 */
[----:B------:R-:W-:Y:S02]  /*d950*/  LOP3.LUT R4, R3, 0xfffffffe, RZ, 0xc0, !PT ;  /* 0xfffffffe03047812 */ /* 0x000fe400078ec0ff */
[----:B------:R-:W-:Y:S05]  /*d960*/  BRA.DIV UR4, `(.L_x_603) ;  /* 0x0000010204407947 */ /* 0x000fea000b800000 */
.L_x_784:
[----:B------:R-:W-:Y:S01]  /*d970*/  UMOV UR4, 0xffffffff ;  /* 0xffffffff00047882 */ /* 0x000fe20000000000 */
[----:B------:R-:W-:Y:S02]  /*d980*/  IADD3 R4, R205, -R4, RZ ;  /* 0x80000004cd047210 */ /* 0x000fe40007ffe0ff */
[----:B------:R-:W-:Y:S05]  /*d990*/  BRA.DIV UR4, `(.L_x_604) ;  /* 0x00000102045c7947 */ /* 0x000fea000b800000 */
.L_x_787:
[----:B------:R-:W-:Y:S01]  /*d9a0*/  UMOV UR4, 0xffffffff ;  /* 0xffffffff00047882 */ /* 0x000fe20000000000 */
[----:B------:R-:W-:Y:S02]  /*d9b0*/  SHF.L.U32 R5, R4, 0x1f, RZ ;  /* 0x0000001f04057819 */ /* 0x000fe400000006ff */
[----:B------:R-:W-:Y:S05]  /*d9c0*/  BRA.DIV UR4, `(.L_x_605) ;  /* 0x0000010204787947 */ /* 0x000fea000b800000 */
.L_x_790:
        /* <DEDUP_REMOVED lines=20> */
.L_x_791:
[----:B------:R-:W-:Y:S05]  /*db10*/  BSYNC B1 ;  /* 0x0000000000017941 */ /* 0x000fea0003800000 */
.L_x_606:
[----:B------:R-:W-:Y:S01]  /*db20*/  BSSY B1, `(.L_x_608) ;  /* 0x0000117000017945 */ /* 0x000fe20003800000 */
[----:B------:R-:W-:-:S03]  /*db30*/  PRMT R24, R70, 0x5410, R71 ;  /* 0x0000541046187816 */ /* 0x000fc60000000047 */
[----:B------:R-:W-:Y:S05]  /*db40*/  @P1 BRA `(.L_x_609) ;  /* 0x0000001000501947 */ /* 0x000fea0003800000 */
[----:B------:R-:W1:Y:S01]  /*db50*/  LDC R43, c[0x0][0x3d4] ;  /* 0x0000f500ff2b7b82 */ /* 0x000e620000000800 */
[----:B------:R-:W-:Y:S01]  /*db60*/  BSSY B2, `(.L_x_610) ;  /* 0x0000060000027945 */ /* 0x000fe20003800000 */
[-C--:B-1----:R-:W-:Y:S02]  /*db70*/  ISETP.GE.AND P0, PT, R22, R43.reuse, PT ;  /* 0x0000002b1600720c */ /* 0x082fe40003f06270 */
[-C--:B------:R-:W-:Y:S02]  /*db80*/  ISETP.GE.AND P1, PT, R184, R43.reuse, PT ;  /* 0x0000002bb800720c */ /* 0x080fe40003f26270 */
[----:B------:R-:W-:-:S09]  /*db90*/  ISETP.GE.AND P2, PT, R185, R43, PT ;  /* 0x0000002bb900720c */ /* 0x000fd20003f46270 */
[----:B------:R-:W-:Y:S05]  /*dba0*/  @P0 BRA `(.L_x_611) ;  /* 0x00000004006c0947 */ /* 0x000fea0003800000 */
[----:B------:R-:W-:Y:S01]  /*dbb0*/  LEA.HI R6, R43, R208, RZ, 0x1d ;  /* 0x000000d02b067211 */ /* 0x000fe200078fe8ff */
[----:B------:R-:W-:Y:S01]  /*dbc0*/  HADD2.F32 R52, -RZ, R36.H0_H0 ;  /* 0x20000024ff347230 */ /* 0x000fe20000004100 */
[----:B------:R-:W-:Y:S01]  /*dbd0*/  LOP3.LUT R4, R189, 0x38, R22, 0xf8, !PT ;  /* 0x00000038bd047812 */ /* 0x000fe200078ef816 */
[----:B------:R-:W-:Y:S01]  /*dbe0*/  HADD2.F32 R51, -RZ, R33.H0_H0 ;  /* 0x20000021ff337230 */ /* 0x000fe20000004100 */
[----:B0-----:R-:W-:Y:S01]  /*dbf0*/  SHF.R.S32.HI R5, RZ, 0x1f, R6 ;  /* 0x0000001fff057819 */ /* 0x001fe20000011406 */
[----:B------:R-:W-:-:S03]  /*dc00*/  HADD2.F32 R53, -RZ, R37.H0_H0 ;  /* 0x20000025ff357230 */ /* 0x000fc60000004100 */
[----:B------:R-:W-:Y:S01]  /*dc10*/  LEA.HI R7, R5, R6, RZ, 0x3 ;  /* 0x0000000605077211 */ /* 0x000fe200078f18ff */
[----:B------:R-:W-:Y:S01]  /*dc20*/  IMAD.SHL.U32 R6, R6, 0x8, RZ ;  /* 0x0000000806067824 */ /* 0x000fe200078e00ff */
[-C--:B------:R-:W-:Y:S02]  /*dc30*/  LOP3.LUT R5, R4, R191.reuse, RZ, 0x3c, !PT ;  /* 0x000000bf04057212 */ /* 0x080fe400078e3cff */
[----:B------:R-:W-:Y:S02]  /*dc40*/  SHF.L.U32 R7, R7, 0xa, RZ ;  /* 0x0000000a07077819 */ /* 0x000fe400000006ff */
[----:B------:R-:W-:Y:S01]  /*dc50*/  LOP3.LUT R6, R189, 0x38, R6, 0xf8, !PT ;  /* 0x00000038bd067812 */ /* 0x000fe200078ef806 */
[----:B------:R-:W-:Y:S01]  /*dc60*/  IMAD R5, R190, 0x200, R5 ;  /* 0x00000200be057824 */ /* 0x000fe200078e0205 */
[----:B------:R-:W-:Y:S02]  /*dc70*/  LOP3.LUT R7, R7, 0x7fffe000, RZ, 0xc0, !PT ;  /* 0x7fffe00007077812 */ /* 0x000fe400078ec0ff */
[----:B------:R-:W-:-:S02]  /*dc80*/  LOP3.LUT R9, R6, R191, RZ, 0x3c, !PT ;  /* 0x000000bf06097212 */ /* 0x000fc400078e3cff */
[----:B------:R-:W-:Y:S01]  /*dc90*/  LEA R58, R5, R2, 0x1 ;  /* 0x00000002053a7211 */ /* 0x000fe200078e08ff */
[----:B------:R-:W-:-:S04]  /*dca0*/  IMAD R8, R190, 0x200, R7 ;  /* 0x00000200be087824 */ /* 0x000fc800078e0207 */
[----:B------:R-:W0:Y:S01]  /*dcb0*/  LDS.128 R4, [R58+0x10400] ;  /* 0x010400003a047984 */ /* 0x000e220000000c00 */
[----:B------:R-:W-:-:S05]  /*dcc0*/  IADD3 R9, R8, R9, RZ ;  /* 0x0000000908097210 */ /* 0x000fca0007ffe0ff */
[----:B------:R-:W-:-:S05]  /*dcd0*/  IMAD R60, R9, 0x2, R2 ;  /* 0x00000002093c7824 */ /* 0x000fca00078e0202 */
[----:B------:R-:W1:Y:S01]  /*dce0*/  LDS.128 R8, [R60+0x10400] ;  /* 0x010400003c087984 */ /* 0x000e620000000c00 */
[--C-:B0-----:R-:W-:Y:S02]  /*dcf0*/  HADD2.F32 R42, -RZ, R4.reuse.H0_H0 ;  /* 0x20000004ff2a7230 */ /* 0x101fe40000004100 */
[----:B------:R-:W-:Y:S02]  /*dd00*/  HADD2.F32 R4, -RZ, R4.H1_H1 ;  /* 0x30000004ff047230 */ /* 0x000fe40000004100 */
[--C-:B------:R-:W-:Y:S02]  /*dd10*/  HADD2.F32 R44, -RZ, R5.reuse.H0_H0 ;  /* 0x20000005ff2c7230 */ /* 0x100fe40000004100 */
[----:B------:R-:W-:Y:S02]  /*dd20*/  HADD2.F32 R5, -RZ, R5.H1_H1 ;  /* 0x30000005ff057230 */ /* 0x000fe40000004100 */
[--C-:B------:R-:W-:Y:S02]  /*dd30*/  HADD2.F32 R45, -RZ, R6.reuse.H0_H0 ;  /* 0x20000006ff2d7230 */ /* 0x100fe40000004100 */
[----:B------:R-:W-:-:S02]  /*dd40*/  HADD2.F32 R6, -RZ, R6.H1_H1 ;  /* 0x30000006ff067230 */ /* 0x000fc40000004100 */
[--C-:B-1----:R-:W-:Y:S02]  /*dd50*/  HADD2.F32 R47, -RZ, R8.reuse.H0_H0 ;  /* 0x20000008ff2f7230 */ /* 0x102fe40000004100 */
[----:B------:R-:W-:Y:S02]  /*dd60*/  HADD2.F32 R8, -RZ, R8.H1_H1 ;  /* 0x30000008ff087230 */ /* 0x000fe40000004100 */
[----:B------:R-:W-:Y:S02]  /*dd70*/  HADD2.F32 R48, -RZ, R9.H0_H0 ;  /* 0x20000009ff307230 */ /* 0x000fe40000004100 */
[C---:B------:R-:W-:Y:S01]  /*dd80*/  FMUL.FTZ R55, R47.reuse, R52 ;  /* 0x000000342f377220 */ /* 0x040fe20000410000 */
[----:B------:R-:W-:Y:S01]  /*dd90*/  FMUL.FTZ R57, R47, R51 ;  /* 0x000000332f397220 */ /* 0x000fe20000410000 */
[----:B------:R-:W-:Y:S02]  /*dda0*/  HADD2.F32 R47, -RZ, R34.H0_H0 ;  /* 0x20000022ff2f7230 */ /* 0x000fe40000004100 */
[----:B------:R-:W-:Y:S01]  /*ddb0*/  FMUL.FTZ R59, R8, R53 ;  /* 0x00000035083b7220 */ /* 0x000fe20000410000 */
[----:B------:R-:W-:Y:S01]  /*ddc0*/  FFMA.FTZ R54, R42, R51, -R55 ;  /* 0x000000332a367223 */ /* 0x000fe20000010837 */
[----:B------:R-:W-:-:S02]  /*ddd0*/  HADD2.F32 R55, -RZ, R36.H1_H1 ;  /* 0x30000024ff377230 */ /* 0x000fc40000004100 */
[----:B------:R-:W-:Y:S01]  /*dde0*/  FFMA.FTZ R57, R42, R52, R57 ;  /* 0x000000342a397223 */ /* 0x000fe20000010039 */
[----:B------:R-:W-:Y:S02]  /*ddf0*/  HADD2.F32 R51, -RZ, R33.H1_H1 ;  /* 0x30000021ff337230 */ /* 0x000fe40000004100 */
[-C--:B------:R-:W-:Y:S01]  /*de00*/  FMUL.FTZ R61, R8, R47.reuse ;  /* 0x0000002f083d7220 */ /* 0x080fe20000410000 */
[----:B------:R-:W-:Y:S01]  /*de10*/  FFMA.FTZ R59, R4, R47, -R59 ;  /* 0x0000002f043b7223 */ /* 0x000fe2000001083b */
[----:B------:R-:W-:Y:S02]  /*de20*/  HADD2.F32 R9, -RZ, R9.H1_H1 ;  /* 0x30000009ff097230 */ /* 0x000fe40000004100 */
[C---:B------:R-:W-:Y:S01]  /*de30*/  FMUL.FTZ R47, R48.reuse, R55 ;  /* 0x00000037302f7220 */ /* 0x040fe20000410000 */
[----:B------:R-:W-:Y:S02]  /*de40*/  HADD2.F32 R42, -RZ, R37.H1_H1 ;  /* 0x30000025ff2a7230 */ /* 0x000fe40000004100 */
[----:B------:R-:W-:Y:S01]  /*de50*/  FMUL.FTZ R8, R48, R51 ;  /* 0x0000003330087220 */ /* 0x000fe20000410000 */
[----:B------:R-:W-:Y:S01]  /*de60*/  FFMA.FTZ R48, R4, R53, R61 ;  /* 0x0000003504307223 */ /* 0x000fe2000001003d */
[----:B------:R-:W-:-:S02]  /*de70*/  HADD2.F32 R4, -RZ, R34.H1_H1 ;  /* 0x30000022ff047230 */ /* 0x000fc40000004100 */
[C---:B------:R-:W-:Y:S01]  /*de80*/  FFMA.FTZ R51, R44.reuse, R51, -R47 ;  /* 0x000000332c337223 */ /* 0x040fe2000001082f */
[----:B------:R-:W-:Y:S01]  /*de90*/  FFMA.FTZ R55, R44, R55, R8 ;  /* 0x000000372c377223 */ /* 0x000fe20000010008 */
[----:B------:R-:W-:Y:S02]  /*dea0*/  HADD2.F32 R49, -RZ, R10.H0_H0 ;  /* 0x2000000aff317230 */ /* 0x000fe40000004100 */
[C---:B------:R-:W-:Y:S01]  /*deb0*/  FMUL.FTZ R52, R9.reuse, R42 ;  /* 0x0000002a09347220 */ /* 0x040fe20000410000 */
[----:B------:R-:W-:Y:S02]  /*dec0*/  HADD2.F32 R44, -RZ, R38.H0_H0 ;  /* 0x20000026ff2c7230 */ /* 0x000fe40000004100 */
[-C--:B------:R-:W-:Y:S01]  /*ded0*/  FMUL.FTZ R56, R9, R4.reuse ;  /* 0x0000000409387220 */ /* 0x080fe20000410000 */
[----:B------:R-:W-:Y:S02]  /*dee0*/  HADD2.F32 R8, -RZ, R35.H0_H0 ;  /* 0x20000023ff087230 */ /* 0x000fe40000004100 */
[----:B------:R-:W-:Y:S01]  /*def0*/  FFMA.FTZ R52, R5, R4, -R52 ;  /* 0x0000000405347223 */ /* 0x000fe20000010834 */
[----:B------:R-:W-:-:S02]  /*df00*/  HADD2.F32 R10, -RZ, R10.H1_H1 ;  /* 0x3000000aff0a7230 */ /* 0x000fc40000004100 */
[C---:B------:R-:W-:Y:S01]  /*df10*/  FMUL.FTZ R4, R49.reuse, R44 ;  /* 0x0000002c31047220 */ /* 0x040fe20000410000 */
[----:B------:R-:W-:Y:S02]  /*df20*/  HADD2.F32 R47, -RZ, R39.H0_H0 ;  /* 0x20000027ff2f7230 */ /* 0x000fe40000004100 */
[----:B------:R-:W-:Y:S01]  /*df30*/  FMUL.FTZ R49, R49, R8 ;  /* 0x0000000831317220 */ /* 0x000fe20000410000 */
[----:B------:R-:W-:Y:S02]  /*df40*/  HADD2.F32 R9, -RZ, R41.H0_H0 ;  /* 0x20000029ff097230 */ /* 0x000fe40000004100 */
[----:B------:R-:W-:Y:S01]  /*df50*/  FFMA.FTZ R56, R5, R42, R56 ;  /* 0x0000002a05387223 */ /* 0x000fe20000010038 */
[C---:B------:R-:W-:Y:S01]  /*df60*/  FFMA.FTZ R42, R45.reuse, R8, -R4 ;  /* 0x000000082d2a7223 */ /* 0x040fe20000010804 */
[C---:B------:R-:W-:Y:S01]  /*df70*/  FMUL.FTZ R5, R10.reuse, R47 ;  /* 0x0000002f0a057220 */ /* 0x040fe20000410000 */
[----:B------:R-:W-:Y:S01]  /*df80*/  FFMA.FTZ R49, R45, R44, R49 ;  /* 0x0000002c2d317223 */ /* 0x000fe20000010031 */
[----:B------:R-:W-:Y:S01]  /*df90*/  FMUL.FTZ R53, R10, R9 ;  /* 0x000000090a357220 */ /* 0x000fe20000410000 */
[----:B------:R-:W-:-:S02]  /*dfa0*/  HADD2.F32 R50, -RZ, R11.H0_H0 ;  /* 0x2000000bff327230 */ /* 0x000fc40000004100 */
[C---:B------:R-:W-:Y:S01]  /*dfb0*/  FFMA.FTZ R45, R6.reuse, R9, -R5 ;  /* 0x00000009062d7223 */ /* 0x040fe20000010805 */
[----:B------:R-:W-:Y:S02]  /*dfc0*/  HADD2.F32 R9, -RZ, R38.H1_H1 ;  /* 0x30000026ff097230 */ /* 0x000fe40000004100 */
[----:B------:R-:W-:Y:S01]  /*dfd0*/  FFMA.FTZ R10, R6, R47, R53 ;  /* 0x0000002f060a7223 */ /* 0x000fe20000010035 */
[----:B------:R-:W-:Y:S02]  /*dfe0*/  HADD2.F32 R11, -RZ, R11.H1_H1 ;  /* 0x3000000bff0b7230 */ /* 0x000fe40000004100 */
[----:B------:R-:W-:Y:S02]  /*dff0*/  HADD2.F32 R5, -RZ, R35.H1_H1 ;  /* 0x30000023ff057230 */ /* 0x000fe40000004100 */
[----:B------:R-:W-:Y:S01]  /*e000*/  FMUL.FTZ R47, R50, R9 ;  /* 0x00000009322f7220 */ /* 0x000fe20000410000 */
[----:B------:R-:W-:Y:S01]  /*e010*/  HADD2.F32 R8, -RZ, R39.H1_H1 ;  /* 0x30000027ff087230 */ /* 0x000fe20000004100 */
[----:B------:R-:W-:Y:S01]  /*e020*/  F2FP.F16.F32.PACK_AB R10, R10, R49 ;  /* 0x000000310a0a723e */ /* 0x000fe200000000ff */
[----:B------:R-:W-:-:S02]  /*e030*/  HADD2.F32 R4, -RZ, R41.H1_H1 ;  /* 0x30000029ff047230 */ /* 0x000fc40000004100 */
[-C--:B------:R-:W-:Y:S01]  /*e040*/  FMUL.FTZ R50, R50, R5.reuse ;  /* 0x0000000532327220 */ /* 0x080fe20000410000 */
[--C-:B------:R-:W-:Y:S02]  /*e050*/  HADD2.F32 R46, -RZ, R7.reuse.H0_H0 ;  /* 0x20000007ff2e7230 */ /* 0x100fe40000004100 */
[C---:B------:R-:W-:Y:S01]  /*e060*/  FMUL.FTZ R6, R11.reuse, R8 ;  /* 0x000000080b067220 */ /* 0x040fe20000410000 */
[----:B------:R-:W-:Y:S02]  /*e070*/  HADD2.F32 R7, -RZ, R7.H1_H1 ;  /* 0x30000007ff077230 */ /* 0x000fe40000004100 */
[-C--:B------:R-:W-:Y:S01]  /*e080*/  FMUL.FTZ R53, R11, R4.reuse ;  /* 0x000000040b357220 */ /* 0x080fe20000410000 */
[C---:B------:R-:W-:Y:S01]  /*e090*/  FFMA.FTZ R47, R46.reuse, R5, -R47 ;  /* 0x000000052e2f7223 */ /* 0x040fe2000001082f */
[----:B------:R-:W-:Y:S01]  /*e0a0*/  FFMA.FTZ R11, R46, R9, R50 ;  /* 0x000000092e0b7223 */ /* 0x000fe20000010032 */
[C---:B------:R-:W-:Y:S01]  /*e0b0*/  FFMA.FTZ R44, R7.reuse, R4, -R6 ;  /* 0x00000004072c7223 */ /* 0x040fe20000010806 */
[----:B------:R-:W-:Y:S01]  /*e0c0*/  FFMA.FTZ R46, R7, R8, R53 ;  /* 0x00000008072e7223 */ /* 0x000fe20000010035 */
[----:B------:R-:W-:-:S02]  /*e0d0*/  F2FP.F16.F32.PACK_AB R4, R59, R54 ;  /* 0x000000363b04723e */ /* 0x000fc400000000ff */
[----:B------:R-:W-:Y:S02]  /*e0e0*/  F2FP.F16.F32.PACK_AB R5, R52, R51 ;  /* 0x000000333405723e */ /* 0x000fe400000000ff */
[----:B------:R-:W-:Y:S02]  /*e0f0*/  F2FP.F16.F32.PACK_AB R6, R45, R42 ;  /* 0x0000002a2d06723e */ /* 0x000fe400000000ff */
[----:B------:R-:W-:Y:S02]  /*e100*/  F2FP.F16.F32.PACK_AB R7, R44, R47 ;  /* 0x0000002f2c07723e */ /* 0x000fe400000000ff */
[----:B------:R-:W-:Y:S02]  /*e110*/  F2FP.F16.F32.PACK_AB R8, R48, R57 ;  /* 0x000000393008723e */ /* 0x000fe400000000ff */
[----:B------:R-:W-:Y:S01]  /*e120*/  F2FP.F16.F32.PACK_AB R9, R56, R55 ;  /* 0x000000373809723e */ /* 0x000fe200000000ff */
[----:B------:R1:W-:Y:S01]  /*e130*/  STS.128 [R58+0x10400], R4 ;  /* 0x010400043a007388 */ /* 0x0003e20000000c00 */
[----:B------:R-:W-:-:S05]  /*e140*/  F2FP.F16.F32.PACK_AB R11, R46, R11 ;  /* 0x0000000b2e0b723e */ /* 0x000fca00000000ff */
[----:B------:R1:W-:Y:S02]  /*e150*/  STS.128 [R60+0x10400], R8 ;  /* 0x010400083c007388 */ /* 0x0003e40000000c00 */
.L_x_611:
[----:B------:R-:W-:Y:S05]  /*e160*/  BSYNC B2 ;  /* 0x0000000000027941 */ /* 0x000fea0003800000 */
.L_x_610:
[----:B------:R-:W-:Y:S04]  /*e170*/  BSSY B2, `(.L_x_612) ;  /* 0x0000059000027945 */ /* 0x000fe80003800000 */
[----:B------:R-:W-:Y:S05]  /*e180*/  @P1 BRA `(.L_x_613) ;  /* 0x00000004005c1947 */ /* 0x000fea0003800000 */
[----:B-1----:R-:W-:Y:S01]  /*e190*/  LEA.HI R4, R43, R210, RZ, 0x1d ;  /* 0x000000d22b047211 */ /* 0x002fe200078fe8ff */
[----:B------:R-:W-:Y:S02]  /*e1a0*/  HADD2.F32 R55, -RZ, R29.H0_H0 ;  /* 0x2000001dff377230 */ /* 0x000fe40000004100 */
[----:B------:R-:W-:Y:S01]  /*e1b0*/  HADD2.F32 R53, -RZ, R25.H0_H0 ;  /* 0x20000019ff357230 */ /* 0x000fe20000004100 */
[----:B0-----:R-:W-:Y:S01]  /*e1c0*/  SHF.R.S32.HI R5, RZ, 0x1f, R4 ;  /* 0x0000001fff057819 */ /* 0x001fe20000011404 */
[----:B------:R-:W-:-:S03]  /*e1d0*/  HADD2.F32 R57, -RZ, R30.H0_H0 ;  /* 0x2000001eff397230 */ /* 0x000fc60000004100 */
[----:B------:R-:W-:Y:S02]  /*e1e0*/  LEA.HI R5, R5, R4, RZ, 0x3 ;  /* 0x0000000405057211 */ /* 0x000fe400078f18ff */
[----:B------:R-:W-:-:S03]  /*e1f0*/  SHF.L.U32 R4, R4, 0x3, RZ ;  /* 0x0000000304047819 */ /* 0x000fc600000006ff */
[----:B------:R-:W-:Y:S01]  /*e200*/  IMAD.SHL.U32 R5, R5, 0x400, RZ ;  /* 0x0000040005057824 */ /* 0x000fe200078e00ff */
[----:B------:R-:W-:-:S04]  /*e210*/  LOP3.LUT R4, R189, 0x38, R4, 0xf8, !PT ;  /* 0x00000038bd047812 */ /* 0x000fc800078ef804 */
[----:B------:R-:W-:Y:S02]  /*e220*/  LOP3.LUT R5, R5, 0x7fffe000, RZ, 0xc0, !PT ;  /* 0x7fffe00005057812 */ /* 0x000fe400078ec0ff */
[----:B------:R-:W-:Y:S02]  /*e230*/  LOP3.LUT R9, R4, R191, RZ, 0x3c, !PT ;  /* 0x000000bf04097212 */ /* 0x000fe400078e3cff */
[----:B------:R-:W-:Y:S02]  /*e240*/  LEA R8, R190, R5, 0x9 ;  /* 0x00000005be087211 */ /* 0x000fe400078e48ff */
[----:B------:R-:W0:Y:S03]  /*e250*/  LDS.128 R4, [R218] ;  /* 0x00000000da047984 */ /* 0x000e260000000c00 */
[----:B------:R-:W-:-:S05]  /*e260*/  IMAD.IADD R9, R8, 0x1, R9 ;  /* 0x0000000108097824 */ /* 0x000fca00078e0209 */
[----:B------:R-:W-:-:S05]  /*e270*/  LEA R42, R9, R2, 0x1 ;  /* 0x00000002092a7211 */ /* 0x000fca00078e08ff */
[----:B------:R-:W1:Y:S01]  /*e280*/  LDS.128 R8, [R42+0x10400] ;  /* 0x010400002a087984 */ /* 0x000e620000000c00 */
[--C-:B0-----:R-:W-:Y:S02]  /*e290*/  HADD2.F32 R44, -RZ, R4.reuse.H0_H0 ;  /* 0x20000004ff2c7230 */ /* 0x101fe40000004100 */
[----:B------:R-:W-:Y:S02]  /*e2a0*/  HADD2.F32 R4, -RZ, R4.H1_H1 ;  /* 0x30000004ff047230 */ /* 0x000fe40000004100 */
[--C-:B------:R-:W-:Y:S02]  /*e2b0*/  HADD2.F32 R45, -RZ, R5.reuse.H0_H0 ;  /* 0x20000005ff2d7230 */ /* 0x100fe40000004100 */
[----:B------:R-:W-:Y:S02]  /*e2c0*/  HADD2.F32 R5, -RZ, R5.H1_H1 ;  /* 0x30000005ff057230 */ /* 0x000fe40000004100 */
[--C-:B------:R-:W-:Y:S02]  /*e2d0*/  HADD2.F32 R46, -RZ, R6.reuse.H0_H0 ;  /* 0x20000006ff2e7230 */ /* 0x100fe40000004100 */
[----:B------:R-:W-:-:S02]  /*e2e0*/  HADD2.F32 R6, -RZ, R6.H1_H1 ;  /* 0x30000006ff067230 */ /* 0x000fc40000004100 */
[----:B------:R-:W-:Y:S02]  /*e2f0*/  HADD2.F32 R47, -RZ, R7.H0_H0 ;  /* 0x20000007ff2f7230 */ /* 0x000fe40000004100 */
[--C-:B-1----:R-:W-:Y:S02]  /*e300*/  HADD2.F32 R48, -RZ, R8.reuse.H0_H0 ;  /* 0x20000008ff307230 */ /* 0x102fe40000004100 */
[----:B------:R-:W-:Y:S02]  /*e310*/  HADD2.F32 R8, -RZ, R8.H1_H1 ;  /* 0x30000008ff087230 */ /* 0x000fe40000004100 */
[----:B------:R-:W-:Y:S02]  /*e320*/  HADD2.F32 R49, -RZ, R9.H0_H0 ;  /* 0x20000009ff317230 */ /* 0x000fe40000004100 */
[C---:B------:R-:W-:Y:S01]  /*e330*/  FMUL.FTZ R59, R48.reuse, R55 ;  /* 0x00000037303b7220 */ /* 0x040fe20000410000 */
[----:B------:R-:W-:Y:S01]  /*e340*/  FMUL.FTZ R61, R48, R53 ;  /* 0x00000035303d7220 */ /* 0x000fe20000410000 */
[----:B------:R-:W-:-:S02]  /*e350*/  HADD2.F32 R48, -RZ, R29.H1_H1 ;  /* 0x3000001dff307230 */ /* 0x000fc40000004100 */
[----:B------:R-:W-:Y:S01]  /*e360*/  FMUL.FTZ R63, R8, R57 ;  /* 0x00000039083f7220 */ /* 0x000fe20000410000 */
[C---:B------:R-:W-:Y:S01]  /*e370*/  FFMA.FTZ R59, R44.reuse, R53, -R59 ;  /* 0x000000352c3b7223 */ /* 0x040fe2000001083b */
[----:B------:R-:W-:Y:S02]  /*e380*/  HADD2.F32 R53, -RZ, R26.H0_H0 ;  /* 0x2000001aff357230 */ /* 0x000fe40000004100 */
[----:B------:R-:W-:Y:S01]  /*e390*/  FFMA.FTZ R61, R44, R55, R61 ;  /* 0x000000372c3d7223 */ /* 0x000fe2000001003d */
[----:B------:R-:W-:Y:S02]  /*e3a0*/  HADD2.F32 R44, -RZ, R25.H1_H1 ;  /* 0x30000019ff2c7230 */ /* 0x000fe40000004100 */
[C---:B------:R-:W-:Y:S01]  /*e3b0*/  FMUL.FTZ R56, R49.reuse, R48 ;  /* 0x0000003031387220 */ /* 0x040fe20000410000 */
[----:B------:R-:W-:Y:S02]  /*e3c0*/  HADD2.F32 R9, -RZ, R9.H1_H1 ;  /* 0x30000009ff097230 */ /* 0x000fe40000004100 */
[-C--:B------:R-:W-:Y:S01]  /*e3d0*/  FMUL.FTZ R55, R8, R53.reuse ;  /* 0x0000003508377220 */ /* 0x080fe20000410000 */
[----:B------:R-:W-:Y:S01]  /*e3e0*/  FFMA.FTZ R52, R4, R53, -R63 ;  /* 0x0000003504347223 */ /* 0x000fe2000001083f */
[----:B------:R-:W-:Y:S01]  /*e3f0*/  FMUL.FTZ R49, R49, R44 ;  /* 0x0000002c31317220 */ /* 0x000fe20000410000 */
[----:B------:R-:W-:-:S02]  /*e400*/  HADD2.F32 R8, -RZ, R30.H1_H1 ;  /* 0x3000001eff087230 */ /* 0x000fc40000004100 */
[----:B------:R-:W-:Y:S01]  /*e410*/  FFMA.FTZ R54, R4, R57, R55 ;  /* 0x0000003904367223 */ /* 0x000fe20000010037 */
[----:B------:R-:W-:Y:S02]  /*e420*/  HADD2.F32 R4, -RZ, R26.H1_H1 ;  /* 0x3000001aff047230 */ /* 0x000fe40000004100 */
[C---:B------:R-:W-:Y:S01]  /*e430*/  FFMA.FTZ R48, R45.reuse, R48, R49 ;  /* 0x000000302d307223 */ /* 0x040fe20000010031 */
[----:B------:R-:W-:Y:S02]  /*e440*/  HADD2.F32 R50, -RZ, R10.H0_H0 ;  /* 0x2000000aff327230 */ /* 0x000fe40000004100 */
[----:B------:R-:W-:Y:S01]  /*e450*/  FFMA.FTZ R56, R45, R44, -R56 ;  /* 0x0000002c2d387223 */ /* 0x000fe20000010838 */
[----:B------:R-:W-:Y:S02]  /*e460*/  HADD2.F32 R49, -RZ, R31.H0_H0 ;  /* 0x2000001fff317230 */ /* 0x000fe40000004100 */
[----:B------:R-:W-:Y:S01]  /*e470*/  FMUL.FTZ R44, R9, R8 ;  /* 0x00000008092c7220 */ /* 0x000fe20000410000 */
[----:B------:R-:W-:-:S02]  /*e480*/  HADD2.F32 R45, -RZ, R27.H0_H0 ;  /* 0x2000001bff2d7230 */ /* 0x000fc40000004100 */
[-C--:B------:R-:W-:Y:S01]  /*e490*/  FMUL.FTZ R58, R9, R4.reuse ;  /* 0x00000004093a7220 */ /* 0x080fe20000410000 */
[----:B------:R-:W-:Y:S02]  /*e4a0*/  HADD2.F32 R10, -RZ, R10.H1_H1 ;  /* 0x3000000aff0a7230 */ /* 0x000fe40000004100 */
[C---:B------:R-:W-:Y:S01]  /*e4b0*/  FMUL.FTZ R63, R50.reuse, R49 ;  /* 0x00000031323f7220 */ /* 0x040fe20000410000 */
[----:B------:R-:W-:Y:S02]  /*e4c0*/  HADD2.F32 R53, -RZ, R32.H0_H0 ;  /* 0x20000020ff357230 */ /* 0x000fe40000004100 */
[C---:B------:R-:W-:Y:S01]  /*e4d0*/  FFMA.FTZ R55, R5.reuse, R4, -R44 ;  /* 0x0000000405377223 */ /* 0x040fe2000001082c */
[----:B------:R-:W-:Y:S02]  /*e4e0*/  HADD2.F32 R9, -RZ, R28.H0_H0 ;  /* 0x2000001cff097230 */ /* 0x000fe40000004100 */
[-C--:B------:R-:W-:Y:S01]  /*e4f0*/  FMUL.FTZ R50, R50, R45.reuse ;  /* 0x0000002d32327220 */ /* 0x080fe20000410000 */
[----:B------:R-:W-:Y:S01]  /*e500*/  FFMA.FTZ R57, R5, R8, R58 ;  /* 0x0000000805397223 */ /* 0x000fe2000001003a */
[----:B------:R-:W-:Y:S01]  /*e510*/  FFMA.FTZ R63, R46, R45, -R63 ;  /* 0x0000002d2e3f7223 */ /* 0x000fe2000001083f */
[----:B------:R-:W-:-:S02]  /*e520*/  HADD2.F32 R51, -RZ, R11.H0_H0 ;  /* 0x2000000bff337230 */ /* 0x000fc40000004100 */
[C---:B------:R-:W-:Y:S01]  /*e530*/  FMUL.FTZ R5, R10.reuse, R53 ;  /* 0x000000350a057220 */ /* 0x040fe20000410000 */
[----:B------:R-:W-:Y:S01]  /*e540*/  FMUL.FTZ R45, R10, R9 ;  /* 0x000000090a2d7220 */ /* 0x000fe20000410000 */
[----:B------:R-:W-:Y:S02]  /*e550*/  HADD2.F32 R11, -RZ, R11.H1_H1 ;  /* 0x3000000bff0b7230 */ /* 0x000fe40000004100 */
[----:B------:R-:W-:Y:S01]  /*e560*/  FFMA.FTZ R50, R46, R49, R50 ;  /* 0x000000312e327223 */ /* 0x000fe20000010032 */
[----:B------:R-:W-:Y:S02]  /*e570*/  HADD2.F32 R10, -RZ, R31.H1_H1 ;  /* 0x3000001fff0a7230 */ /* 0x000fe40000004100 */
[C---:B------:R-:W-:Y:S01]  /*e580*/  FFMA.FTZ R46, R6.reuse, R9, -R5 ;  /* 0x00000009062e7223 */ /* 0x040fe20000010805 */
[----:B------:R-:W-:Y:S02]  /*e590*/  HADD2.F32 R44, -RZ, R32.H1_H1 ;  /* 0x30000020ff2c7230 */ /* 0x000fe40000004100 */
[----:B------:R-:W-:Y:S01]  /*e5a0*/  FFMA.FTZ R45, R6, R53, R45 ;  /* 0x00000035062d7223 */ /* 0x000fe2000001002d */
[----:B------:R-:W-:-:S02]  /*e5b0*/  HADD2.F32 R4, -RZ, R27.H1_H1 ;  /* 0x3000001bff047230 */ /* 0x000fc40000004100 */
[----:B------:R-:W-:Y:S01]  /*e5c0*/  FMUL.FTZ R6, R51, R10 ;  /* 0x0000000a33067220 */ /* 0x000fe20000410000 */
[----:B------:R-:W-:Y:S02]  /*e5d0*/  HADD2.F32 R8, -RZ, R28.H1_H1 ;  /* 0x3000001cff087230 */ /* 0x000fe40000004100 */
[----:B------:R-:W-:Y:S01]  /*e5e0*/  FMUL.FTZ R58, R11, R44 ;  /* 0x0000002c0b3a7220 */ /* 0x000fe20000410000 */
[----:B------:R-:W-:Y:S02]  /*e5f0*/  HADD2.F32 R7, -RZ, R7.H1_H1 ;  /* 0x30000007ff077230 */ /* 0x000fe40000004100 */
[----:B------:R-:W-:Y:S01]  /*e600*/  FMUL.FTZ R51, R51, R4 ;  /* 0x0000000433337220 */ /* 0x000fe20000410000 */
[----:B------:R-:W-:Y:S01]  /*e610*/  F2FP.F16.F32.PACK_AB R9, R57, R48 ;  /* 0x000000303909723e */ /* 0x000fe200000000ff */
[----:B------:R-:W-:Y:S01]  /*e620*/  FMUL.FTZ R5, R11, R8 ;  /* 0x000000080b057220 */ /* 0x000fe20000410000 */
[----:B------:R-:W-:Y:S01]  /*e630*/  FFMA.FTZ R11, R47, R4, -R6 ;  /* 0x000000042f0b7223 */ /* 0x000fe20000010806 */
[----:B------:R-:W-:Y:S01]  /*e640*/  FFMA.FTZ R58, R7, R8, -R58 ;  /* 0x00000008073a7223 */ /* 0x000fe2000001083a */
[----:B------:R-:W-:Y:S01]  /*e650*/  FFMA.FTZ R51, R47, R10, R51 ;  /* 0x0000000a2f337223 */ /* 0x000fe20000010033 */
[----:B------:R-:W-:Y:S01]  /*e660*/  FFMA.FTZ R44, R7, R44, R5 ;  /* 0x0000002c072c7223 */ /* 0x000fe20000010005 */
[----:B------:R-:W-:-:S02]  /*e670*/  F2FP.F16.F32.PACK_AB R4, R52, R59 ;  /* 0x0000003b3404723e */ /* 0x000fc400000000ff */
[----:B------:R-:W-:Y:S02]  /*e680*/  F2FP.F16.F32.PACK_AB R5, R55, R56 ;  /* 0x000000383705723e */ /* 0x000fe400000000ff */
[----:B------:R-:W-:Y:S02]  /*e690*/  F2FP.F16.F32.PACK_AB R6, R46, R63 ;  /* 0x0000003f2e06723e */ /* 0x000fe400000000ff */
[----:B------:R-:W-:Y:S02]  /*e6a0*/  F2FP.F16.F32.PACK_AB R7, R58, R11 ;  /* 0x0000000b3a07723e */ /* 0x000fe400000000ff */
[----:B------:R-:W-:Y:S02]  /*e6b0*/  F2FP.F16.F32.PACK_AB R8, R54, R61 ;  /* 0x0000003d3608723e */ /* 0x000fe400000000ff */
[----:B------:R-:W-:Y:S01]  /*e6c0*/  F2FP.F16.F32.PACK_AB R10, R45, R50 ;  /* 0x000000322d0a723e */ /* 0x000fe200000000ff */
[----:B------:R2:W-:Y:S01]  /*e6d0*/  STS.128 [R218], R4 ;  /* 0x00000004da007388 */ /* 0x0005e20000000c00 */
[----:B------:R-:W-:-:S05]  /*e6e0*/  F2FP.F16.F32.PACK_AB R11, R44, R51 ;  /* 0x000000332c0b723e */ /* 0x000fca00000000ff */
[----:B------:R2:W-:Y:S02]  /*e6f0*/  STS.128 [R42+0x10400], R8 ;  /* 0x010400082a007388 */ /* 0x0005e40000000c00 */
.L_x_613:
[----:B------:R-:W-:Y:S05]  /*e700*/  BSYNC B2 ;  /* 0x0000000000027941 */ /* 0x000fea0003800000 */
.L_x_612:
[----:B------:R-:W-:Y:S05]  /*e710*/  @P2 BRA `(.L_x_609) ;  /* 0x00000004005c2947 */ /* 0x000fea0003800000 */
[----:B------:R-:W-:Y:S01]  /*e720*/  LEA.HI R43, R43, R216, RZ, 0x1d ;  /* 0x000000d82b2b7211 */ /* 0x000fe200078fe8ff */
[----:B------:R-:W-:Y:S02]  /*e730*/  HADD2.F32 R52, -RZ, R3.H0_H0 ;  /* 0x20000003ff347230 */ /* 0x000fe40000004100 */
[--C-:B------:R-:W-:Y:S01]  /*e740*/  HADD2.F32 R54, -RZ, R15.reuse.H0_H0 ;  /* 0x2000000fff367230 */ /* 0x100fe20000004100 */
[----:B-12---:R-:W-:Y:S01]  /*e750*/  SHF.R.S32.HI R4, RZ, 0x1f, R43 ;  /* 0x0000001fff047819 */ /* 0x006fe2000001142b */
[----:B------:R-:W-:Y:S02]  /*e760*/  HADD2.F32 R51, -RZ, R20.H0_H0 ;  /* 0x20000014ff337230 */ /* 0x000fe40000004100 */
[----:B------:R-:W-:Y:S01]  /*e770*/  HADD2.F32 R53, -RZ, R15.H1_H1 ;  /* 0x3000000fff357230 */ /* 0x000fe20000004100 */
[----:B0-----:R-:W-:Y:S01]  /*e780*/  LEA.HI R5, R4, R43, RZ, 0x3 ;  /* 0x0000002b04057211 */ /* 0x001fe200078f18ff */
[----:B------:R-:W-:-:S03]  /*e790*/  IMAD.SHL.U32 R4, R43, 0x8, RZ ;  /* 0x000000082b047824 */ /* 0x000fc600078e00ff */
[----:B------:R-:W-:Y:S02]  /*e7a0*/  SHF.L.U32 R5, R5, 0xa, RZ ;  /* 0x0000000a05057819 */ /* 0x000fe400000006ff */
[----:B------:R-:W-:Y:S02]  /*e7b0*/  LOP3.LUT R4, R189, 0x38, R4, 0xf8, !PT ;  /* 0x00000038bd047812 */ /* 0x000fe400078ef804 */
[----:B------:R-:W-:Y:S02]  /*e7c0*/  LOP3.LUT R5, R5, 0x7fffe000, RZ, 0xc0, !PT ;  /* 0x7fffe00005057812 */ /* 0x000fe400078ec0ff */
[----:B------:R-:W-:-:S03]  /*e7d0*/  LOP3.LUT R9, R4, R191, RZ, 0x3c, !PT ;  /* 0x000000bf04097212 */ /* 0x000fc600078e3cff */
[----:B------:R-:W-:Y:S02]  /*e7e0*/  IMAD R8, R190, 0x200, R5 ;  /* 0x00000200be087824 */ /* 0x000fe400078e0205 */
[----:B------:R-:W0:Y:S03]  /*e7f0*/  LDS.128 R4, [R215] ;  /* 0x00000000d7047984 */ /* 0x000e260000000c00 */
        /* <DEDUP_REMOVED lines=15> */
[----:B------:R-:W-:-:S02]  /*e8f0*/  HADD2.F32 R47, -RZ, R12.H0_H0 ;  /* 0x2000000cff2f7230 */ /* 0x000fc40000004100 */
[C---:B------:R-:W-:Y:S01]  /*e900*/  FMUL.FTZ R55, R8.reuse, R51 ;  /* 0x0000003308377220 */ /* 0x040fe20000410000 */
[C---:B------:R-:W-:Y:S01]  /*e910*/  FFMA.FTZ R56, R43.reuse, R52, -R56 ;  /* 0x000000342b387223 */ /* 0x040fe20000010838 */
[----:B------:R-:W-:Y:S01]  /*e920*/  FFMA.FTZ R58, R43, R54, R58 ;  /* 0x000000362b3a7223 */ /* 0x000fe2000001003a */
[----:B------:R-:W-:Y:S02]  /*e930*/  HADD2.F32 R43, -RZ, R3.H1_H1 ;  /* 0x30000003ff2b7230 */ /* 0x000fe40000004100 */
[-C--:B------:R-:W-:Y:S01]  /*e940*/  FMUL.FTZ R57, R8, R47.reuse ;  /* 0x0000002f08397220 */ /* 0x080fe20000410000 */
[----:B------:R-:W-:Y:S01]  /*e950*/  FFMA.FTZ R55, R4, R47, -R55 ;  /* 0x0000002f04377223 */ /* 0x000fe20000010837 */
[C---:B------:R-:W-:Y:S01]  /*e960*/  FMUL.FTZ R47, R48.reuse, R53 ;  /* 0x00000035302f7220 */ /* 0x040fe20000410000 */
[----:B------:R-:W-:Y:S02]  /*e970*/  HADD2.F32 R9, -RZ, R9.H1_H1 ;  /* 0x30000009ff097230 */ /* 0x000fe40000004100 */
[----:B------:R-:W-:Y:S01]  /*e980*/  FMUL.FTZ R48, R48, R43 ;  /* 0x0000002b30307220 */ /* 0x000fe20000410000 */
[----:B------:R-:W-:-:S02]  /*e990*/  HADD2.F32 R52, -RZ, R20.H1_H1 ;  /* 0x30000014ff347230 */ /* 0x000fc40000004100 */
[----:B------:R-:W-:Y:S01]  /*e9a0*/  FFMA.FTZ R57, R4, R51, R57 ;  /* 0x0000003304397223 */ /* 0x000fe20000010039 */
[----:B------:R-:W-:Y:S02]  /*e9b0*/  HADD2.F32 R4, -RZ, R12.H1_H1 ;  /* 0x3000000cff047230 */ /* 0x000fe40000004100 */
[C---:B------:R-:W-:Y:S01]  /*e9c0*/  FFMA.FTZ R47, R44.reuse, R43, -R47 ;  /* 0x0000002b2c2f7223 */ /* 0x040fe2000001082f */
[----:B------:R-:W-:Y:S01]  /*e9d0*/  FFMA.FTZ R48, R44, R53, R48 ;  /* 0x000000352c307223 */ /* 0x000fe20000010030 */
[----:B------:R-:W-:Y:S02]  /*e9e0*/  HADD2.F32 R49, -RZ, R10.H0_H0 ;  /* 0x2000000aff317230 */ /* 0x000fe40000004100 */
[C---:B------:R-:W-:Y:S01]  /*e9f0*/  FMUL.FTZ R54, R9.reuse, R52 ;  /* 0x0000003409367220 */ /* 0x040fe20000410000 */
[----:B------:R-:W-:Y:S02]  /*ea00*/  HADD2.F32 R8, -RZ, R13.H0_H0 ;  /* 0x2000000dff087230 */ /* 0x000fe40000004100 */
[----:B------:R-:W-:Y:S01]  /*ea10*/  FMUL.FTZ R60, R9, R4 ;  /* 0x00000004093c7220 */ /* 0x000fe20000410000 */
[----:B------:R-:W-:-:S02]  /*ea20*/  HADD2.F32 R44, -RZ, R21.H0_H0 ;  /* 0x20000015ff2c7230 */ /* 0x000fc40000004100 */
[----:B------:R-:W-:Y:S01]  /*ea30*/  FFMA.FTZ R54, R5, R4, -R54 ;  /* 0x0000000405367223 */ /* 0x000fe20000010836 */
[----:B------:R-:W-:Y:S02]  /*ea40*/  HADD2.F32 R10, -RZ, R10.H1_H1 ;  /* 0x3000000aff0a7230 */ /* 0x000fe40000004100 */
[C---:B------:R-:W-:Y:S01]  /*ea50*/  FMUL.FTZ R53, R49.reuse, R8 ;  /* 0x0000000831357220 */ /* 0x040fe20000410000 */
[----:B------:R-:W-:Y:S02]  /*ea60*/  HADD2.F32 R43, -RZ, R24.H0_H0 ;  /* 0x20000018ff2b7230 */ /* 0x000fe40000004100 */
[----:B------:R-:W-:Y:S01]  /*ea70*/  FMUL.FTZ R4, R49, R44 ;  /* 0x0000002c31047220 */ /* 0x000fe20000410000 */
[----:B------:R-:W-:Y:S02]  /*ea80*/  HADD2.F32 R9, -RZ, R14.H0_H0 ;  /* 0x2000000eff097230 */ /* 0x000fe40000004100 */
[----:B------:R-:W-:Y:S01]  /*ea90*/  FFMA.FTZ R49, R5, R52, R60 ;  /* 0x0000003405317223 */ /* 0x000fe2000001003c */
[C---:B------:R-:W-:Y:S01]  /*eaa0*/  FFMA.FTZ R53, R45.reuse, R44, R53 ;  /* 0x0000002c2d357223 */ /* 0x040fe20000010035 */
[C---:B------:R-:W-:Y:S01]  /*eab0*/  FMUL.FTZ R5, R10.reuse, R43 ;  /* 0x0000002b0a057220 */ /* 0x040fe20000410000 */
[----:B------:R-:W-:Y:S01]  /*eac0*/  FFMA.FTZ R51, R45, R8, -R4 ;  /* 0x000000082d337223 */ /* 0x000fe20000010804 */
[----:B------:R-:W-:Y:S01]  /*ead0*/  FMUL.FTZ R45, R10, R9 ;  /* 0x000000090a2d7220 */ /* 0x000fe20000410000 */
[----:B------:R-:W-:-:S02]  /*eae0*/  HADD2.F32 R50, -RZ, R11.H0_H0 ;  /* 0x2000000bff327230 */ /* 0x000fc40000004100 */
[C---:B------:R-:W-:Y:S01]  /*eaf0*/  FFMA.FTZ R10, R6.reuse, R9, -R5 ;  /* 0x00000009060a7223 */ /* 0x040fe20000010805 */
[----:B------:R-:W-:Y:S02]  /*eb00*/  HADD2.F32 R9, -RZ, R21.H1_H1 ;  /* 0x30000015ff097230 */ /* 0x000fe40000004100 */
[----:B------:R-:W-:Y:S01]  /*eb10*/  FFMA.FTZ R44, R6, R43, R45 ;  /* 0x0000002b062c7223 */ /* 0x000fe2000001002d */
[----:B------:R-:W-:Y:S02]  /*eb20*/  HADD2.F32 R5, -RZ, R13.H1_H1 ;  /* 0x3000000dff057230 */ /* 0x000fe40000004100 */
[----:B------:R-:W-:Y:S02]  /*eb30*/  HADD2.F32 R11, -RZ, R11.H1_H1 ;  /* 0x3000000bff0b7230 */ /* 0x000fe40000004100 */
[C---:B------:R-:W-:Y:S01]  /*eb40*/  FMUL.FTZ R43, R50.reuse, R9 ;  /* 0x00000009322b7220 */ /* 0x040fe20000410000 */
[----:B------:R-:W-:Y:S02]  /*eb50*/  HADD2.F32 R8, -RZ, R24.H1_H1 ;  /* 0x30000018ff087230 */ /* 0x000fe40000004100 */
[----:B------:R-:W-:Y:S01]  /*eb60*/  FMUL.FTZ R50, R50, R5 ;  /* 0x0000000532327220 */ /* 0x000fe20000410000 */
[----:B------:R-:W-:-:S02]  /*eb70*/  HADD2.F32 R4, -RZ, R14.H1_H1 ;  /* 0x3000000eff047230 */ /* 0x000fc40000004100 */
[----:B------:R-:W-:Y:S01]  /*eb80*/  FFMA.FTZ R43, R46, R5, -R43 ;  /* 0x000000052e2b7223 */ /* 0x000fe2000001082b */
[----:B------:R-:W-:Y:S02]  /*eb90*/  HADD2.F32 R7, -RZ, R7.H1_H1 ;  /* 0x30000007ff077230 */ /* 0x000fe40000004100 */
[C---:B------:R-:W-:Y:S01]  /*eba0*/  FMUL.FTZ R6, R11.reuse, R8 ;  /* 0x000000080b067220 */ /* 0x040fe20000410000 */
[----:B------:R-:W-:Y:S01]  /*ebb0*/  F2FP.F16.F32.PACK_AB R5, R54, R47 ;  /* 0x0000002f3605723e */ /* 0x000fe200000000ff */
[-C--:B------:R-:W-:Y:S01]  /*ebc0*/  FMUL.FTZ R45, R11, R4.reuse ;  /* 0x000000040b2d7220 */ /* 0x080fe20000410000 */
[----:B------:R-:W-:Y:S01]  /*ebd0*/  FFMA.FTZ R11, R46, R9, R50 ;  /* 0x000000092e0b7223 */ /* 0x000fe20000010032 */
[----:B------:R-:W-:Y:S01]  /*ebe0*/  FFMA.FTZ R46, R7, R4, -R6 ;  /* 0x00000004072e7223 */ /* 0x000fe20000010806 */
[----:B------:R-:W-:Y:S01]  /*ebf0*/  F2FP.F16.F32.PACK_AB R4, R55, R56 ;  /* 0x000000383704723e */ /* 0x000fe200000000ff */
[----:B------:R-:W-:Y:S01]  /*ec00*/  FFMA.FTZ R50, R7, R8, R45 ;  /* 0x0000000807327223 */ /* 0x000fe2000001002d */
[----:B------:R-:W-:-:S02]  /*ec10*/  F2FP.F16.F32.PACK_AB R6, R10, R51 ;  /* 0x000000330a06723e */ /* 0x000fc400000000ff */
[----:B------:R-:W-:Y:S02]  /*ec20*/  F2FP.F16.F32.PACK_AB R7, R46, R43 ;  /* 0x0000002b2e07723e */ /* 0x000fe400000000ff */
[----:B------:R-:W-:Y:S02]  /*ec30*/  F2FP.F16.F32.PACK_AB R8, R57, R58 ;  /* 0x0000003a3908723e */ /* 0x000fe400000000ff */
[----:B------:R-:W-:Y:S01]  /*ec40*/  F2FP.F16.F32.PACK_AB R9, R49, R48 ;  /* 0x000000303109723e */ /* 0x000fe200000000ff */
[----:B------:R3:W-:Y:S01]  /*ec50*/  STS.128 [R215], R4 ;  /* 0x00000004d7007388 */ /* 0x0007e20000000c00 */
[----:B------:R-:W-:Y:S02]  /*ec60*/  F2FP.F16.F32.PACK_AB R10, R44, R53 ;  /* 0x000000352c0a723e */ /* 0x000fe400000000ff */
[----:B------:R-:W-:-:S05]  /*ec70*/  F2FP.F16.F32.PACK_AB R11, R50, R11 ;  /* 0x0000000b320b723e */ /* 0x000fca00000000ff */
[----:B------:R3:W-:Y:S02]  /*ec80*/  STS.128 [R42+0x10400], R8 ;  /* 0x010400082a007388 */ /* 0x0007e40000000c00 */
.L_x_609:
[----:B------:R-:W-:Y:S05]  /*ec90*/  BSYNC B1 ;  /* 0x0000000000017941 */ /* 0x000fea0003800000 */
.L_x_608:
[----:B------:R-:W-:-:S13]  /*eca0*/  ISETP.GE.AND P0, PT, R204, R0, PT ;  /* 0x00000000cc00720c */ /* 0x000fda0003f06270 */
[----:B------:R-:W-:Y:S05]  /*ecb0*/  @P0 BRA `(.L_x_589) ;  /* 0x0000001000340947 */ /* 0x000fea0003800000 */
[----:B------:R-:W4:Y:S01]  /*ecc0*/  LDC R43, c[0x0][0x3d4] ;  /* 0x0000f500ff2b7b82 */ /* 0x000f220000000800 */
[----:B------:R-:W-:Y:S01]  /*ecd0*/  BSSY B1, `(.L_x_614) ;  /* 0x000005b000017945 */ /* 0x000fe20003800000 */
[-C--:B----4-:R-:W-:Y:S02]  /*ece0*/  ISETP.GE.AND P0, PT, R22, R43.reuse, PT ;  /* 0x0000002b1600720c */ /* 0x090fe40003f06270 */
[-C--:B------:R-:W-:Y:S02]  /*ecf0*/  ISETP.GE.AND P1, PT, R184, R43.reuse, PT ;  /* 0x0000002bb800720c */ /* 0x080fe40003f26270 */
[----:B------:R-:W-:-:S09]  /*ed00*/  ISETP.GE.AND P2, PT, R185, R43, PT ;  /* 0x0000002bb900720c */ /* 0x000fd20003f46270 */
[----:B------:R-:W-:Y:S05]  /*ed10*/  @P0 BRA `(.L_x_615) ;  /* 0x0000000400580947 */ /* 0x000fea0003800000 */
[----:B------:R-:W-:Y:S01]  /*ed20*/  LEA.HI R0, R43, R208, RZ, 0x1d ;  /* 0x000000d02b007211 */ /* 0x000fe200078fe8ff */
[--C-:B------:R-:W-:Y:S02]  /*ed30*/  HADD2.F32 R54, -RZ, R36.reuse.H0_H0 ;  /* 0x20000024ff367230 */ /* 0x100fe40000004100 */
[----:B------:R-:W-:Y:S01]  /*ed40*/  HADD2.F32 R52, -RZ, R33.H0_H0 ;  /* 0x20000021ff347230 */ /* 0x000fe20000004100 */
[----:B0123--:R-:W-:Y:S01]  /*ed50*/  SHF.R.S32.HI R5, RZ, 0x1f, R0 ;  /* 0x0000001fff057819 */ /* 0x00ffe20000011400 */
[--C-:B------:R-:W-:Y:S01]  /*ed60*/  HADD2.F32 R56, -RZ, R37.reuse.H0_H0 ;  /* 0x20000025ff387230 */ /* 0x100fe20000004100 */
[----:B------:R-:W-:Y:S01]  /*ed70*/  SHF.L.U32 R4, R0, 0x3, RZ ;  /* 0x0000000300047819 */ /* 0x000fe200000006ff */
[----:B------:R-:W-:Y:S01]  /*ed80*/  HADD2.F32 R58, -RZ, R36.H1_H1 ;  /* 0x30000024ff3a7230 */ /* 0x000fe20000004100 */
[----:B------:R-:W-:Y:S01]  /*ed90*/  LEA.HI R5, R5, R0, RZ, 0x3 ;  /* 0x0000000005057211 */ /* 0x000fe200078f18ff */
[----:B------:R-:W-:Y:S01]  /*eda0*/  HADD2.F32 R57, -RZ, R37.H1_H1 ;  /* 0x30000025ff397230 */ /* 0x000fe20000004100 */
[----:B------:R-:W-:Y:S01]  /*edb0*/  LOP3.LUT R0, R187, 0x38, R4, 0xf8, !PT ;  /* 0x00000038bb007812 */ /* 0x000fe200078ef804 */
[----:B------:R-:W-:-:S02]  /*edc0*/  HADD2.F32 R59, -RZ, R38.H0_H0 ;  /* 0x20000026ff3b7230 */ /* 0x000fc40000004100 */
[----:B------:R-:W-:Y:S01]  /*edd0*/  IMAD.SHL.U32 R5, R5, 0x400, RZ ;  /* 0x0000040005057824 */ /* 0x000fe200078e00ff */
[----:B------:R-:W-:Y:S01]  /*ede0*/  LOP3.LUT R0, R0, R219, RZ, 0x3c, !PT ;  /* 0x000000db00007212 */ /* 0x000fe200078e3cff */
[----:B------:R-:W-:-:S03]  /*edf0*/  HADD2.F32 R55, -RZ, R35.H0_H0 ;  /* 0x20000023ff377230 */ /* 0x000fc60000004100 */
[----:B------:R-:W-:Y:S02]  /*ee00*/  LOP3.LUT R9, R5, 0x7fffe000, RZ, 0xc0, !PT ;  /* 0x7fffe00005097812 */ /* 0x000fe400078ec0ff */
[----:B------:R-:W0:Y:S02]  /*ee10*/  LDS.128 R4, [R217] ;  /* 0x00000000d9047984 */ /* 0x000e240000000c00 */
[----:B------:R-:W-:-:S04]  /*ee20*/  IADD3 R9, R0, R9, R193 ;  /* 0x0000000900097210 */ /* 0x000fc80007ffe0c1 */
        /* <DEDUP_REMOVED lines=10> */
[--C-:B------:R-:W-:Y:S02]  /*eed0*/  HADD2.F32 R48, -RZ, R9.reuse.H0_H0 ;  /* 0x20000009ff307230 */ /* 0x100fe40000004100 */
[-C--:B------:R-:W-:Y:S01]  /*eee0*/  FMUL.FTZ R51, R54, R47.reuse ;  /* 0x0000002f36337220 */ /* 0x080fe20000410000 */
[----:B------:R-:W-:Y:S01]  /*eef0*/  FMUL.FTZ R47, R52, R47 ;  /* 0x0000002f342f7220 */ /* 0x000fe20000410000 */
[----:B------:R-:W-:Y:S01]  /*ef00*/  FMUL.FTZ R53, R56, R8 ;  /* 0x0000000838357220 */ /* 0x000fe20000410000 */
[----:B------:R-:W-:Y:S02]  /*ef10*/  HADD2.F32 R9, -RZ, R9.H1_H1 ;  /* 0x30000009ff097230 */ /* 0x000fe40000004100 */
[----:B------:R-:W-:Y:S01]  /*ef20*/  FFMA.FTZ R51, R52, R42, -R51 ;  /* 0x0000002a34337223 */ /* 0x000fe20000010833 */
[----:B------:R-:W-:-:S02]  /*ef30*/  HADD2.F32 R52, -RZ, R34.H0_H0 ;  /* 0x20000022ff347230 */ /* 0x000fc40000004100 */
[----:B------:R-:W-:Y:S01]  /*ef40*/  FFMA.FTZ R47, R54, R42, R47 ;  /* 0x0000002a362f7223 */ /* 0x000fe2000001002f */
[----:B------:R-:W-:Y:S02]  /*ef50*/  HADD2.F32 R42, -RZ, R33.H1_H1 ;  /* 0x30000021ff2a7230 */ /* 0x000fe40000004100 */
[----:B------:R-:W-:Y:S02]  /*ef60*/  HADD2.F32 R49, -RZ, R10.H0_H0 ;  /* 0x2000000aff317230 */ /* 0x000fe40000004100 */
[C---:B------:R-:W-:Y:S01]  /*ef70*/  FMUL.FTZ R33, R52.reuse, R8 ;  /* 0x0000000834217220 */ /* 0x040fe20000410000 */
[----:B------:R-:W-:Y:S01]  /*ef80*/  FFMA.FTZ R8, R52, R4, -R53 ;  /* 0x0000000434087223 */ /* 0x000fe20000010835 */
[-C--:B------:R-:W-:Y:S01]  /*ef90*/  FMUL.FTZ R53, R58, R48.reuse ;  /* 0x000000303a357220 */ /* 0x080fe20000410000 */
[----:B------:R-:W-:Y:S01]  /*efa0*/  FMUL.FTZ R37, R42, R48 ;  /* 0x000000302a257220 */ /* 0x000fe20000410000 */
[----:B------:R-:W-:Y:S01]  /*efb0*/  FFMA.FTZ R36, R56, R4, R33 ;  /* 0x0000000438247223 */ /* 0x000fe20000010021 */
[----:B------:R-:W-:-:S02]  /*efc0*/  HADD2.F32 R33, -RZ, R34.H1_H1 ;  /* 0x30000022ff217230 */ /* 0x000fc40000004100 */
[----:B------:R-:W-:Y:S01]  /*efd0*/  FFMA.FTZ R53, R42, R44, -R53 ;  /* 0x0000002c2a357223 */ /* 0x000fe20000010835 */
[----:B------:R-:W-:Y:S02]  /*efe0*/  HADD2.F32 R10, -RZ, R10.H1_H1 ;  /* 0x3000000aff0a7230 */ /* 0x000fe40000004100 */
[-C--:B------:R-:W-:Y:S01]  /*eff0*/  FMUL.FTZ R4, R57, R9.reuse ;  /* 0x0000000939047220 */ /* 0x080fe20000410000 */
[----:B------:R-:W-:Y:S02]  /*f000*/  HADD2.F32 R52, -RZ, R39.H0_H0 ;  /* 0x20000027ff347230 */ /* 0x000fe40000004100 */
[C---:B------:R-:W-:Y:S01]  /*f010*/  FMUL.FTZ R42, R33.reuse, R9 ;  /* 0x00000009212a7220 */ /* 0x040fe20000410000 */
[----:B------:R-:W-:Y:S02]  /*f020*/  HADD2.F32 R48, -RZ, R41.H0_H0 ;  /* 0x20000029ff307230 */ /* 0x000fe40000004100 */
[----:B------:R-:W-:Y:S01]  /*f030*/  FFMA.FTZ R34, R33, R5, -R4 ;  /* 0x0000000521227223 */ /* 0x000fe20000010804 */
[----:B------:R-:W-:-:S02]  /*f040*/  HADD2.F32 R50, -RZ, R11.H0_H0 ;  /* 0x2000000bff327230 */ /* 0x000fc40000004100 */
[----:B------:R-:W-:Y:S01]  /*f050*/  FFMA.FTZ R42, R57, R5, R42 ;  /* 0x00000005392a7223 */ /* 0x000fe2000001002a */
[-C--:B------:R-:W-:Y:S01]  /*f060*/  FMUL.FTZ R5, R52, R10.reuse ;  /* 0x0000000a34057220 */ /* 0x080fe20000410000 */
[C---:B------:R-:W-:Y:S01]  /*f070*/  FMUL.FTZ R9, R48.reuse, R10 ;  /* 0x0000000a30097220 */ /* 0x040fe20000410000 */
[----:B------:R-:W-:Y:S02]  /*f080*/  HADD2.F32 R11, -RZ, R11.H1_H1 ;  /* 0x3000000bff0b7230 */ /* 0x000fe40000004100 */
[----:B------:R-:W-:Y:S01]  /*f090*/  FMUL.FTZ R4, R59, R49 ;  /* 0x000000313b047220 */ /* 0x000fe20000410000 */
[----:B------:R-:W-:Y:S01]  /*f0a0*/  FFMA.FTZ R10, R48, R6, -R5 ;  /* 0x00000006300a7223 */ /* 0x000fe20000010805 */
[----:B------:R-:W-:Y:S02]  /*f0b0*/  HADD2.F32 R48, -RZ, R38.H1_H1 ;  /* 0x30000026ff307230 */ /* 0x000fe40000004100 */
[----:B------:R-:W-:Y:S01]  /*f0c0*/  FFMA.FTZ R37, R58, R44, R37 ;  /* 0x0000002c3a257223 */ /* 0x000fe20000010025 */
[----:B------:R-:W-:-:S02]  /*f0d0*/  HADD2.F32 R39, -RZ, R39.H1_H1 ;  /* 0x30000027ff277230 */ /* 0x000fc40000004100 */
[----:B------:R-:W-:Y:S01]  /*f0e0*/  FFMA.FTZ R33, R55, R45, -R4 ;  /* 0x0000002d37217223 */ /* 0x000fe20000010804 */
[----:B------:R-:W-:Y:S02]  /*f0f0*/  HADD2.F32 R38, -RZ, R35.H1_H1 ;  /* 0x30000023ff267230 */ /* 0x000fe40000004100 */
[----:B------:R-:W-:Y:S01]  /*f100*/  FMUL.FTZ R5, R48, R50 ;  /* 0x0000003230057220 */ /* 0x000fe20000410000 */
[----:B------:R-:W-:Y:S02]  /*f110*/  HADD2.F32 R41, -RZ, R41.H1_H1 ;  /* 0x30000029ff297230 */ /* 0x000fe40000004100 */
[----:B------:R-:W-:Y:S01]  /*f120*/  FFMA.FTZ R35, R52, R6, R9 ;  /* 0x0000000634237223 */ /* 0x000fe20000010009 */
[--C-:B------:R-:W-:Y:S02]  /*f130*/  HADD2.F32 R46, -RZ, R7.reuse.H0_H0 ;  /* 0x20000007ff2e7230 */ /* 0x100fe40000004100 */
[----:B------:R-:W-:Y:S01]  /*f140*/  FMUL.FTZ R4, R39, R11 ;  /* 0x0000000b27047220 */ /* 0x000fe20000410000 */
[----:B------:R-:W-:-:S02]  /*f150*/  HADD2.F32 R7, -RZ, R7.H1_H1 ;  /* 0x30000007ff077230 */ /* 0x000fc40000004100 */
[----:B------:R-:W-:Y:S01]  /*f160*/  FMUL.FTZ R44, R55, R49 ;  /* 0x00000031372c7220 */ /* 0x000fe20000410000 */
[C---:B------:R-:W-:Y:S01]  /*f170*/  FMUL.FTZ R9, R38.reuse, R50 ;  /* 0x0000003226097220 */ /* 0x040fe20000410000 */
[C---:B------:R-:W-:Y:S01]  /*f180*/  FMUL.FTZ R6, R41.reuse, R11 ;  /* 0x0000000b29067220 */ /* 0x040fe20000410000 */
[-C--:B------:R-:W-:Y:S01]  /*f190*/  FFMA.FTZ R11, R38, R46.reuse, -R5 ;  /* 0x0000002e260b7223 */ /* 0x080fe20000010805 */
[----:B------:R-:W-:Y:S01]  /*f1a0*/  FFMA.FTZ R38, R41, R7, -R4 ;  /* 0x0000000729267223 */ /* 0x000fe20000010804 */
[----:B------:R-:W-:Y:S01]  /*f1b0*/  FFMA.FTZ R44, R59, R45, R44 ;  /* 0x0000002d3b2c7223 */ /* 0x000fe2000001002c */
[----:B------:R-:W-:Y:S01]  /*f1c0*/  FFMA.FTZ R46, R48, R46, R9 ;  /* 0x0000002e302e7223 */ /* 0x000fe20000010009 */
[----:B------:R-:W-:Y:S01]  /*f1d0*/  FFMA.FTZ R39, R39, R7, R6 ;  /* 0x0000000727277223 */ /* 0x000fe20000010006 */
[----:B------:R-:W-:Y:S02]  /*f1e0*/  F2FP.F16.F32.PACK_AB R4, R8, R51 ;  /* 0x000000330804723e */ /* 0x000fe400000000ff */
[----:B------:R-:W-:-:S02]  /*f1f0*/  F2FP.F16.F32.PACK_AB R5, R34, R53 ;  /* 0x000000352205723e */ /* 0x000fc400000000ff */
[----:B------:R-:W-:Y:S02]  /*f200*/  F2FP.F16.F32.PACK_AB R6, R10, R33 ;  /* 0x000000210a06723e */ /* 0x000fe400000000ff */
[----:B------:R-:W-:Y:S02]  /*f210*/  F2FP.F16.F32.PACK_AB R7, R38, R11 ;  /* 0x0000000b2607723e */ /* 0x000fe400000000ff */
[----:B------:R-:W-:Y:S02]  /*f220*/  F2FP.F16.F32.PACK_AB R8, R36, R47 ;  /* 0x0000002f2408723e */ /* 0x000fe400000000ff */
[----:B------:R-:W-:Y:S01]  /*f230*/  F2FP.F16.F32.PACK_AB R9, R42, R37 ;  /* 0x000000252a09723e */ /* 0x000fe200000000ff */
[----:B------:R4:W-:Y:S01]  /*f240*/  STS.128 [R217], R4 ;  /* 0x00000004d9007388 */ /* 0x0009e20000000c00 */
[----:B------:R-:W-:Y:S02]  /*f250*/  F2FP.F16.F32.PACK_AB R10, R35, R44 ;  /* 0x0000002c230a723e */ /* 0x000fe400000000ff */
[----:B------:R-:W-:-:S05]  /*f260*/  F2FP.F16.F32.PACK_AB R11, R39, R46 ;  /* 0x0000002e270b723e */ /* 0x000fca00000000ff */
[----:B------:R4:W-:Y:S02]  /*f270*/  STS.128 [R0+0x10400], R8 ;  /* 0x0104000800007388 */ /* 0x0009e40000000c00 */
.L_x_615:
[----:B------:R-:W-:Y:S05]  /*f280*/  BSYNC B1 ;  /* 0x0000000000017941 */ /* 0x000fea0003800000 */
.L_x_614:
[----:B------:R-:W-:Y:S04]  /*f290*/  BSSY B1, `(.L_x_616) ;  /* 0x0000058000017945 */ /* 0x000fe80003800000 */
[----:B------:R-:W-:Y:S05]  /*f2a0*/  @P1 BRA `(.L_x_617) ;  /* 0x0000000400581947 */ /* 0x000fea0003800000 */
[----:B----4-:R-:W-:Y:S01]  /*f2b0*/  LEA.HI R0, R43, R210, RZ, 0x1d ;  /* 0x000000d22b007211 */ /* 0x010fe200078fe8ff */
[----:B------:R-:W-:Y:S02]  /*f2c0*/  HADD2.F32 R45, -RZ, R25.H0_H0 ;  /* 0x20000019ff2d7230 */ /* 0x000fe40000004100 */
[--C-:B------:R-:W-:Y:S01]  /*f2d0*/  HADD2.F32 R47, -RZ, R29.reuse.H0_H0 ;  /* 0x2000001dff2f7230 */ /* 0x100fe20000004100 */
[----:B0123--:R-:W-:Y:S01]  /*f2e0*/  SHF.R.S32.HI R5, RZ, 0x1f, R0 ;  /* 0x0000001fff057819 */ /* 0x00ffe20000011400 */
[----:B------:R-:W-:Y:S02]  /*f2f0*/  IMAD.SHL.U32 R4, R0, 0x8, RZ ;  /* 0x0000000800047824 */ /* 0x000fe400078e00ff */
[----:B------:R-:W-:Y:S01]  /*f300*/  HADD2.F32 R50, -RZ, R30.H0_H0 ;  /* 0x2000001eff327230 */ /* 0x000fe20000004100 */
[----:B------:R-:W-:Y:S01]  /*f310*/  LEA.HI R5, R5, R0, RZ, 0x3 ;  /* 0x0000000005057211 */ /* 0x000fe200078f18ff */
[----:B------:R-:W-:Y:S01]  /*f320*/  HADD2.F32 R46, -RZ, R26.H0_H0 ;  /* 0x2000001aff2e7230 */ /* 0x000fe20000004100 */
[----:B------:R-:W-:Y:S01]  /*f330*/  LOP3.LUT R0, R187, 0x38, R4, 0xf8, !PT ;  /* 0x00000038bb007812 */ /* 0x000fe200078ef804 */
[----:B------:R-:W-:Y:S01]  /*f340*/  HADD2.F32 R52, -RZ, R29.H1_H1 ;  /* 0x3000001dff347230 */ /* 0x000fe20000004100 */
[----:B------:R-:W-:Y:S01]  /*f350*/  SHF.L.U32 R5, R5, 0xa, RZ ;  /* 0x0000000a05057819 */ /* 0x000fe200000006ff */
[----:B------:R-:W-:Y:S01]  /*f360*/  HADD2.F32 R48, -RZ, R25.H1_H1 ;  /* 0x30000019ff307230 */ /* 0x000fe20000004100 */
[----:B------:R-:W-:Y:S01]  /*f370*/  LOP3.LUT R0, R0, R219, RZ, 0x3c, !PT ;  /* 0x000000db00007212 */ /* 0x000fe200078e3cff */
[----:B------:R-:W-:Y:S01]  /*f380*/  HADD2.F32 R49, -RZ, R30.H1_H1 ;  /* 0x3000001eff317230 */ /* 0x000fe20000004100 */
[----:B------:R-:W-:Y:S01]  /*f390*/  LOP3.LUT R9, R5, 0x7fffe000, RZ, 0xc0, !PT ;  /* 0x7fffe00005097812 */ /* 0x000fe200078ec0ff */
[----:B------:R-:W-:Y:S01]  /*f3a0*/  HADD2.F32 R51, -RZ, R31.H0_H0 ;  /* 0x2000001fff337230 */ /* 0x000fe20000004100 */
[----:B------:R-:W0:Y:S02]  /*f3b0*/  LDS.128 R4, [R214] ;  /* 0x00000000d6047984 */ /* 0x000e240000000c00 */
[----:B------:R-:W-:-:S05]  /*f3c0*/  IADD3 R9, R0, R9, R193 ;  /* 0x0000000900097210 */ /* 0x000fca0007ffe0c1 */
        /* <DEDUP_REMOVED lines=12> */
[C---:B------:R-:W-:Y:S01]  /*f490*/  FMUL.FTZ R44, R45.reuse, R37 ;  /* 0x000000252d2c7220 */ /* 0x040fe20000410000 */
[----:B------:R-:W-:Y:S02]  /*f4a0*/  HADD2.F32 R9, -RZ, R9.H1_H1 ;  /* 0x30000009ff097230 */ /* 0x000fe40000004100 */
[-C--:B------:R-:W-:Y:S01]  /*f4b0*/  FMUL.FTZ R29, R50, R8.reuse ;  /* 0x00000008321d7220 */ /* 0x080fe20000410000 */
[-C--:B------:R-:W-:Y:S01]  /*f4c0*/  FFMA.FTZ R42, R45, R33.reuse, -R42 ;  /* 0x000000212d2a7223 */ /* 0x080fe2000001082a */
[----:B------:R-:W-:Y:S01]  /*f4d0*/  FFMA.FTZ R44, R47, R33, R44 ;  /* 0x000000212f2c7223 */ /* 0x000fe2000001002c */
[----:B------:R-:W-:Y:S01]  /*f4e0*/  FMUL.FTZ R25, R46, R8 ;  /* 0x000000082e197220 */ /* 0x000fe20000410000 */
[----:B------:R-:W-:Y:S01]  /*f4f0*/  FMUL.FTZ R33, R52, R38 ;  /* 0x0000002634217220 */ /* 0x000fe20000410000 */
[----:B------:R-:W-:-:S02]  /*f500*/  HADD2.F32 R45, -RZ, R26.H1_H1 ;  /* 0x3000001aff2d7230 */ /* 0x000fc40000004100 */
[----:B------:R-:W-:Y:S01]  /*f510*/  FFMA.FTZ R29, R46, R4, -R29 ;  /* 0x000000042e1d7223 */ /* 0x000fe2000001081d */
[--C-:B------:R-:W-:Y:S02]  /*f520*/  HADD2.F32 R39, -RZ, R10.reuse.H0_H0 ;  /* 0x2000000aff277230 */ /* 0x100fe40000004100 */
[----:B------:R-:W-:Y:S01]  /*f530*/  FMUL.FTZ R37, R48, R38 ;  /* 0x0000002630257220 */ /* 0x000fe20000410000 */
[----:B------:R-:W-:Y:S01]  /*f540*/  FFMA.FTZ R25, R50, R4, R25 ;  /* 0x0000000432197223 */ /* 0x000fe20000010019 */
[----:B------:R-:W-:Y:S01]  /*f550*/  FFMA.FTZ R33, R48, R34, -R33 ;  /* 0x0000002230217223 */ /* 0x000fe20000010821 */
        /* <DEDUP_REMOVED lines=8> */
[--C-:B------:R-:W-:Y:S02]  /*f5e0*/  HADD2.F32 R41, -RZ, R11.reuse.H0_H0 ;  /* 0x2000000bff297230 */ /* 0x100fe40000004100 */
[-C--:B------:R-:W-:Y:S01]  /*f5f0*/  FMUL.FTZ R4, R51, R39.reuse ;  /* 0x0000002733047220 */ /* 0x080fe20000410000 */
[----:B------:R-:W-:Y:S01]  /*f600*/  FMUL.FTZ R38, R47, R39 ;  /* 0x000000272f267220 */ /* 0x000fe20000410000 */
[-C--:B------:R-:W-:Y:S01]  /*f610*/  FMUL.FTZ R5, R48, R10.reuse ;  /* 0x0000000a30057220 */ /* 0x080fe20000410000 */
[----:B------:R-:W-:Y:S01]  /*f620*/  FMUL.FTZ R9, R46, R10 ;  /* 0x0000000a2e097220 */ /* 0x000fe20000410000 */
[----:B------:R-:W-:-:S02]  /*f630*/  HADD2.F32 R11, -RZ, R11.H1_H1 ;  /* 0x3000000bff0b7230 */ /* 0x000fc40000004100 */
[----:B------:R-:W-:Y:S01]  /*f640*/  FFMA.FTZ R37, R52, R34, R37 ;  /* 0x0000002234257223 */ /* 0x000fe20000010025 */
[----:B------:R-:W-:Y:S02]  /*f650*/  HADD2.F32 R10, -RZ, R31.H1_H1 ;  /* 0x3000001fff0a7230 */ /* 0x000fe40000004100 */
[-C--:B------:R-:W-:Y:S01]  /*f660*/  FFMA.FTZ R34, R47, R35.reuse, -R4 ;  /* 0x000000232f227223 */ /* 0x080fe20000010804 */
[----:B------:R-:W-:Y:S02]  /*f670*/  HADD2.F32 R39, -RZ, R32.H1_H1 ;  /* 0x30000020ff277230 */ /* 0x000fe40000004100 */
[----:B------:R-:W-:Y:S01]  /*f680*/  FFMA.FTZ R38, R51, R35, R38 ;  /* 0x0000002333267223 */ /* 0x000fe20000010026 */
[----:B------:R-:W-:Y:S02]  /*f690*/  HADD2.F32 R8, -RZ, R27.H1_H1 ;  /* 0x3000001bff087230 */ /* 0x000fe40000004100 */
[----:B------:R-:W-:Y:S01]  /*f6a0*/  FFMA.FTZ R35, R46, R6, -R5 ;  /* 0x000000062e237223 */ /* 0x000fe20000010805 */
[----:B------:R-:W-:-:S02]  /*f6b0*/  HADD2.F32 R31, -RZ, R28.H1_H1 ;  /* 0x3000001cff1f7230 */ /* 0x000fc40000004100 */
[----:B------:R-:W-:Y:S01]  /*f6c0*/  FFMA.FTZ R27, R48, R6, R9 ;  /* 0x00000006301b7223 */ /* 0x000fe20000010009 */
[--C-:B------:R-:W-:Y:S02]  /*f6d0*/  HADD2.F32 R36, -RZ, R7.reuse.H0_H0 ;  /* 0x20000007ff247230 */ /* 0x100fe40000004100 */
[----:B------:R-:W-:Y:S01]  /*f6e0*/  FMUL.FTZ R5, R10, R41 ;  /* 0x000000290a057220 */ /* 0x000fe20000410000 */
[----:B------:R-:W-:Y:S02]  /*f6f0*/  HADD2.F32 R7, -RZ, R7.H1_H1 ;  /* 0x30000007ff077230 */ /* 0x000fe40000004100 */
[----:B------:R-:W-:Y:S01]  /*f700*/  FMUL.FTZ R4, R39, R11 ;  /* 0x0000000b27047220 */ /* 0x000fe20000410000 */
[C---:B------:R-:W-:Y:S01]  /*f710*/  FMUL.FTZ R41, R8.reuse, R41 ;  /* 0x0000002908297220 */ /* 0x040fe20000410000 */
[C---:B------:R-:W-:Y:S01]  /*f720*/  FMUL.FTZ R6, R31.reuse, R11 ;  /* 0x0000000b1f067220 */ /* 0x040fe20000410000 */
[-C--:B------:R-:W-:Y:S01]  /*f730*/  FFMA.FTZ R11, R8, R36.reuse, -R5 ;  /* 0x00000024080b7223 */ /* 0x080fe20000010805 */
[-C--:B------:R-:W-:Y:S01]  /*f740*/  FFMA.FTZ R28, R31, R7.reuse, -R4 ;  /* 0x000000071f1c7223 */ /* 0x080fe20000010804 */
        /* <DEDUP_REMOVED lines=9> */
[----:B------:R-:W-:-:S02]  /*f7e0*/  F2FP.F16.F32.PACK_AB R10, R27, R38 ;  /* 0x000000261b0a723e */ /* 0x000fc400000000ff */
[----:B------:R-:W-:-:S05]  /*f7f0*/  F2FP.F16.F32.PACK_AB R11, R32, R41 ;  /* 0x00000029200b723e */ /* 0x000fca00000000ff */
[----:B------:R0:W-:Y:S02]  /*f800*/  STS.128 [R0+0x10400], R8 ;  /* 0x0104000800007388 */ /* 0x0001e40000000c00 */
.L_x_617:
[----:B------:R-:W-:Y:S05]  /*f810*/  BSYNC B1 ;  /* 0x0000000000017941 */ /* 0x000fea0003800000 */
.L_x_616:
[----:B------:R-:W-:Y:S05]  /*f820*/  @P2 BRA `(.L_x_589) ;  /* 0x0000000400582947 */ /* 0x000fea0003800000 */
[----:B------:R-:W-:Y:S01]  /*f830*/  LEA.HI R43, R43, R216, RZ, 0x1d ;  /* 0x000000d82b2b7211 */ /* 0x000fe200078fe8ff */
[----:B------:R-:W-:Y:S02]  /*f840*/  HADD2.F32 R33, -RZ, R3.H0_H0 ;  /* 0x20000003ff217230 */ /* 0x000fe40000004100 */
[--C-:B------:R-:W-:Y:S01]  /*f850*/  HADD2.F32 R35, -RZ, R15.reuse.H0_H0 ;  /* 0x2000000fff237230 */ /* 0x100fe20000004100 */
[----:B01234-:R-:W-:Y:S01]  /*f860*/  SHF.R.S32.HI R4, RZ, 0x1f, R43 ;  /* 0x0000001fff047819 */ /* 0x01ffe2000001142b */
[----:B------:R-:W-:Y:S01]  /*f870*/  HADD2.F32 R44, -RZ, R20.H0_H0 ;  /* 0x20000014ff2c7230 */ /* 0x000fe20000004100 */
[----:B------:R-:W-:Y:S01]  /*f880*/  SHF.L.U32 R0, R43, 0x3, RZ ;  /* 0x000000032b007819 */ /* 0x000fe200000006ff */
[----:B------:R-:W-:Y:S01]  /*f890*/  HADD2.F32 R38, -RZ, R12.H0_H0 ;  /* 0x2000000cff267230 */ /* 0x000fe20000004100 */
[----:B------:R-:W-:Y:S01]  /*f8a0*/  LEA.HI R4, R4, R43, RZ, 0x3 ;  /* 0x0000002b04047211 */ /* 0x000fe200078f18ff */
[----:B------:R-:W-:Y:S01]  /*f8b0*/  HADD2.F32 R46, -RZ, R15.H1_H1 ;  /* 0x3000000fff2e7230 */ /* 0x000fe20000004100 */
[----:B------:R-:W-:Y:S01]  /*f8c0*/  LOP3.LUT R0, R187, 0x38, R0, 0xf8, !PT ;  /* 0x00000038bb007812 */ /* 0x000fe200078ef800 */
[----:B------:R-:W-:-:S02]  /*f8d0*/  HADD2.F32 R42, -RZ, R3.H1_H1 ;  /* 0x30000003ff2a7230 */ /* 0x000fc40000004100 */
[----:B------:R-:W-:Y:S01]  /*f8e0*/  IMAD.SHL.U32 R4, R4, 0x400, RZ ;  /* 0x0000040004047824 */ /* 0x000fe200078e00ff */
[----:B------:R-:W-:Y:S01]  /*f8f0*/  LOP3.LUT R0, R0, R219, RZ, 0x3c, !PT ;  /* 0x000000db00007212 */ /* 0x000fe200078e3cff */
[----:B------:R-:W-:Y:S02]  /*f900*/  HADD2.F32 R37, -RZ, R20.H1_H1 ;  /* 0x30000014ff257230 */ /* 0x000fe40000004100 */
[----:B------:R-:W-:Y:S01]  /*f910*/  HADD2.F32 R39, -RZ, R21.H0_H0 ;  /* 0x20000015ff277230 */ /* 0x000fe20000004100 */
        /* <DEDUP_REMOVED lines=52> */
[-C--:B------:R-:W-:Y:S01]  /*fc60*/  FMUL.FTZ R5, R10, R32.reuse ;  /* 0x000000200a057220 */ /* 0x080fe20000410000 */
[----:B------:R-:W-:Y:S02]  /*fc70*/  HADD2.F32 R7, -RZ, R7.H1_H1 ;  /* 0x30000007ff077230 */ /* 0x000fe40000004100 */
[-C--:B------:R-:W-:Y:S01]  /*fc80*/  FMUL.FTZ R4, R31, R11.reuse ;  /* 0x0000000b1f047220 */ /* 0x080fe20000410000 */
        /* <DEDUP_REMOVED lines=16> */
.L_x_589:
[----:B------:R-:W-:Y:S05]  /*fd90*/  BSYNC B0 ;  /* 0x0000000000007941 */ /* 0x000fea0003800000 */
.L_x_567:
[----:B------:R-:W-:Y:S01]  /*fda0*/  @!PT LDS RZ, [RZ] ;  /* 0x00000000fffff984 */ /* 0x000fe20000000800 */
[----:B------:R-:W-:Y:S01]  /*fdb0*/  @!PT LDS RZ, [RZ] ;  /* 0x00000000fffff984 */ /* 0x000fe20000000800 */
[----:B------:R-:W-:Y:S01]  /*fdc0*/  @!PT LDS RZ, [RZ] ;  /* 0x00000000fffff984 */ /* 0x000fe20000000800 */
[----:B------:R-:W-:Y:S01]  /*fdd0*/  @!PT LDS RZ, [RZ] ;  /* 0x00000000fffff984 */ /* 0x000fe20000000800 */
[----:B------:R5:W-:Y:S06]  /*fde0*/  MEMBAR.ALL.CTA ;  /* 0x0000000000007992 */ /* 0x000bec0000008000 */
[----:B-----5:R-:W5:Y:S01]  /*fdf0*/  FENCE.VIEW.ASYNC.S ;  /* 0x00000000000073c6 */ /* 0x020f620000000000 */
[----:B------:R-:W-:Y:S05]  /*fe00*/  WARPSYNC.ALL ;  /* 0x0000000000007948 */ /* 0x000fea0003800000 */
[----:B-----5:R-:W-:Y:S06]  /*fe10*/  BAR.SYNC.DEFER_BLOCKING 0xd, 0x100 ;  /* 0x0344000000007b1d */ /* 0x020fec0000010000 */
.L_x_565:
[----:B------:R-:W-:-:S13]  /*fe20*/  ISETP.NE.AND P0, PT, R188, 0x3, PT ;  /* 0x00000003bc00780c */ /* 0x000fda0003f05270 */
[----:B------:R-:W-:Y:S05]  /*fe30*/  @!P0 BRA `(.L_x_618) ;  /* 0x0000000000048947 */ /* 0x000fea0003800000 */
[----:B------:R-:W-:Y:S01]  /*fe40*/  BPT.TRAP 0x1 ;  /* 0x000000040000795c */ /* 0x000fe20000300000 */
.L_x_618:
[----:B01234-:R-:W-:Y:S01]  /*fe50*/  IMAD R4, R192, 0x8, R2 ;  /* 0x00000008c0047824 */ /* 0x01ffe200078e0202 */
[----:B------:R-:W-:-:S04]  /*fe60*/  SHF.L.U32 R3, R194, 0x1f, RZ ;  /* 0x0000001fc2037819 */ /* 0x000fc800000006ff */
[----:B------:R0:W1:Y:S01]  /*fe70*/  SYNCS.PHASECHK.TRANS64.TRYWAIT P2, [R4+URZ+0x34830], R3 ;  /* 0x03483003040075a7 */ /* 0x000062000804017f */
[----:B------:R-:W-:Y:S05]  /*fe80*/  @!P0 BRA `(.L_x_619) ;  /* 0x0000000000048947 */ /* 0x000fea0003800000 */
[----:B------:R-:W-:Y:S01]  /*fe90*/  BPT.TRAP 0x1 ;  /* 0x000000040000795c */ /* 0x000fe20000300000 */
.L_x_619:
[----:B------:R-:W2:Y:S01]  /*fea0*/  S2R R0, SR_TID.X ;  /* 0x0000000000007919 */ /* 0x000ea20000002100 */
[----:B------:R-:W-:Y:S02]  /*feb0*/  MOV R151, RZ ;  /* 0x000000ff00977202 */ /* 0x000fe40000000f00 */
[----:B--2---:R-:W-:-:S04]  /*fec0*/  LOP3.LUT R0, R0, 0x7f, RZ, 0xc0, !PT ;  /* 0x0000007f00007812 */ /* 0x004fc800078ec0ff */
[----:B------:R-:W-:Y:S01]  /*fed0*/  ISETP.NE.AND P1, PT, R0, RZ, PT ;  /* 0x000000ff0000720c */ /* 0x000fe20003f25270 */
[----:B-1----:R-:W-:-:S12]  /*fee0*/  @P2 BRA `(.L_x_620) ;  /* 0x0000000000082947 */ /* 0x002fd80003800000 */
[----:B------:R-:W1:Y:S02]  /*fef0*/  SYNCS.PHASECHK.TRANS64.TRYWAIT P2, [R4+URZ+0x34830], R3 ;  /* 0x03483003040075a7 */ /* 0x000e64000804017f */
[----:B-1----:R-:W-:Y:S05]  /*ff00*/  @!P2 BRA `(.L_x_621) ;  /* 0x000000dc0064a947 */ /* 0x002fea0003800000 */
.L_x_620:
[----:B------:R-:W-:Y:S05]  /*ff10*/  WARPSYNC.ALL ;  /* 0x0000000000007948 */ /* 0x000fea0003800000 */
[----:B------:R-:W-:Y:S01]  /*ff20*/  VIADD R0, R2, 0x1c400 ;  /* 0x0001c40002007836 */ /* 0x000fe20000000000 */
[----:B------:R-:W-:Y:S01]  /*ff30*/  R2UR UR4, R40 ;  /* 0x00000000280472ca */ /* 0x000fe200000e0000 */
[----:B------:R-:W-:Y:S01]  /*ff40*/  UMOV UR9, 0x40000040 ;  /* 0x4000004000097882 */ /* 0x000fe20000000000 */
[----:B------:R-:W-:Y:S01]  /*ff50*/  MOV R9, 0x40000040 ;  /* 0x4000004000097802 */ /* 0x000fe20000000f00 */
[----:B------:R-:W-:Y:S01]  /*ff60*/  WARPGROUP.ARRIVE ;  /* 0x00000000000079c5 */ /* 0x000fe20000000000 */
[----:B------:R-:W-:Y:S01]  /*ff70*/  SHF.R.U32.HI R0, RZ, 0x4, R0 ;  /* 0x00000004ff007819 */ /* 0x000fe20000011600 */
[----:B------:R-:W-:Y:S01]  /*ff80*/  UMOV UR57, 0x40000040 ;  /* 0x4000004000397882 */ /* 0x000fe20000000000 */
[----:B------:R-:W-:Y:S01]  /*ff90*/  R2UR UR11, R9 ;  /* 0x00000000090b72ca */ /* 0x000fe200000e0000 */
[----:B------:R-:W-:Y:S01]  /*ffa0*/  UMOV UR53, 0x40000040 ;  /* 0x4000004000357882 */ /* 0x000fe20000000000 */
[----:B------:R-:W-:Y:S01]  /*ffb0*/  LOP3.LUT R0, R0, 0x3fff, RZ, 0xc0, !PT ;  /* 0x00003fff00007812 */ /* 0x000fe200078ec0ff */
[----:B------:R-:W-:Y:S01]  /*ffc0*/  UMOV UR49, 0x40000040 ;  /* 0x4000004000317882 */ /* 0x000fe20000000000 */
[----:B------:R-:W-:Y:S01]  /*ffd0*/  MOV R11, 0x40000040 ;  /* 0x40000040000b7802 */ /* 0x000fe20000000f00 */
[----:B------:R-:W-:Y:S01]  /*ffe0*/  UMOV UR45, 0x40000040 ;  /* 0x40000040002d7882 */ /* 0x000fe20000000000 */
[----:B------:R-:W-:Y:S01]  /*fff0*/  LOP3.LUT R7, R0, 0x10000, RZ, 0xfc, !PT ;  /* 0x0001000000077812 */ /* 0x000fe200078efcff */
[----:B------:R-:W-:Y:S01]  /*10000*/  ULOP3.LUT UR4, UR4, 0x10000, URZ, 0xfc, !UPT ;  /* 0x0001000004047892 */ /* 0x000fe2000f8efc3f */
[----:B------:R-:W-:Y:S01]  /*10010*/  MOV R13, UR9 ;  /* 0x00000009000d7c02 */ /* 0x000fe20008000f00 */
[----:B------:R-:W-:Y:S01]  /*10020*/  UMOV UR41, 0x40000040 ;  /* 0x4000004000297882 */ /* 0x000fe20000000000 */
[----:B------:R-:W-:Y:S01]  /*10030*/  MOV R9, 0x40000040 ;  /* 0x4000004000097802 */ /* 0x000fe20000000f00 */
[----:B------:R-:W-:Y:S01]  /*10040*/  IMAD R8, R192, 0xc00, R7 ;  /* 0x00000c00c0087824 */ /* 0x000fe200078e0207 */
[----:B------:R-:W-:Y:S01]  /*10050*/  UIADD3 UR5, UR4, 0x2, URZ ;  /* 0x0000000204057890 */ /* 0x000fe2000fffe03f */
[----:B01----:R-:W-:Y:S01]  /*10060*/  IMAD.IADD R3, R221, 0x1, R152 ;  /* 0x00000001dd037824 */ /* 0x003fe200078e0298 */
[----:B------:R-:W-:Y:S01]  /*10070*/  UMOV UR8, UR4 ;  /* 0x0000000400087c82 */ /* 0x000fe20008000000 */
[C---:B------:R-:W-:Y:S01]  /*10080*/  VIADD R10, R8.reuse, 0x2 ;  /* 0x00000002080a7836 */ /* 0x040fe20000000000 */
[----:B------:R-:W-:Y:S01]  /*10090*/  R2UR UR10, R8 ;  /* 0x00000000080a72ca */ /* 0x000fe200000e0000 */
[----:B------:R-:W-:Y:S01]  /*100a0*/  IMAD.U32 R12, RZ, RZ, UR8 ;  /* 0x00000008ff0c7e24 */ /* 0x000fe2000f8e00ff */
[----:B------:R-:W-:Y:S01]  /*100b0*/  UIADD3 UR56, UR4, 0x406, URZ ;  /* 0x0000040604387890 */ /* 0x000fe2000fffe03f */
[----:B------:R-:W-:Y:S01]  /*100c0*/  R2UR UR43, R9 ;  /* 0x00000000092b72ca */ /* 0x000fe200000e0000 */
[----:B------:R-:W-:Y:S01]  /*100d0*/  UIADD3 UR52, UR4, 0x800, URZ ;  /* 0x0000080004347890 */ /* 0x000fe2000fffe03f */
[----:B------:R-:W-:Y:S01]  /*100e0*/  IMAD R6, R202, -0x80, R3 ;  /* 0xffffff80ca067824 */ /* 0x000fe200078e0203 */
[----:B------:R0:W-:Y:S01]  /*100f0*/  STL.64 [R1+0x30], R12 ;  /* 0x0000300c01007387 */ /* 0x0001e20000100a00 */
[----:B------:R-:W-:Y:S01]  /*10100*/  UIADD3 UR48, UR4, 0x802, URZ ;  /* 0x0000080204307890 */ /* 0x000fe2000fffe03f */
[----:B------:R-:W-:Y:S01]  /*10110*/  P2R R20, PR, RZ, 0x2 ;  /* 0x00000002ff147803 */ /* 0x000fe20000000000 */
[----:B------:R-:W-:Y:S01]  /*10120*/  UIADD3 UR44, UR4, 0x804, URZ ;  /* 0x00000804042c7890 */ /* 0x000fe2000fffe03f */
[C---:B------:R-:W-:Y:S01]  /*10130*/  ISETP.GT.AND P4, PT, R6.reuse, RZ, PT ;  /* 0x000000ff0600720c */ /* 0x040fe20003f84270 */
[----:B------:R-:W-:Y:S01]  /*10140*/  UIADD3 UR40, UR4, 0x806, URZ ;  /* 0x0000080604287890 */ /* 0x000fe2000fffe03f */
[----:B------:R-:W-:Y:S01]  /*10150*/  ISETP.GT.AND P3, PT, R6, 0x1, PT ;  /* 0x000000010600780c */ /* 0x000fe20003f64270 */
[----:B------:R-:W-:Y:S01]  /*10160*/  HGMMA.64x128x16.F32 R24, gdesc[UR8], RZ, !UPT, gsb0 ;  /* 0x01e00000081879f0 */ /* 0x000fe2000c0008ff */
[----:B------:R-:W-:Y:S01]  /*10170*/  R2UR UR10, R10 ;  /* 0x000000000a0a72ca */ /* 0x000fe200000e0000 */
[----:B------:R-:W-:Y:S01]  /*10180*/  UMOV UR8, UR5 ;  /* 0x0000000500087c82 */ /* 0x000fe20008000000 */
[----:B------:R-:W-:Y:S01]  /*10190*/  R2UR UR11, R11 ;  /* 0x000000000b0b72ca */ /* 0x000fe200000e0000 */
[----:B------:R-:W-:Y:S01]  /*101a0*/  UMOV UR9, 0x40000040 ;  /* 0x4000004000097882 */ /* 0x000fe20000000000 */
[----:B------:R-:W-:Y:S01]  /*101b0*/  VIADD R10, R8, 0x4 ;  /* 0x00000004080a7836 */ /* 0x000fe20000000000 */
[----:B------:R-:W-:Y:S01]  /*101c0*/  MOV R11, 0x40000040 ;  /* 0x40000040000b7802 */ /* 0x000fe20000000f00 */
[----:B------:R-:W-:Y:S01]  /*101d0*/  UIADD3 UR5, UR4, 0x4, URZ ;  /* 0x0000000404057890 */ /* 0x000fe2000fffe03f */
[----:B0-----:R-:W-:Y:S01]  /*101e0*/  IMAD.U32 R12, RZ, RZ, UR8 ;  /* 0x00000008ff0c7e24 */ /* 0x001fe2000f8e00ff */
[----:B------:R-:W-:Y:S01]  /*101f0*/  MOV R13, UR9 ;  /* 0x00000009000d7c02 */ /* 0x000fe20008000f00 */
[----:B------:R-:W-:Y:S01]  /*10200*/  BSSY B0, `(.L_x_622) ;  /* 0x00004b1000007945 */ /* 0x000fe20003800000 */
[C---:B------:R-:W-:Y:S01]  /*10210*/  ISETP.GT.AND P2, PT, R6.reuse, 0x8, PT ;  /* 0x000000080600780c */ /* 0x040fe20003f44270 */
[--C-:B------:R-:W-:Y:S01]  /*10220*/  IMAD.MOV.U32 R149, RZ, RZ, R151.reuse ;  /* 0x000000ffff957224 */ /* 0x100fe200078e0097 */
[C---:B------:R-:W-:Y:S01]  /*10230*/  ISETP.GT.AND P6, PT, R6.reuse, 0x9, PT ;  /* 0x000000090600780c */ /* 0x040fe20003fc4270 */
[----:B------:R0:W-:Y:S01]  /*10240*/  STL.64 [R1+0x28], R12 ;  /* 0x0000280c01007387 */ /* 0x0001e20000100a00 */
[C---:B------:R-:W-:Y:S01]  /*10250*/  ISETP.GT.AND P5, PT, R6.reuse, 0x10, PT ;  /* 0x000000100600780c */ /* 0x040fe20003fa4270 */
[--C-:B-----5:R-:W-:Y:S01]  /*10260*/  IMAD.MOV.U32 R147, RZ, RZ, R151.reuse ;  /* 0x000000ffff937224 */ /* 0x120fe200078e0097 */
[C---:B------:R-:W-:Y:S01]  /*10270*/  ISETP.GT.AND P1, PT, R6.reuse, 0x59, PT ;  /* 0x000000590600780c */ /* 0x040fe20003f24270 */
[--C-:B------:R-:W-:Y:S01]  /*10280*/  IMAD.MOV.U32 R145, RZ, RZ, R151.reuse ;  /* 0x000000ffff917224 */ /* 0x100fe200078e0097 */
[----:B------:R-:W-:Y:S01]  /*10290*/  P2R R14, PR, RZ, 0x1 ;  /* 0x00000001ff0e7803 */ /* 0x000fe20000000000 */
[--C-:B------:R-:W-:Y:S01]  /*102a0*/  IMAD.MOV.U32 R143, RZ, RZ, R151.reuse ;  /* 0x000000ffff8f7224 */ /* 0x100fe200078e0097 */
[----:B------:R-:W-:Y:S01]  /*102b0*/  ISETP.GT.AND P0, PT, R6, 0x60, PT ;  /* 0x000000600600780c */ /* 0x000fe20003f04270 */
[----:B------:R-:W-:Y:S01]  /*102c0*/  IMAD.MOV.U32 R141, RZ, RZ, R151 ;  /* 0x000000ffff8d7224 */ /* 0x000fe200078e0097 */
[----:B------:R-:W-:-:S02]  /*102d0*/  MOV R150, R151 ;  /* 0x0000009700967202 */ /* 0x000fc40000000f00 */
[-C--:B------:R-:W-:Y:S02]  /*102e0*/  MOV R148, R151.reuse ;  /* 0x0000009700947202 */ /* 0x080fe40000000f00 */
[-C--:B------:R-:W-:Y:S02]  /*102f0*/  MOV R146, R151.reuse ;  /* 0x0000009700927202 */ /* 0x080fe40000000f00 */
[-C--:B------:R-:W-:Y:S02]  /*10300*/  MOV R144, R151.reuse ;  /* 0x0000009700907202 */ /* 0x080fe40000000f00 */
[-C--:B------:R-:W-:Y:S02]  /*10310*/  MOV R142, R151.reuse ;  /* 0x00000097008e7202 */ /* 0x080fe40000000f00 */
[-C--:B------:R-:W-:Y:S02]  /*10320*/  MOV R140, R151.reuse ;  /* 0x00000097008c7202 */ /* 0x080fe40000000f00 */
        /* <DEDUP_REMOVED lines=25> */
[----:B------:R-:W-:Y:S01]  /*104c0*/  MOV R88, R151 ;  /* 0x0000009700587202 */ /* 0x000fe20000000f00 */
[----:B------:R-:W-:Y:S02]  /*104d0*/  WARPGROUP.DEPBAR.LE gsb0, 0x0 ;  /* 0x00008000000079c5 */ /* 0x000fe40000010000 */
[----:B------:R-:W-:-:S06]  /*104e0*/  WARPGROUP.ARRIVE ;  /* 0x00000000000079c5 */ /* 0x000fcc0000000000 */
[----:B------:R-:W-:Y:S01]  /*104f0*/  HGMMA.64x128x16.F32 R24, gdesc[UR8], R24, gsb0 ;  /* 0x01e00000081879f0 */ /* 0x000fe20008000818 */
        /* <DEDUP_REMOVED lines=8> */
[----:B------:R-:W-:-:S05]  /*10580*/  MOV R13, UR9 ;  /* 0x00000009000d7c02 */ /* 0x000fca0008000f00 */
[----:B------:R0:W-:Y:S01]  /*10590*/  STL.64 [R1+0x20], R12 ;  /* 0x0000200c01007387 */ /* 0x0001e20000100a00 */
        /* <DEDUP_REMOVED lines=38> */
[----:B------:R-:W-:-:S04]  /*10800*/  ULDC UR4, c[0x0][0x988] ;  /* 0x0002620000047ab9 */ /* 0x000fc80000000800 */
        /* <DEDUP_REMOVED lines=10> */
[----:B0-----:R-:W-:Y:S01]  /*108b0*/  IMAD.U32 R12, RZ, RZ, UR8 ;  /* 0x00000008ff0c7e24 */ /* 0x001fe2000f8e00ff */
[----:B------:R-:W-:Y:S02]  /*108c0*/  MOV R13, UR9 ;  /* 0x00000009000d7c02 */ /* 0x000fe40008000f00 */
[----:B------:R-:W-:Y:S01]  /*108d0*/  R2UR UR58, R10 ;  /* 0x000000000a3a72ca */ /* 0x000fe200000e0000 */
[----:B------:R-:W-:Y:S01]  /*108e0*/  VIADD R10, R8, 0x800 ;  /* 0x00000800080a7836 */ /* 0x000fe20000000000 */
[----:B------:R-:W-:Y:S01]  /*108f0*/  R2UR UR59, R11 ;  /* 0x000000000b3b72ca */ /* 0x000fe200000e0000 */
[----:B------:R0:W-:Y:S01]  /*10900*/  STL.64 [R1], R12 ;  /* 0x0000000c01007387 */ /* 0x0001e20000100a00 */
[----:B------:R-:W-:-:S02]  /*10910*/  MOV R11, 0x40000040 ;  /* 0x40000040000b7802 */ /* 0x000fc40000000f00 */
[----:B------:R-:W-:Y:S01]  /*10920*/  R2UR UR54, R10 ;  /* 0x000000000a3672ca */ /* 0x000fe200000e0000 */
[----:B------:R-:W-:Y:S01]  /*10930*/  VIADD R10, R8, 0x802 ;  /* 0x00000802080a7836 */ /* 0x000fe20000000000 */
[----:B------:R-:W-:Y:S02]  /*10940*/  R2UR UR55, R11 ;  /* 0x000000000b3772ca */ /* 0x000fe400000e0000 */
[----:B------:R-:W-:Y:S02]  /*10950*/  MOV R11, 0x40000040 ;  /* 0x40000040000b7802 */ /* 0x000fe40000000f00 */
[----:B------:R-:W-:Y:S01]  /*10960*/  R2UR UR50, R10 ;  /* 0x000000000a3272ca */ /* 0x000fe200000e0000 */
[C---:B------:R-:W-:Y:S01]  /*10970*/  VIADD R10, R8.reuse, 0x804 ;  /* 0x00000804080a7836 */ /* 0x040fe20000000000 */
[----:B------:R-:W-:Y:S01]  /*10980*/  R2UR UR51, R11 ;  /* 0x000000000b3372ca */ /* 0x000fe200000e0000 */
[----:B------:R-:W-:Y:S01]  /*10990*/  VIADD R8, R8, 0x806 ;  /* 0x0000080608087836 */ /* 0x000fe20000000000 */
[----:B------:R-:W-:-:S02]  /*109a0*/  MOV R11, 0x40000040 ;  /* 0x40000040000b7802 */ /* 0x000fc40000000f00 */
[----:B------:R-:W-:Y:S02]  /*109b0*/  R2UR UR46, R10 ;  /* 0x000000000a2e72ca */ /* 0x000fe400000e0000 */
[----:B------:R-:W-:Y:S02]  /*109c0*/  R2UR UR47, R11 ;  /* 0x000000000b2f72ca */ /* 0x000fe400000e0000 */
[----:B------:R-:W-:Y:S01]  /*109d0*/  R2UR UR42, R8 ;  /* 0x00000000082a72ca */ /* 0x000fe200000e0000 */
        /* <DEDUP_REMOVED lines=17> */
[----:B------:R-:W-:Y:S01]  /*10af0*/  HGMMA.64x128x16.F32 R24, gdesc[UR40], R24, gsb0 ;  /* 0x01e00000281879f0 */ /* 0x000fe20008000818 */
[----:B------:R-:W-:Y:S02]  /*10b00*/  ULDC UR42, c[0x0][0x988] ;  /* 0x00026200002a7ab9 */ /* 0x000fe40000000800 */
        /* <DEDUP_REMOVED lines=31> */
[----:B0-----:R-:W-:Y:S02]  /*10d00*/  FSEL R13, R38, -INF , P3 ;  /* 0xff800000260d7808 */ /* 0x001fe40001800000 */
        /* <DEDUP_REMOVED lines=51> */
[----:B------:R-:W-:Y:S02]  /*11040*/  ISETP.GT.AND P1, PT, R6, 0x61, PT ;  /* 0x000000610600780c */ /* 0x000fe40003f24270 */
[----:B------:R-:W-:Y:S02]  /*11050*/  FSEL R107, R72, -INF , P0 ;  /* 0xff800000486b7808 */ /* 0x000fe40000000000 */
[----:B------:R-:W-:Y:S02]  /*11060*/  FMNMX.FTZ R0, R105, R0, !PT ;  /* 0x0000000069007209 */ /* 0x000fe40007810000 */
        /* <DEDUP_REMOVED lines=9> */
[----:B------:R-:W-:Y:S02]  /*11100*/  FMNMX.FTZ R0, R109, R0, !PT ;  /* 0x000000006d007209 */ /* 0x000fe40007810000 */
[----:B------:R-:W-:Y:S02]  /*11110*/  ISETP.GT.AND P3, PT, R6, 0x70, PT ;  /* 0x000000700600780c */ /* 0x000fe40003f64270 */
[----:B------:R-:W-:Y:S02]  /*11120*/  FSEL R41, R66, -INF , P4 ;  /* 0xff80000042297808 */ /* 0x000fe40002000000 */
[----:B------:R-:W-:Y:S02]  /*11130*/  FSEL R113, R80, -INF , P3 ;  /* 0xff80000050717808 */ /* 0x000fe40001800000 */
[----:B------:R-:W-:Y:S02]  /*11140*/  FMNMX.FTZ R0, R111, R0, !PT ;  /* 0x000000006f007209 */ /* 0x000fe40007810000 */
[----:B------:R-:W-:-:S02]  /*11150*/  ISETP.GT.AND P4, PT, R6, 0x71, PT ;  /* 0x000000710600780c */ /* 0x000fc40003f84270 */
[----:B------:R-:W-:Y:S02]  /*11160*/  FSEL R63, R63, -INF , P5 ;  /* 0xff8000003f3f7808 */ /* 0x000fe40002800000 */
[----:B------:R-:W-:Y:S02]  /*11170*/  FSEL R117, R81, -INF , P4 ;  /* 0xff80000051757808 */ /* 0x000fe40002000000 */
[----:B------:R-:W-:Y:S02]  /*11180*/  FMNMX.FTZ R0, R113, R0, !PT ;  /* 0x0000000071007209 */ /* 0x000fe40007810000 */
[----:B------:R-:W-:Y:S02]  /*11190*/  ISETP.GT.AND P5, PT, R6, 0x78, PT ;  /* 0x000000780600780c */ /* 0x000fe40003fa4270 */
[----:B------:R-:W-:Y:S02]  /*111a0*/  FSEL R37, R62, -INF , P6 ;  /* 0xff8000003e257808 */ /* 0x000fe40003000000 */
[----:B------:R-:W-:-:S02]  /*111b0*/  FSEL R115, R84, -INF , P5 ;  /* 0xff80000054737808 */ /* 0x000fc40002800000 */
[----:B------:R-:W-:Y:S02]  /*111c0*/  FMNMX.FTZ R0, R117, R0, !PT ;  /* 0x0000000075007209 */ /* 0x000fe40007810000 */
[----:B------:R-:W-:Y:S02]  /*111d0*/  ISETP.GT.AND P6, PT, R6, 0x79, PT ;  /* 0x000000790600780c */ /* 0x000fe40003fc4270 */
[----:B------:R-:W-:Y:S02]  /*111e0*/  FMNMX.FTZ R0, R115, R0, !PT ;  /* 0x0000000073007209 */ /* 0x000fe40007810000 */
[----:B------:R-:W-:Y:S02]  /*111f0*/  FSEL R85, R85, -INF , P6 ;  /* 0xff80000055557808 */ /* 0x000fe40003000000 */
[----:B------:R-:W-:Y:S02]  /*11200*/  P2R R26, PR, RZ, 0x1 ;  /* 0x00000001ff1a7803 */ /* 0x000fe40000000000 */
[----:B------:R-:W-:-:S02]  /*11210*/  FMNMX.FTZ R8, R85, R0, !PT ;  /* 0x0000000055087209 */ /* 0x000fc40007810000 */
[C---:B------:R-:W-:Y:S02]  /*11220*/  ISETP.GT.AND P0, PT, R6.reuse, 0x59, PT ;  /* 0x000000590600780c */ /* 0x040fe40003f04270 */
[----:B------:R-:W-:Y:S01]  /*11230*/  P2R R28, PR, RZ, 0x2 ;  /* 0x00000002ff1c7803 */ /* 0x000fe20000000000 */
[----:B------:R-:W0:Y:S01]  /*11240*/  SHFL.BFLY PT, R3, R8, 0x2, 0x1f ;  /* 0x0c401f0008037f89 */ /* 0x000e2200000e0000 */
[----:B------:R-:W-:Y:S02]  /*11250*/  ISETP.GT.AND P1, PT, R6, 0x60, PT ;  /* 0x000000600600780c */ /* 0x000fe40003f24270 */
[----:B------:R-:W-:Y:S02]  /*11260*/  MOV R0, UR4 ;  /* 0x0000000400007c02 */ /* 0x000fe40008000f00 */
[----:B------:R-:W-:Y:S02]  /*11270*/  FSEL R71, R71, -INF , P0 ;  /* 0xff80000047477808 */ /* 0x000fe40000000000 */
[----:B------:R-:W-:-:S02]  /*11280*/  FSEL R65, R74, -INF , P1 ;  /* 0xff8000004a417808 */ /* 0x000fc40000800000 */
[----:B------:R-:W-:Y:S02]  /*11290*/  ISETP.NE.AND P1, PT, R28, RZ, PT ;  /* 0x000000ff1c00720c */ /* 0x000fe40003f25270 */
[----:B------:R-:W-:Y:S02]  /*112a0*/  P2R R24, PR, RZ, 0x4 ;  /* 0x00000004ff187803 */ /* 0x000fe40000000000 */
[----:B------:R-:W-:Y:S02]  /*112b0*/  ISETP.NE.AND P0, PT, R26, RZ, PT ;  /* 0x000000ff1a00720c */ /* 0x000fe40003f05270 */
[----:B------:R-:W-:Y:S02]  /*112c0*/  FSEL R75, R75, -INF , P1 ;  /* 0xff8000004b4b7808 */ /* 0x000fe40000800000 */
[----:B------:R-:W-:Y:S02]  /*112d0*/  FSEL R69, R78, -INF , P0 ;  /* 0xff8000004e457808 */ /* 0x000fe40000000000 */
[----:B------:R-:W-:-:S02]  /*112e0*/  FSEL R83, R83, -INF , P4 ;  /* 0xff80000053537808 */ /* 0x000fc40002000000 */
[----:B------:R-:W-:Y:S02]  /*112f0*/  FSEL R87, R87, -INF , P6 ;  /* 0xff80000057577808 */ /* 0x000fe40003000000 */
[----:B------:R-:W-:Y:S02]  /*11300*/  ISETP.NE.AND P0, PT, R14, RZ, PT ;  /* 0x000000ff0e00720c */ /* 0x000fe40003f05270 */
[----:B0-----:R-:W-:Y:S02]  /*11310*/  FMNMX.FTZ R10, R8, R3, !PT ;  /* 0x00000003080a7209 */ /* 0x001fe40007810000 */
[----:B------:R-:W-:Y:S02]  /*11320*/  FMNMX.FTZ R8, R5, R27, !PT ;  /* 0x0000001b05087209 */ /* 0x000fe40007810000 */
[----:B------:R-:W-:Y:S01]  /*11330*/  ISETP.NE.AND P1, PT, R20, RZ, PT ;  /* 0x000000ff1400720c */ /* 0x000fe20003f25270 */
[----:B------:R-:W0:Y:S01]  /*11340*/  SHFL.BFLY PT, R3, R10, 0x1, 0x1f ;  /* 0x0c201f000a037f89 */ /* 0x000e2200000e0000 */
[----:B------:R-:W-:-:S04]  /*11350*/  FMNMX.FTZ R8, R9, R8, !PT ;  /* 0x0000000809087209 */ /* 0x000fc80007810000 */
        /* <DEDUP_REMOVED lines=37> */
[--C-:B------:R-:W-:Y:S01]  /*115b0*/  FFMA.FTZ R119, R139, R0, -R6.reuse ;  /* 0x000000008b777223 */ /* 0x100fe20000010806 */
[----:B------:R-:W-:Y:S01]  /*115c0*/  FMNMX.FTZ R8, R59, R8, !PT ;  /* 0x000000083b087209 */ /* 0x000fe20007810000 */
[----:B------:R-:W0:Y:S01]  /*115d0*/  MUFU.EX2 R77, R77 ;  /* 0x0000004d004d7308 */ /* 0x000e220000000800 */
[-CC-:B------:R-:W-:Y:S01]  /*115e0*/  FFMA.FTZ R178, R129, R0.reuse, -R6.reuse ;  /* 0x0000000081b27223 */ /* 0x180fe20000010806 */
[--C-:B------:R-:W-:Y:S01]  /*115f0*/  FFMA.FTZ R121, R121, R0, -R6.reuse ;  /* 0x0000000079797223 */ /* 0x100fe20000010806 */
[----:B------:R-:W-:Y:S01]  /*11600*/  FMNMX.FTZ R8, R37, R8, !PT ;  /* 0x0000000825087209 */ /* 0x000fe20007810000 */
[-CC-:B------:R-:W-:Y:S01]  /*11610*/  FFMA.FTZ R172, R127, R0.reuse, -R6.reuse ;  /* 0x000000007fac7223 */ /* 0x180fe20000010806 */
[-CC-:B------:R-:W-:Y:S01]  /*11620*/  FFMA.FTZ R123, R123, R0.reuse, -R6.reuse ;  /* 0x000000007b7b7223 */ /* 0x180fe20000010806 */
[--C-:B------:R-:W-:Y:S01]  /*11630*/  FFMA.FTZ R174, R125, R0, -R6.reuse ;  /* 0x000000007dae7223 */ /* 0x100fe20000010806 */
[----:B------:R-:W-:Y:S01]  /*11640*/  FMNMX.FTZ R8, R63, R8, !PT ;  /* 0x000000083f087209 */ /* 0x000fe20007810000 */
[----:B------:R2:W-:Y:S01]  /*11650*/  MUFU.EX2 R79, R10 ;  /* 0x0000000a004f7308 */ /* 0x0005e20000000800 */
[-CC-:B------:R-:W-:Y:S01]  /*11660*/  FFMA.FTZ R95, R95, R0.reuse, -R6.reuse ;  /* 0x000000005f5f7223 */ /* 0x180fe20000010806 */
[--C-:B------:R-:W-:Y:S01]  /*11670*/  FFMA.FTZ R97, R97, R0, -R6.reuse ;  /* 0x0000000061617223 */ /* 0x100fe20000010806 */
[----:B------:R-:W-:Y:S01]  /*11680*/  FMNMX.FTZ R8, R41, R8, !PT ;  /* 0x0000000829087209 */ /* 0x000fe20007810000 */
[-CC-:B------:R-:W-:Y:S01]  /*11690*/  FFMA.FTZ R57, R57, R0.reuse, -R6.reuse ;  /* 0x0000000039397223 */ /* 0x180fe20000010806 */
[-CC-:B------:R-:W-:Y:S01]  /*116a0*/  FFMA.FTZ R154, R103, R0.reuse, -R6.reuse ;  /* 0x00000000679a7223 */ /* 0x180fe20000010806 */
[--C-:B------:R-:W-:Y:S01]  /*116b0*/  FFMA.FTZ R61, R105, R0, -R6.reuse ;  /* 0x00000000693d7223 */ /* 0x100fe20000010806 */
[----:B------:R-:W-:Y:S01]  /*116c0*/  FMNMX.FTZ R8, R67, R8, !PT ;  /* 0x0000000843087209 */ /* 0x000fe20007810000 */
[----:B------:R-:W3:Y:S01]  /*116d0*/  MUFU.EX2 R182, R182 ;  /* 0x000000b600b67308 */ /* 0x000ee20000000800 */
[-CC-:B--2---:R-:W-:Y:S01]  /*116e0*/  FFMA.FTZ R10, R53, R0.reuse, -R6.reuse ;  /* 0x00000000350a7223 */ /* 0x184fe20000010806 */
[--C-:B------:R-:W-:Y:S01]  /*116f0*/  FFMA.FTZ R53, R91, R0, -R6.reuse ;  /* 0x000000005b357223 */ /* 0x100fe20000010806 */
[----:B------:R-:W-:Y:S01]  /*11700*/  FMNMX.FTZ R8, R45, R8, !PT ;  /* 0x000000082d087209 */ /* 0x000fe20007810000 */
[-CC-:B------:R-:W-:Y:S01]  /*11710*/  FFMA.FTZ R156, R107, R0.reuse, -R6.reuse ;  /* 0x000000006b9c7223 */ /* 0x180fe20000010806 */
[-CC-:B------:R-:W-:Y:S01]  /*11720*/  FFMA.FTZ R73, R73, R0.reuse, -R6.reuse ;  /* 0x0000000049497223 */ /* 0x180fe20000010806 */
[--C-:B------:R-:W-:Y:S01]  /*11730*/  FFMA.FTZ R158, R109, R0, -R6.reuse ;  /* 0x000000006d9e7223 */ /* 0x100fe20000010806 */
[----:B------:R-:W-:Y:S01]  /*11740*/  FMNMX.FTZ R8, R71, R8, !PT ;  /* 0x0000000847087209 */ /* 0x000fe20007810000 */
[-CC-:B------:R-:W-:Y:S01]  /*11750*/  FFMA.FTZ R91, R111, R0.reuse, -R6.reuse ;  /* 0x000000006f5b7223 */ /* 0x180fe20000010806 */
[-CC-:B------:R-:W-:Y:S01]  /*11760*/  FFMA.FTZ R160, R113, R0.reuse, -R6.reuse ;  /* 0x0000000071a07223 */ /* 0x180fe20000010806 */
[--C-:B------:R-:W-:Y:S01]  /*11770*/  FFMA.FTZ R117, R117, R0, -R6.reuse ;  /* 0x0000000075757223 */ /* 0x100fe20000010806 */
[----:B------:R-:W-:Y:S01]  /*11780*/  FMNMX.FTZ R8, R65, R8, !PT ;  /* 0x0000000841087209 */ /* 0x000fe20007810000 */
[-CC-:B------:R-:W-:Y:S01]  /*11790*/  FFMA.FTZ R162, R115, R0.reuse, -R6.reuse ;  /* 0x0000000073a27223 */ /* 0x180fe20000010806 */
[----:B------:R-:W-:Y:S01]  /*117a0*/  FFMA.FTZ R85, R85, R0, -R6 ;  /* 0x0000000055557223 */ /* 0x000fe20000010806 */
[----:B------:R-:W2:Y:S01]  /*117b0*/  MUFU.EX2 R81, R81 ;  /* 0x0000005100517308 */ /* 0x000ea20000000800 */
[----:B------:R-:W-:Y:S01]  /*117c0*/  FMNMX.FTZ R8, R75, R8, !PT ;  /* 0x000000084b087209 */ /* 0x000fe20007810000 */
[----:B------:R-:W-:-:S02]  /*117d0*/  IMAD.MOV.U32 R139, RZ, RZ, R151 ;  /* 0x000000ffff8b7224 */ /* 0x000fc400078e0097 */
[--C-:B------:R-:W-:Y:S01]  /*117e0*/  IMAD.MOV.U32 R137, RZ, RZ, R151.reuse ;  /* 0x000000ffff897224 */ /* 0x100fe200078e0097 */
[----:B------:R-:W-:Y:S01]  /*117f0*/  FMNMX.FTZ R8, R69, R8, !PT ;  /* 0x0000000845087209 */ /* 0x000fe20007810000 */
[--C-:B------:R-:W-:Y:S02]  /*11800*/  IMAD.MOV.U32 R135, RZ, RZ, R151.reuse ;  /* 0x000000ffff877224 */ /* 0x100fe400078e0097 */
[----:B------:R-:W4:Y:S01]  /*11810*/  MUFU.EX2 R176, R176 ;  /* 0x000000b000b07308 */ /* 0x000f220000000800 */
[----:B------:R-:W-:Y:S01]  /*11820*/  FMNMX.FTZ R8, R93, R8, !PT ;  /* 0x000000085d087209 */ /* 0x000fe20007810000 */
[--C-:B------:R-:W-:Y:S02]  /*11830*/  IMAD.MOV.U32 R133, RZ, RZ, R151.reuse ;  /* 0x000000ffff857224 */ /* 0x100fe400078e0097 */
[--C-:B------:R-:W-:Y:S01]  /*11840*/  IMAD.MOV.U32 R131, RZ, RZ, R151.reuse ;  /* 0x000000ffff837224 */ /* 0x100fe200078e0097 */
[----:B------:R-:W-:Y:S01]  /*11850*/  FMNMX.FTZ R8, R99, R8, !PT ;  /* 0x0000000863087209 */ /* 0x000fe20007810000 */
[----:B------:R-:W-:-:S02]  /*11860*/  IMAD.MOV.U32 R129, RZ, RZ, R151 ;  /* 0x000000ffff817224 */ /* 0x000fc400078e0097 */
[----:B------:R-:W1:Y:S01]  /*11870*/  MUFU.EX2 R119, R119 ;  /* 0x0000007700777308 */ /* 0x000e620000000800 */
[----:B------:R-:W-:Y:S01]  /*11880*/  FMNMX.FTZ R8, R83, R8, !PT ;  /* 0x0000000853087209 */ /* 0x000fe20007810000 */
[--C-:B------:R-:W-:Y:S02]  /*11890*/  IMAD.MOV.U32 R127, RZ, RZ, R151.reuse ;  /* 0x000000ffff7f7224 */ /* 0x100fe400078e0097 */
[--C-:B------:R-:W-:Y:S01]  /*118a0*/  IMAD.MOV.U32 R125, RZ, RZ, R151.reuse ;  /* 0x000000ffff7d7224 */ /* 0x100fe200078e0097 */
[----:B------:R-:W-:Y:S01]  /*118b0*/  FMNMX.FTZ R8, R89, R8, !PT ;  /* 0x0000000859087209 */ /* 0x000fe20007810000 */
[--C-:B------:R-:W-:Y:S02]  /*118c0*/  IMAD.MOV.U32 R115, RZ, RZ, R151.reuse ;  /* 0x000000ffff737224 */ /* 0x100fe400078e0097 */
[----:B------:R-:W1:Y:S01]  /*118d0*/  MUFU.EX2 R178, R178 ;  /* 0x000000b200b27308 */ /* 0x000e620000000800 */
[----:B------:R-:W-:Y:S01]  /*118e0*/  FMNMX.FTZ R8, R87, R8, !PT ;  /* 0x0000000857087209 */ /* 0x000fe20007810000 */
[----:B------:R-:W-:-:S02]  /*118f0*/  IMAD.MOV.U32 R113, RZ, RZ, R151 ;  /* 0x000000ffff717224 */ /* 0x000fc400078e0097 */
[--C-:B------:R-:W-:Y:S02]  /*11900*/  IMAD.MOV.U32 R111, RZ, RZ, R151.reuse ;  /* 0x000000ffff6f7224 */ /* 0x100fe400078e0097 */
[----:B------:R-:W0:Y:S01]  /*11910*/  SHFL.BFLY PT, R101, R8, 0x2, 0x1f ;  /* 0x0c401f0008657f89 */ /* 0x000e2200000e0000 */
[--C-:B------:R-:W-:Y:S01]  /*11920*/  IMAD.MOV.U32 R109, RZ, RZ, R151.reuse ;  /* 0x000000ffff6d7224 */ /* 0x100fe200078e0097 */
[----:B------:R-:W1:Y:S01]  /*11930*/  MUFU.EX2 R121, R121 ;  /* 0x0000007900797308 */ /* 0x000e620000000800 */
[--C-:B------:R-:W-:Y:S02]  /*11940*/  IMAD.MOV.U32 R107, RZ, RZ, R151.reuse ;  /* 0x000000ffff6b7224 */ /* 0x100fe400078e0097 */
[--C-:B------:R-:W-:Y:S02]  /*11950*/  IMAD.MOV.U32 R105, RZ, RZ, R151.reuse ;  /* 0x000000ffff697224 */ /* 0x100fe400078e0097 */
[----:B------:R-:W-:-:S03]  /*11960*/  IMAD.MOV.U32 R103, RZ, RZ, R151 ;  /* 0x000000ffff677224 */ /* 0x000fc600078e0097 */
[----:B------:R-:W-:Y:S08]  /*11970*/  MUFU.EX2 R172, R172 ;  /* 0x000000ac00ac7308 */ /* 0x000ff00000000800 */
[----:B------:R-:W-:Y:S01]  /*11980*/  MUFU.EX2 R123, R123 ;  /* 0x0000007b007b7308 */ /* 0x000fe20000000800 */
[----:B0-----:R-:W-:-:S07]  /*11990*/  FMNMX.FTZ R101, R8, R101, !PT ;  /* 0x0000006508657209 */ /* 0x001fce0007810000 */
[----:B------:R-:W-:Y:S01]  /*119a0*/  MUFU.EX2 R174, R174 ;  /* 0x000000ae00ae7308 */ /* 0x000fe20000000800 */
[----:B------:R-:W0:Y:S07]  /*119b0*/  SHFL.BFLY PT, R8, R101, 0x1, 0x1f ;  /* 0x0c201f0065087f89 */ /* 0x000e2e00000e0000 */
[----:B------:R-:W-:Y:S08]  /*119c0*/  MUFU.EX2 R95, R95 ;  /* 0x0000005f005f7308 */ /* 0x000ff00000000800 */
[----:B------:R-:W-:Y:S08]  /*119d0*/  MUFU.EX2 R168, R168 ;  /* 0x000000a800a87308 */ /* 0x000ff00000000800 */
[----:B------:R-:W-:Y:S01]  /*119e0*/  MUFU.EX2 R97, R97 ;  /* 0x0000006100617308 */ /* 0x000fe20000000800 */
[----:B0-----:R-:W-:-:S04]  /*119f0*/  FMNMX.FTZ R8, R101, R8, !PT ;  /* 0x0000000865087209 */ /* 0x001fc80007810000 */
[C---:B------:R-:W-:Y:S01]  /*11a00*/  FSETP.NEU.FTZ.AND P2, PT, R8.reuse, -INF , PT ;  /* 0xff8000000800780b */ /* 0x040fe20003f5d000 */
[----:B------:R-:W-:Y:S02]  /*11a10*/  FMUL.FTZ R12, R8, R0 ;  /* 0x00000000080c7220 */ /* 0x000fe40000410000 */
[----:B------:R-:W-:Y:S03]  /*11a20*/  MUFU.EX2 R170, R170 ;  /* 0x000000aa00aa7308 */ /* 0x000fe60000000800 */
[----:B------:R-:W-:Y:S02]  /*11a30*/  FSEL R6, R12, RZ, P2 ;  /* 0x000000ff0c067208 */ /* 0x000fe40001000000 */
[----:B------:R-:W-:-:S03]  /*11a40*/  ISETP.GE.AND P2, PT, R152, 0x81, PT ;  /* 0x000000819800780c */ /* 0x000fc60003f46270 */
[----:B------:R-:W-:Y:S01]  /*11a50*/  MUFU.EX2 R164, R164 ;  /* 0x000000a400a47308 */ /* 0x000fe20000000800 */
[-CC-:B------:R-:W-:Y:S01]  /*11a60*/  FFMA.FTZ R181, R5, R0.reuse, -R6.reuse ;  /* 0x0000000005b57223 */ /* 0x180fe20000010806 */
[-CC-:B------:R-:W-:Y:S01]  /*11a70*/  FFMA.FTZ R12, R27, R0.reuse, -R6.reuse ;  /* 0x000000001b0c7223 */ /* 0x180fe20000010806 */
[-CC-:B------:R-:W-:Y:S01]  /*11a80*/  FFMA.FTZ R183, R9, R0.reuse, -R6.reuse ;  /* 0x0000000009b77223 */ /* 0x180fe20000010806 */
[----:B------:R-:W-:Y:S01]  /*11a90*/  FADD.FTZ R5, R180, R77 ;  /* 0x0000004db4057221 */ /* 0x000fe20000010000 */
[-CC-:B------:R-:W-:Y:S01]  /*11aa0*/  FFMA.FTZ R14, R31, R0.reuse, -R6.reuse ;  /* 0x000000001f0e7223 */ /* 0x180fe20000010806 */
[-CC-:B------:R-:W-:Y:S01]  /*11ab0*/  FFMA.FTZ R177, R11, R0.reuse, -R6.reuse ;  /* 0x000000000bb17223 */ /* 0x180fe20000010806 */
[-CC-:B------:R-:W-:Y:S01]  /*11ac0*/  FFMA.FTZ R20, R35, R0.reuse, -R6.reuse ;  /* 0x0000000023147223 */ /* 0x180fe20000010806 */
[----:B------:R-:W-:Y:S01]  /*11ad0*/  MUFU.EX2 R181, R181 ;  /* 0x000000b500b57308 */ /* 0x000fe20000000800 */
[----:B---3--:R-:W-:Y:S01]  /*11ae0*/  FADD.FTZ R34, R182, R5 ;  /* 0x00000005b6227221 */ /* 0x008fe20000010000 */
[-CC-:B------:R-:W-:Y:S01]  /*11af0*/  FFMA.FTZ R179, R13, R0.reuse, -R6.reuse ;  /* 0x000000000db37223 */ /* 0x180fe20000010806 */
[-CC-:B------:R-:W-:Y:S01]  /*11b00*/  FFMA.FTZ R24, R39, R0.reuse, -R6.reuse ;  /* 0x0000000027187223 */ /* 0x180fe20000010806 */
[-C--:B------:R-:W-:Y:S01]  /*11b10*/  FFMA.FTZ R173, R15, R0.reuse, -R6 ;  /* 0x000000000fad7223 */ /* 0x080fe20000010806 */
[----:B--2---:R-:W-:Y:S01]  /*11b20*/  FADD.FTZ R5, R81, R34 ;  /* 0x0000002251057221 */ /* 0x004fe20000010000 */
[-CC-:B------:R-:W-:Y:S01]  /*11b30*/  FFMA.FTZ R26, R43, R0.reuse, -R6.reuse ;  /* 0x000000002b1a7223 */ /* 0x180fe20000010806 */
[-CC-:B------:R-:W-:Y:S01]  /*11b40*/  FFMA.FTZ R175, R21, R0.reuse, -R6.reuse ;  /* 0x0000000015af7223 */ /* 0x180fe20000010806 */
[----:B------:R-:W0:Y:S01]  /*11b50*/  MUFU.EX2 R12, R12 ;  /* 0x0000000c000c7308 */ /* 0x000e220000000800 */
[----:B----4-:R-:W-:Y:S01]  /*11b60*/  FADD.FTZ R36, R176, R5 ;  /* 0x00000005b0247221 */ /* 0x010fe20000010000 */
[-CC-:B------:R-:W-:Y:S01]  /*11b70*/  FFMA.FTZ R28, R47, R0.reuse, -R6.reuse ;  /* 0x000000002f1c7223 */ /* 0x180fe20000010806 */
[-CC-:B------:R-:W-:Y:S01]  /*11b80*/  FFMA.FTZ R169, R25, R0.reuse, -R6.reuse ;  /* 0x0000000019a97223 */ /* 0x180fe20000010806 */
[-C--:B------:R-:W-:Y:S01]  /*11b90*/  FFMA.FTZ R30, R51, R0.reuse, -R6 ;  /* 0x00000000331e7223 */ /* 0x080fe20000010806 */
[----:B-1----:R-:W-:Y:S01]  /*11ba0*/  FADD.FTZ R5, R119, R36 ;  /* 0x0000002477057221 */ /* 0x002fe20000010000 */
[-CC-:B------:R-:W-:Y:S01]  /*11bb0*/  FFMA.FTZ R171, R29, R0.reuse, -R6.reuse ;  /* 0x000000001dab7223 */ /* 0x180fe20000010806 */
[-CC-:B------:R-:W-:Y:S01]  /*11bc0*/  FFMA.FTZ R32, R55, R0.reuse, -R6.reuse ;  /* 0x0000000037207223 */ /* 0x180fe20000010806 */
[----:B------:R-:W1:Y:S01]  /*11bd0*/  MUFU.EX2 R183, R183 ;  /* 0x000000b700b77308 */ /* 0x000e620000000800 */
[----:B------:R-:W-:Y:S01]  /*11be0*/  FADD.FTZ R38, R178, R5 ;  /* 0x00000005b2267221 */ /* 0x000fe20000010000 */
[-CC-:B------:R-:W-:Y:S01]  /*11bf0*/  FFMA.FTZ R165, R33, R0.reuse, -R6.reuse ;  /* 0x0000000021a57223 */ /* 0x180fe20000010806 */
[-CC-:B------:R-:W-:Y:S01]  /*11c00*/  FFMA.FTZ R34, R59, R0.reuse, -R6.reuse ;  /* 0x000000003b227223 */ /* 0x180fe20000010806 */
[-C--:B------:R-:W-:Y:S01]  /*11c10*/  FFMA.FTZ R167, R37, R0.reuse, -R6 ;  /* 0x0000000025a77223 */ /* 0x080fe20000010806 */
[----:B------:R-:W-:Y:S01]  /*11c20*/  FADD.FTZ R9, R121, R38 ;  /* 0x0000002679097221 */ /* 0x000fe20000010000 */
[-CC-:B------:R-:W-:Y:S01]  /*11c30*/  FFMA.FTZ R63, R63, R0.reuse, -R6.reuse ;  /* 0x000000003f3f7223 */ /* 0x180fe20000010806 */
[-C--:B------:R-:W-:Y:S01]  /*11c40*/  FFMA.FTZ R41, R41, R0.reuse, -R6 ;  /* 0x0000000029297223 */ /* 0x080fe20000010806 */
[----:B------:R-:W2:Y:S01]  /*11c50*/  MUFU.EX2 R14, R14 ;  /* 0x0000000e000e7308 */ /* 0x000ea20000000800 */
[----:B0-----:R-:W-:Y:S01]  /*11c60*/  FADD.FTZ R36, R181, R12 ;  /* 0x0000000cb5247221 */ /* 0x001fe20000010000 */
[----:B------:R-:W-:Y:S01]  /*11c70*/  FADD.FTZ R40, R172, R9 ;  /* 0x00000009ac287221 */ /* 0x000fe20000010000 */
[-CC-:B------:R-:W-:Y:S01]  /*11c80*/  FFMA.FTZ R67, R67, R0.reuse, -R6.reuse ;  /* 0x0000000043437223 */ /* 0x180fe20000010806 */
[-CC-:B------:R-:W-:Y:S01]  /*11c90*/  FFMA.FTZ R45, R45, R0.reuse, -R6.reuse ;  /* 0x000000002d2d7223 */ /* 0x180fe20000010806 */
[-C--:B------:R-:W-:Y:S01]  /*11ca0*/  FFMA.FTZ R71, R71, R0.reuse, -R6 ;  /* 0x0000000047477223 */ /* 0x080fe20000010806 */
[----:B------:R-:W-:Y:S01]  /*11cb0*/  FADD.FTZ R9, R123, R40 ;  /* 0x000000287b097221 */ /* 0x000fe20000010000 */
[-C--:B------:R-:W-:Y:S01]  /*11cc0*/  FFMA.FTZ R65, R65, R0.reuse, -R6 ;  /* 0x0000000041417223 */ /* 0x080fe20000010806 */
[----:B------:R-:W0:Y:S01]  /*11cd0*/  MUFU.EX2 R177, R177 ;  /* 0x000000b100b17308 */ /* 0x000e220000000800 */
[----:B-1----:R-:W-:Y:S01]  /*11ce0*/  FADD.FTZ R5, R183, R36 ;  /* 0x00000024b7057221 */ /* 0x002fe20000010000 */
[----:B------:R-:W-:Y:S01]  /*11cf0*/  FADD.FTZ R40, R174, R9 ;  /* 0x00000009ae287221 */ /* 0x000fe20000010000 */
[-CC-:B------:R-:W-:Y:S01]  /*11d00*/  FFMA.FTZ R75, R75, R0.reuse, -R6.reuse ;  /* 0x000000004b4b7223 */ /* 0x180fe20000010806 */
[-CC-:B------:R-:W-:Y:S01]  /*11d10*/  FFMA.FTZ R69, R69, R0.reuse, -R6.reuse ;  /* 0x0000000045457223 */ /* 0x180fe20000010806 */
[-C--:B------:R-:W-:Y:S01]  /*11d20*/  FFMA.FTZ R93, R93, R0.reuse, -R6 ;  /* 0x000000005d5d7223 */ /* 0x080fe20000010806 */
[----:B------:R-:W-:Y:S01]  /*11d30*/  FADD.FTZ R9, R95, R40 ;  /* 0x000000285f097221 */ /* 0x000fe20000010000 */
[-CC-:B------:R-:W-:Y:S01]  /*11d40*/  FFMA.FTZ R99, R99, R0.reuse, -R6.reuse ;  /* 0x0000000063637223 */ /* 0x180fe20000010806 */
[----:B------:R-:W1:Y:S01]  /*11d50*/  MUFU.EX2 R20, R20 ;  /* 0x0000001400147308 */ /* 0x000e620000000800 */
[----:B--2---:R-:W-:Y:S01]  /*11d60*/  FADD.FTZ R38, R14, R5 ;  /* 0x000000050e267221 */ /* 0x004fe20000010000 */
[----:B------:R-:W-:Y:S01]  /*11d70*/  FADD.FTZ R42, R168, R9 ;  /* 0x00000009a82a7221 */ /* 0x000fe20000010000 */
[-CC-:B------:R-:W-:Y:S01]  /*11d80*/  FFMA.FTZ R83, R83, R0.reuse, -R6.reuse ;  /* 0x0000000053537223 */ /* 0x180fe20000010806 */
[-CC-:B------:R-:W-:Y:S01]  /*11d90*/  FFMA.FTZ R89, R89, R0.reuse, -R6.reuse ;  /* 0x0000000059597223 */ /* 0x180fe20000010806 */
[----:B------:R-:W-:Y:S01]  /*11da0*/  FFMA.FTZ R87, R87, R0, -R6 ;  /* 0x0000000057577223 */ /* 0x000fe20000010806 */
[----:B------:R-:W-:Y:S01]  /*11db0*/  FADD.FTZ R9, R97, R42 ;  /* 0x0000002a61097221 */ /* 0x000fe20000010000 */
[----:B------:R-:W-:Y:S01]  /*11dc0*/  F2FP.F16.F32.PACK_AB R181, R12, R181 ;  /* 0x000000b50cb5723e */ /* 0x000fe200000000ff */
[----:B------:R-:W2:Y:S01]  /*11dd0*/  MUFU.EX2 R179, R179 ;  /* 0x000000b300b37308 */ /* 0x000ea20000000800 */
[----:B0-----:R-:W-:Y:S01]  /*11de0*/  FADD.FTZ R5, R177, R38 ;  /* 0x00000026b1057221 */ /* 0x001fe20000010000 */
[----:B------:R-:W-:-:S02]  /*11df0*/  F2FP.F16.F32.PACK_AB R183, R14, R183 ;  /* 0x000000b70eb7723e */ /* 0x000fc400000000ff */
[----:B------:R-:W-:Y:S01]  /*11e00*/  F2FP.F16.F32.PACK_AB R176, R119, R176 ;  /* 0x000000b077b0723e */ /* 0x000fe200000000ff */
[--C-:B------:R-:W-:Y:S01]  /*11e10*/  IMAD.MOV.U32 R119, RZ, RZ, R151.reuse ;  /* 0x000000ffff777224 */ /* 0x100fe200078e0097 */
[----:B------:R-:W-:Y:S01]  /*11e20*/  F2FP.F16.F32.PACK_AB R178, R121, R178 ;  /* 0x000000b279b2723e */ /* 0x000fe200000000ff */
[----:B------:R-:W-:Y:S01]  /*11e30*/  IMAD.MOV.U32 R121, RZ, RZ, R151 ;  /* 0x000000ffff797224 */ /* 0x000fe200078e0097 */
[----:B------:R-:W0:Y:S01]  /*11e40*/  MUFU.EX2 R24, R24 ;  /* 0x0000001800187308 */ /* 0x000e220000000800 */
[----:B-1----:R-:W-:Y:S01]  /*11e50*/  FADD.FTZ R38, R20, R5 ;  /* 0x0000000514267221 */ /* 0x002fe20000010000 */
[----:B------:R-:W-:Y:S01]  /*11e60*/  F2FP.F16.F32.PACK_AB R172, R123, R172 ;  /* 0x000000ac7bac723e */ /* 0x000fe200000000ff */
[--C-:B------:R-:W-:Y:S01]  /*11e70*/  IMAD.MOV.U32 R123, RZ, RZ, R151.reuse ;  /* 0x000000ffff7b7224 */ /* 0x100fe200078e0097 */
[----:B------:R-:W-:Y:S01]  /*11e80*/  F2FP.F16.F32.PACK_AB R174, R95, R174 ;  /* 0x000000ae5fae723e */ /* 0x000fe200000000ff */
[--C-:B------:R-:W-:Y:S01]  /*11e90*/  IMAD.MOV.U32 R95, RZ, RZ, R151.reuse ;  /* 0x000000ffff5f7224 */ /* 0x100fe200078e0097 */
[----:B------:R-:W-:Y:S01]  /*11ea0*/  F2FP.F16.F32.PACK_AB R168, R97, R168 ;  /* 0x000000a861a8723e */ /* 0x000fe200000000ff */
[----:B------:R-:W-:Y:S01]  /*11eb0*/  IMAD.MOV.U32 R97, RZ, RZ, R151 ;  /* 0x000000ffff617224 */ /* 0x000fe200078e0097 */
[----:B------:R-:W1:Y:S01]  /*11ec0*/  MUFU.EX2 R173, R173 ;  /* 0x000000ad00ad7308 */ /* 0x000e620000000800 */
[----:B--2---:R-:W-:Y:S01]  /*11ed0*/  FADD.FTZ R5, R179, R38 ;  /* 0x00000026b3057221 */ /* 0x004fe20000010000 */
[----:B------:R-:W-:-:S02]  /*11ee0*/  F2FP.F16.F32.PACK_AB R180, R77, R180 ;  /* 0x000000b44db4723e */ /* 0x000fc400000000ff */
[----:B------:R-:W-:Y:S02]  /*11ef0*/  F2FP.F16.F32.PACK_AB R182, R81, R182 ;  /* 0x000000b651b6723e */ /* 0x000fe400000000ff */
[----:B------:R-:W-:Y:S02]  /*11f00*/  F2FP.F16.F32.PACK_AB R177, R20, R177 ;  /* 0x000000b114b1723e */ /* 0x000fe400000000ff */
[----:B------:R-:W2:Y:S01]  /*11f10*/  MUFU.EX2 R26, R26 ;  /* 0x0000001a001a7308 */ /* 0x000ea20000000800 */
[C---:B0-----:R-:W-:Y:S01]  /*11f20*/  FADD.FTZ R40, R24.reuse, R5 ;  /* 0x0000000518287221 */ /* 0x041fe20000010000 */
[----:B------:R-:W-:-:S06]  /*11f30*/  F2FP.F16.F32.PACK_AB R179, R24, R179 ;  /* 0x000000b318b3723e */ /* 0x000fcc00000000ff */
[----:B------:R-:W0:Y:S01]  /*11f40*/  MUFU.EX2 R175, R175 ;  /* 0x000000af00af7308 */ /* 0x000e220000000800 */
[----:B-1----:R-:W-:Y:S01]  /*11f50*/  FADD.FTZ R5, R173, R40 ;  /* 0x00000028ad057221 */ /* 0x002fe20000010000 */
[----:B------:R-:W-:Y:S01]  /*11f60*/  FADD.FTZ R40, R170, R9 ;  /* 0x00000009aa287221 */ /* 0x000fe20000010000 */
[----:B------:R-:W-:-:S03]  /*11f70*/  F2FP.F16.F32.PACK_AB R170, R79, R170 ;  /* 0x000000aa4faa723e */ /* 0x000fc600000000ff */
[----:B------:R-:W-:Y:S02]  /*11f80*/  FADD.FTZ R9, R79, R40 ;  /* 0x000000284f097221 */ /* 0x000fe40000010000 */
[----:B------:R-:W1:Y:S01]  /*11f90*/  MUFU.EX2 R28, R28 ;  /* 0x0000001c001c7308 */ /* 0x000e620000000800 */
[----:B--2---:R-:W-:Y:S01]  /*11fa0*/  FADD.FTZ R4, R26, R5 ;  /* 0x000000051a047221 */ /* 0x004fe20000010000 */
[----:B------:R-:W-:Y:S01]  /*11fb0*/  FADD.FTZ R42, R164, R9 ;  /* 0x00000009a42a7221 */ /* 0x000fe20000010000 */
[----:B------:R-:W-:-:S05]  /*11fc0*/  F2FP.F16.F32.PACK_AB R173, R26, R173 ;  /* 0x000000ad1aad723e */ /* 0x000fca00000000ff */
[----:B------:R-:W2:Y:S01]  /*11fd0*/  MUFU.EX2 R169, R169 ;  /* 0x000000a900a97308 */ /* 0x000ea20000000800 */
[----:B0-----:R-:W-:-:S07]  /*11fe0*/  FADD.FTZ R5, R175, R4 ;  /* 0x00000004af057221 */ /* 0x001fce0000010000 */
[----:B------:R-:W0:Y:S01]  /*11ff0*/  MUFU.EX2 R57, R57 ;  /* 0x0000003900397308 */ /* 0x000e220000000800 */
[C---:B-1----:R-:W-:Y:S01]  /*12000*/  FADD.FTZ R40, R28.reuse, R5 ;  /* 0x000000051c287221 */ /* 0x042fe20000010000 */
[----:B------:R-:W-:-:S06]  /*12010*/  F2FP.F16.F32.PACK_AB R175, R28, R175 ;  /* 0x000000af1caf723e */ /* 0x000fcc00000000ff */
[----:B------:R-:W1:Y:S01]  /*12020*/  MUFU.EX2 R30, R30 ;  /* 0x0000001e001e7308 */ /* 0x000e620000000800 */
[----:B--2---:R-:W-:-:S07]  /*12030*/  FADD.FTZ R5, R169, R40 ;  /* 0x00000028a9057221 */ /* 0x004fce0000010000 */
[----:B------:R-:W2:Y:S01]  /*12040*/  MUFU.EX2 R166, R166 ;  /* 0x000000a600a67308 */ /* 0x000ea20000000800 */
[C---:B0-----:R-:W-:Y:S01]  /*12050*/  FADD.FTZ R9, R57.reuse, R42 ;  /* 0x0000002a39097221 */ /* 0x041fe20000010000 */
[----:B------:R-:W-:-:S06]  /*12060*/  F2FP.F16.F32.PACK_AB R164, R57, R164 ;  /* 0x000000a439a4723e */ /* 0x000fcc00000000ff */
[----:B------:R-:W0:Y:S01]  /*12070*/  MUFU.EX2 R171, R171 ;  /* 0x000000ab00ab7308 */ /* 0x000e220000000800 */
[C---:B-1----:R-:W-:Y:S01]  /*12080*/  FADD.FTZ R40, R30.reuse, R5 ;  /* 0x000000051e287221 */ /* 0x042fe20000010000 */
[----:B------:R-:W-:-:S06]  /*12090*/  F2FP.F16.F32.PACK_AB R169, R30, R169 ;  /* 0x000000a91ea9723e */ /* 0x000fcc00000000ff */
[----:B------:R-:W1:Y:S01]  /*120a0*/  MUFU.EX2 R49, R49 ;  /* 0x0000003100317308 */ /* 0x000e620000000800 */
[----:B--2---:R-:W-:-:S07]  /*120b0*/  FADD.FTZ R42, R166, R9 ;  /* 0x00000009a62a7221 */ /* 0x004fce0000010000 */
[----:B------:R-:W2:Y:S01]  /*120c0*/  MUFU.EX2 R32, R32 ;  /* 0x0000002000207308 */ /* 0x000ea20000000800 */
[----:B0-----:R-:W-:-:S07]  /*120d0*/  FADD.FTZ R5, R171, R40 ;  /* 0x00000028ab057221 */ /* 0x001fce0000010000 */
[----:B------:R-:W0:Y:S01]  /*120e0*/  MUFU.EX2 R10, R10 ;  /* 0x0000000a000a7308 */ /* 0x000e220000000800 */
[C---:B-1----:R-:W-:Y:S01]  /*120f0*/  FADD.FTZ R9, R49.reuse, R42 ;  /* 0x0000002a31097221 */ /* 0x042fe20000010000 */
[----:B------:R-:W-:-:S06]  /*12100*/  F2FP.F16.F32.PACK_AB R166, R49, R166 ;  /* 0x000000a631a6723e */ /* 0x000fcc00000000ff */
[----:B------:R-:W1:Y:S01]  /*12110*/  MUFU.EX2 R165, R165 ;  /* 0x000000a500a57308 */ /* 0x000e620000000800 */
[C---:B--2---:R-:W-:Y:S01]  /*12120*/  FADD.FTZ R6, R32.reuse, R5 ;  /* 0x0000000520067221 */ /* 0x044fe20000010000 */
[----:B------:R-:W-:-:S06]  /*12130*/  F2FP.F16.F32.PACK_AB R171, R32, R171 ;  /* 0x000000ab20ab723e */ /* 0x000fcc00000000ff */
[----:B------:R-:W2:Y:S01]  /*12140*/  MUFU.EX2 R53, R53 ;  /* 0x0000003500357308 */ /* 0x000ea20000000800 */
[----:B0-----:R-:W-:-:S07]  /*12150*/  FADD.FTZ R42, R10, R9 ;  /* 0x000000090a2a7221 */ /* 0x001fce0000010000 */
[----:B------:R-:W0:Y:S01]  /*12160*/  MUFU.EX2 R34, R34 ;  /* 0x0000002200227308 */ /* 0x000e220000000800 */
[----:B-1----:R-:W-:-:S07]  /*12170*/  FADD.FTZ R5, R165, R6 ;  /* 0x00000006a5057221 */ /* 0x002fce0000010000 */
[----:B------:R-:W1:Y:S01]  /*12180*/  MUFU.EX2 R154, R154 ;  /* 0x0000009a009a7308 */ /* 0x000e620000000800 */
[C---:B--2---:R-:W-:Y:S01]  /*12190*/  FADD.FTZ R9, R53.reuse, R42 ;  /* 0x0000002a35097221 */ /* 0x044fe20000010000 */
[----:B------:R-:W-:-:S06]  /*121a0*/  F2FP.F16.F32.PACK_AB R152, R53, R10 ;  /* 0x0000000a3598723e */ /* 0x000fcc00000000ff */
[----:B------:R-:W2:Y:S01]  /*121b0*/  MUFU.EX2 R167, R167 ;  /* 0x000000a700a77308 */ /* 0x000ea20000000800 */
[C---:B0-----:R-:W-:Y:S01]  /*121c0*/  FADD.FTZ R6, R34.reuse, R5 ;  /* 0x0000000522067221 */ /* 0x041fe20000010000 */
[----:B------:R-:W-:-:S06]  /*121d0*/  F2FP.F16.F32.PACK_AB R165, R34, R165 ;  /* 0x000000a522a5723e */ /* 0x000fcc00000000ff */
[----:B------:R-:W0:Y:S01]  /*121e0*/  MUFU.EX2 R61, R61 ;  /* 0x0000003d003d7308 */ /* 0x000e220000000800 */
[----:B-1----:R-:W-:-:S07]  /*121f0*/  FADD.FTZ R42, R154, R9 ;  /* 0x000000099a2a7221 */ /* 0x002fce0000010000 */
        /* <DEDUP_REMOVED lines=24> */
[----:B------:R-:W-:Y:S01]  /*12380*/  F2FP.F16.F32.PACK_AB R158, R91, R158 ;  /* 0x0000009e5b9e723e */ /* 0x000fe200000000ff */
[----:B------:R-:W-:-:S05]  /*12390*/  IMAD.MOV.U32 R91, RZ, RZ, R151 ;  /* 0x000000ffff5b7224 */ /* 0x000fca00078e0097 */
[----:B------:R-:W2:Y:S01]  /*123a0*/  MUFU.EX2 R65, R65 ;  /* 0x0000004100417308 */ /* 0x000ea20000000800 */
[C---:B0-----:R-:W-:Y:S01]  /*123b0*/  FADD.FTZ R6, R4.reuse, R5 ;  /* 0x0000000504067221 */ /* 0x041fe20000010000 */
[----:B------:R-:W-:Y:S02]  /*123c0*/  F2FP.F16.F32.PACK_AB R155, R4, R45 ;  /* 0x0000002d049b723e */ /* 0x000fe400000000ff */
[----:B------:R-:W-:-:S04]  /*123d0*/  MOV R4, 0x3f800000 ;  /* 0x3f80000000047802 */ /* 0x000fc80000000f00 */
[----:B------:R0:W3:Y:S01]  /*123e0*/  MUFU.EX2 R101, R117 ;  /* 0x0000007500657308 */ /* 0x0000e20000000800 */
[----:B-1----:R-:W-:-:S07]  /*123f0*/  FADD.FTZ R44, R160, R9 ;  /* 0x00000009a02c7221 */ /* 0x002fce0000010000 */
[----:B------:R-:W1:Y:S01]  /*12400*/  MUFU.EX2 R40, R75 ;  /* 0x0000004b00287308 */ /* 0x000e620000000800 */
[----:B--2---:R-:W-:Y:S01]  /*12410*/  FADD.FTZ R5, R65, R6 ;  /* 0x0000000641057221 */ /* 0x004fe20000010000 */
[----:B0-----:R-:W-:-:S06]  /*12420*/  IMAD.MOV.U32 R117, RZ, RZ, R151 ;  /* 0x000000ffff757224 */ /* 0x001fcc00078e0097 */
[----:B------:R-:W0:Y:S01]  /*12430*/  MUFU.EX2 R69, R69 ;  /* 0x0000004500457308 */ /* 0x000e220000000800 */
[C---:B---3--:R-:W-:Y:S01]  /*12440*/  FADD.FTZ R9, R101.reuse, R44 ;  /* 0x0000002c65097221 */ /* 0x048fe20000010000 */
[----:B------:R-:W-:Y:S01]  /*12450*/  F2FP.F16.F32.PACK_AB R160, R101, R160 ;  /* 0x000000a065a0723e */ /* 0x000fe200000000ff */
[----:B------:R-:W-:-:S05]  /*12460*/  IMAD.MOV.U32 R101, RZ, RZ, R151 ;  /* 0x000000ffff657224 */ /* 0x000fca00078e0097 */
[----:B------:R2:W3:Y:S01]  /*12470*/  MUFU.EX2 R42, R93 ;  /* 0x0000005d002a7308 */ /* 0x0004e20000000800 */
[C---:B-1----:R-:W-:Y:S01]  /*12480*/  FADD.FTZ R44, R40.reuse, R5 ;  /* 0x00000005282c7221 */ /* 0x042fe20000010000 */
[----:B------:R-:W-:-:S06]  /*12490*/  F2FP.F16.F32.PACK_AB R157, R40, R65 ;  /* 0x00000041289d723e */ /* 0x000fcc00000000ff */
[----:B------:R-:W1:Y:S01]  /*124a0*/  MUFU.EX2 R99, R99 ;  /* 0x0000006300637308 */ /* 0x000e620000000800 */
[----:B0-----:R-:W-:Y:S01]  /*124b0*/  FADD.FTZ R5, R69, R44 ;  /* 0x0000002c45057221 */ /* 0x001fe20000010000 */
[----:B--2---:R-:W-:-:S06]  /*124c0*/  IMAD.MOV.U32 R93, RZ, RZ, R151 ;  /* 0x000000ffff5d7224 */ /* 0x004fcc00078e0097 */
[----:B------:R-:W0:Y:S01]  /*124d0*/  MUFU.EX2 R10, R83 ;  /* 0x00000053000a7308 */ /* 0x000e220000000800 */
[C---:B---3--:R-:W-:Y:S01]  /*124e0*/  FADD.FTZ R14, R42.reuse, R5 ;  /* 0x000000052a0e7221 */ /* 0x048fe20000010000 */
[----:B------:R-:W-:-:S06]  /*124f0*/  F2FP.F16.F32.PACK_AB R159, R42, R69 ;  /* 0x000000452a9f723e */ /* 0x000fcc00000000ff */
[----:B------:R-:W2:Y:S01]  /*12500*/  MUFU.EX2 R162, R162 ;  /* 0x000000a200a27308 */ /* 0x000ea20000000800 */
[----:B-1----:R-:W-:-:S07]  /*12510*/  FADD.FTZ R5, R99, R14 ;  /* 0x0000000e63057221 */ /* 0x002fce0000010000 */
[----:B------:R-:W1:Y:S01]  /*12520*/  MUFU.EX2 R89, R89 ;  /* 0x0000005900597308 */ /* 0x000e620000000800 */
[C---:B0-----:R-:W-:Y:S01]  /*12530*/  FADD.FTZ R14, R10.reuse, R5 ;  /* 0x000000050a0e7221 */ /* 0x041fe20000010000 */
[----:B------:R-:W-:Y:S01]  /*12540*/  F2FP.F16.F32.PACK_AB R161, R10, R99 ;  /* 0x000000630aa1723e */ /* 0x000fe200000000ff */
[----:B------:R-:W-:-:S05]  /*12550*/  IMAD.MOV.U32 R99, RZ, RZ, R151 ;  /* 0x000000ffff637224 */ /* 0x000fca00078e0097 */
[----:B------:R-:W0:Y:S01]  /*12560*/  MUFU.EX2 R12, R87 ;  /* 0x00000057000c7308 */ /* 0x000e220000000800 */
[----:B--2---:R-:W-:Y:S01]  /*12570*/  FADD.FTZ R6, R162, R9 ;  /* 0x00000009a2067221 */ /* 0x004fe20000010000 */
[----:B------:R-:W-:-:S06]  /*12580*/  IMAD.MOV.U32 R9, RZ, RZ, 0x3f800000 ;  /* 0x3f800000ff097424 */ /* 0x000fcc00078e00ff */
[----:B------:R-:W2:Y:S01]  /*12590*/  MUFU.EX2 R85, R85 ;  /* 0x0000005500557308 */ /* 0x000ea20000000800 */
[----:B-1----:R-:W-:Y:S01]  /*125a0*/  FADD.FTZ R5, R89, R14 ;  /* 0x0000000e59057221 */ /* 0x002fe20000010000 */
[----:B0-----:R-:W-:-:S03]  /*125b0*/  F2FP.F16.F32.PACK_AB R163, R12, R89 ;  /* 0x000000590ca3723e */ /* 0x001fc600000000ff */
[----:B------:R-:W-:Y:S01]  /*125c0*/  FADD.FTZ R5, R12, R5 ;  /* 0x000000050c057221 */ /* 0x000fe20000010000 */
[----:B------:R-:W-:Y:S02]  /*125d0*/  IMAD.MOV.U32 R89, RZ, RZ, R151 ;  /* 0x000000ffff597224 */ /* 0x000fe400078e0097 */
[C---:B--2---:R-:W-:Y:S01]  /*125e0*/  FADD.FTZ R6, R85.reuse, R6 ;  /* 0x0000000655067221 */ /* 0x044fe20000010000 */
[----:B------:R-:W-:Y:S01]  /*125f0*/  F2FP.F16.F32.PACK_AB R162, R85, R162 ;  /* 0x000000a255a2723e */ /* 0x000fe200000000ff */
[----:B------:R-:W-:Y:S06]  /*12600*/  @!P2 BRA `(.L_x_623) ;  /* 0x0000002400c0a947 */ /* 0x000fec0003800000 */
[----:B------:R-:W-:Y:S01]  /*12610*/  VIADD R20, R202, 0xfffffffe ;  /* 0xfffffffeca147836 */ /* 0x000fe20000000000 */
[----:B------:R-:W-:Y:S01]  /*12620*/  MOV R13, R8 ;  /* 0x00000008000d7202 */ /* 0x000fe20000000f00 */
[----:B------:R-:W-:Y:S01]  /*12630*/  IMAD.MOV.U32 R12, RZ, RZ, R3 ;  /* 0x000000ffff0c7224 */ /* 0x000fe200078e0003 */
[----:B------:R-:W-:Y:S01]  /*12640*/  MOV R202, R194 ;  /* 0x000000c200ca7202 */ /* 0x000fe20000000f00 */
[----:B------:R-:W-:Y:S01]  /*12650*/  IMAD.MOV.U32 R203, RZ, RZ, R192 ;  /* 0x000000ffffcb7224 */ /* 0x000fe200078e00c0 */
[----:B------:R-:W-:Y:S02]  /*12660*/  MOV R4, 0x3f800000 ;  /* 0x3f80000000047802 */ /* 0x000fe40000000f00 */
        /* <DEDUP_REMOVED lines=31> */
[----:B------:R-:W-:-:S07]  /*12860*/  CS2R R88, SRZ ;  /* 0x0000000000587805 */ /* 0x000fce000001ff00 */
.L_x_634:
[----:B------:R-:W-:-:S05]  /*12870*/  VIADD R0, R203, 0x1 ;  /* 0x00000001cb007836 */ /* 0x000fca0000000000 */
[----:B------:R-:W-:-:S04]  /*12880*/  ISETP.NE.AND P2, PT, R0, 0x2, PT ;  /* 0x000000020000780c */ /* 0x000fc80003f45270 */
[----:B------:R-:W-:Y:S02]  /*12890*/  SEL R3, RZ, 0x1, P2 ;  /* 0x00000001ff037807 */ /* 0x000fe40001000000 */
[----:B------:R-:W-:Y:S02]  /*128a0*/  SEL R192, R0, RZ, P2 ;  /* 0x000000ff00c07207 */ /* 0x000fe40001000000 */
[----:B------:R-:W-:Y:S01]  /*128b0*/  LOP3.LUT R194, R202, R3, RZ, 0x3c, !PT ;  /* 0x00000003cac27212 */ /* 0x000fe200078e3cff */
[----:B------:R-:W-:Y:S06]  /*128c0*/  @!P0 BRA `(.L_x_624) ;  /* 0x0000000000048947 */ /* 0x000fec0003800000 */
[----:B------:R-:W-:Y:S01]  /*128d0*/  BPT.TRAP 0x1 ;  /* 0x000000040000795c */ /* 0x000fe20000300000 */
.L_x_624:
[----:B------:R-:W-:Y:S02]  /*128e0*/  LEA R21, R192, R2, 0x3 ;  /* 0x00000002c0157211 */ /* 0x000fe400078e18ff */
[----:B------:R-:W-:-:S04]  /*128f0*/  SHF.L.U32 R0, R194, 0x1f, RZ ;  /* 0x0000001fc2007819 */ /* 0x000fc800000006ff */
[----:B------:R0:W1:Y:S01]  /*12900*/  SYNCS.PHASECHK.TRANS64.TRYWAIT P2, [R21+URZ+0x34830], R0 ;  /* 0x03483000150075a7 */ /* 0x000062000804017f */
[----:B------:R-:W-:Y:S05]  /*12910*/  @!P0 BRA `(.L_x_625) ;  /* 0x0000000000048947 */ /* 0x000fea0003800000 */
[----:B------:R-:W-:Y:S01]  /*12920*/  BPT.TRAP 0x1 ;  /* 0x000000040000795c */ /* 0x000fe20000300000 */
.L_x_625:
[----:B------:R-:W-:Y:S01]  /*12930*/  BSSY B1, `(.L_x_626) ;  /* 0x0000006000017945 */ /* 0x000fe20003800000 */
[----:B------:R-:W-:Y:S02]  /*12940*/  IMAD R10, R192, 0xc00, R7 ;  /* 0x00000c00c00a7824 */ /* 0x000fe400078e0207 */
[----:B------:R-:W-:Y:S01]  /*12950*/  IMAD.MOV.U32 R11, RZ, RZ, 0x40000040 ;  /* 0x40000040ff0b7424 */ /* 0x000fe200078e00ff */
[----:B-1----:R-:W-:Y:S06]  /*12960*/  @P2 BRA `(.L_x_627) ;  /* 0x0000000000082947 */ /* 0x002fec0003800000 */
[----:B------:R-:W1:Y:S02]  /*12970*/  SYNCS.PHASECHK.TRANS64.TRYWAIT P2, [R21+URZ+0x34830], R0 ;  /* 0x03483000150075a7 */ /* 0x000e64000804017f */
[----:B-1----:R-:W-:Y:S05]  /*12980*/  @!P2 BRA `(.L_x_628) ;  /* 0x000000b000d8a947 */ /* 0x002fea0003800000 */
.L_x_627:
[----:B------:R-:W-:Y:S05]  /*12990*/  BSYNC B1 ;  /* 0x0000000000017941 */ /* 0x000fea0003800000 */
.L_x_626:
[----:B------:R-:W2:Y:S04]  /*129a0*/  LDL.64 R24, [R1+0x30] ;  /* 0x0000300001187983 */ /* 0x000ea80000100a00 */
[----:B------:R-:W3:Y:S04]  /*129b0*/  LDL.64 R226, [R1+0x28] ;  /* 0x0000280001e27983 */ /* 0x000ee80000100a00 */
[----:B------:R-:W4:Y:S01]  /*129c0*/  LDL.64 R234, [R1+0x20] ;  /* 0x0000200001ea7983 */ /* 0x000f220000100a00 */
[C---:B------:R-:W-:Y:S02]  /*129d0*/  R2UR UR6, R10.reuse ;  /* 0x000000000a0672ca */ /* 0x040fe400000e0000 */
[----:B------:R-:W-:Y:S01]  /*129e0*/  R2UR UR7, R11 ;  /* 0x000000000b0772ca */ /* 0x000fe200000e0000 */
[----:B------:R-:W5:Y:S01]  /*129f0*/  LDL.64 R232, [R1+0x18] ;  /* 0x0000180001e87983 */ /* 0x000f620000100a00 */
[----:B------:R-:W-:Y:S01]  /*12a00*/  IMAD.MOV.U32 R15, RZ, RZ, 0x40000040 ;  /* 0x40000040ff0f7424 */ /* 0x000fe200078e00ff */
[----:B------:R-:W-:-:S02]  /*12a10*/  IADD3 R14, R10, 0x2, RZ ;  /* 0x000000020a0e7810 */ /* 0x000fc40007ffe0ff */
[----:B------:R-:W5:Y:S04]  /*12a20*/  LDL.64 R230, [R1+0x10] ;  /* 0x0000100001e67983 */ /* 0x000f680000100a00 */
[----:B------:R-:W5:Y:S01]  /*12a30*/  LDL.64 R228, [R1+0x8] ;  /* 0x0000080001e47983 */ /* 0x000f620000100a00 */
[----:B--2---:R-:W-:Y:S02]  /*12a40*/  R2UR UR4, R24 ;  /* 0x00000000180472ca */ /* 0x004fe400000e0000 */
[----:B------:R-:W-:Y:S02]  /*12a50*/  R2UR UR5, R25 ;  /* 0x00000000190572ca */ /* 0x000fe400000e0000 */
[----:B------:R-:W-:-:S11]  /*12a60*/  WARPGROUP.ARRIVE ;  /* 0x00000000000079c5 */ /* 0x000fd60000000000 */
[----:B------:R-:W-:Y:S01]  /*12a70*/  HGMMA.64x128x16.F32 R24, gdesc[UR4], RZ, !UPT, gsb0 ;  /* 0x01e00000041879f0 */ /* 0x000fe2000c0008ff */
[----:B------:R-:W-:Y:S02]  /*12a80*/  R2UR UR6, R14 ;  /* 0x000000000e0672ca */ /* 0x000fe400000e0000 */
[----:B------:R-:W-:Y:S02]  /*12a90*/  R2UR UR7, R15 ;  /* 0x000000000f0772ca */ /* 0x000fe400000e0000 */
[----:B---3--:R-:W-:Y:S02]  /*12aa0*/  R2UR UR4, R226 ;  /* 0x00000000e20472ca */ /* 0x008fe400000e0000 */
[----:B------:R-:W-:Y:S01]  /*12ab0*/  R2UR UR5, R227 ;  /* 0x00000000e30572ca */ /* 0x000fe200000e0000 */
[----:B------:R-:W-:Y:S01]  /*12ac0*/  IMAD.MOV.U32 R15, RZ, RZ, 0x40000040 ;  /* 0x40000040ff0f7424 */ /* 0x000fe200078e00ff */
[----:B------:R-:W-:Y:S01]  /*12ad0*/  IADD3 R14, R10, 0x4, RZ ;  /* 0x000000040a0e7810 */ /* 0x000fe20007ffe0ff */
[----:B------:R-:W2:Y:S01]  /*12ae0*/  LDL.64 R226, [R1] ;  /* 0x0000000001e27983 */ /* 0x000ea20000100a00 */
[----:B------:R-:W-:-:S02]  /*12af0*/  WARPGROUP.DEPBAR.LE gsb0, 0x0 ;  /* 0x00008000000079c5 */ /* 0x000fc40000010000 */
[----:B------:R-:W-:-:S07]  /*12b00*/  WARPGROUP.ARRIVE ;  /* 0x00000000000079c5 */ /* 0x000fce0000000000 */
[----:B------:R-:W-:Y:S01]  /*12b10*/  HGMMA.64x128x16.F32 R24, gdesc[UR4], R24, gsb0 ;  /* 0x01e00000041879f0 */ /* 0x000fe20008000818 */
[----:B------:R-:W-:Y:S02]  /*12b20*/  R2UR UR6, R14 ;  /* 0x000000000e0672ca */ /* 0x000fe400000e0000 */
[----:B------:R-:W-:Y:S02]  /*12b30*/  R2UR UR7, R15 ;  /* 0x000000000f0772ca */ /* 0x000fe400000e0000 */
[----:B----4-:R-:W-:Y:S02]  /*12b40*/  R2UR UR4, R234 ;  /* 0x00000000ea0472ca */ /* 0x010fe400000e0000 */
[----:B------:R-:W-:Y:S01]  /*12b50*/  R2UR UR5, R235 ;  /* 0x00000000eb0572ca */ /* 0x000fe200000e0000 */
[----:B------:R-:W-:Y:S01]  /*12b60*/  IMAD.MOV.U32 R15, RZ, RZ, 0x40000040 ;  /* 0x40000040ff0f7424 */ /* 0x000fe200078e00ff */
[----:B------:R-:W-:Y:S01]  /*12b70*/  IADD3 R14, R10, 0x6, RZ ;  /* 0x000000060a0e7810 */ /* 0x000fe20007ffe0ff */
[----:B------:R-:W-:-:S02]  /*12b80*/  WARPGROUP.DEPBAR.LE gsb0, 0x0 ;  /* 0x00008000000079c5 */ /* 0x000fc40000010000 */
[----:B------:R-:W-:-:S08]  /*12b90*/  WARPGROUP.ARRIVE ;  /* 0x00000000000079c5 */ /* 0x000fd00000000000 */
[----:B------:R-:W-:Y:S01]  /*12ba0*/  HGMMA.64x128x16.F32 R24, gdesc[UR4], R24, gsb0 ;  /* 0x01e00000041879f0 */ /* 0x000fe20008000818 */
[----:B------:R-:W-:Y:S02]  /*12bb0*/  R2UR UR6, R14 ;  /* 0x000000000e0672ca */ /* 0x000fe400000e0000 */
[----:B------:R-:W-:Y:S02]  /*12bc0*/  R2UR UR7, R15 ;  /* 0x000000000f0772ca */ /* 0x000fe400000e0000 */
[----:B-----5:R-:W-:Y:S02]  /*12bd0*/  R2UR UR4, R232 ;  /* 0x00000000e80472ca */ /* 0x020fe400000e0000 */
        /* <DEDUP_REMOVED lines=8> */
[----:B------:R-:W-:Y:S02]  /*12c60*/  R2UR UR4, R230 ;  /* 0x00000000e60472ca */ /* 0x000fe400000e0000 */
        /* <DEDUP_REMOVED lines=17> */
[----:B--2---:R-:W-:Y:S02]  /*12d80*/  R2UR UR4, R226 ;  /* 0x00000000e20472ca */ /* 0x004fe400000e0000 */
[----:B------:R-:W-:Y:S01]  /*12d90*/  R2UR UR5, R227 ;  /* 0x00000000e30572ca */ /* 0x000fe200000e0000 */
[----:B------:R-:W-:Y:S01]  /*12da0*/  IMAD.MOV.U32 R15, RZ, RZ, 0x40000040 ;  /* 0x40000040ff0f7424 */ /* 0x000fe200078e00ff */
[----:B------:R-:W-:Y:S01]  /*12db0*/  IADD3 R14, R10, 0x406, RZ ;  /* 0x000004060a0e7810 */ /* 0x000fe20007ffe0ff */
[----:B------:R-:W-:-:S02]  /*12dc0*/  WARPGROUP.DEPBAR.LE gsb0, 0x0 ;  /* 0x00008000000079c5 */ /* 0x000fc40000010000 */
[----:B------:R-:W-:-:S08]  /*12dd0*/  WARPGROUP.ARRIVE ;  /* 0x00000000000079c5 */ /* 0x000fd00000000000 */
[----:B------:R-:W-:Y:S01]  /*12de0*/  HGMMA.64x128x16.F32 R24, gdesc[UR4], R24, gsb0 ;  /* 0x01e00000041879f0 */ /* 0x000fe20008000818 */
[----:B------:R-:W-:Y:S02]  /*12df0*/  R2UR UR6, R14 ;  /* 0x000000000e0672ca */ /* 0x000fe400000e0000 */
[----:B------:R-:W-:Y:S01]  /*12e00*/  R2UR UR7, R15 ;  /* 0x000000000f0772ca */ /* 0x000fe200000e0000 */
[----:B------:R-:W-:Y:S01]  /*12e10*/  UMOV UR4, UR56 ;  /* 0x0000003800047c82 */ /* 0x000fe20008000000 */
[----:B------:R-:W-:Y:S01]  /*12e20*/  UMOV UR5, UR57 ;  /* 0x0000003900057c82 */ /* 0x000fe20008000000 */
[----:B------:R-:W-:Y:S01]  /*12e30*/  IMAD.MOV.U32 R15, RZ, RZ, 0x40000040 ;  /* 0x40000040ff0f7424 */ /* 0x000fe200078e00ff */
[----:B------:R-:W-:Y:S01]  /*12e40*/  IADD3 R14, R10, 0x800, RZ ;  /* 0x000008000a0e7810 */ /* 0x000fe20007ffe0ff */
[----:B------:R-:W-:Y:S02]  /*12e50*/  WARPGROUP.DEPBAR.LE gsb0, 0x0 ;  /* 0x00008000000079c5 */ /* 0x000fe40000010000 */
[----:B------:R-:W-:-:S06]  /*12e60*/  WARPGROUP.ARRIVE ;  /* 0x00000000000079c5 */ /* 0x000fcc0000000000 */
        /* <DEDUP_REMOVED lines=100> */
[----:B------:R-:W-:Y:S05]  /*134b0*/  @!P0 BRA `(.L_x_629) ;  /* 0x0000000000048947 */ /* 0x000fea0003800000 */
[----:B------:R-:W-:Y:S01]  /*134c0*/  BPT.TRAP 0x1 ;  /* 0x000000040000795c */ /* 0x000fe20000300000 */
.L_x_629:
[----:B------:R-:W-:Y:S02]  /*134d0*/  SHF.L.U32 R3, R202, 0x1f, RZ ;  /* 0x0000001fca037819 */ /* 0x000fe400000006ff */
[----:B------:R-:W-:-:S04]  /*134e0*/  LEA R202, R203, R2, 0x3 ;  /* 0x00000002cbca7211 */ /* 0x000fc800078e18ff */
[----:B------:R2:W3:Y:S01]  /*134f0*/  SYNCS.PHASECHK.TRANS64.TRYWAIT P2, [R202+URZ+0x34850], R3 ;  /* 0x03485003ca0075a7 */ /* 0x0004e2000804017f */
[----:B------:R-:W-:Y:S05]  /*13500*/  @!P0 BRA `(.L_x_630) ;  /* 0x0000000000048947 */ /* 0x000fea0003800000 */
[----:B------:R-:W-:Y:S01]  /*13510*/  BPT.TRAP 0x1 ;  /* 0x000000040000795c */ /* 0x000fe20000300000 */
.L_x_630:
[----:B------:R-:W-:Y:S04]  /*13520*/  BSSY B1, `(.L_x_631) ;  /* 0x0000004000017945 */ /* 0x000fe80003800000 */
[----:B---3--:R-:W-:Y:S05]  /*13530*/  @P2 BRA `(.L_x_632) ;  /* 0x0000000000082947 */ /* 0x008fea0003800000 */
[----:B------:R-:W3:Y:S02]  /*13540*/  SYNCS.PHASECHK.TRANS64.TRYWAIT P2, [R202+URZ+0x34850], R3 ;  /* 0x03485003ca0075a7 */ /* 0x000ee4000804017f */
[----:B---3--:R-:W-:Y:S05]  /*13550*/  @!P2 BRA `(.L_x_633) ;  /* 0x000000a400f8a947 */ /* 0x008fea0003800000 */
.L_x_632:
[----:B------:R-:W-:Y:S05]  /*13560*/  BSYNC B1 ;  /* 0x0000000000017941 */ /* 0x000fea0003800000 */
.L_x_631:
[----:B01----:R-:W-:Y:S01]  /*13570*/  VIADD R0, R2, 0x400 ;  /* 0x0000040002007836 */ /* 0x003fe20000000000 */
[----:B------:R-:W-:Y:S01]  /*13580*/  WARPGROUP.ARRIVE ;  /* 0x00000000000079c5 */ /* 0x000fe20000000000 */
[----:B------:R-:W-:Y:S01]  /*13590*/  IMAD.MOV.U32 R11, RZ, RZ, 0x40000040 ;  /* 0x40000040ff0b7424 */ /* 0x000fe200078e00ff */
[----:B------:R-:W-:Y:S01]  /*135a0*/  MOV R15, 0x40000040 ;  /* 0x40000040000f7802 */ /* 0x000fe20000000f00 */
[----:B------:R-:W-:Y:S01]  /*135b0*/  IMAD.MOV.U32 R9, RZ, RZ, 0x40000040 ;  /* 0x40000040ff097424 */ /* 0x000fe200078e00ff */
[----:B------:R-:W-:Y:S01]  /*135c0*/  SHF.R.U32.HI R0, RZ, 0x4, R0 ;  /* 0x00000004ff007819 */ /* 0x000fe20000011600 */
[----:B------:R-:W-:Y:S01]  /*135d0*/  @!P1 VIADD R21, R21, 0x34840 ;  /* 0x0003484015159836 */ /* 0x000fe20000000000 */
[----:B------:R-:W-:Y:S02]  /*135e0*/  R2UR UR7, R11 ;  /* 0x000000000b0772ca */ /* 0x000fe400000e0000 */
[----:B------:R-:W-:Y:S02]  /*135f0*/  LOP3.LUT R0, R0, 0x3fff, RZ, 0xc0, !PT ;  /* 0x00003fff00007812 */ /* 0x000fe400078ec0ff */
[C---:B------:R-:W-:Y:S01]  /*13600*/  ISETP.GT.AND P2, PT, R20.reuse, RZ, PT ;  /* 0x000000ff1400720c */ /* 0x040fe20003f44270 */
[----:B------:R-:W-:Y:S01]  /*13610*/  VIADD R20, R20, 0xffffffff ;  /* 0xffffffff14147836 */ /* 0x000fe20000000000 */
[----:B------:R-:W-:-:S02]  /*13620*/  LOP3.LUT R0, R0, 0x4000000, RZ, 0xfc, !PT ;  /* 0x0400000000007812 */ /* 0x000fc400078efcff */
[----:B--23--:R-:W-:Y:S02]  /*13630*/  @!P1 IADD3 R202, R202, 0x34860, RZ ;  /* 0x00034860caca9810 */ /* 0x00cfe40007ffe0ff */
[----:B------:R-:W-:Y:S01]  /*13640*/  LEA R10, R203, R0, 0xb ;  /* 0x00000000cb0a7211 */ /* 0x000fe200078e58ff */
[----:B------:R-:W-:Y:S01]  /*13650*/  IMAD.MOV.U32 R203, RZ, RZ, R192 ;  /* 0x000000ffffcb7224 */ /* 0x000fe200078e00c0 */
[----:B------:R-:W-:Y:S02]  /*13660*/  FMNMX.FTZ R0, R24, R12, !PT ;  /* 0x0000000c18007209 */ /* 0x000fe40007810000 */
[C---:B------:R-:W-:Y:S01]  /*13670*/  R2UR UR6, R10.reuse ;  /* 0x000000000a0672ca */ /* 0x040fe200000e0000 */
[C---:B------:R-:W-:Y:S01]  /*13680*/  VIADD R14, R10.reuse, 0x200 ;  /* 0x000002000a0e7836 */ /* 0x040fe20000000000 */
[----:B------:R-:W-:Y:S02]  /*13690*/  IADD3 R8, R10, 0x80, RZ ;  /* 0x000000800a087810 */ /* 0x000fe40007ffe0ff */
[----:B------:R-:W-:-:S02]  /*136a0*/  FMNMX.FTZ R3, R25, R0, !PT ;  /* 0x0000000019037209 */ /* 0x000fc40007810000 */
[----:B------:R-:W-:Y:S02]  /*136b0*/  @!P1 PRMT R21, RZ, 0x654, R21 ;  /* 0x00000654ff159816 */ /* 0x000fe40000000015 */
[----:B------:R-:W-:Y:S02]  /*136c0*/  FMNMX.FTZ R0, R28, R3, !PT ;  /* 0x000000031c007209 */ /* 0x000fe40007810000 */
[----:B------:R-:W-:Y:S02]  /*136d0*/  @!P1 PRMT R202, RZ, 0x654, R202 ;  /* 0x00000654ffca9816 */ /* 0x000fe400000000ca */
[----:B------:R-:W-:Y:S01]  /*136e0*/  FMNMX.FTZ R3, R29, R0, !PT ;  /* 0x000000001d037209 */ /* 0x000fe20007810000 */
[----:B------:R-:W-:Y:S01]  /*136f0*/  HGMMA.64x128x16.F32 R88, R180, gdesc[UR4].tnspB, R88, gsb0 ;  /* 0x41e00004b4587df0 */ /* 0x000fe20008000858 */
[----:B------:R-:W-:Y:S02]  /*13700*/  R2UR UR6, R8 ;  /* 0x00000000080672ca */ /* 0x000fe400000e0000 */
[----:B------:R-:W-:Y:S01]  /*13710*/  R2UR UR7, R9 ;  /* 0x00000000090772ca */ /* 0x000fe200000e0000 */
[----:B------:R-:W-:Y:S01]  /*13720*/  IMAD.MOV.U32 R9, RZ, RZ, 0x40000040 ;  /* 0x40000040ff097424 */ /* 0x000fe200078e00ff */
[----:B------:R-:W-:-:S02]  /*13730*/  IADD3 R8, R10, 0x100, RZ ;  /* 0x000001000a087810 */ /* 0x000fc40007ffe0ff */
        /* <DEDUP_REMOVED lines=27> */
[----:B------:R-:W-:Y:S02]  /*138f0*/  FMNMX.FTZ R4, R85, R0, !PT ;  /* 0x0000000055047209 */ /* 0x000fe40007810000 */
[----:B------:R-:W-:-:S03]  /*13900*/  MOV R0, UR42 ;  /* 0x0000002a00007c02 */ /* 0x000fc60008000f00 */
[----:B------:R-:W0:Y:S01]  /*13910*/  SHFL.BFLY PT, R3, R4, 0x2, 0x1f ;  /* 0x0c401f0004037f89 */ /* 0x000e2200000e0000 */
[----:B------:R-:W-:Y:S02]  /*13920*/  WARPGROUP.DEPBAR.LE gsb0, 0x0 ;  /* 0x00008000000079c5 */ /* 0x000fe40000010000 */
[----:B------:R-:W-:-:S06]  /*13930*/  WARPGROUP.ARRIVE ;  /* 0x00000000000079c5 */ /* 0x000fcc0000000000 */
[----:B------:R-:W-:Y:S01]  /*13940*/  HGMMA.64x128x16.F32 R88, R176, gdesc[UR4].tnspB, R88, gsb0 ;  /* 0x41e00004b0587df0 */ /* 0x000fe20008000858 */
[----:B------:R-:W-:Y:S02]  /*13950*/  R2UR UR6, R8 ;  /* 0x00000000080672ca */ /* 0x000fe400000e0000 */
[----:B------:R-:W-:Y:S01]  /*13960*/  R2UR UR7, R9 ;  /* 0x00000000090772ca */ /* 0x000fe200000e0000 */
[----:B------:R-:W-:Y:S01]  /*13970*/  IMAD.MOV.U32 R9, RZ, RZ, 0x40000040 ;  /* 0x40000040ff097424 */ /* 0x000fe200078e00ff */
[----:B------:R-:W-:Y:S01]  /*13980*/  IADD3 R8, R10, 0x180, RZ ;  /* 0x000001800a087810 */ /* 0x000fe20007ffe0ff */
[----:B------:R-:W-:Y:S02]  /*13990*/  WARPGROUP.DEPBAR.LE gsb0, 0x0 ;  /* 0x00008000000079c5 */ /* 0x000fe40000010000 */
[----:B------:R-:W-:-:S08]  /*139a0*/  WARPGROUP.ARRIVE ;  /* 0x00000000000079c5 */ /* 0x000fd00000000000 */
[----:B------:R-:W-:Y:S01]  /*139b0*/  HGMMA.64x128x16.F32 R88, R172, gdesc[UR4].tnspB, R88, gsb0 ;  /* 0x41e00004ac587df0 */ /* 0x000fe20008000858 */
[----:B------:R-:W-:Y:S02]  /*139c0*/  R2UR UR6, R8 ;  /* 0x00000000080672ca */ /* 0x000fe400000e0000 */
[----:B------:R-:W-:Y:S02]  /*139d0*/  R2UR UR7, R9 ;  /* 0x00000000090772ca */ /* 0x000fe400000e0000 */
[----:B0-----:R-:W-:Y:S02]  /*139e0*/  FMNMX.FTZ R8, R4, R3, !PT ;  /* 0x0000000304087209 */ /* 0x001fe40007810000 */
[----:B------:R-:W-:-:S03]  /*139f0*/  FMNMX.FTZ R4, R26, R13, !PT ;  /* 0x0000000d1a047209 */ /* 0x000fc60007810000 */
[----:B------:R-:W0:Y:S02]  /*13a00*/  SHFL.BFLY PT, R3, R8, 0x1, 0x1f ;  /* 0x0c201f0008037f89 */ /* 0x000e2400000e0000 */
[----:B0-----:R-:W-:-:S05]  /*13a10*/  FMNMX.FTZ R3, R8, R3, !PT ;  /* 0x0000000308037209 */ /* 0x001fca0007810000 */
[C---:B------:R-:W-:Y:S01]  /*13a20*/  FMUL.FTZ R11, R3.reuse, R0 ;  /* 0x00000000030b7220 */ /* 0x040fe20000410000 */
[----:B------:R-:W-:-:S03]  /*13a30*/  FADD.FTZ R9, -R3, R12 ;  /* 0x0000000c03097221 */ /* 0x000fc60000010100 */
[-CC-:B------:R-:W-:Y:S01]  /*13a40*/  FFMA.FTZ R182, R28, R0.reuse, -R11.reuse ;  /* 0x000000001cb67223 */ /* 0x180fe2000001080b */
        /* <DEDUP_REMOVED lines=15> */
[-C--:B------:R-:W-:Y:S01]  /*13b40*/  FFMA.FTZ R57, R84, R0.reuse, -R11 ;  /* 0x0000000054397223 */ /* 0x080fe2000001080b */
[----:B------:R-:W-:Y:S01]  /*13b50*/  FMUL.FTZ R9, R9, R0 ;  /* 0x0000000009097220 */ /* 0x000fe20000410000 */
[----:B------:R-:W-:Y:S08]  /*13b60*/  MUFU.EX2 R180, R180 ;  /* 0x000000b400b47308 */ /* 0x000ff00000000800 */
[----:B------:R-:W0:Y:S08]  /*13b70*/  MUFU.EX2 R9, R9 ;  /* 0x0000000900097308 */ /* 0x000e300000000800 */
[----:B------:R-:W1:Y:S08]  /*13b80*/  MUFU.EX2 R12, R12 ;  /* 0x0000000c000c7308 */ /* 0x000e700000000800 */
[----:B------:R-:W2:Y:S08]  /*13b90*/  MUFU.EX2 R182, R182 ;  /* 0x000000b600b67308 */ /* 0x000eb00000000800 */
        /* <DEDUP_REMOVED lines=10> */
[-CC-:B------:R-:W-:Y:S01]  /*13c40*/  FFMA.FTZ R174, R44, R0.reuse, -R11.reuse ;  /* 0x000000002cae7223 */ /* 0x180fe2000001080b */
[-CC-:B------:R-:W-:Y:S01]  /*13c50*/  FFMA.FTZ R40, R65, R0.reuse, -R11.reuse ;  /* 0x0000000041287223 */ /* 0x180fe2000001080b */
[----:B------:R-:W-:Y:S01]  /*13c60*/  FFMA.FTZ R44, R69, R0, -R11 ;  /* 0x00000000452c7223 */ /* 0x000fe2000001080b */
[----:B------:R-:W-:Y:S01]  /*13c70*/  MUFU.EX2 R32, R32 ;  /* 0x0000002000207308 */ /* 0x000fe20000000800 */
[----:B------:R-:W-:Y:S01]  /*13c80*/  HGMMA.64x128x16.F32 R88, R168, gdesc[UR4].tnspB, R88, gsb0 ;  /* 0x41e00004a8587df0 */ /* 0x000fe20008000858 */
[----:B------:R-:W-:Y:S01]  /*13c90*/  R2UR UR6, R14 ;  /* 0x000000000e0672ca */ /* 0x000fe200000e0000 */
[----:B------:R-:W-:Y:S01]  /*13ca0*/  VIADD R14, R10, 0x280 ;  /* 0x000002800a0e7836 */ /* 0x000fe20000000000 */
[----:B------:R-:W-:Y:S02]  /*13cb0*/  R2UR UR7, R15 ;  /* 0x000000000f0772ca */ /* 0x000fe400000e0000 */
[----:B------:R-:W-:-:S02]  /*13cc0*/  FMNMX.FTZ R15, R27, R4, !PT ;  /* 0x000000041b0f7209 */ /* 0x000fc40007810000 */
[----:B------:R-:W-:Y:S02]  /*13cd0*/  MUFU.EX2 R172, R172 ;  /* 0x000000ac00ac7308 */ /* 0x000fe40000000800 */
[----:B------:R-:W-:-:S04]  /*13ce0*/  FMNMX.FTZ R4, R30, R15, !PT ;  /* 0x0000000f1e047209 */ /* 0x000fc80007810000 */
[----:B------:R-:W-:Y:S02]  /*13cf0*/  FMNMX.FTZ R15, R31, R4, !PT ;  /* 0x000000041f0f7209 */ /* 0x000fe40007810000 */
        /* <DEDUP_REMOVED lines=25> */
[----:B------:R-:W-:Y:S02]  /*13e90*/  FMNMX.FTZ R4, R66, R15, !PT ;  /* 0x0000000f42047209 */ /* 0x000fe40007810000 */
[----:B------:R-:W-:Y:S02]  /*13ea0*/  MOV R15, 0x40000040 ;  /* 0x40000040000f7802 */ /* 0x000fe40000000f00 */
[----:B------:R-:W-:-:S04]  /*13eb0*/  FMNMX.FTZ R37, R67, R4, !PT ;  /* 0x0000000443257209 */ /* 0x000fc80007810000 */
[----:B------:R-:W-:Y:S01]  /*13ec0*/  FMNMX.FTZ R4, R70, R37, !PT ;  /* 0x0000002546047209 */ /* 0x000fe20007810000 */
[----:B------:R-:W-:-:S06]  /*13ed0*/  FFMA.FTZ R37, R72, R0, -R11 ;  /* 0x0000000048257223 */ /* 0x000fcc000001080b */
[----:B------:R-:W-:Y:S01]  /*13ee0*/  MUFU.EX2 R37, R37 ;  /* 0x0000002500257308 */ /* 0x000fe20000000800 */
[----:B------:R-:W-:Y:S02]  /*13ef0*/  WARPGROUP.DEPBAR.LE gsb0, 0x0 ;  /* 0x00008000000079c5 */ /* 0x000fe40000010000 */
[----:B------:R-:W-:Y:S01]  /*13f00*/  WARPGROUP.ARRIVE ;  /* 0x00000000000079c5 */ /* 0x000fe20000000000 */
[-CC-:B------:R-:W-:Y:S01]  /*13f10*/  FFMA.FTZ R168, R48, R0.reuse, -R11.reuse ;  /* 0x0000000030a87223 */ /* 0x180fe2000001080b */
[-CC-:B------:R-:W-:Y:S01]  /*13f20*/  FFMA.FTZ R170, R52, R0.reuse, -R11.reuse ;  /* 0x0000000034aa7223 */ /* 0x180fe2000001080b */
[-CC-:B------:R-:W-:Y:S01]  /*13f30*/  FFMA.FTZ R48, R61, R0.reuse, -R11.reuse ;  /* 0x000000003d307223 */ /* 0x180fe2000001080b */
[----:B------:R-:W-:Y:S02]  /*13f40*/  FFMA.FTZ R52, R77, R0, -R11 ;  /* 0x000000004d347223 */ /* 0x000fe4000001080b */
[----:B------:R-:W-:Y:S01]  /*13f50*/  HGMMA.64x128x16.F32 R88, R164, gdesc[UR4].tnspB, R88, gsb0 ;  /* 0x41e00004a4587df0 */ /* 0x000fe20008000858 */
[----:B------:R-:W-:Y:S01]  /*13f60*/  R2UR UR6, R14 ;  /* 0x000000000e0672ca */ /* 0x000fe200000e0000 */
[C---:B------:R-:W-:Y:S01]  /*13f70*/  VIADD R14, R10.reuse, 0x300 ;  /* 0x000003000a0e7836 */ /* 0x040fe20000000000 */
[----:B------:R-:W-:Y:S01]  /*13f80*/  R2UR UR7, R15 ;  /* 0x000000000f0772ca */ /* 0x000fe200000e0000 */
[----:B------:R-:W-:Y:S01]  /*13f90*/  VIADD R10, R10, 0x380 ;  /* 0x000003800a0a7836 */ /* 0x000fe20000000000 */
[----:B------:R-:W-:Y:S01]  /*13fa0*/  FMNMX.FTZ R15, R71, R4, !PT ;  /* 0x00000004470f7209 */ /* 0x000fe20007810000 */
[----:B------:R-:W-:Y:S03]  /*13fb0*/  MUFU.EX2 R168, R168 ;  /* 0x000000a800a87308 */ /* 0x000fe60000000800 */
[----:B------:R-:W-:-:S04]  /*13fc0*/  FMNMX.FTZ R4, R74, R15, !PT ;  /* 0x0000000f4a047209 */ /* 0x000fc80007810000 */
        /* <DEDUP_REMOVED lines=9> */
[----:B------:R-:W-:-:S05]  /*14060*/  FMNMX.FTZ R4, R87, R4, !PT ;  /* 0x0000000457047209 */ /* 0x000fca0007810000 */
[----:B------:R-:W3:Y:S02]  /*14070*/  SHFL.BFLY PT, R15, R4, 0x2, 0x1f ;  /* 0x0c401f00040f7f89 */ /* 0x000ee400000e0000 */
[----:B---3--:R-:W-:-:S05]  /*14080*/  FMNMX.FTZ R8, R4, R15, !PT ;  /* 0x0000000f04087209 */ /* 0x008fca0007810000 */
[----:B------:R-:W3:Y:S02]  /*14090*/  SHFL.BFLY PT, R15, R8, 0x1, 0x1f ;  /* 0x0c201f00080f7f89 */ /* 0x000ee400000e0000 */
[----:B---3--:R-:W-:Y:S02]  /*140a0*/  FMNMX.FTZ R8, R8, R15, !PT ;  /* 0x0000000f08087209 */ /* 0x008fe40007810000 */
[----:B------:R-:W-:Y:S01]  /*140b0*/  MOV R15, 0x40000040 ;  /* 0x40000040000f7802 */ /* 0x000fe20000000f00 */
[----:B------:R-:W-:Y:S02]  /*140c0*/  WARPGROUP.DEPBAR.LE gsb0, 0x0 ;  /* 0x00008000000079c5 */ /* 0x000fe40000010000 */
[----:B------:R-:W-:Y:S01]  /*140d0*/  WARPGROUP.ARRIVE ;  /* 0x00000000000079c5 */ /* 0x000fe20000000000 */
[-CC-:B------:R-:W-:Y:S01]  /*140e0*/  FFMA.FTZ R164, R56, R0.reuse, -R11.reuse ;  /* 0x0000000038a47223 */ /* 0x180fe2000001080b */
[-CC-:B------:R-:W-:Y:S01]  /*140f0*/  FFMA.FTZ R166, R60, R0.reuse, -R11.reuse ;  /* 0x000000003ca67223 */ /* 0x180fe2000001080b */
[----:B------:R-:W-:-:S03]  /*14100*/  FFMA.FTZ R56, R81, R0, -R11 ;  /* 0x0000000051387223 */ /* 0x000fc6000001080b */
[----:B------:R-:W-:Y:S01]  /*14110*/  HGMMA.64x128x16.F32 R88, R152, gdesc[UR4].tnspB, R88, gsb0 ;  /* 0x41e0000498587df0 */ /* 0x000fe20008000858 */
[----:B------:R-:W-:Y:S01]  /*14120*/  R2UR UR6, R14 ;  /* 0x000000000e0672ca */ /* 0x000fe200000e0000 */
[----:B------:R-:W-:Y:S01]  /*14130*/  FFMA.FTZ R14, R85, R0, -R11 ;  /* 0x00000000550e7223 */ /* 0x000fe2000001080b */
[----:B------:R-:W-:Y:S01]  /*14140*/  R2UR UR7, R15 ;  /* 0x000000000f0772ca */ /* 0x000fe200000e0000 */
        /* <DEDUP_REMOVED lines=8> */
[C---:B------:R-:W-:Y:S01]  /*141d0*/  FADD.FTZ R11, -R8.reuse, R13 ;  /* 0x0000000d080b7221 */ /* 0x040fe20000010100 */
[-C--:B------:R-:W-:Y:S02]  /*141e0*/  FMUL.FTZ R13, R8, R0.reuse ;  /* 0x00000000080d7220 */ /* 0x080fe40000410000 */
[----:B------:R-:W-:Y:S01]  /*141f0*/  HGMMA.64x128x16.F32 R88, R156, gdesc[UR4].tnspB, R88, gsb0 ;  /* 0x41e000049c587df0 */ /* 0x000fe20008000858 */
[-C--:B------:R-:W-:Y:S01]  /*14200*/  FMUL.FTZ R11, R11, R0.reuse ;  /* 0x000000000b0b7220 */ /* 0x080fe20000410000 */
        /* <DEDUP_REMOVED lines=12> */
[----:B---3--:R-:W-:Y:S01]  /*142d0*/  MOV R11, 0x40000040 ;  /* 0x40000040000b7802 */ /* 0x008fe20000000f00 */
[-CC-:B------:R-:W-:Y:S01]  /*142e0*/  FFMA.FTZ R171, R54, R0.reuse, -R13.reuse ;  /* 0x0000000036ab7223 */ /* 0x180fe2000001080d */
[----:B------:R-:W-:Y:S01]  /*142f0*/  R2UR UR6, R10 ;  /* 0x000000000a0672ca */ /* 0x000fe200000e0000 */
[--C-:B------:R-:W-:Y:S01]  /*14300*/  FFMA.FTZ R38, R43, R0, -R13.reuse ;  /* 0x000000002b267223 */ /* 0x100fe2000001080d */
[----:B------:R-:W-:Y:S01]  /*14310*/  R2UR UR7, R11 ;  /* 0x000000000b0772ca */ /* 0x000fe200000e0000 */
[----:B0-----:R-:W-:Y:S01]  /*14320*/  FFMA.FTZ R11, R9, R6, R180 ;  /* 0x00000006090b7223 */ /* 0x001fe200000100b4 */
[-CC-:B------:R-:W-:Y:S01]  /*14330*/  FFMA.FTZ R175, R46, R0.reuse, -R13.reuse ;  /* 0x000000002eaf7223 */ /* 0x180fe2000001080d */
[----:B------:R-:W0:Y:S01]  /*14340*/  MUFU.EX2 R26, R26 ;  /* 0x0000001a001a7308 */ /* 0x000e220000000800 */
[-C--:B------:R-:W-:Y:S01]  /*14350*/  FFMA.FTZ R165, R58, R0.reuse, -R13 ;  /* 0x000000003aa57223 */ /* 0x080fe2000001080d */
[----:B-1----:R-:W-:Y:S01]  /*14360*/  FADD.FTZ R11, R12, R11 ;  /* 0x0000000b0c0b7221 */ /* 0x002fe20000010000 */
[-CC-:B------:R-:W-:Y:S01]  /*14370*/  FFMA.FTZ R42, R47, R0.reuse, -R13.reuse ;  /* 0x000000002f2a7223 */ /* 0x180fe2000001080d */
[-CC-:B------:R-:W-:Y:S01]  /*14380*/  FFMA.FTZ R167, R62, R0.reuse, -R13.reuse ;  /* 0x000000003ea77223 */ /* 0x180fe2000001080d */
[-C--:B------:R-:W-:Y:S01]  /*14390*/  FFMA.FTZ R34, R51, R0.reuse, -R13 ;  /* 0x0000000033227223 */ /* 0x080fe2000001080d */
[----:B--2---:R-:W-:Y:S01]  /*143a0*/  FADD.FTZ R11, R182, R11 ;  /* 0x0000000bb60b7221 */ /* 0x004fe20000010000 */
[-C--:B------:R-:W-:Y:S01]  /*143b0*/  FFMA.FTZ R46, R55, R0.reuse, -R13 ;  /* 0x00000000372e7223 */ /* 0x080fe2000001080d */
[----:B------:R-:W1:Y:S01]  /*143c0*/  MUFU.EX2 R183, R183 ;  /* 0x000000b700b77308 */ /* 0x000e620000000800 */
[----:B----4-:R-:W-:Y:S01]  /*143d0*/  FFMA.FTZ R5, R4, R5, R181 ;  /* 0x0000000504057223 */ /* 0x010fe200000100b5 */
[----:B------:R-:W-:Y:S01]  /*143e0*/  FADD.FTZ R11, R24, R11 ;  /* 0x0000000b180b7221 */ /* 0x000fe20000010000 */
[--C-:B------:R-:W-:Y:S01]  /*143f0*/  FFMA.FTZ R10, R59, R0, -R13.reuse ;  /* 0x000000003b0a7223 */ /* 0x100fe2000001080d */
[----:B------:R-:W-:Y:S01]  /*14400*/  F2FP.F16.F32.PACK_AB R180, R12, R180 ;  /* 0x000000b40cb4723e */ /* 0x000fe200000000ff */
[-C--:B------:R-:W-:Y:S01]  /*14410*/  FFMA.FTZ R6, R63, R0.reuse, -R13 ;  /* 0x000000003f067223 */ /* 0x080fe2000001080d */
[----:B------:R-:W-:Y:S01]  /*14420*/  FADD.FTZ R11, R176, R11 ;  /* 0x0000000bb00b7221 */ /* 0x000fe20000010000 */
[----:B------:R-:W-:Y:S01]  /*14430*/  FFMA.FTZ R153, R66, R0, -R13 ;  /* 0x0000000042997223 */ /* 0x000fe2000001080d */
[----:B------:R-:W2:Y:S01]  /*14440*/  MUFU.EX2 R60, R60 ;  /* 0x0000003c003c7308 */ /* 0x000ea20000000800 */
[----:B0-----:R-:W-:Y:S01]  /*14450*/  FADD.FTZ R50, R26, R5 ;  /* 0x000000051a327221 */ /* 0x001fe20000010000 */
[----:B------:R-:W-:Y:S01]  /*14460*/  FADD.FTZ R11, R28, R11 ;  /* 0x0000000b1c0b7221 */ /* 0x000fe20000010000 */
[----:B------:R-:W-:Y:S01]  /*14470*/  F2FP.F16.F32.PACK_AB R182, R24, R182 ;  /* 0x000000b618b6723e */ /* 0x000fe200000000ff */
[-C--:B------:R-:W-:Y:S01]  /*14480*/  FFMA.FTZ R155, R70, R0.reuse, -R13 ;  /* 0x00000000469b7223 */ /* 0x080fe2000001080d */
[----:B------:R-:W-:Y:S01]  /*14490*/  F2FP.F16.F32.PACK_AB R181, R26, R181 ;  /* 0x000000b51ab5723e */ /* 0x000fe200000000ff */
[----:B------:R-:W-:Y:S01]  /*144a0*/  FADD.FTZ R62, R178, R11 ;  /* 0x0000000bb23e7221 */ /* 0x000fe20000010000 */
[-CC-:B------:R-:W-:Y:S01]  /*144b0*/  FFMA.FTZ R75, R75, R0.reuse, -R13.reuse ;  /* 0x000000004b4b7223 */ /* 0x180fe2000001080d */
[----:B------:R-:W0:Y:S01]  /*144c0*/  MUFU.EX2 R177, R177 ;  /* 0x000000b100b17308 */ /* 0x000e220000000800 */
[----:B-1----:R-:W-:Y:S01]  /*144d0*/  FADD.FTZ R5, R183, R50 ;  /* 0x00000032b7057221 */ /* 0x002fe20000010000 */
[----:B------:R-:W-:Y:S01]  /*144e0*/  FADD.FTZ R11, R33, R62 ;  /* 0x0000003e210b7221 */ /* 0x000fe20000010000 */
[-CC-:B------:R-:W-:Y:S01]  /*144f0*/  FFMA.FTZ R50, R67, R0.reuse, -R13.reuse ;  /* 0x0000000043327223 */ /* 0x180fe2000001080d */
[-CC-:B------:R-:W-:Y:S01]  /*14500*/  FFMA.FTZ R78, R78, R0.reuse, -R13.reuse ;  /* 0x000000004e4e7223 */ /* 0x180fe2000001080d */
[-C--:B------:R-:W-:Y:S01]  /*14510*/  FFMA.FTZ R79, R79, R0.reuse, -R13 ;  /* 0x000000004f4f7223 */ /* 0x080fe2000001080d */
[----:B------:R-:W-:Y:S01]  /*14520*/  FADD.FTZ R62, R172, R11 ;  /* 0x0000000bac3e7221 */ /* 0x000fe20000010000 */
[-C--:B------:R-:W-:Y:S01]  /*14530*/  FFMA.FTZ R82, R82, R0.reuse, -R13 ;  /* 0x0000000052527223 */ /* 0x080fe2000001080d */
[----:B------:R-:W1:Y:S01]  /*14540*/  MUFU.EX2 R64, R64 ;  /* 0x0000004000407308 */ /* 0x000e620000000800 */
[----:B--2---:R-:W-:Y:S01]  /*14550*/  FADD.FTZ R54, R60, R5 ;  /* 0x000000053c367221 */ /* 0x004fe20000010000 */
[----:B------:R-:W-:Y:S01]  /*14560*/  FADD.FTZ R11, R25, R62 ;  /* 0x0000003e190b7221 */ /* 0x000fe20000010000 */
[-CC-:B------:R-:W-:Y:S01]  /*14570*/  FFMA.FTZ R83, R83, R0.reuse, -R13.reuse ;  /* 0x0000000053537223 */ /* 0x180fe2000001080d */
[----:B------:R-:W-:Y:S01]  /*14580*/  FFMA.FTZ R86, R86, R0, -R13 ;  /* 0x0000000056567223 */ /* 0x000fe2000001080d */
[----:B------:R-:W-:Y:S01]  /*14590*/  F2FP.F16.F32.PACK_AB R183, R60, R183 ;  /* 0x000000b73cb7723e */ /* 0x000fe200000000ff */
[----:B------:R-:W-:Y:S01]  /*145a0*/  FADD.FTZ R62, R174, R11 ;  /* 0x0000000bae3e7221 */ /* 0x000fe20000010000 */
[----:B------:R-:W-:Y:S01]  /*145b0*/  F2FP.F16.F32.PACK_AB R176, R28, R176 ;  /* 0x000000b01cb0723e */ /* 0x000fe200000000ff */
[----:B------:R-:W2:Y:S01]  /*145c0*/  MUFU.EX2 R179, R179 ;  /* 0x000000b300b37308 */ /* 0x000ea20000000800 */
[----:B0-----:R-:W-:Y:S01]  /*145d0*/  FADD.FTZ R5, R177, R54 ;  /* 0x00000036b1057221 */ /* 0x001fe20000010000 */
[----:B------:R-:W-:Y:S01]  /*145e0*/  FADD.FTZ R11, R29, R62 ;  /* 0x0000003e1d0b7221 */ /* 0x000fe20000010000 */
[----:B------:R-:W-:Y:S01]  /*145f0*/  FFMA.FTZ R54, R71, R0, -R13 ;  /* 0x0000000047367223 */ /* 0x000fe2000001080d */
[----:B------:R-:W-:-:S02]  /*14600*/  F2FP.F16.F32.PACK_AB R178, R33, R178 ;  /* 0x000000b221b2723e */ /* 0x000fc400000000ff */
[----:B------:R-:W-:Y:S01]  /*14610*/  FADD.FTZ R11, R168, R11 ;  /* 0x0000000ba80b7221 */ /* 0x000fe20000010000 */
[----:B------:R-:W-:Y:S01]  /*14620*/  F2FP.F16.F32.PACK_AB R172, R25, R172 ;  /* 0x000000ac19ac723e */ /* 0x000fe200000000ff */
[----:B------:R-:W0:Y:S01]  /*14630*/  MUFU.EX2 R30, R30 ;  /* 0x0000001e001e7308 */ /* 0x000e220000000800 */
[----:B-1----:R-:W-:Y:S01]  /*14640*/  FADD.FTZ R58, R64, R5 ;  /* 0x00000005403a7221 */ /* 0x002fe20000010000 */
[----:B------:R-:W-:Y:S01]  /*14650*/  FADD.FTZ R11, R32, R11 ;  /* 0x0000000b200b7221 */ /* 0x000fe20000010000 */
[----:B------:R-:W-:Y:S02]  /*14660*/  F2FP.F16.F32.PACK_AB R177, R64, R177 ;  /* 0x000000b140b1723e */ /* 0x000fe400000000ff */
[----:B------:R-:W-:Y:S01]  /*14670*/  F2FP.F16.F32.PACK_AB R174, R29, R174 ;  /* 0x000000ae1dae723e */ /* 0x000fe200000000ff */
[----:B------:R-:W-:Y:S01]  /*14680*/  FADD.FTZ R11, R170, R11 ;  /* 0x0000000baa0b7221 */ /* 0x000fe20000010000 */
[----:B------:R-:W-:Y:S01]  /*14690*/  F2FP.F16.F32.PACK_AB R168, R32, R168 ;  /* 0x000000a820a8723e */ /* 0x000fe200000000ff */
[----:B------:R-:W1:Y:S01]  /*146a0*/  MUFU.EX2 R173, R173 ;  /* 0x000000ad00ad7308 */ /* 0x000e620000000800 */
[----:B--2---:R-:W-:Y:S01]  /*146b0*/  FADD.FTZ R5, R179, R58 ;  /* 0x0000003ab3057221 */ /* 0x004fe20000010000 */
[C---:B------:R-:W-:Y:S01]  /*146c0*/  FADD.FTZ R11, R36.reuse, R11 ;  /* 0x0000000b240b7221 */ /* 0x040fe20000010000 */
[----:B------:R-:W-:-:S03]  /*146d0*/  F2FP.F16.F32.PACK_AB R170, R36, R170 ;  /* 0x000000aa24aa723e */ /* 0x000fc600000000ff */
[----:B------:R-:W-:Y:S01]  /*146e0*/  FADD.FTZ R26, R164, R11 ;  /* 0x0000000ba41a7221 */ /* 0x000fe20000010000 */
[C---:B------:R-:W-:Y:S01]  /*146f0*/  F2FP.F16.F32.PACK_AB R164, R41.reuse, R164 ;  /* 0x000000a429a4723e */ /* 0x040fe200000000ff */
[----:B------:R-:W2:Y:S01]  /*14700*/  MUFU.EX2 R38, R38 ;  /* 0x0000002600267308 */ /* 0x000ea20000000800 */
[C---:B0-----:R-:W-:Y:S01]  /*14710*/  FADD.FTZ R58, R30.reuse, R5 ;  /* 0x000000051e3a7221 */ /* 0x041fe20000010000 */
[----:B------:R-:W-:Y:S01]  /*14720*/  FADD.FTZ R11, R41, R26 ;  /* 0x0000001a290b7221 */ /* 0x000fe20000010000 */
[----:B------:R-:W-:-:S03]  /*14730*/  F2FP.F16.F32.PACK_AB R179, R30, R179 ;  /* 0x000000b31eb3723e */ /* 0x000fc600000000ff */
[----:B------:R-:W-:Y:S01]  /*14740*/  FADD.FTZ R11, R166, R11 ;  /* 0x0000000ba60b7221 */ /* 0x000fe20000010000 */
[C---:B------:R-:W-:Y:S01]  /*14750*/  F2FP.F16.F32.PACK_AB R166, R48.reuse, R166 ;  /* 0x000000a630a6723e */ /* 0x040fe200000000ff */
[----:B------:R-:W0:Y:S01]  /*14760*/  MUFU.EX2 R175, R175 ;  /* 0x000000af00af7308 */ /* 0x000e220000000800 */
[----:B-1----:R-:W-:Y:S01]  /*14770*/  FADD.FTZ R5, R173, R58 ;  /* 0x0000003aad057221 */ /* 0x002fe20000010000 */
[----:B------:R-:W-:-:S06]  /*14780*/  FADD.FTZ R11, R48, R11 ;  /* 0x0000000b300b7221 */ /* 0x000fcc0000010000 */
[----:B------:R-:W1:Y:S01]  /*14790*/  MUFU.EX2 R42, R42 ;  /* 0x0000002a002a7308 */ /* 0x000e620000000800 */
[C---:B--2---:R-:W-:Y:S01]  /*147a0*/  FADD.FTZ R58, R38.reuse, R5 ;  /* 0x00000005263a7221 */ /* 0x044fe20000010000 */
[----:B------:R-:W-:-:S06]  /*147b0*/  F2FP.F16.F32.PACK_AB R173, R38, R173 ;  /* 0x000000ad26ad723e */ /* 0x000fcc00000000ff */
        /* <DEDUP_REMOVED lines=11> */
[----:B------:R-:W-:Y:S02]  /*14870*/  WARPGROUP.DEPBAR.LE gsb0, 0x0 ;  /* 0x00008000000079c5 */ /* 0x000fe40000010000 */
[----:B------:R-:W-:Y:S01]  /*14880*/  WARPGROUP.ARRIVE ;  /* 0x00000000000079c5 */ /* 0x000fe20000000000 */
[----:B-1----:R-:W-:Y:S01]  /*14890*/  FADD.FTZ R5, R171, R12 ;  /* 0x0000000cab057221 */ /* 0x002fe20000010000 */
[-CC-:B------:R-:W-:Y:S01]  /*148a0*/  FFMA.FTZ R157, R74, R0.reuse, -R13.reuse ;  /* 0x000000004a9d7223 */ /* 0x180fe2000001080d */
[----:B------:R-:W-:Y:S01]  /*148b0*/  FFMA.FTZ R13, R87, R0, -R13 ;  /* 0x00000000570d7223 */ /* 0x000fe2000001080d */
[----:B------:R-:W-:Y:S01]  /*148c0*/  F2FP.F16.F32.PACK_AB R156, R45, R37 ;  /* 0x000000252d9c723e */ /* 0x000fe200000000ff */
[----:B------:R-:W1:Y:S01]  /*148d0*/  MUFU.EX2 R10, R10 ;  /* 0x0000000a000a7308 */ /* 0x000e620000000800 */
[----:B------:R-:W-:Y:S01]  /*148e0*/  HGMMA.64x128x16.F32 R88, R160, gdesc[UR4].tnspB, R88, gsb0 ;  /* 0x41e00004a0587df0 */ /* 0x000fe20008000858 */
[C---:B--2---:R-:W-:Y:S01]  /*148f0*/  FADD.FTZ R24, R46.reuse, R5 ;  /* 0x000000052e187221 */ /* 0x044fe20000010000 */
[----:B------:R-:W-:-:S02]  /*14900*/  F2FP.F16.F32.PACK_AB R171, R46, R171 ;  /* 0x000000ab2eab723e */ /* 0x000fc400000000ff */
[----:B------:R-:W-:-:S03]  /*14910*/  F2FP.F16.F32.PACK_AB R158, R52, R49 ;  /* 0x00000031349e723e */ /* 0x000fc600000000ff */
        /* <DEDUP_REMOVED lines=11> */
[----:B-1----:R-:W-:-:S07]  /*149d0*/  FADD.FTZ R5, R153, R24 ;  /* 0x0000001899057221 */ /* 0x002fce0000010000 */
[----:B------:R-:W1:Y:S01]  /*149e0*/  MUFU.EX2 R155, R155 ;  /* 0x0000009b009b7308 */ /* 0x000e620000000800 */
[----:B--2---:R-:W-:Y:S01]  /*149f0*/  FADD.FTZ R11, R152, R11 ;  /* 0x0000000b980b7221 */ /* 0x004fe20000010000 */
[----:B------:R-:W-:-:S03]  /*14a00*/  F2FP.F16.F32.PACK_AB R152, R40, R152 ;  /* 0x000000982898723e */ /* 0x000fc600000000ff */
[----:B------:R-:W-:-:S03]  /*14a10*/  FADD.FTZ R11, R40, R11 ;  /* 0x0000000b280b7221 */ /* 0x000fc60000010000 */
        /* <DEDUP_REMOVED lines=11> */
[----:B------:R-:W-:Y:S01]  /*14ad0*/  FADD.FTZ R24, R37, R24 ;  /* 0x0000001825187221 */ /* 0x000fe20000010000 */
[----:B------:R-:W-:-:S03]  /*14ae0*/  F2FP.F16.F32.PACK_AB R155, R54, R155 ;  /* 0x0000009b369b723e */ /* 0x000fc600000000ff */
[----:B------:R-:W-:Y:S02]  /*14af0*/  FADD.FTZ R24, R45, R24 ;  /* 0x000000182d187221 */ /* 0x000fe40000010000 */
[----:B------:R-:W0:Y:S01]  /*14b00*/  MUFU.EX2 R78, R78 ;  /* 0x0000004e004e7308 */ /* 0x000e220000000800 */
[----:B-1----:R-:W-:Y:S01]  /*14b10*/  FADD.FTZ R5, R157, R10 ;  /* 0x0000000a9d057221 */ /* 0x002fe20000010000 */
[----:B------:R-:W-:-:S04]  /*14b20*/  FADD.FTZ R11, R49, R24 ;  /* 0x00000018310b7221 */ /* 0x000fc80000010000 */
[----:B------:R-:W-:Y:S02]  /*14b30*/  FADD.FTZ R6, R52, R11 ;  /* 0x0000000b34067221 */ /* 0x000fe40000010000 */
[----:B------:R-:W1:Y:S01]  /*14b40*/  MUFU.EX2 R79, R79 ;  /* 0x0000004f004f7308 */ /* 0x000e620000000800 */
[C---:B--2---:R-:W-:Y:S01]  /*14b50*/  FADD.FTZ R5, R12.reuse, R5 ;  /* 0x000000050c057221 */ /* 0x044fe20000010000 */
[----:B------:R-:W-:Y:S01]  /*14b60*/  FADD.FTZ R11, R53, R6 ;  /* 0x00000006350b7221 */ /* 0x000fe20000010000 */
[----:B------:R-:W-:Y:S01]  /*14b70*/  F2FP.F16.F32.PACK_AB R157, R12, R157 ;  /* 0x0000009d0c9d723e */ /* 0x000fe200000000ff */
[----:B------:R-:W-:Y:S02]  /*14b80*/  IMAD.MOV.U32 R12, RZ, RZ, R3 ;  /* 0x000000ffff0c7224 */ /* 0x000fe400078e0003 */
[----:B------:R-:W-:Y:S02]  /*14b90*/  FADD.FTZ R6, R56, R11 ;  /* 0x0000000b38067221 */ /* 0x000fe40000010000 */
[----:B------:R-:W2:Y:S01]  /*14ba0*/  MUFU.EX2 R82, R82 ;  /* 0x0000005200527308 */ /* 0x000ea20000000800 */
[----:B0-----:R-:W-:Y:S01]  /*14bb0*/  FADD.FTZ R5, R78, R5 ;  /* 0x000000054e057221 */ /* 0x001fe20000010000 */
[----:B------:R-:W-:-:S04]  /*14bc0*/  FADD.FTZ R11, R57, R6 ;  /* 0x00000006390b7221 */ /* 0x000fc80000010000 */
[----:B------:R-:W-:Y:S02]  /*14bd0*/  FADD.FTZ R6, R14, R11 ;  /* 0x0000000b0e067221 */ /* 0x000fe40000010000 */
[----:B------:R-:W0:Y:S01]  /*14be0*/  MUFU.EX2 R83, R83 ;  /* 0x0000005300537308 */ /* 0x000e220000000800 */
[C---:B-1----:R-:W-:Y:S01]  /*14bf0*/  FADD.FTZ R5, R79.reuse, R5 ;  /* 0x000000054f057221 */ /* 0x042fe20000010000 */
[----:B------:R-:W-:-:S06]  /*14c00*/  F2FP.F16.F32.PACK_AB R159, R79, R78 ;  /* 0x0000004e4f9f723e */ /* 0x000fcc00000000ff */
[----:B------:R-:W1:Y:S01]  /*14c10*/  MUFU.EX2 R86, R86 ;  /* 0x0000005600567308 */ /* 0x000e620000000800 */
[----:B--2---:R-:W-:-:S07]  /*14c20*/  FADD.FTZ R5, R82, R5 ;  /* 0x0000000552057221 */ /* 0x004fce0000010000 */
[----:B------:R-:W2:Y:S01]  /*14c30*/  MUFU.EX2 R13, R13 ;  /* 0x0000000d000d7308 */ /* 0x000ea20000000800 */
[----:B0-----:R-:W-:-:S04]  /*14c40*/  FADD.FTZ R5, R83, R5 ;  /* 0x0000000553057221 */ /* 0x001fc80000010000 */
[----:B-1----:R-:W-:Y:S01]  /*14c50*/  FADD.FTZ R5, R86, R5 ;  /* 0x0000000556057221 */ /* 0x002fe20000010000 */
[----:B------:R-:W-:Y:S02]  /*14c60*/  WARPGROUP.DEPBAR.LE gsb0, 0x0 ;  /* 0x00008000000079c5 */ /* 0x000fe40000010000 */
[----:B------:R-:W-:Y:S01]  /*14c70*/  @!P1 SYNCS.ARRIVE.TRANS64.RED.A1T0 RZ, [R21+URZ], RZ ;  /* 0x000000ff15ff99a7 */ /* 0x000fe2000810043f */
[C---:B--2---:R-:W-:Y:S01]  /*14c80*/  FADD.FTZ R5, R13.reuse, R5 ;  /* 0x000000050d057221 */ /* 0x044fe20000010000 */
[----:B------:R-:W-:Y:S02]  /*14c90*/  F2FP.F16.F32.PACK_AB R163, R13, R86 ;  /* 0x000000560da3723e */ /* 0x000fe400000000ff */
[----:B------:R-:W-:Y:S02]  /*14ca0*/  F2FP.F16.F32.PACK_AB R160, R56, R53 ;  /* 0x0000003538a0723e */ /* 0x000fe400000000ff */
[----:B------:R-:W-:Y:S01]  /*14cb0*/  F2FP.F16.F32.PACK_AB R161, R83, R82 ;  /* 0x0000005253a1723e */ /* 0x000fe200000000ff */
[----:B------:R0:W-:Y:S01]  /*14cc0*/  @!P1 SYNCS.ARRIVE.TRANS64.RED.A1T0 RZ, [R202+URZ], RZ ;  /* 0x000000ffcaff99a7 */ /* 0x0001e2000810043f */
[----:B------:R-:W-:-:S02]  /*14cd0*/  F2FP.F16.F32.PACK_AB R162, R14, R57 ;  /* 0x000000390ea2723e */ /* 0x000fc400000000ff */
[----:B------:R-:W-:Y:S02]  /*14ce0*/  MOV R13, R8 ;  /* 0x00000008000d7202 */ /* 0x000fe40000000f00 */
[----:B0-----:R-:W-:Y:S01]  /*14cf0*/  MOV R202, R194 ;  /* 0x000000c200ca7202 */ /* 0x001fe20000000f00 */
[----:B------:R-:W-:Y:S06]  /*14d00*/  @P2 BRA `(.L_x_634) ;  /* 0xffffffd800d82947 */ /* 0x000fec000383ffff */
.L_x_623:
[----:B------:R-:W-:Y:S05]  /*14d10*/  BSYNC B0 ;  /* 0x0000000000007941 */ /* 0x000fea0003800000 */
.L_x_622:
        /* <DEDUP_REMOVED lines=67> */
.L_x_635:
[----:B------:R-:W-:Y:S02]  /*15150*/  LEA R13, R192, R2, 0x3 ;  /* 0x00000002c00d7211 */ /* 0x000fe400078e18ff */
[----:B------:R-:W-:-:S04]  /*15160*/  SHF.L.U32 R4, R194, 0x1f, RZ ;  /* 0x0000001fc2047819 */ /* 0x000fc800000006ff */
[----:B------:R0:W1:Y:S01]  /*15170*/  SYNCS.PHASECHK.TRANS64.TRYWAIT P2, [R13+URZ+0x34850], R4 ;  /* 0x034850040d0075a7 */ /* 0x000062000804017f */
[----:B------:R-:W-:Y:S05]  /*15180*/  @!P0 BRA `(.L_x_636) ;  /* 0x0000000000048947 */ /* 0x000fea0003800000 */
[----:B------:R-:W-:Y:S01]  /*15190*/  BPT.TRAP 0x1 ;  /* 0x000000040000795c */ /* 0x000fe20000300000 */
.L_x_636:
[----:B------:R-:W-:Y:S01]  /*151a0*/  VIADD R2, R2, 0x400 ;  /* 0x0000040002027836 */ /* 0x000fe20000000000 */
[----:B------:R-:W-:Y:S04]  /*151b0*/  BSSY B0, `(.L_x_637) ;  /* 0x0000008000007945 */ /* 0x000fe80003800000 */
[----:B------:R-:W-:-:S04]  /*151c0*/  SHF.R.U32.HI R2, RZ, 0x4, R2 ;  /* 0x00000004ff027819 */ /* 0x000fc80000011602 */
[----:B------:R-:W-:-:S04]  /*151d0*/  LOP3.LUT R2, R2, 0x3fff, RZ, 0xc0, !PT ;  /* 0x00003fff02027812 */ /* 0x000fc800078ec0ff */
[----:B------:R-:W-:-:S04]  /*151e0*/  LOP3.LUT R7, R2, 0x4000000, RZ, 0xfc, !PT ;  /* 0x0400000002077812 */ /* 0x000fc800078efcff */
[----:B------:R-:W-:Y:S01]  /*151f0*/  LEA R10, R192, R7, 0xb ;  /* 0x00000007c00a7211 */ /* 0x000fe200078e58ff */
[----:B-1----:R-:W-:Y:S06]  /*15200*/  @P2 BRA `(.L_x_638) ;  /* 0x0000000000082947 */ /* 0x002fec0003800000 */
[----:B------:R-:W1:Y:S02]  /*15210*/  SYNCS.PHASECHK.TRANS64.TRYWAIT P0, [R13+URZ+0x34850], R4 ;  /* 0x034850040d0075a7 */ /* 0x000e64000800017f */
[----:B-1----:R-:W-:Y:S05]  /*15220*/  @!P0 BRA `(.L_x_639) ;  /* 0x0000008800d88947 */ /* 0x002fea0003800000 */
.L_x_638:
[----:B------:R-:W-:Y:S05]  /*15230*/  BSYNC B0 ;  /* 0x0000000000007941 */ /* 0x000fea0003800000 */
.L_x_637:
[----:B------:R-:W-:Y:S01]  /*15240*/  IMAD.MOV.U32 R11, RZ, RZ, 0x40000040 ;  /* 0x40000040ff0b7424 */ /* 0x000fe200078e00ff */
[C---:B------:R-:W-:Y:S01]  /*15250*/  R2UR UR6, R10.reuse ;  /* 0x000000000a0672ca */ /* 0x040fe200000e0000 */
[----:B------:R-:W-:Y:S01]  /*15260*/  WARPGROUP.ARRIVE ;  /* 0x00000000000079c5 */ /* 0x000fe20000000000 */
[----:B------:R-:W-:Y:S01]  /*15270*/  IMAD.MOV.U32 R15, RZ, RZ, 0x40000040 ;  /* 0x40000040ff0f7424 */ /* 0x000fe200078e00ff */
[----:B------:R-:W-:Y:S01]  /*15280*/  IADD3 R14, R10, 0x80, RZ ;  /* 0x000000800a0e7810 */ /* 0x000fe20007ffe0ff */
[----:B------:R-:W2:Y:S01]  /*15290*/  SHFL.BFLY PT, R7, R6, 0x2, 0x1f ;  /* 0x0c401f0006077f89 */ /* 0x000ea200000e0000 */
[----:B------:R-:W-:Y:S01]  /*152a0*/  R2UR UR7, R11 ;  /* 0x000000000b0772ca */ /* 0x000fe200000e0000 */
[----:B------:R-:W-:Y:S01]  /*152b0*/  IMAD.MOV.U32 R11, RZ, RZ, 0x40000040 ;  /* 0x40000040ff0b7424 */ /* 0x000fe200078e00ff */
[----:B------:R-:W-:Y:S01]  /*152c0*/  IADD3 R192, R192, 0x1, RZ ;  /* 0x00000001c0c07810 */ /* 0x000fe20007ffe0ff */
[----:B------:R-:W0:Y:S01]  /*152d0*/  SHFL.BFLY PT, R2, R5, 0x2, 0x1f ;  /* 0x0c401f0005027f89 */ /* 0x000e2200000e0000 */
[----:B------:R-:W-:Y:S01]  /*152e0*/  IMAD.MOV.U32 R20, RZ, RZ, -0x800000 ;  /* 0xff800000ff147424 */ /* 0x000fe200078e00ff */
[----:B------:R-:W-:Y:S01]  /*152f0*/  IADD3 R205, R205, 0x1, RZ ;  /* 0x00000001cdcd7810 */ /* 0x000fe20007ffe0ff */
[----:B------:R-:W-:Y:S01]  /*15300*/  IMAD.MOV.U32 R21, RZ, RZ, -0x800000 ;  /* 0xff800000ff157424 */ /* 0x000fe200078e00ff */
[----:B------:R-:W-:-:S04]  /*15310*/  ISETP.NE.AND P0, PT, R192, 0x2, PT ;  /* 0x00000002c000780c */ /* 0x000fc80003f05270 */
[----:B------:R-:W-:Y:S02]  /*15320*/  SEL R192, R192, RZ, P0 ;  /* 0x000000ffc0c07207 */ /* 0x000fe40000000000 */
[----:B------:R-:W-:Y:S01]  /*15330*/  HGMMA.64x128x16.F32 R24, R180, gdesc[UR4].tnspB, R24, gsb0 ;  /* 0x41e00004b4187df0 */ /* 0x000fe20008000818 */
[----:B------:R-:W-:Y:S02]  /*15340*/  R2UR UR6, R14 ;  /* 0x000000000e0672ca */ /* 0x000fe400000e0000 */
[----:B------:R-:W-:Y:S01]  /*15350*/  R2UR UR7, R15 ;  /* 0x000000000f0772ca */ /* 0x000fe200000e0000 */
[----:B------:R-:W-:Y:S01]  /*15360*/  IMAD.MOV.U32 R15, RZ, RZ, 0x40000040 ;  /* 0x40000040ff0f7424 */ /* 0x000fe200078e00ff */
[----:B------:R-:W-:Y:S01]  /*15370*/  IADD3 R14, R10, 0x100, RZ ;  /* 0x000001000a0e7810 */ /* 0x000fe20007ffe0ff */
[----:B--2---:R-:W-:Y:S01]  /*15380*/  FADD.FTZ R7, R7, R6 ;  /* 0x0000000607077221 */ /* 0x004fe20000010000 */
[----:B01----:R-:W-:Y:S01]  /*15390*/  FADD.FTZ R4, R2, R5 ;  /* 0x0000000502047221 */ /* 0x003fe20000010000 */
[----:B------:R-:W-:-:S03]  /*153a0*/  SEL R5, RZ, 0x1, P0 ;  /* 0x00000001ff057807 */ /* 0x000fc60000000000 */
[----:B------:R-:W-:Y:S01]  /*153b0*/  SHFL.BFLY PT, R2, R7, 0x1, 0x1f ;  /* 0x0c201f0007027f89 */ /* 0x000fe200000e0000 */
[----:B------:R-:W-:-:S03]  /*153c0*/  LOP3.LUT R194, R194, R5, RZ, 0x3c, !PT ;  /* 0x00000005c2c27212 */ /* 0x000fc600078e3cff */
[----:B------:R-:W0:Y:S02]  /*153d0*/  SHFL.BFLY PT, R9, R4, 0x1, 0x1f ;  /* 0x0c201f0004097f89 */ /* 0x000e2400000e0000 */
[----:B0-----:R-:W-:-:S05]  /*153e0*/  FADD.FTZ R12, R4, R9 ;  /* 0x00000009040c7221 */ /* 0x001fca0000010000 */
[----:B------:R-:W-:-:S13]  /*153f0*/  FSETP.NE.FTZ.AND P3, PT, R12, RZ, PT ;  /* 0x000000ff0c00720b */ /* 0x000fda0003f75000 */
[----:B------:R-:W0:Y:S02]  /*15400*/  @P3 MUFU.LG2 R9, R12 ;  /* 0x0000000c00093308 */ /* 0x000e240000000c00 */
[----:B0-----:R-:W-:Y:S01]  /*15410*/  @P3 FMUL.FTZ R9, R9, 0.69314718246459960938 ;  /* 0x3f31721809093820 */ /* 0x001fe20000410000 */
        /* <DEDUP_REMOVED lines=27> */
[C---:B------:R-:W-:Y:S02]  /*155d0*/  IADD3 R14, R10.reuse, 0x300, RZ ;  /* 0x000003000a0e7810 */ /* 0x040fe40007ffe0ff */
[----:B------:R-:W-:Y:S01]  /*155e0*/  IADD3 R10, R10, 0x380, RZ ;  /* 0x000003800a0a7810 */ /* 0x000fe20007ffe0ff */
[----:B------:R-:W-:Y:S02]  /*155f0*/  WARPGROUP.DEPBAR.LE gsb0, 0x0 ;  /* 0x00008000000079c5 */ /* 0x000fe40000010000 */
[----:B------:R-:W-:-:S06]  /*15600*/  WARPGROUP.ARRIVE ;  /* 0x00000000000079c5 */ /* 0x000fcc0000000000 */
[----:B------:R-:W-:Y:S01]  /*15610*/  HGMMA.64x128x16.F32 R24, R152, gdesc[UR4].tnspB, R24, gsb0 ;  /* 0x41e0000498187df0 */ /* 0x000fe20008000818 */
[----:B------:R-:W-:Y:S02]  /*15620*/  R2UR UR6, R14 ;  /* 0x000000000e0672ca */ /* 0x000fe400000e0000 */
[----:B------:R-:W-:Y:S01]  /*15630*/  R2UR UR7, R15 ;  /* 0x000000000f0772ca */ /* 0x000fe200000e0000 */
[----:B------:R-:W-:Y:S02]  /*15640*/  WARPGROUP.DEPBAR.LE gsb0, 0x0 ;  /* 0x00008000000079c5 */ /* 0x000fe40000010000 */
[----:B------:R-:W-:-:S10]  /*15650*/  WARPGROUP.ARRIVE ;  /* 0x00000000000079c5 */ /* 0x000fd40000000000 */
[----:B------:R-:W-:Y:S01]  /*15660*/  HGMMA.64x128x16.F32 R24, R156, gdesc[UR4].tnspB, R24, gsb0 ;  /* 0x41e000049c187df0 */ /* 0x000fe20008000818 */
[----:B------:R-:W-:Y:S02]  /*15670*/  R2UR UR6, R10 ;  /* 0x000000000a0672ca */ /* 0x000fe400000e0000 */
[----:B------:R-:W-:Y:S01]  /*15680*/  R2UR UR7, R11 ;  /* 0x000000000b0772ca */ /* 0x000fe200000e0000 */
[----:B------:R-:W-:Y:S01]  /*15690*/  FADD.FTZ R11, R7, R2 ;  /* 0x00000002070b7221 */ /* 0x000fe20000010000 */
[----:B------:R-:W-:Y:S01]  /*156a0*/  MOV R7, RZ ;  /* 0x000000ff00077202 */ /* 0x000fe20000000f00 */
[----:B------:R-:W-:Y:S01]  /*156b0*/  IMAD.MOV.U32 R2, RZ, RZ, RZ ;  /* 0x000000ffff027224 */ /* 0x000fe200078e00ff */
[----:B------:R-:W-:Y:S02]  /*156c0*/  @!P1 IADD3 R10, R13, 0x34860, RZ ;  /* 0x000348600d0a9810 */ /* 0x000fe40007ffe0ff */
[----:B------:R-:W-:Y:S02]  /*156d0*/  FSETP.NE.FTZ.AND P2, PT, R11, RZ, PT ;  /* 0x000000ff0b00720b */ /* 0x000fe40003f55000 */
[----:B------:R-:W-:Y:S01]  /*156e0*/  @P3 MUFU.RCP R7, R12 ;  /* 0x0000000c00073308 */ /* 0x000fe20000001000 */
[----:B------:R-:W-:-:S10]  /*156f0*/  @!P1 PRMT R10, RZ, 0x654, R10 ;  /* 0x00000654ff0a9816 */ /* 0x000fd4000000000a */
[----:B------:R-:W0:Y:S01]  /*15700*/  @P2 MUFU.LG2 R6, R11 ;  /* 0x0000000b00062308 */ /* 0x000e220000000c00 */
[C---:B------:R-:W-:Y:S01]  /*15710*/  @P2 FMUL.FTZ R4, R0.reuse, 0.69314718246459960938 ;  /* 0x3f31721800042820 */ /* 0x040fe20000410000 */
[----:B------:R-:W-:-:S04]  /*15720*/  @P3 FMUL.FTZ R0, R0, 0.69314718246459960938 ;  /* 0x3f31721800003820 */ /* 0x000fc80000410000 */
[----:B------:R-:W-:Y:S02]  /*15730*/  @P3 FFMA.FTZ R21, R0, R8, R9 ;  /* 0x0000000800153223 */ /* 0x000fe40000010009 */
[----:B------:R-:W1:Y:S01]  /*15740*/  @P2 MUFU.RCP R2, R11 ;  /* 0x0000000b00022308 */ /* 0x000e620000001000 */
[----:B0-----:R-:W-:-:S04]  /*15750*/  @P2 FMUL.FTZ R5, R6, 0.69314718246459960938 ;  /* 0x3f31721806052820 */ /* 0x001fc80000410000 */
[----:B------:R-:W-:Y:S01]  /*15760*/  @P2 FFMA.FTZ R20, R4, R3, R5 ;  /* 0x0000000304142223 */ /* 0x000fe20000010005 */
[----:B------:R-:W-:Y:S02]  /*15770*/  WARPGROUP.DEPBAR.LE gsb0, 0x0 ;  /* 0x00008000000079c5 */ /* 0x000fe40000010000 */
[----:B------:R-:W-:-:S06]  /*15780*/  WARPGROUP.ARRIVE ;  /* 0x00000000000079c5 */ /* 0x000fcc0000000000 */
[----:B------:R-:W-:Y:S03]  /*15790*/  HGMMA.64x128x16.F32 R24, R160, gdesc[UR4].tnspB, R24, gsb0 ;  /* 0x41e00004a0187df0 */ /* 0x000fe60008000818 */
[----:B------:R-:W-:Y:S02]  /*157a0*/  WARPGROUP.DEPBAR.LE gsb0, 0x0 ;  /* 0x00008000000079c5 */ /* 0x000fe40000010000 */
[----:B------:R0:W-:Y:S01]  /*157b0*/  @!P1 SYNCS.ARRIVE.TRANS64.RED.A1T0 RZ, [R10+URZ], RZ ;  /* 0x000000ff0aff99a7 */ /* 0x0001e2000810043f */
[-C--:B------:R-:W-:Y:S01]  /*157c0*/  FMUL.FTZ R95, R26, R7.reuse ;  /* 0x000000071a5f7220 */ /* 0x080fe20000410000 */
[-C--:B------:R-:W-:Y:S01]  /*157d0*/  FMUL.FTZ R93, R30, R7.reuse ;  /* 0x000000071e5d7220 */ /* 0x080fe20000410000 */
[-C--:B-1----:R-:W-:Y:S01]  /*157e0*/  FMUL.FTZ R3, R32, R2.reuse ;  /* 0x0000000220037220 */ /* 0x082fe20000410000 */
[-C--:B------:R-:W-:Y:S01]  /*157f0*/  FMUL.FTZ R88, R33, R2.reuse ;  /* 0x0000000221587220 */ /* 0x080fe20000410000 */
[-C--:B------:R-:W-:Y:S01]  /*15800*/  FMUL.FTZ R26, R31, R7.reuse ;  /* 0x000000071f1a7220 */ /* 0x080fe20000410000 */
        /* <DEDUP_REMOVED lines=31> */
[----:B------:R-:W-:Y:S01]  /*15a00*/  PLOP3.LUT P1, PT, PT, PT, PT, 0x8, 0x0 ;  /* 0x000000000000781c */ /* 0x000fe20003f2e170 */
        /* <DEDUP_REMOVED lines=27> */
[----:B------:R-:W-:-:S07]  /*15bc0*/  FMUL.FTZ R87, R87, R7 ;  /* 0x0000000757577220 */ /* 0x000fce0000410000 */
.L_x_559:
[----:B------:R-:W0:Y:S08]  /*15bd0*/  S2UR UR5, SR_CgaCtaId ;  /* 0x00000000000579c3 */ /* 0x000e300000008800 */
[----:B------:R-:W-:Y:S06]  /*15be0*/  BAR.SYNC.DEFER_BLOCKING 0x5, 0x120 ;  /* 0x0144800000007b1d */ /* 0x000fec0000010000 */
[----:B------:R-:W-:Y:S01]  /*15bf0*/  UMOV UR4, 0x400 ;  /* 0x0000040000047882 */ /* 0x000fe20000000000 */
[----:B------:R-:W-:Y:S01]  /*15c00*/  BSSY B0, `(.L_x_640) ;  /* 0x00001d6000007945 */ /* 0x000fe20003800000 */
[----:B0-----:R-:W-:-:S06]  /*15c10*/  ULEA UR4, UR5, UR4, 0x18 ;  /* 0x0000000405047291 */ /* 0x001fcc000f8ec03f */
[----:B------:R-:W-:-:S05]  /*15c20*/  IMAD.U32 R2, RZ, RZ, UR4 ;  /* 0x00000004ff027e24 */ /* 0x000fca000f8e00ff */
[----:B------:R0:W1:Y:S01]  /*15c30*/  LDS.128 R148, [R2+0x348d0] ;  /* 0x0348d00002947984 */ /* 0x0000620000000c00 */
[----:B------:R-:W-:Y:S06]  /*15c40*/  BAR.ARV 0x4, 0x120 ;  /* 0x0104800000007b1d */ /* 0x000fec0000002000 */
[----:B------:R-:W-:Y:S05]  /*15c50*/  @P1 BRA `(.L_x_641) ;  /* 0x0000001000c41947 */ /* 0x000fea0003800000 */
[----:B------:R-:W2:Y:S01]  /*15c60*/  S2R R5, SR_SWINHI ;  /* 0x0000000000057919 */ /* 0x000ea20000002f00 */
[----:B------:R-:W-:Y:S01]  /*15c70*/  F2FP.F16.F32.PACK_AB R10, R11, R10 ;  /* 0x0000000a0b0a723e */ /* 0x000fe200000000ff */
[----:B------:R-:W-:Y:S01]  /*15c80*/  ULDC.64 UR4, c[0x0][0xbd8] ;  /* 0x0002f60000047ab9 */ /* 0x000fe20000000a00 */
[----:B------:R-:W-:Y:S02]  /*15c90*/  F2FP.F16.F32.PACK_AB R11, R26, R93 ;  /* 0x0000005d1a0b723e */ /* 0x000fe400000000ff */
[----:B------:R-:W-:Y:S02]  /*15ca0*/  F2FP.F16.F32.PACK_AB R31, R31, R70 ;  /* 0x000000461f1f723e */ /* 0x000fe400000000ff */
[----:B------:R-:W-:Y:S02]  /*15cb0*/  F2FP.F16.F32.PACK_AB R32, R73, R32 ;  /* 0x000000204920723e */ /* 0x000fe400000000ff */
[----:B------:R-:W-:Y:S02]  /*15cc0*/  F2FP.F16.F32.PACK_AB R35, R35, R78 ;  /* 0x0000004e2323723e */ /* 0x000fe400000000ff */
[----:B------:R-:W-:-:S02]  /*15cd0*/  MOV R36, R2 ;  /* 0x0000000200247202 */ /* 0x000fc40000000f00 */
[----:B--2---:R-:W-:-:S03]  /*15ce0*/  MOV R37, R5 ;  /* 0x0000000500257202 */ /* 0x004fc60000000f00 */
[----:B------:R-:W-:-:S03]  /*15cf0*/  IMAD.WIDE R8, R223, 0x2, R36 ;  /* 0x00000002df087825 */ /* 0x000fc600078e0224 */
[C---:B------:R-:W-:Y:S02]  /*15d00*/  LOP3.LUT R15, R8.reuse, 0x380, RZ, 0xc0, !PT ;  /* 0x00000380080f7812 */ /* 0x040fe400078ec0ff */
[C---:B------:R-:W-:Y:S02]  /*15d10*/  IADD3 R71, P6, R8.reuse, 0x20, RZ ;  /* 0x0000002008477810 */ /* 0x040fe40007fde0ff */
[----:B------:R-:W-:Y:S02]  /*15d20*/  SHF.R.U64 R15, R15, 0x3, RZ ;  /* 0x000000030f0f7819 */ /* 0x000fe400000012ff */
[C---:B------:R-:W-:Y:S02]  /*15d30*/  IADD3 R79, P5, R8.reuse, 0x40, RZ ;  /* 0x00000040084f7810 */ /* 0x040fe40007fbe0ff */
[C---:B------:R-:W-:Y:S02]  /*15d40*/  IADD3 R97, P4, R8.reuse, 0x60, RZ ;  /* 0x0000006008617810 */ /* 0x040fe40007f9e0ff */
[C---:B------:R-:W-:Y:S01]  /*15d50*/  IADD3 R99, P3, R8.reuse, 0x4000, RZ ;  /* 0x0000400008637810 */ /* 0x040fe20007f7e0ff */
[----:B------:R-:W-:Y:S01]  /*15d60*/  IMAD.X R7, RZ, RZ, R9, P5 ;  /* 0x000000ffff077224 */ /* 0x000fe200028e0609 */
[----:B------:R-:W-:-:S02]  /*15d70*/  IADD3 R101, P2, R8, 0x4020, RZ ;  /* 0x0000402008657810 */ /* 0x000fc40007f5e0ff */
[C---:B------:R-:W-:Y:S02]  /*15d80*/  IADD3 R103, P1, R8.reuse, 0x4040, RZ ;  /* 0x0000404008677810 */ /* 0x040fe40007f3e0ff */
[----:B------:R-:W-:Y:S02]  /*15d90*/  IADD3 R105, P0, R8, 0x4060, RZ ;  /* 0x0000406008697810 */ /* 0x000fe40007f1e0ff */
[----:B------:R-:W-:Y:S01]  /*15da0*/  LOP3.LUT R8, R15, R8, RZ, 0x3c, !PT ;  /* 0x000000080f087212 */ /* 0x000fe200078e3cff */
[--C-:B------:R-:W-:Y:S01]  /*15db0*/  IMAD.X R15, RZ, RZ, R9.reuse, P3 ;  /* 0x000000ffff0f7224 */ /* 0x100fe200018e0609 */
[-C--:B------:R-:W-:Y:S01]  /*15dc0*/  IADD3.X R5, RZ, R9.reuse, RZ, P6, !PT ;  /* 0x00000009ff057210 */ /* 0x080fe200037fe4ff */
[----:B------:R-:W-:Y:S01]  /*15dd0*/  IMAD.X R27, RZ, RZ, R9, P1 ;  /* 0x000000ffff1b7224 */ /* 0x000fe200008e0609 */
[-C--:B------:R-:W-:Y:S02]  /*15de0*/  IADD3.X R13, RZ, R9.reuse, RZ, P4, !PT ;  /* 0x00000009ff0d7210 */ /* 0x080fe400027fe4ff */
[----:B------:R-:W-:-:S02]  /*15df0*/  IADD3.X R25, RZ, R9, RZ, P2, !PT ;  /* 0x00000009ff197210 */ /* 0x000fc400017fe4ff */
[-C--:B------:R-:W-:Y:S02]  /*15e00*/  IADD3.X R29, RZ, R9.reuse, RZ, P0, !PT ;  /* 0x00000009ff1d7210 */ /* 0x080fe400007fe4ff */
[----:B------:R-:W-:Y:S02]  /*15e10*/  LOP3.LUT R4, R71, 0x380, RZ, 0xc0, !PT ;  /* 0x0000038047047812 */ /* 0x000fe400078ec0ff */
[----:B------:R-:W-:Y:S02]  /*15e20*/  LOP3.LUT R6, R79, 0x380, RZ, 0xc0, !PT ;  /* 0x000003804f067812 */ /* 0x000fe400078ec0ff */
[----:B------:R-:W-:Y:S02]  /*15e30*/  MOV R92, R8 ;  /* 0x00000008005c7202 */ /* 0x000fe40000000f00 */
[----:B------:R-:W-:Y:S02]  /*15e40*/  F2FP.F16.F32.PACK_AB R9, R28, R95 ;  /* 0x0000005f1c09723e */ /* 0x000fe400000000ff */
[----:B------:R-:W-:-:S02]  /*15e50*/  LOP3.LUT R28, R103, 0x380, RZ, 0xc0, !PT ;  /* 0x00000380671c7812 */ /* 0x000fc400078ec0ff */
[----:B------:R-:W-:Y:S02]  /*15e60*/  LOP3.LUT R34, R105, 0x380, RZ, 0xc0, !PT ;  /* 0x0000038069227812 */ /* 0x000fe400078ec0ff */
[----:B------:R-:W-:Y:S02]  /*15e70*/  SHF.R.U64 R4, R4, 0x3, RZ ;  /* 0x0000000304047819 */ /* 0x000fe400000012ff */
[----:B------:R-:W-:Y:S02]  /*15e80*/  SHF.R.U64 R6, R6, 0x3, RZ ;  /* 0x0000000306067819 */ /* 0x000fe400000012ff */
[----:B------:R-:W-:Y:S02]  /*15e90*/  LOP3.LUT R12, R97, 0x380, RZ, 0xc0, !PT ;  /* 0x00000380610c7812 */ /* 0x000fe400078ec0ff */
[----:B------:R-:W-:Y:S02]  /*15ea0*/  LOP3.LUT R14, R99, 0x380, RZ, 0xc0, !PT ;  /* 0x00000380630e7812 */ /* 0x000fe400078ec0ff */
[----:B------:R-:W-:Y:S01]  /*15eb0*/  F2FP.F16.F32.PACK_AB R8, R89, R24 ;  /* 0x000000185908723e */ /* 0x000fe200000000ff */
[----:B------:R-:W-:Y:S01]  /*15ec0*/  BAR.SYNC.DEFER_BLOCKING 0x1, 0x100 ;  /* 0x0044000000007b1d */ /* 0x000fe20000010000 */
[----:B------:R-:W-:-:S02]  /*15ed0*/  SHF.R.U64 R28, R28, 0x3, RZ ;  /* 0x000000031c1c7819 */ /* 0x000fc400000012ff */
[----:B------:R-:W-:Y:S02]  /*15ee0*/  LOP3.LUT R24, R101, 0x380, RZ, 0xc0, !PT ;  /* 0x0000038065187812 */ /* 0x000fe400078ec0ff */
[----:B------:R-:W-:Y:S02]  /*15ef0*/  SHF.R.U64 R34, R34, 0x3, RZ ;  /* 0x0000000322227819 */ /* 0x000fe400000012ff */
[----:B------:R-:W-:Y:S02]  /*15f00*/  LOP3.LUT R4, R4, R71, RZ, 0x3c, !PT ;  /* 0x0000004704047212 */ /* 0x000fe400078e3cff */
[----:B------:R-:W-:Y:S02]  /*15f10*/  LOP3.LUT R6, R6, R79, RZ, 0x3c, !PT ;  /* 0x0000004f06067212 */ /* 0x000fe400078e3cff */
[----:B------:R-:W-:Y:S02]  /*15f20*/  SHF.R.U64 R12, R12, 0x3, RZ ;  /* 0x000000030c0c7819 */ /* 0x000fe400000012ff */
[----:B------:R-:W-:-:S02]  /*15f30*/  SHF.R.U64 R14, R14, 0x3, RZ ;  /* 0x000000030e0e7819 */ /* 0x000fc400000012ff */
[----:B------:R-:W-:Y:S02]  /*15f40*/  LOP3.LUT R26, R28, R103, RZ, 0x3c, !PT ;  /* 0x000000671c1a7212 */ /* 0x000fe400078e3cff */
[----:B------:R-:W-:Y:S02]  /*15f50*/  SHF.R.U64 R24, R24, 0x3, RZ ;  /* 0x0000000318187819 */ /* 0x000fe400000012ff */
[----:B------:R-:W-:Y:S02]  /*15f60*/  LOP3.LUT R28, R34, R105, RZ, 0x3c, !PT ;  /* 0x00000069221c7212 */ /* 0x000fe400078e3cff */
[----:B------:R-:W-:Y:S02]  /*15f70*/  MOV R90, R4 ;  /* 0x00000004005a7202 */ /* 0x000fe40000000f00 */
[----:B------:R-:W-:Y:S01]  /*15f80*/  MOV R34, R6 ;  /* 0x0000000600227202 */ /* 0x000fe20000000f00 */
[----:B------:R2:W-:Y:S01]  /*15f90*/  STSM.16.M88.4 [R92], R8 ;  /* 0x000000085c007844 */ /* 0x0005e20000000200 */
[----:B------:R-:W-:-:S02]  /*15fa0*/  F2FP.F16.F32.PACK_AB R4, R88, R3 ;  /* 0x000000035804723e */ /* 0x000fc400000000ff */
[----:B------:R-:W-:Y:S02]  /*15fb0*/  F2FP.F16.F32.PACK_AB R5, R30, R91 ;  /* 0x0000005b1e05723e */ /* 0x000fe400000000ff */
[----:B------:R-:W-:Y:S02]  /*15fc0*/  F2FP.F16.F32.PACK_AB R6, R33, R0 ;  /* 0x000000002106723e */ /* 0x000fe400000000ff */
[----:B------:R-:W-:Y:S02]  /*15fd0*/  F2FP.F16.F32.PACK_AB R7, R39, R38 ;  /* 0x000000262707723e */ /* 0x000fe400000000ff */
[----:B------:R-:W-:Y:S02]  /*15fe0*/  LOP3.LUT R12, R12, R97, RZ, 0x3c, !PT ;  /* 0x000000610c0c7212 */ /* 0x000fe400078e3cff */
[----:B------:R-:W-:Y:S01]  /*15ff0*/  LOP3.LUT R14, R14, R99, RZ, 0x3c, !PT ;  /* 0x000000630e0e7212 */ /* 0x000fe200078e3cff */
[----:B------:R-:W-:Y:S01]  /*16000*/  STSM.16.M88.4 [R90], R4 ;  /* 0x000000045a007844 */ /* 0x000fe20000000200 */
[----:B------:R-:W-:-:S02]  /*16010*/  LOP3.LUT R24, R24, R101, RZ, 0x3c, !PT ;  /* 0x0000006518187212 */ /* 0x000fc400078e3cff */
[----:B------:R-:W-:Y:S02]  /*16020*/  MOV R89, R12 ;  /* 0x0000000c00597202 */ /* 0x000fe40000000f00 */
[----:B--2---:R-:W-:Y:S02]  /*16030*/  F2FP.F16.F32.PACK_AB R8, R41, R40 ;  /* 0x000000282908723e */ /* 0x004fe400000000ff */
[----:B------:R-:W-:Y:S02]  /*16040*/  F2FP.F16.F32.PACK_AB R9, R43, R42 ;  /* 0x0000002a2b09723e */ /* 0x000fe400000000ff */
[----:B------:R-:W-:Y:S01]  /*16050*/  F2FP.F16.F32.PACK_AB R10, R45, R44 ;  /* 0x0000002c2d0a723e */ /* 0x000fe200000000ff */
[----:B------:R-:W-:Y:S01]  /*16060*/  IMAD.MOV.U32 R44, RZ, RZ, RZ ;  /* 0x000000ffff2c7224 */ /* 0x000fe200078e00ff */
[----:B------:R-:W-:Y:S02]  /*16070*/  F2FP.F16.F32.PACK_AB R11, R47, R46 ;  /* 0x0000002e2f0b723e */ /* 0x000fe400000000ff */
[----:B------:R-:W-:-:S02]  /*16080*/  MOV R79, R14 ;  /* 0x0000000e004f7202 */ /* 0x000fc40000000f00 */
[----:B------:R-:W-:Y:S01]  /*16090*/  MOV R72, R24 ;  /* 0x0000001800487202 */ /* 0x000fe20000000f00 */
[----:B------:R2:W-:Y:S01]  /*160a0*/  STSM.16.M88.4 [R34], R8 ;  /* 0x0000000822007844 */ /* 0x0005e20000000200 */
[----:B------:R-:W-:Y:S02]  /*160b0*/  MOV R71, R26 ;  /* 0x0000001a00477202 */ /* 0x000fe40000000f00 */
[----:B------:R-:W-:Y:S02]  /*160c0*/  F2FP.F16.F32.PACK_AB R12, R49, R48 ;  /* 0x00000030310c723e */ /* 0x000fe400000000ff */
[----:B------:R-:W-:Y:S02]  /*160d0*/  F2FP.F16.F32.PACK_AB R13, R51, R50 ;  /* 0x00000032330d723e */ /* 0x000fe400000000ff */
[----:B------:R-:W-:Y:S02]  /*160e0*/  F2FP.F16.F32.PACK_AB R14, R53, R52 ;  /* 0x00000034350e723e */ /* 0x000fe400000000ff */
[----:B------:R-:W-:-:S02]  /*160f0*/  F2FP.F16.F32.PACK_AB R15, R55, R54 ;  /* 0x00000036370f723e */ /* 0x000fc400000000ff */
[----:B------:R-:W-:Y:S02]  /*16100*/  F2FP.F16.F32.PACK_AB R24, R57, R56 ;  /* 0x000000383918723e */ /* 0x000fe400000000ff */
[----:B------:R-:W-:Y:S01]  /*16110*/  F2FP.F16.F32.PACK_AB R25, R59, R58 ;  /* 0x0000003a3b19723e */ /* 0x000fe200000000ff */
[----:B------:R3:W-:Y:S01]  /*16120*/  STSM.16.M88.4 [R89], R12 ;  /* 0x0000000c59007844 */ /* 0x0007e20000000200 */
[----:B------:R-:W-:Y:S02]  /*16130*/  F2FP.F16.F32.PACK_AB R26, R61, R60 ;  /* 0x0000003c3d1a723e */ /* 0x000fe400000000ff */
[----:B------:R-:W-:Y:S02]  /*16140*/  F2FP.F16.F32.PACK_AB R27, R63, R62 ;  /* 0x0000003e3f1b723e */ /* 0x000fe400000000ff */
[----:B------:R-:W-:Y:S02]  /*16150*/  MOV R0, R28 ;  /* 0x0000001c00007202 */ /* 0x000fe40000000f00 */
[----:B------:R-:W-:Y:S01]  /*16160*/  ISETP.NE.U32.AND P0, PT, RZ, UR4, PT ;  /* 0x00000004ff007c0c */ /* 0x000fe2000bf05070 */
[----:B------:R4:W-:Y:S01]  /*16170*/  STSM.16.M88.4 [R79], R24 ;  /* 0x000000184f007844 */ /* 0x0009e20000000200 */
[----:B--2---:R-:W-:-:S02]  /*16180*/  IADD3 R10, P1, R199, UR4, RZ ;  /* 0x00000004c70a7c10 */ /* 0x004fc4000ff3e0ff */
[----:B------:R-:W-:Y:S02]  /*16190*/  F2FP.F16.F32.PACK_AB R28, R65, R64 ;  /* 0x00000040411c723e */ /* 0x000fe400000000ff */
[----:B------:R-:W-:Y:S02]  /*161a0*/  F2FP.F16.F32.PACK_AB R29, R67, R66 ;  /* 0x00000042431d723e */ /* 0x000fe400000000ff */
[----:B------:R-:W-:Y:S02]  /*161b0*/  F2FP.F16.F32.PACK_AB R30, R69, R68 ;  /* 0x00000044451e723e */ /* 0x000fe400000000ff */
[----:B------:R-:W-:Y:S02]  /*161c0*/  F2FP.F16.F32.PACK_AB R33, R75, R74 ;  /* 0x0000004a4b21723e */ /* 0x000fe400000000ff */
[----:B------:R-:W-:Y:S01]  /*161d0*/  F2FP.F16.F32.PACK_AB R34, R77, R76 ;  /* 0x0000004c4d22723e */ /* 0x000fe200000000ff */
[----:B------:R4:W-:Y:S01]  /*161e0*/  STSM.16.M88.4 [R72], R28 ;  /* 0x0000001c48007844 */ /* 0x0009e20000000200 */
[----:B------:R-:W-:-:S02]  /*161f0*/  F2FP.F16.F32.PACK_AB R4, R81, R80 ;  /* 0x000000505104723e */ /* 0x000fc400000000ff */
[----:B------:R-:W-:Y:S01]  /*16200*/  F2FP.F16.F32.PACK_AB R5, R83, R82 ;  /* 0x000000525305723e */ /* 0x000fe200000000ff */
[----:B------:R4:W-:Y:S01]  /*16210*/  STSM.16.M88.4 [R71], R32 ;  /* 0x0000002047007844 */ /* 0x0009e20000000200 */
[----:B------:R-:W-:Y:S02]  /*16220*/  F2FP.F16.F32.PACK_AB R6, R85, R84 ;  /* 0x000000545506723e */ /* 0x000fe400000000ff */
[----:B------:R-:W-:Y:S02]  /*16230*/  F2FP.F16.F32.PACK_AB R7, R87, R86 ;  /* 0x000000565707723e */ /* 0x000fe400000000ff */
[----:B------:R-:W-:Y:S02]  /*16240*/  ISETP.NE.AND.EX P0, PT, RZ, UR5, PT, P0 ;  /* 0x00000005ff007c0c */ /* 0x000fe4000bf05300 */
[----:B------:R-:W-:Y:S01]  /*16250*/  IADD3.X R11, R200, UR5, RZ, P1, !PT ;  /* 0x00000005c80b7c10 */ /* 0x000fe20008ffe4ff */
[----:B------:R-:W-:Y:S01]  /*16260*/  ULDC.64 UR4, c[0x0][0xbe0] ;  /* 0x0002f80000047ab9 */ /* 0x000fe20000000a00 */
[----:B------:R4:W-:Y:S01]  /*16270*/  STSM.16.M88.4 [R0], R4 ;  /* 0x0000000400007844 */ /* 0x0009e20000000200 */
[----:B------:R-:W-:Y:S01]  /*16280*/  BAR.SYNC.DEFER_BLOCKING 0x1, 0x100 ;  /* 0x0044000000007b1d */ /* 0x000fe20000010000 */
[----:B------:R-:W-:-:S04]  /*16290*/  ISETP.NE.U32.AND P1, PT, RZ, UR4, PT ;  /* 0x00000004ff007c0c */ /* 0x000fc8000bf25070 */
[----:B------:R-:W-:-:S13]  /*162a0*/  ISETP.NE.AND.EX P1, PT, RZ, UR5, PT, P1 ;  /* 0x00000005ff007c0c */ /* 0x000fda000bf25310 */
[----:B------:R-:W-:Y:S01]  /*162b0*/  @P1 IADD3 R8, P2, R199, UR4, RZ ;  /* 0x00000004c7081c10 */ /* 0x000fe2000ff5e0ff */
[----:B------:R-:W-:Y:S02]  /*162c0*/  ULDC UR4, c[0x0][0xa88] ;  /* 0x0002a20000047ab9 */ /* 0x000fe40000000800 */
[----:B------:R-:W-:Y:S01]  /*162d0*/  IMAD.U32 R3, RZ, RZ, UR4 ;  /* 0x00000004ff037e24 */ /* 0x000fe2000f8e00ff */
[----:B------:R-:W-:Y:S01]  /*162e0*/  @P1 IADD3.X R9, R200, UR5, RZ, P2, !PT ;  /* 0x00000005c8091c10 */ /* 0x000fe200097fe4ff */
[----:B------:R4:W5:Y:S01]  /*162f0*/  @P0 LDG.E R44, desc[UR36][R10.64] ;  /* 0x000000240a2c0981 */ /* 0x000962000c1e1900 */
[----:B---3--:R-:W-:-:S03]  /*16300*/  LEA R13, R196, R195, 0x6 ;  /* 0x000000c3c40d7211 */ /* 0x008fc600078e30ff */
[----:B------:R4:W5:Y:S02]  /*16310*/  @P1 LDG.E R3, desc[UR36][R8.64] ;  /* 0x0000002408031981 */ /* 0x000964000c1e1900 */
[----:B------:R-:W-:Y:S01]  /*16320*/  IMAD.WIDE R36, R13, 0x2, R36 ;  /* 0x000000020d247825 */ /* 0x000fe200078e0224 */
[----:B------:R-:W-:Y:S06]  /*16330*/  @P1 BRA `(.L_x_642) ;  /* 0x0000000000101947 */ /* 0x000fec0003800000 */
[----:B------:R-:W-:Y:S05]  /*16340*/  @!P0 BRA `(.L_x_642) ;  /* 0x00000000000c8947 */ /* 0x000fea0003800000 */
[----:B----4-:R-:W2:Y:S04]  /*16350*/  LDG.E R0, desc[UR36][R10.64] ;  /* 0x000000240a007981 */ /* 0x010ea8000c1e1900 */
[----:B-----5:R-:W2:Y:S02]  /*16360*/  LDG.E R3, desc[UR36][R10.64+0x4] ;  /* 0x000004240a037981 */ /* 0x020ea4000c1e1900 */
[----:B--2---:R-:W-:-:S07]  /*16370*/  IADD3 R3, -R0, R3, RZ ;  /* 0x0000000300037210 */ /* 0x004fce0007ffe1ff */
.L_x_642:
[----:B------:R-:W-:Y:S01]  /*16380*/  SHF.R.S32.HI R50, RZ, 0x1f, R198 ;  /* 0x0000001fff327819 */ /* 0x000fe200000114c6 */
[----:B------:R-:W-:Y:S01]  /*16390*/  ULDC.64 UR4, c[0x0][0xb70] ;  /* 0x0002dc0000047ab9 */ /* 0x000fe20000000a00 */
[--C-:B-----5:R-:W-:Y:S02]  /*163a0*/  SHF.R.S32.HI R45, RZ, 0x1f, R44.reuse ;  /* 0x0000001fff2d7819 */ /* 0x120fe4000001142c */
[----:B------:R-:W-:Y:S01]  /*163b0*/  SEL R207, R207, RZ, !P0 ;  /* 0x000000ffcfcf7207 */ /* 0x000fe20004000000 */
[----:B----4-:R-:W-:Y:S01]  /*163c0*/  IMAD R5, R50, UR4, RZ ;  /* 0x0000000432057c24 */ /* 0x010fe2000f8e02ff */
[----:B------:R-:W-:Y:S02]  /*163d0*/  SEL R201, R201, RZ, !P0 ;  /* 0x000000ffc9c97207 */ /* 0x000fe40004000000 */
[----:B------:R-:W-:Y:S01]  /*163e0*/  LEA R10, R206, R222, 0x7 ;  /* 0x000000dece0a7211 */ /* 0x000fe200078e38ff */
[----:B------:R-:W-:Y:S01]  /*163f0*/  IMAD R7, R198, UR5, R5 ;  /* 0x00000005c6077c24 */ /* 0x000fe2000f8e0205 */
[----:B------:R-:W-:Y:S01]  /*16400*/  IADD3 R13, P2, R36, 0x2000, RZ ;  /* 0x00002000240d7810 */ /* 0x000fe20007f5e0ff */
[----:B------:R-:W-:Y:S01]  /*16410*/  IMAD.WIDE.U32 R4, R198, UR4, R44 ;  /* 0x00000004c6047c25 */ /* 0x000fe2000f8e002c */
[----:B------:R-:W-:Y:S01]  /*16420*/  ULDC.64 UR4, c[0x0][0xb78] ;  /* 0x0002de0000047ab9 */ /* 0x000fe20000000a00 */
[----:B------:R-:W-:-:S02]  /*16430*/  IADD3 R9, P1, R36, 0x1000, RZ ;  /* 0x0000100024097810 */ /* 0x000fc40007f3e0ff */
[----:B------:R-:W-:Y:S01]  /*16440*/  IMAD.IADD R5, R5, 0x1, R7 ;  /* 0x0000000105057824 */ /* 0x000fe200078e0207 */
[----:B------:R-:W-:Y:S01]  /*16450*/  SHF.R.S32.HI R7, RZ, 0x1f, R10 ;  /* 0x0000001fff077819 */ /* 0x000fe2000001140a */
[----:B------:R-:W-:Y:S01]  /*16460*/  IMAD R0, R207, UR4, RZ ;  /* 0x00000004cf007c24 */ /* 0x000fe2000f8e02ff */
[----:B------:R-:W-:Y:S01]  /*16470*/  LOP3.LUT R12, R13, 0x380, RZ, 0xc0, !PT ;  /* 0x000003800d0c7812 */ /* 0x000fe200078ec0ff */
[----:B------:R-:W-:Y:S01]  /*16480*/  IMAD.WIDE.U32 R4, R201, UR4, R4 ;  /* 0x00000004c9047c25 */ /* 0x000fe2000f8e0004 */
[----:B------:R-:W-:Y:S02]  /*16490*/  LOP3.LUT R8, R9, 0x380, RZ, 0xc0, !PT ;  /* 0x0000038009087812 */ /* 0x000fe400078ec0ff */
[----:B------:R-:W-:Y:S01]  /*164a0*/  SHF.R.U64 R12, R12, 0x3, RZ ;  /* 0x000000030c0c7819 */ /* 0x000fe200000012ff */
[----:B------:R-:W-:Y:S01]  /*164b0*/  IMAD R6, R201, UR5, R0 ;  /* 0x00000005c9067c24 */ /* 0x000fe2000f8e0200 */
[----:B------:R-:W-:Y:S01]  /*164c0*/  IADD3 R0, P0, R10, R4, RZ ;  /* 0x000000040a007210 */ /* 0x000fe20007f1e0ff */
[----:B------:R-:W-:Y:S01]  /*164d0*/  ULDC.64 UR4, c[0x0][0xb40] ;  /* 0x0002d00000047ab9 */ /* 0x000fe20000000a00 */
[----:B------:R-:W-:-:S02]  /*164e0*/  SHF.R.U64 R8, R8, 0x3, RZ ;  /* 0x0000000308087819 */ /* 0x000fc400000012ff */
[----:B------:R-:W-:Y:S02]  /*164f0*/  IADD3.X R7, R7, R5, R6, P0, !PT ;  /* 0x0000000507077210 */ /* 0x000fe400007fe406 */
[----:B------:R-:W-:Y:S02]  /*16500*/  LEA R48, P0, R0, UR4, 0x2 ;  /* 0x0000000400307c11 */ /* 0x000fe4000f8010ff */
[----:B------:R-:W-:Y:S01]  /*16510*/  LOP3.LUT R12, R12, R13, RZ, 0x3c, !PT ;  /* 0x0000000d0c0c7212 */ /* 0x000fe200078e3cff */
[----:B------:R-:W-:Y:S01]  /*16520*/  IMAD.X R13, RZ, RZ, R37, P2 ;  /* 0x000000ffff0d7224 */ /* 0x000fe200010e0625 */
[----:B------:R-:W-:Y:S01]  /*16530*/  LEA.HI.X R49, R0, UR5, R7, 0x2, P0 ;  /* 0x0000000500317c11 */ /* 0x000fe200080f1407 */
[----:B------:R-:W-:Y:S01]  /*16540*/  ULDC.64 UR4, c[0x0][0xaa0] ;  /* 0x0002a80000047ab9 */ /* 0x000fe20000000a00 */
[----:B------:R-:W-:Y:S02]  /*16550*/  LOP3.LUT P0, RZ, R212, 0x3, RZ, 0xc0, !PT ;  /* 0x00000003d4ff7812 */ /* 0x000fe4000780c0ff */
[----:B------:R-:W-:-:S02]  /*16560*/  IADD3 R25, P6, R36, 0x3000, RZ ;  /* 0x0000300024197810 */ /* 0x000fc40007fde0ff */
[C---:B------:R-:W-:Y:S02]  /*16570*/  IADD3 R29, P5, R36.reuse, 0x4000, RZ ;  /* 0x00004000241d7810 */ /* 0x040fe40007fbe0ff */
[C---:B------:R-:W-:Y:S02]  /*16580*/  IADD3 R33, P4, R36.reuse, 0x5000, RZ ;  /* 0x0000500024217810 */ /* 0x040fe40007f9e0ff */
[----:B------:R-:W-:Y:S02]  /*16590*/  IADD3 R39, P3, R36, 0x6000, RZ ;  /* 0x0000600024277810 */ /* 0x000fe40007f7e0ff */
[----:B------:R-:W-:Y:S02]  /*165a0*/  IADD3 R0, R10, 0x8, RZ ;  /* 0x000000080a007810 */ /* 0x000fe40007ffe0ff */
[----:B------:R-:W-:Y:S01]  /*165b0*/  LOP3.LUT R8, R8, R9, RZ, 0x3c, !PT ;  /* 0x0000000908087212 */ /* 0x000fe200078e3cff */
[----:B------:R-:W-:Y:S01]  /*165c0*/  IMAD.X R9, RZ, RZ, R37, P1 ;  /* 0x000000ffff097224 */ /* 0x000fe200008e0625 */
[----:B------:R-:W-:-:S02]  /*165d0*/  IADD3 R7, P2, R36, 0x7000, RZ ;  /* 0x0000700024077810 */ /* 0x000fc40007f5e0ff */
[----:B------:R-:W-:Y:S02]  /*165e0*/  ISETP.GE.OR P1, PT, R10, R3, P0 ;  /* 0x000000030a00720c */ /* 0x000fe40000726670 */
[----:B------:R-:W-:Y:S02]  /*165f0*/  LOP3.LUT R24, R25, 0x380, RZ, 0xc0, !PT ;  /* 0x0000038019187812 */ /* 0x000fe400078ec0ff */
[----:B------:R-:W-:Y:S02]  /*16600*/  LOP3.LUT R28, R29, 0x380, RZ, 0xc0, !PT ;  /* 0x000003801d1c7812 */ /* 0x000fe400078ec0ff */
[----:B------:R-:W-:Y:S02]  /*16610*/  LOP3.LUT R32, R33, 0x380, RZ, 0xc0, !PT ;  /* 0x0000038021207812 */ /* 0x000fe400078ec0ff */
[----:B------:R-:W-:Y:S02]  /*16620*/  LOP3.LUT R38, R39, 0x380, RZ, 0xc0, !PT ;  /* 0x0000038027267812 */ /* 0x000fe400078ec0ff */
[----:B------:R-:W-:-:S02]  /*16630*/  LOP3.LUT R5, R36, 0x380, RZ, 0xc0, !PT ;  /* 0x0000038024057812 */ /* 0x000fc400078ec0ff */
[----:B------:R-:W-:Y:S01]  /*16640*/  ISETP.GE.OR P0, PT, R0, R3, P0 ;  /* 0x000000030000720c */ /* 0x000fe20000706670 */
[----:B------:R-:W-:Y:S01]  /*16650*/  @!P1 STG.E desc[UR36][R48.64], R20 ;  /* 0x0000001430009986 */ /* 0x000fe2000c101924 */
[----:B------:R-:W-:Y:S02]  /*16660*/  LOP3.LUT R0, R7, 0x380, RZ, 0xc0, !PT ;  /* 0x0000038007007812 */ /* 0x000fe400078ec0ff */
[----:B------:R-:W-:Y:S02]  /*16670*/  SHF.R.U64 R24, R24, 0x3, RZ ;  /* 0x0000000318187819 */ /* 0x000fe400000012ff */
[----:B------:R-:W-:Y:S02]  /*16680*/  SHF.R.U64 R28, R28, 0x3, RZ ;  /* 0x000000031c1c7819 */ /* 0x000fe400000012ff */
[----:B------:R-:W-:Y:S02]  /*16690*/  SHF.R.U64 R32, R32, 0x3, RZ ;  /* 0x0000000320207819 */ /* 0x000fe400000012ff */
[----:B------:R-:W-:-:S02]  /*166a0*/  SHF.R.U64 R38, R38, 0x3, RZ ;  /* 0x0000000326267819 */ /* 0x000fc400000012ff */
[----:B------:R-:W-:Y:S01]  /*166b0*/  SHF.R.U64 R5, R5, 0x3, RZ ;  /* 0x0000000305057819 */ /* 0x000fe200000012ff */
[----:B------:R2:W-:Y:S01]  /*166c0*/  @!P0 STG.E desc[UR36][R48.64+0x20], R21 ;  /* 0x0000201530008986 */ /* 0x0005e2000c101924 */
[----:B------:R-:W-:Y:S02]  /*166d0*/  SHF.R.U64 R0, R0, 0x3, RZ ;  /* 0x0000000300007819 */ /* 0x000fe400000012ff */
[----:B------:R-:W-:Y:S01]  /*166e0*/  LOP3.LUT R24, R24, R25, RZ, 0x3c, !PT ;  /* 0x0000001918187212 */ /* 0x000fe200078e3cff */
[----:B------:R-:W5:Y:S01]  /*166f0*/  LD.E.128 R8, desc[UR36][R8.64] ;  /* 0x0000002408087980 */ /* 0x000f62000c101d00 */
[----:B------:R-:W-:Y:S01]  /*16700*/  LOP3.LUT R28, R28, R29, RZ, 0x3c, !PT ;  /* 0x0000001d1c1c7212 */ /* 0x000fe200078e3cff */
[--C-:B------:R-:W-:Y:S01]  /*16710*/  IMAD.X R29, RZ, RZ, R37.reuse, P5 ;  /* 0x000000ffff1d7224 */ /* 0x100fe200028e0625 */
[----:B------:R-:W-:Y:S01]  /*16720*/  LOP3.LUT R32, R32, R33, RZ, 0x3c, !PT ;  /* 0x0000002120207212 */ /* 0x000fe200078e3cff */
[----:B------:R-:W5:Y:S01]  /*16730*/  LD.E.128 R12, desc[UR36][R12.64] ;  /* 0x000000240c0c7980 */ /* 0x000f62000c101d00 */
[----:B------:R-:W-:Y:S01]  /*16740*/  LOP3.LUT R38, R38, R39, RZ, 0x3c, !PT ;  /* 0x0000002726267212 */ /* 0x000fe200078e3cff */
[--C-:B------:R-:W-:Y:S01]  /*16750*/  IMAD.X R39, RZ, RZ, R37.reuse, P3 ;  /* 0x000000ffff277224 */ /* 0x100fe200018e0625 */
[----:B------:R-:W-:Y:S01]  /*16760*/  LOP3.LUT R4, R5, R36, RZ, 0x3c, !PT ;  /* 0x0000002405047212 */ /* 0x000fe200078e3cff */
[----:B------:R-:W-:Y:S01]  /*16770*/  IMAD.MOV.U32 R5, RZ, RZ, R37 ;  /* 0x000000ffff057224 */ /* 0x000fe200078e0025 */
[-C--:B------:R-:W-:Y:S01]  /*16780*/  IADD3.X R25, RZ, R37.reuse, RZ, P6, !PT ;  /* 0x00000025ff197210 */ /* 0x080fe200037fe4ff */
[----:B------:R-:W5:Y:S01]  /*16790*/  LD.E.128 R28, desc[UR36][R28.64] ;  /* 0x000000241c1c7980 */ /* 0x000f62000c101d00 */
[----:B------:R-:W-:-:S02]  /*167a0*/  IADD3.X R33, RZ, R37, RZ, P4, !PT ;  /* 0x00000025ff217210 */ /* 0x000fc400027fe4ff */
[----:B------:R-:W-:Y:S02]  /*167b0*/  IADD3.X R41, RZ, R37, RZ, P2, !PT ;  /* 0x00000025ff297210 */ /* 0x000fe400017fe4ff */
[----:B------:R-:W-:Y:S01]  /*167c0*/  LOP3.LUT R40, R0, R7, RZ, 0x3c, !PT ;  /* 0x0000000700287212 */ /* 0x000fe200078e3cff */
[----:B------:R-:W5:Y:S01]  /*167d0*/  LD.E.128 R24, desc[UR36][R24.64] ;  /* 0x0000002418187980 */ /* 0x000f62000c101d00 */
[----:B------:R-:W-:-:S03]  /*167e0*/  SHF.R.S32.HI R47, RZ, 0x1f, R195 ;  /* 0x0000001fff2f7819 */ /* 0x000fc600000114c3 */
[----:B------:R-:W5:Y:S01]  /*167f0*/  LD.E.128 R4, desc[UR36][R4.64] ;  /* 0x0000002404047980 */ /* 0x000f62000c101d00 */
[----:B------:R-:W-:-:S03]  /*16800*/  MOV R46, R195 ;  /* 0x000000c3002e7202 */ /* 0x000fc60000000f00 */
[----:B------:R-:W5:Y:S01]  /*16810*/  LD.E.128 R32, desc[UR36][R32.64] ;  /* 0x0000002420207980 */ /* 0x000f62000c101d00 */
[----:B------:R-:W-:-:S03]  /*16820*/  IMAD R45, R45, UR4, RZ ;  /* 0x000000042d2d7c24 */ /* 0x000fc6000f8e02ff */
[----:B------:R-:W5:Y:S04]  /*16830*/  LD.E.128 R36, desc[UR36][R38.64] ;  /* 0x0000002426247980 */ /* 0x000f68000c101d00 */
[----:B------:R-:W5:Y:S01]  /*16840*/  LD.E.128 R40, desc[UR36][R40.64] ;  /* 0x0000002428287980 */ /* 0x000f62000c101d00 */
[----:B------:R-:W-:Y:S01]  /*16850*/  @!PT LDS RZ, [RZ] ;  /* 0x00000000fffff984 */ /* 0x000fe20000000800 */
[----:B------:R-:W-:Y:S01]  /*16860*/  @!PT LDS RZ, [RZ] ;  /* 0x00000000fffff984 */ /* 0x000fe20000000800 */
[----:B------:R-:W-:Y:S01]  /*16870*/  @!PT LDS RZ, [RZ] ;  /* 0x00000000fffff984 */ /* 0x000fe20000000800 */
[----:B------:R-:W-:Y:S01]  /*16880*/  @!PT LDS RZ, [RZ] ;  /* 0x00000000fffff984 */ /* 0x000fe20000000800 */
[----:B------:R3:W-:Y:S06]  /*16890*/  MEMBAR.ALL.CTA ;  /* 0x0000000000007992 */ /* 0x0007ec0000008000 */
[----:B---3--:R-:W3:Y:S01]  /*168a0*/  FENCE.VIEW.ASYNC.S ;  /* 0x00000000000073c6 */ /* 0x008ee20000000000 */
[----:B--2---:R-:W-:-:S04]  /*168b0*/  IMAD.WIDE.U32 R20, R44, UR4, R46 ;  /* 0x000000042c147c25 */ /* 0x004fc8000f8e002e */
[----:B------:R-:W-:Y:S01]  /*168c0*/  IMAD R45, R44, UR5, R45 ;  /* 0x000000052c2d7c24 */ /* 0x000fe2000f8e022d */
[----:B------:R-:W-:Y:S01]  /*168d0*/  ULDC.64 UR4, c[0x0][0xae0] ;  /* 0x0002b80000047ab9 */ /* 0x000fe20000000a00 */
[----:B------:R-:W-:Y:S01]  /*168e0*/  IMAD R47, R206, -0x80, R3 ;  /* 0xffffff80ce2f7824 */ /* 0x000fe200078e0203 */
[----:B------:R-:W-:Y:S01]  /*168f0*/  IADD3 R0, R196, 0x20, RZ ;  /* 0x00000020c4007810 */ /* 0x000fe20007ffe0ff */
[----:B------:R-:W-:Y:S02]  /*16900*/  IMAD.IADD R21, R21, 0x1, R45 ;  /* 0x0000000115157824 */ /* 0x000fe400078e022d */
[----:B------:R-:W-:Y:S01]  /*16910*/  IMAD R45, R50, UR4, RZ ;  /* 0x00000004322d7c24 */ /* 0x000fe2000f8e02ff */
[CC--:B------:R-:W-:Y:S01]  /*16920*/  ISETP.GE.AND P2, PT, R196.reuse, R47.reuse, PT ;  /* 0x0000002fc400720c */ /* 0x0c0fe20003f46270 */
[----:B------:R-:W-:Y:S01]  /*16930*/  VIADD R3, R196, 0x40 ;  /* 0x00000040c4037836 */ /* 0x000fe20000000000 */
[----:B------:R-:W-:Y:S01]  /*16940*/  ISETP.GE.AND P4, PT, R0, R47, PT ;  /* 0x0000002f0000720c */ /* 0x000fe20003f86270 */
[----:B------:R-:W-:Y:S01]  /*16950*/  IMAD R45, R198, UR5, R45 ;  /* 0x00000005c62d7c24 */ /* 0x000fe2000f8e022d */
[----:B------:R-:W-:Y:S01]  /*16960*/  IADD3 R0, R2, 0x34820, RZ ;  /* 0x0003482002007810 */ /* 0x000fe20007ffe0ff */
[----:B------:R-:W-:Y:S01]  /*16970*/  IMAD.WIDE.U32 R20, R198, UR4, R20 ;  /* 0x00000004c6147c25 */ /* 0x000fe2000f8e0014 */
[----:B------:R-:W-:Y:S01]  /*16980*/  ULDC.64 UR4, c[0x0][0xae8] ;  /* 0x0002ba0000047ab9 */ /* 0x000fe20000000a00 */
[----:B------:R-:W-:-:S02]  /*16990*/  IADD3 R44, R196, 0x60, RZ ;  /* 0x00000060c42c7810 */ /* 0x000fc40007ffe0ff */
[-C--:B------:R-:W-:Y:S01]  /*169a0*/  ISETP.GE.AND P0, PT, R3, R47.reuse, PT ;  /* 0x0000002f0300720c */ /* 0x080fe20003f06270 */
[----:B------:R-:W-:Y:S01]  /*169b0*/  IMAD.IADD R21, R21, 0x1, R45 ;  /* 0x0000000115157824 */ /* 0x000fe200078e022d */
[----:B------:R-:W-:Y:S01]  /*169c0*/  PRMT R0, RZ, 0x654, R0 ;  /* 0x00000654ff007816 */ /* 0x000fe20000000000 */
[----:B------:R-:W-:Y:S01]  /*169d0*/  IMAD R3, R207, UR4, RZ ;  /* 0x00000004cf037c24 */ /* 0x000fe2000f8e02ff */
[----:B------:R-:W-:Y:S01]  /*169e0*/  ISETP.GE.AND P1, PT, R44, R47, PT ;  /* 0x0000002f2c00720c */ /* 0x000fe20003f26270 */
[C---:B------:R-:W-:Y:S01]  /*169f0*/  IMAD.WIDE.U32 R46, R201.reuse, UR4, R20 ;  /* 0x00000004c92e7c25 */ /* 0x040fe2000f8e0014 */
[--C-:B------:R-:W-:Y:S01]  /*16a00*/  SHF.R.S32.HI R197, RZ, 0x1f, R196.reuse ;  /* 0x0000001fffc57819 */ /* 0x100fe200000114c4 */
[----:B---3--:R2:W-:Y:S01]  /*16a10*/  SYNCS.ARRIVE.TRANS64.RED.A1T0 RZ, [R0+URZ], RZ ;  /* 0x000000ff00ff79a7 */ /* 0x0085e2000810043f */
[----:B------:R-:W-:Y:S01]  /*16a20*/  BSSY B1, `(.L_x_643) ;  /* 0x0000015000017945 */ /* 0x000fe20003800000 */
[----:B------:R-:W-:Y:S02]  /*16a30*/  IMAD R3, R201, UR5, R3 ;  /* 0x00000005c9037c24 */ /* 0x000fe4000f8e0203 */
[----:B------:R-:W-:-:S04]  /*16a40*/  IMAD.WIDE R44, R206, 0x80, R196 ;  /* 0x00000080ce2c7825 */ /* 0x000fc800078e02c4 */
[----:B------:R-:W-:Y:S01]  /*16a50*/  IMAD.IADD R51, R47, 0x1, R3 ;  /* 0x000000012f337824 */ /* 0x000fe200078e0203 */
[----:B--2---:R-:W-:Y:S06]  /*16a60*/  @P2 BRA `(.L_x_644) ;  /* 0x0000000000402947 */ /* 0x004fec0003800000 */
[----:B------:R-:W-:Y:S01]  /*16a70*/  MOV R21, R51 ;  /* 0x0000003300157202 */ /* 0x000fe20000000f00 */
[----:B------:R-:W-:Y:S01]  /*16a80*/  ULDC.64 UR4, c[0x0][0xad8] ;  /* 0x0002b60000047ab9 */ /* 0x000fe20000000a00 */
[----:B------:R-:W-:Y:S01]  /*16a90*/  IMAD.MOV.U32 R20, RZ, RZ, R46 ;  /* 0x000000ffff147224 */ /* 0x000fe200078e002e */
[----:B------:R-:W-:Y:S01]  /*16aa0*/  IADD3 R0, R195, 0x40, RZ ;  /* 0x00000040c3007810 */ /* 0x000fe20007ffe0ff */
[----:B------:R-:W-:Y:S01]  /*16ab0*/  IMAD R3, R45, UR4, RZ ;  /* 0x000000042d037c24 */ /* 0x000fe2000f8e02ff */
[----:B------:R-:W-:Y:S01]  /*16ac0*/  ULDC.64 UR6, c[0x0][0xa80] ;  /* 0x0002a00000067ab9 */ /* 0x000fe20000000a00 */
[C---:B------:R-:W-:Y:S01]  /*16ad0*/  IMAD.WIDE.U32 R20, R44.reuse, UR4, R20 ;  /* 0x000000042c147c25 */ /* 0x040fe2000f8e0014 */
[----:B------:R-:W-:Y:S02]  /*16ae0*/  ULDC UR4, c[0x0][0xa8c] ;  /* 0x0002a30000047ab9 */ /* 0x000fe40000000800 */
[----:B------:R-:W-:Y:S01]  /*16af0*/  ISETP.GE.AND P2, PT, R195, UR4, PT ;  /* 0x00000004c3007c0c */ /* 0x000fe2000bf46270 */
[----:B------:R-:W-:Y:S01]  /*16b00*/  IMAD R3, R44, UR5, R3 ;  /* 0x000000052c037c24 */ /* 0x000fe2000f8e0203 */
[----:B------:R-:W-:-:S02]  /*16b10*/  ISETP.GE.AND P3, PT, R0, UR4, PT ;  /* 0x0000000400007c0c */ /* 0x000fc4000bf66270 */
[----:B------:R-:W-:Y:S01]  /*16b20*/  LEA R48, P5, R20, UR6, 0x1 ;  /* 0x0000000614307c11 */ /* 0x000fe2000f8a08ff */
[----:B------:R-:W-:-:S05]  /*16b30*/  IMAD.IADD R3, R21, 0x1, R3 ;  /* 0x0000000115037824 */ /* 0x000fca00078e0203 */
[----:B------:R-:W-:-:S05]  /*16b40*/  LEA.HI.X R49, R20, UR7, R3, 0x1, P5 ;  /* 0x0000000714317c11 */ /* 0x000fca000a8f0c03 */
[----:B-----5:R2:W-:Y:S04]  /*16b50*/  @!P2 STG.E.128 desc[UR36][R48.64], R4 ;  /* 0x000000043000a986 */ /* 0x0205e8000c101d24 */
[----:B------:R2:W-:Y:S02]  /*16b60*/  @!P3 STG.E.128 desc[UR36][R48.64+0x80], R28 ;  /* 0x0000801c3000b986 */ /* 0x0005e4000c101d24 */
.L_x_644:
[----:B------:R-:W-:Y:S05]  /*16b70*/  BSYNC B1 ;  /* 0x0000000000017941 */ /* 0x000fea0003800000 */
.L_x_643:
[----:B------:R-:W-:Y:S04]  /*16b80*/  BSSY B1, `(.L_x_645) ;  /* 0x0000014000017945 */ /* 0x000fe80003800000 */
[----:B------:R-:W-:Y:S05]  /*16b90*/  @P4 BRA `(.L_x_646) ;  /* 0x0000000000484947 */ /* 0x000fea0003800000 */
[----:B------:R-:W-:Y:S01]  /*16ba0*/  IADD3 R3, P2, R44, 0x20, RZ ;  /* 0x000000202c037810 */ /* 0x000fe20007f5e0ff */
[----:B------:R-:W-:Y:S01]  /*16bb0*/  ULDC.64 UR4, c[0x0][0xad8] ;  /* 0x0002b60000047ab9 */ /* 0x000fe20000000a00 */
[----:B--2--5:R-:W-:Y:S01]  /*16bc0*/  MOV R4, R46 ;  /* 0x0000002e00047202 */ /* 0x024fe20000000f00 */
[----:B------:R-:W-:Y:S01]  /*16bd0*/  IMAD.MOV.U32 R5, RZ, RZ, R51 ;  /* 0x000000ffff057224 */ /* 0x000fe200078e0033 */
[----:B------:R-:W-:Y:S01]  /*16be0*/  IADD3.X R0, RZ, R45, RZ, P2, !PT ;  /* 0x0000002dff007210 */ /* 0x000fe200017fe4ff */
[----:B------:R-:W-:Y:S01]  /*16bf0*/  VIADD R6, R195, 0x40 ;  /* 0x00000040c3067836 */ /* 0x000fe20000000000 */
[----:B------:R-:W-:Y:S01]  /*16c00*/  ULDC.64 UR6, c[0x0][0xa80] ;  /* 0x0002a00000067ab9 */ /* 0x000fe20000000a00 */
[----:B------:R-:W-:-:S04]  /*16c10*/  IMAD.WIDE.U32 R4, R3, UR4, R4 ;  /* 0x0000000403047c25 */ /* 0x000fc8000f8e0004 */
[----:B------:R-:W-:Y:S01]  /*16c20*/  IMAD R0, R0, UR4, RZ ;  /* 0x0000000400007c24 */ /* 0x000fe2000f8e02ff */
[----:B------:R-:W-:Y:S02]  /*16c30*/  ULDC UR4, c[0x0][0xa8c] ;  /* 0x0002a30000047ab9 */ /* 0x000fe40000000800 */
[----:B------:R-:W-:Y:S01]  /*16c40*/  ISETP.GE.AND P3, PT, R195, UR4, PT ;  /* 0x00000004c3007c0c */ /* 0x000fe2000bf66270 */
[----:B------:R-:W-:Y:S01]  /*16c50*/  IMAD R3, R3, UR5, R0 ;  /* 0x0000000503037c24 */ /* 0x000fe2000f8e0200 */
[----:B------:R-:W-:Y:S02]  /*16c60*/  ISETP.GE.AND P4, PT, R6, UR4, PT ;  /* 0x0000000406007c0c */ /* 0x000fe4000bf86270 */
[----:B------:R-:W-:Y:S02]  /*16c70*/  LEA R6, P2, R4, UR6, 0x1 ;  /* 0x0000000604067c11 */ /* 0x000fe4000f8408ff */
[----:B------:R-:W-:-:S04]  /*16c80*/  IADD3 R3, R5, R3, RZ ;  /* 0x0000000305037210 */ /* 0x000fc80007ffe0ff */
[----:B------:R-:W-:-:S05]  /*16c90*/  LEA.HI.X R7, R4, UR7, R3, 0x1, P2 ;  /* 0x0000000704077c11 */ /* 0x000fca00090f0c03 */
[----:B------:R3:W-:Y:S04]  /*16ca0*/  @!P3 STG.E.128 desc[UR36][R6.64], R8 ;  /* 0x000000080600b986 */ /* 0x0007e8000c101d24 */
[----:B------:R3:W-:Y:S02]  /*16cb0*/  @!P4 STG.E.128 desc[UR36][R6.64+0x80], R32 ;  /* 0x000080200600c986 */ /* 0x0007e4000c101d24 */
.L_x_646:
[----:B------:R-:W-:Y:S05]  /*16cc0*/  BSYNC B1 ;  /* 0x0000000000017941 */ /* 0x000fea0003800000 */
.L_x_645:
[----:B------:R-:W-:Y:S04]  /*16cd0*/  BSSY B1, `(.L_x_647) ;  /* 0x0000014000017945 */ /* 0x000fe80003800000 */
[----:B------:R-:W-:Y:S05]  /*16ce0*/  @P0 BRA `(.L_x_648) ;  /* 0x0000000000480947 */ /* 0x000fea0003800000 */
[----:B------:R-:W-:Y:S01]  /*16cf0*/  IADD3 R3, P0, R44, 0x40, RZ ;  /* 0x000000402c037810 */ /* 0x000fe20007f1e0ff */
[----:B------:R-:W-:Y:S01]  /*16d00*/  ULDC.64 UR4, c[0x0][0xad8] ;  /* 0x0002b60000047ab9 */ /* 0x000fe20000000a00 */
[----:B--2--5:R-:W-:Y:S01]  /*16d10*/  MOV R5, R51 ;  /* 0x0000003300057202 */ /* 0x024fe20000000f00 */
[----:B------:R-:W-:Y:S01]  /*16d20*/  IMAD.MOV.U32 R4, RZ, RZ, R46 ;  /* 0x000000ffff047224 */ /* 0x000fe200078e002e */
[----:B---3--:R-:W-:Y:S01]  /*16d30*/  IADD3 R6, R195, 0x40, RZ ;  /* 0x00000040c3067810 */ /* 0x008fe20007ffe0ff */
[----:B------:R-:W-:Y:S01]  /*16d40*/  IMAD.X R0, RZ, RZ, R45, P0 ;  /* 0x000000ffff007224 */ /* 0x000fe200000e062d */
[----:B------:R-:W-:Y:S01]  /*16d50*/  ULDC.64 UR6, c[0x0][0xa80] ;  /* 0x0002a00000067ab9 */ /* 0x000fe20000000a00 */
[----:B------:R-:W-:-:S04]  /*16d60*/  IMAD.WIDE.U32 R4, R3, UR4, R4 ;  /* 0x0000000403047c25 */ /* 0x000fc8000f8e0004 */
[----:B------:R-:W-:Y:S01]  /*16d70*/  IMAD R0, R0, UR4, RZ ;  /* 0x0000000400007c24 */ /* 0x000fe2000f8e02ff */
[----:B------:R-:W-:Y:S02]  /*16d80*/  ULDC UR4, c[0x0][0xa8c] ;  /* 0x0002a30000047ab9 */ /* 0x000fe40000000800 */
[----:B------:R-:W-:Y:S01]  /*16d90*/  ISETP.GE.AND P2, PT, R195, UR4, PT ;  /* 0x00000004c3007c0c */ /* 0x000fe2000bf46270 */
[----:B------:R-:W-:Y:S01]  /*16da0*/  IMAD R3, R3, UR5, R0 ;  /* 0x0000000503037c24 */ /* 0x000fe2000f8e0200 */
[----:B------:R-:W-:Y:S02]  /*16db0*/  ISETP.GE.AND P3, PT, R6, UR4, PT ;  /* 0x0000000406007c0c */ /* 0x000fe4000bf66270 */
[----:B------:R-:W-:Y:S01]  /*16dc0*/  LEA R6, P0, R4, UR6, 0x1 ;  /* 0x0000000604067c11 */ /* 0x000fe2000f8008ff */
[----:B------:R-:W-:-:S05]  /*16dd0*/  IMAD.IADD R3, R5, 0x1, R3 ;  /* 0x0000000105037824 */ /* 0x000fca00078e0203 */
[----:B------:R-:W-:-:S05]  /*16de0*/  LEA.HI.X R7, R4, UR7, R3, 0x1, P0 ;  /* 0x0000000704077c11 */ /* 0x000fca00080f0c03 */
[----:B------:R4:W-:Y:S04]  /*16df0*/  @!P2 STG.E.128 desc[UR36][R6.64], R12 ;  /* 0x0000000c0600a986 */ /* 0x0009e8000c101d24 */
[----:B------:R4:W-:Y:S02]  /*16e00*/  @!P3 STG.E.128 desc[UR36][R6.64+0x80], R36 ;  /* 0x000080240600b986 */ /* 0x0009e4000c101d24 */
.L_x_648:
[----:B------:R-:W-:Y:S05]  /*16e10*/  BSYNC B1 ;  /* 0x0000000000017941 */ /* 0x000fea0003800000 */
.L_x_647:
[----:B------:R-:W-:Y:S05]  /*16e20*/  @P1 BRA `(.L_x_649) ;  /* 0x0000000800cc1947 */ /* 0x000fea0003800000 */
[----:B------:R-:W-:Y:S01]  /*16e30*/  IADD3 R3, P0, R44, 0x60, RZ ;  /* 0x000000602c037810 */ /* 0x000fe20007f1e0ff */
[----:B------:R-:W-:Y:S01]  /*16e40*/  ULDC.64 UR6, c[0x0][0xad8] ;  /* 0x0002b60000067ab9 */ /* 0x000fe20000000a00 */
[----:B--2--5:R-:W-:Y:S01]  /*16e50*/  MOV R5, R51 ;  /* 0x0000003300057202 */ /* 0x024fe20000000f00 */
[----:B------:R-:W-:Y:S01]  /*16e60*/  IMAD.MOV.U32 R4, RZ, RZ, R46 ;  /* 0x000000ffff047224 */ /* 0x000fe200078e002e */
[----:B------:R-:W-:Y:S01]  /*16e70*/  IADD3.X R44, RZ, R45, RZ, P0, !PT ;  /* 0x0000002dff2c7210 */ /* 0x000fe200007fe4ff */
[----:B------:R-:W-:Y:S01]  /*16e80*/  ULDC UR4, c[0x0][0xa8c] ;  /* 0x0002a30000047ab9 */ /* 0x000fe20000000800 */
[----:B------:R-:W-:Y:S01]  /*16e90*/  IADD3 R0, R195, 0x40, RZ ;  /* 0x00000040c3007810 */ /* 0x000fe20007ffe0ff */
[----:B------:R-:W-:Y:S01]  /*16ea0*/  IMAD.WIDE.U32 R4, R3, UR6, R4 ;  /* 0x0000000603047c25 */ /* 0x000fe2000f8e0004 */
[----:B------:R-:W-:-:S03]  /*16eb0*/  ISETP.GE.AND P1, PT, R195, UR4, PT ;  /* 0x00000004c3007c0c */ /* 0x000fc6000bf26270 */
[----:B------:R-:W-:-:S04]  /*16ec0*/  IMAD R44, R44, UR6, RZ ;  /* 0x000000062c2c7c24 */ /* 0x000fc8000f8e02ff */
[----:B------:R-:W-:Y:S01]  /*16ed0*/  IMAD R3, R3, UR7, R44 ;  /* 0x0000000703037c24 */ /* 0x000fe2000f8e022c */
[----:B------:R-:W-:Y:S02]  /*16ee0*/  ULDC.64 UR6, c[0x0][0xa80] ;  /* 0x0002a00000067ab9 */ /* 0x000fe40000000a00 */
[----:B---34-:R-:W-:Y:S01]  /*16ef0*/  LEA R6, P0, R4, UR6, 0x1 ;  /* 0x0000000604067c11 */ /* 0x018fe2000f8008ff */
[----:B------:R-:W-:-:S05]  /*16f00*/  IMAD.IADD R3, R5, 0x1, R3 ;  /* 0x0000000105037824 */ /* 0x000fca00078e0203 */
[----:B------:R-:W-:Y:S02]  /*16f10*/  LEA.HI.X R7, R4, UR7, R3, 0x1, P0 ;  /* 0x0000000704077c11 */ /* 0x000fe400080f0c03 */
[----:B------:R-:W-:-:S03]  /*16f20*/  ISETP.GE.AND P0, PT, R0, UR4, PT ;  /* 0x0000000400007c0c */ /* 0x000fc6000bf06270 */
[----:B------:R2:W-:Y:S10]  /*16f30*/  @!P1 STG.E.128 desc[UR36][R6.64], R24 ;  /* 0x0000001806009986 */ /* 0x0005f4000c101d24 */
[----:B------:R-:W-:Y:S05]  /*16f40*/  @P0 BRA `(.L_x_649) ;  /* 0x0000000800840947 */ /* 0x000fea0003800000 */
[----:B------:R3:W-:Y:S01]  /*16f50*/  STG.E.128 desc[UR36][R6.64+0x80], R40 ;  /* 0x0000802806007986 */ /* 0x0007e2000c101d24 */
[----:B------:R-:W-:Y:S05]  /*16f60*/  BRA `(.L_x_649) ;  /* 0x00000008007c7947 */ /* 0x000fea0003800000 */
.L_x_641:
[----:B------:R-:W-:Y:S01]  /*16f70*/  ULDC.64 UR4, c[0x0][0xbd8] ;  /* 0x0002f60000047ab9 */ /* 0x000fe20000000a00 */
[----:B------:R-:W-:Y:S01]  /*16f80*/  IMAD.MOV.U32 R9, RZ, RZ, RZ ;  /* 0x000000ffff097224 */ /* 0x000fe200078e00ff */
[----:B------:R-:W-:Y:S02]  /*16f90*/  ISETP.NE.U32.AND P0, PT, RZ, UR4, PT ;  /* 0x00000004ff007c0c */ /* 0x000fe4000bf05070 */
[----:B------:R-:W-:Y:S02]  /*16fa0*/  IADD3 R4, P1, R199, UR4, RZ ;  /* 0x00000004c7047c10 */ /* 0x000fe4000ff3e0ff */
[----:B------:R-:W-:Y:S02]  /*16fb0*/  ISETP.NE.AND.EX P0, PT, RZ, UR5, PT, P0 ;  /* 0x00000005ff007c0c */ /* 0x000fe4000bf05300 */
[----:B------:R-:W-:Y:S01]  /*16fc0*/  IADD3.X R5, R200, UR5, RZ, P1, !PT ;  /* 0x00000005c8057c10 */ /* 0x000fe20008ffe4ff */
[----:B------:R-:W-:Y:S02]  /*16fd0*/  ULDC.64 UR4, c[0x0][0xbe0] ;  /* 0x0002f80000047ab9 */ /* 0x000fe40000000a00 */
[----:B------:R-:W-:-:S04]  /*16fe0*/  ISETP.NE.U32.AND P1, PT, RZ, UR4, PT ;  /* 0x00000004ff007c0c */ /* 0x000fc8000bf25070 */
[----:B------:R-:W-:-:S04]  /*16ff0*/  ISETP.NE.AND.EX P1, PT, RZ, UR5, PT, P1 ;  /* 0x00000005ff007c0c */ /* 0x000fc8000bf25310 */
[----:B------:R2:W5:Y:S09]  /*17000*/  @P0 LDG.E R9, desc[UR36][R4.64] ;  /* 0x0000002404090981 */ /* 0x000572000c1e1900 */
[----:B------:R-:W-:Y:S01]  /*17010*/  @P1 IADD3 R6, P2, R199, UR4, RZ ;  /* 0x00000004c7061c10 */ /* 0x000fe2000ff5e0ff */
[----:B------:R-:W-:-:S02]  /*17020*/  ULDC UR4, c[0x0][0xa88] ;  /* 0x0002a20000047ab9 */ /* 0x000fc40000000800 */
[----:B------:R-:W-:Y:S02]  /*17030*/  MOV R3, UR4 ;  /* 0x0000000400037c02 */ /* 0x000fe40008000f00 */
[----:B------:R-:W-:-:S05]  /*17040*/  @P1 IADD3.X R7, R200, UR5, RZ, P2, !PT ;  /* 0x00000005c8071c10 */ /* 0x000fca00097fe4ff */
[----:B------:R2:W5:Y:S01]  /*17050*/  @P1 LDG.E R3, desc[UR36][R6.64] ;  /* 0x0000002406031981 */ /* 0x000562000c1e1900 */
[----:B------:R-:W-:Y:S01]  /*17060*/  ISETP.GE.AND P2, PT, R224, 0x80, PT ;  /* 0x00000080e000780c */ /* 0x000fe20003f46270 */
[----:B------:R-:W-:-:S12]  /*17070*/  @P1 BRA `(.L_x_650) ;  /* 0x0000000000101947 */ /* 0x000fd80003800000 */
[----:B------:R-:W-:Y:S05]  /*17080*/  @!P0 BRA `(.L_x_650) ;  /* 0x00000000000c8947 */ /* 0x000fea0003800000 */
[----:B------:R-:W3:Y:S04]  /*17090*/  LDG.E R0, desc[UR36][R4.64] ;  /* 0x0000002404007981 */ /* 0x000ee8000c1e1900 */
[----:B-----5:R-:W3:Y:S02]  /*170a0*/  LDG.E R3, desc[UR36][R4.64+0x4] ;  /* 0x0000042404037981 */ /* 0x020ee4000c1e1900 */
[----:B---3--:R-:W-:-:S07]  /*170b0*/  IMAD.IADD R3, R3, 0x1, -R0 ;  /* 0x0000000103037824 */ /* 0x008fce00078e0a00 */
.L_x_650:
[----:B------:R-:W-:Y:S01]  /*170c0*/  BSSY B1, `(.L_x_651) ;  /* 0x000001d000017945 */ /* 0x000fe20003800000 */
[----:B------:R-:W-:Y:S02]  /*170d0*/  SHF.R.S32.HI R10, RZ, 0x1f, R198 ;  /* 0x0000001fff0a7819 */ /* 0x000fe400000114c6 */
[----:B------:R-:W-:Y:S02]  /*170e0*/  SHF.R.S32.HI R12, RZ, 0x1f, R195 ;  /* 0x0000001fff0c7819 */ /* 0x000fe400000114c3 */
[----:B------:R-:W-:Y:S02]  /*170f0*/  SEL R201, R201, RZ, !P0 ;  /* 0x000000ffc9c97207 */ /* 0x000fe40004000000 */
[----:B------:R-:W-:Y:S02]  /*17100*/  SEL R207, R207, RZ, !P0 ;  /* 0x000000ffcfcf7207 */ /* 0x000fe40004000000 */
[----:B-----5:R-:W-:Y:S01]  /*17110*/  SHF.R.S32.HI R8, RZ, 0x1f, R9 ;  /* 0x0000001fff087819 */ /* 0x020fe20000011409 */
[----:B------:R-:W-:Y:S06]  /*17120*/  @P2 BRA `(.L_x_652) ;  /* 0x0000000000582947 */ /* 0x000fec0003800000 */
[----:B--2---:R-:W2:Y:S02]  /*17130*/  S2R R5, SR_TID.X ;  /* 0x0000000000057919 */ /* 0x004ea40000002100 */
[----:B--2---:R-:W-:-:S05]  /*17140*/  LEA R0, R206, R5, 0x7 ;  /* 0x00000005ce007211 */ /* 0x004fca00078e38ff */
[----:B------:R-:W-:-:S05]  /*17150*/  VIADD R0, R0, 0xffffff80 ;  /* 0xffffff8000007836 */ /* 0x000fca0000000000 */
[----:B------:R-:W-:-:S13]  /*17160*/  ISETP.GE.AND P0, PT, R0, R3, PT ;  /* 0x000000030000720c */ /* 0x000fda0003f06270 */
[----:B------:R-:W-:Y:S05]  /*17170*/  @P0 BRA `(.L_x_652) ;  /* 0x0000000000440947 */ /* 0x000fea0003800000 */
[----:B------:R-:W-:Y:S01]  /*17180*/  IADD3 R4, P0, R0, R9, RZ ;  /* 0x0000000900047210 */ /* 0x000fe20007f1e0ff */
[----:B------:R-:W-:Y:S02]  /*17190*/  ULDC.64 UR4, c[0x0][0xb70] ;  /* 0x0002dc0000047ab9 */ /* 0x000fe40000000a00 */
[----:B------:R-:W-:Y:S01]  /*171a0*/  IMAD R7, R10, UR4, RZ ;  /* 0x000000040a077c24 */ /* 0x000fe2000f8e02ff */
[----:B------:R-:W-:-:S03]  /*171b0*/  LEA.HI.X.SX32 R5, R0, R8, 0x1, P0 ;  /* 0x0000000800057211 */ /* 0x000fc600000f0eff */
[C---:B------:R-:W-:Y:S02]  /*171c0*/  IMAD R7, R198.reuse, UR5, R7 ;  /* 0x00000005c6077c24 */ /* 0x040fe4000f8e0207 */
[----:B------:R-:W-:Y:S01]  /*171d0*/  IMAD.WIDE.U32 R4, R198, UR4, R4 ;  /* 0x00000004c6047c25 */ /* 0x000fe2000f8e0004 */
[----:B------:R-:W-:-:S03]  /*171e0*/  ULDC.64 UR4, c[0x0][0xb78] ;  /* 0x0002de0000047ab9 */ /* 0x000fc60000000a00 */
[----:B------:R-:W-:Y:S01]  /*171f0*/  IMAD R0, R207, UR4, RZ ;  /* 0x00000004cf007c24 */ /* 0x000fe2000f8e02ff */
[----:B------:R-:W-:-:S03]  /*17200*/  IADD3 R5, R5, R7, RZ ;  /* 0x0000000705057210 */ /* 0x000fc60007ffe0ff */
[C---:B------:R-:W-:Y:S02]  /*17210*/  IMAD R7, R201.reuse, UR5, R0 ;  /* 0x00000005c9077c24 */ /* 0x040fe4000f8e0200 */
[----:B------:R-:W-:Y:S01]  /*17220*/  IMAD.WIDE.U32 R4, R201, UR4, R4 ;  /* 0x00000004c9047c25 */ /* 0x000fe2000f8e0004 */
[----:B------:R-:W-:-:S03]  /*17230*/  ULDC.64 UR4, c[0x0][0xb40] ;  /* 0x0002d00000047ab9 */ /* 0x000fc60000000a00 */
[----:B------:R-:W-:Y:S01]  /*17240*/  IMAD.IADD R5, R5, 0x1, R7 ;  /* 0x0000000105057824 */ /* 0x000fe200078e0207 */
[----:B------:R-:W-:-:S04]  /*17250*/  LEA R6, P0, R4, UR4, 0x2 ;  /* 0x0000000404067c11 */ /* 0x000fc8000f8010ff */
[----:B------:R-:W-:Y:S02]  /*17260*/  LEA.HI.X R7, R4, UR5, R5, 0x2, P0 ;  /* 0x0000000504077c11 */ /* 0x000fe400080f1405 */
[----:B------:R-:W-:-:S05]  /*17270*/  MOV R5, 0xff800000 ;  /* 0xff80000000057802 */ /* 0x000fca0000000f00 */
[----:B------:R3:W-:Y:S02]  /*17280*/  STG.E desc[UR36][R6.64], R5 ;  /* 0x0000000506007986 */ /* 0x0007e4000c101924 */
.L_x_652:
[----:B------:R-:W-:Y:S05]  /*17290*/  BSYNC B1 ;  /* 0x0000000000017941 */ /* 0x000fea0003800000 */
.L_x_651:
[----:B------:R-:W-:Y:S01]  /*172a0*/  ULDC.64 UR4, c[0x0][0xaa0] ;  /* 0x0002a80000047ab9 */ /* 0x000fe20000000a00 */
[----:B--23--:R-:W-:Y:S01]  /*172b0*/  MOV R5, R12 ;  /* 0x0000000c00057202 */ /* 0x00cfe20000000f00 */
[----:B------:R-:W-:Y:S01]  /*172c0*/  IMAD.MOV.U32 R4, RZ, RZ, R195 ;  /* 0x000000ffff047224 */ /* 0x000fe200078e00c3 */
[----:B------:R-:W-:Y:S01]  /*172d0*/  BSSY B1, `(.L_x_653) ;  /* 0x000002b000017945 */ /* 0x000fe20003800000 */
[----:B------:R-:W-:Y:S01]  /*172e0*/  IMAD R0, R8, UR4, RZ ;  /* 0x0000000408007c24 */ /* 0x000fe2000f8e02ff */
[----:B------:R-:W-:Y:S01]  /*172f0*/  MOV R8, R196 ;  /* 0x000000c400087202 */ /* 0x000fe20000000f00 */
[----:B------:R-:W-:-:S04]  /*17300*/  IMAD.WIDE.U32 R4, R9, UR4, R4 ;  /* 0x0000000409047c25 */ /* 0x000fc8000f8e0004 */
[----:B------:R-:W-:Y:S01]  /*17310*/  IMAD R9, R9, UR5, R0 ;  /* 0x0000000509097c24 */ /* 0x000fe2000f8e0200 */
[----:B------:R-:W-:Y:S01]  /*17320*/  ULDC.64 UR4, c[0x0][0xae0] ;  /* 0x0002b80000047ab9 */ /* 0x000fe20000000a00 */
[----:B------:R-:W-:Y:S01]  /*17330*/  IMAD R3, R206, -0x80, R3 ;  /* 0xffffff80ce037824 */ /* 0x000fe200078e0203 */
[----:B------:R-:W-:Y:S01]  /*17340*/  IADD3 R0, R196, 0x20, RZ ;  /* 0x00000020c4007810 */ /* 0x000fe20007ffe0ff */
[----:B------:R-:W-:Y:S01]  /*17350*/  IMAD.IADD R5, R5, 0x1, R9 ;  /* 0x0000000105057824 */ /* 0x000fe200078e0209 */
[----:B------:R-:W-:Y:S01]  /*17360*/  SHF.R.S32.HI R9, RZ, 0x1f, R196 ;  /* 0x0000001fff097819 */ /* 0x000fe200000114c4 */
[----:B------:R-:W-:Y:S01]  /*17370*/  IMAD R7, R10, UR4, RZ ;  /* 0x000000040a077c24 */ /* 0x000fe2000f8e02ff */
[-C--:B------:R-:W-:Y:S01]  /*17380*/  ISETP.GE.AND P2, PT, R196, R3.reuse, PT ;  /* 0x00000003c400720c */ /* 0x080fe20003f46270 */
[----:B------:R-:W-:Y:S01]  /*17390*/  IMAD.WIDE.U32 R4, R198, UR4, R4 ;  /* 0x00000004c6047c25 */ /* 0x000fe2000f8e0004 */
[-C--:B------:R-:W-:Y:S02]  /*173a0*/  ISETP.GE.AND P3, PT, R0, R3.reuse, PT ;  /* 0x000000030000720c */ /* 0x080fe40003f66270 */
[----:B------:R-:W-:Y:S01]  /*173b0*/  IADD3 R0, R196, 0x60, RZ ;  /* 0x00000060c4007810 */ /* 0x000fe20007ffe0ff */
[----:B------:R-:W-:Y:S01]  /*173c0*/  IMAD R7, R198, UR5, R7 ;  /* 0x00000005c6077c24 */ /* 0x000fe2000f8e0207 */
[----:B------:R-:W-:Y:S01]  /*173d0*/  ULDC.64 UR4, c[0x0][0xae8] ;  /* 0x0002ba0000047ab9 */ /* 0x000fe20000000a00 */
[----:B------:R-:W-:Y:S01]  /*173e0*/  VIADD R6, R196, 0x40 ;  /* 0x00000040c4067836 */ /* 0x000fe20000000000 */
[----:B------:R-:W-:Y:S01]  /*173f0*/  ISETP.GE.AND P0, PT, R0, R3, PT ;  /* 0x000000030000720c */ /* 0x000fe20003f06270 */
[----:B------:R-:W-:-:S02]  /*17400*/  IMAD.IADD R5, R5, 0x1, R7 ;  /* 0x0000000105057824 */ /* 0x000fc400078e0207 */
[----:B------:R-:W-:Y:S01]  /*17410*/  IMAD R0, R207, UR4, RZ ;  /* 0x00000004cf007c24 */ /* 0x000fe2000f8e02ff */
[----:B------:R-:W-:Y:S01]  /*17420*/  ISETP.GE.AND P1, PT, R6, R3, PT ;  /* 0x000000030600720c */ /* 0x000fe20003f26270 */
[----:B------:R-:W-:-:S04]  /*17430*/  IMAD.WIDE.U32 R6, R201, UR4, R4 ;  /* 0x00000004c9067c25 */ /* 0x000fc8000f8e0004 */
[----:B------:R-:W-:Y:S02]  /*17440*/  IMAD R3, R201, UR5, R0 ;  /* 0x00000005c9037c24 */ /* 0x000fe4000f8e0200 */
[----:B------:R-:W-:-:S04]  /*17450*/  IMAD.WIDE R8, R206, 0x80, R8 ;  /* 0x00000080ce087825 */ /* 0x000fc800078e0208 */
[----:B------:R-:W-:Y:S01]  /*17460*/  IMAD.IADD R11, R7, 0x1, R3 ;  /* 0x00000001070b7824 */ /* 0x000fe200078e0203 */
[----:B------:R-:W-:Y:S06]  /*17470*/  @P2 BRA `(.L_x_654) ;  /* 0x0000000000402947 */ /* 0x000fec0003800000 */
        /* <DEDUP_REMOVED lines=14> */
[----:B------:R2:W-:Y:S04]  /*17560*/  @!P4 STG.E.128 desc[UR36][R12.64], RZ ;  /* 0x000000ff0c00c986 */ /* 0x0005e8000c101d24 */
[----:B------:R2:W-:Y:S02]  /*17570*/  @!P5 STG.E.128 desc[UR36][R12.64+0x80], RZ ;  /* 0x000080ff0c00d986 */ /* 0x0005e4000c101d24 */
.L_x_654:
[----:B------:R-:W-:Y:S05]  /*17580*/  BSYNC B1 ;  /* 0x0000000000017941 */ /* 0x000fea0003800000 */
.L_x_653:
[----:B------:R-:W-:Y:S04]  /*17590*/  BSSY B1, `(.L_x_655) ;  /* 0x0000014000017945 */ /* 0x000fe80003800000 */
[----:B------:R-:W-:Y:S05]  /*175a0*/  @P3 BRA `(.L_x_656) ;  /* 0x0000000000483947 */ /* 0x000fea0003800000 */
[----:B------:R-:W-:Y:S01]  /*175b0*/  IADD3 R3, P2, R8, 0x20, RZ ;  /* 0x0000002008037810 */ /* 0x000fe20007f5e0ff */
[----:B------:R-:W-:Y:S01]  /*175c0*/  ULDC.64 UR4, c[0x0][0xad8] ;  /* 0x0002b60000047ab9 */ /* 0x000fe20000000a00 */
[----:B------:R-:W-:Y:S01]  /*175d0*/  MOV R4, R6 ;  /* 0x0000000600047202 */ /* 0x000fe20000000f00 */
[----:B------:R-:W-:Y:S01]  /*175e0*/  IMAD.MOV.U32 R5, RZ, RZ, R11 ;  /* 0x000000ffff057224 */ /* 0x000fe200078e000b */
[----:B------:R-:W-:Y:S01]  /*175f0*/  IADD3.X R0, RZ, R9, RZ, P2, !PT ;  /* 0x00000009ff007210 */ /* 0x000fe200017fe4ff */
[----:B------:R-:W-:Y:S01]  /*17600*/  VIADD R10, R195, 0x40 ;  /* 0x00000040c30a7836 */ /* 0x000fe20000000000 */
[----:B------:R-:W-:Y:S01]  /*17610*/  ULDC.64 UR6, c[0x0][0xa80] ;  /* 0x0002a00000067ab9 */ /* 0x000fe20000000a00 */
[----:B------:R-:W-:-:S04]  /*17620*/  IMAD.WIDE.U32 R4, R3, UR4, R4 ;  /* 0x0000000403047c25 */ /* 0x000fc8000f8e0004 */
[----:B------:R-:W-:Y:S01]  /*17630*/  IMAD R0, R0, UR4, RZ ;  /* 0x0000000400007c24 */ /* 0x000fe2000f8e02ff */
[----:B------:R-:W-:Y:S01]  /*17640*/  ULDC UR4, c[0x0][0xa8c] ;  /* 0x0002a30000047ab9 */ /* 0x000fe20000000800 */
[----:B--2---:R-:W-:Y:S02]  /*17650*/  LEA R12, P2, R4, UR6, 0x1 ;  /* 0x00000006040c7c11 */ /* 0x004fe4000f8408ff */
[----:B------:R-:W-:Y:S01]  /*17660*/  IMAD R3, R3, UR5, R0 ;  /* 0x0000000503037c24 */ /* 0x000fe2000f8e0200 */
[----:B------:R-:W-:Y:S02]  /*17670*/  ISETP.GE.AND P3, PT, R195, UR4, PT ;  /* 0x00000004c3007c0c */ /* 0x000fe4000bf66270 */
[----:B------:R-:W-:Y:S02]  /*17680*/  ISETP.GE.AND P4, PT, R10, UR4, PT ;  /* 0x000000040a007c0c */ /* 0x000fe4000bf86270 */
[----:B------:R-:W-:-:S04]  /*17690*/  IADD3 R3, R5, R3, RZ ;  /* 0x0000000305037210 */ /* 0x000fc80007ffe0ff */
[----:B------:R-:W-:-:S05]  /*176a0*/  LEA.HI.X R13, R4, UR7, R3, 0x1, P2 ;  /* 0x00000007040d7c11 */ /* 0x000fca00090f0c03 */
[----:B------:R3:W-:Y:S04]  /*176b0*/  @!P3 STG.E.128 desc[UR36][R12.64], RZ ;  /* 0x000000ff0c00b986 */ /* 0x0007e8000c101d24 */
[----:B------:R3:W-:Y:S02]  /*176c0*/  @!P4 STG.E.128 desc[UR36][R12.64+0x80], RZ ;  /* 0x000080ff0c00c986 */ /* 0x0007e4000c101d24 */
.L_x_656:
[----:B------:R-:W-:Y:S05]  /*176d0*/  BSYNC B1 ;  /* 0x0000000000017941 */ /* 0x000fea0003800000 */
.L_x_655:
[----:B------:R-:W-:Y:S04]  /*176e0*/  BSSY B1, `(.L_x_657) ;  /* 0x0000014000017945 */ /* 0x000fe80003800000 */
[----:B------:R-:W-:Y:S05]  /*176f0*/  @P1 BRA `(.L_x_658) ;  /* 0x0000000000481947 */ /* 0x000fea0003800000 */
[----:B------:R-:W-:Y:S01]  /*17700*/  IADD3 R3, P1, R8, 0x40, RZ ;  /* 0x0000004008037810 */ /* 0x000fe20007f3e0ff */
[----:B------:R-:W-:Y:S01]  /*17710*/  ULDC.64 UR4, c[0x0][0xad8] ;  /* 0x0002b60000047ab9 */ /* 0x000fe20000000a00 */
[----:B------:R-:W-:Y:S01]  /*17720*/  MOV R5, R11 ;  /* 0x0000000b00057202 */ /* 0x000fe20000000f00 */
[----:B------:R-:W-:Y:S01]  /*17730*/  IMAD.MOV.U32 R4, RZ, RZ, R6 ;  /* 0x000000ffff047224 */ /* 0x000fe200078e0006 */
[----:B------:R-:W-:Y:S01]  /*17740*/  IADD3 R10, R195, 0x40, RZ ;  /* 0x00000040c30a7810 */ /* 0x000fe20007ffe0ff */
[----:B------:R-:W-:Y:S01]  /*17750*/  IMAD.X R0, RZ, RZ, R9, P1 ;  /* 0x000000ffff007224 */ /* 0x000fe200008e0609 */
[----:B------:R-:W-:Y:S01]  /*17760*/  ULDC.64 UR6, c[0x0][0xa80] ;  /* 0x0002a00000067ab9 */ /* 0x000fe20000000a00 */
[----:B------:R-:W-:-:S04]  /*17770*/  IMAD.WIDE.U32 R4, R3, UR4, R4 ;  /* 0x0000000403047c25 */ /* 0x000fc8000f8e0004 */
[----:B------:R-:W-:Y:S01]  /*17780*/  IMAD R0, R0, UR4, RZ ;  /* 0x0000000400007c24 */ /* 0x000fe2000f8e02ff */
[----:B------:R-:W-:Y:S01]  /*17790*/  ULDC UR4, c[0x0][0xa8c] ;  /* 0x0002a30000047ab9 */ /* 0x000fe20000000800 */
[----:B--23--:R-:W-:Y:S02]  /*177a0*/  LEA R12, P1, R4, UR6, 0x1 ;  /* 0x00000006040c7c11 */ /* 0x00cfe4000f8208ff */
[----:B------:R-:W-:Y:S01]  /*177b0*/  IMAD R3, R3, UR5, R0 ;  /* 0x0000000503037c24 */ /* 0x000fe2000f8e0200 */
[----:B------:R-:W-:Y:S02]  /*177c0*/  ISETP.GE.AND P2, PT, R195, UR4, PT ;  /* 0x00000004c3007c0c */ /* 0x000fe4000bf46270 */
[----:B------:R-:W-:Y:S01]  /*177d0*/  ISETP.GE.AND P3, PT, R10, UR4, PT ;  /* 0x000000040a007c0c */ /* 0x000fe2000bf66270 */
[----:B------:R-:W-:-:S05]  /*177e0*/  IMAD.IADD R3, R5, 0x1, R3 ;  /* 0x0000000105037824 */ /* 0x000fca00078e0203 */
[----:B------:R-:W-:-:S05]  /*177f0*/  LEA.HI.X R13, R4, UR7, R3, 0x1, P1 ;  /* 0x00000007040d7c11 */ /* 0x000fca00088f0c03 */
[----:B------:R4:W-:Y:S04]  /*17800*/  @!P2 STG.E.128 desc[UR36][R12.64], RZ ;  /* 0x000000ff0c00a986 */ /* 0x0009e8000c101d24 */
[----:B------:R4:W-:Y:S02]  /*17810*/  @!P3 STG.E.128 desc[UR36][R12.64+0x80], RZ ;  /* 0x000080ff0c00b986 */ /* 0x0009e4000c101d24 */
.L_x_658:
[----:B------:R-:W-:Y:S05]  /*17820*/  BSYNC B1 ;  /* 0x0000000000017941 */ /* 0x000fea0003800000 */
.L_x_657:
        /* <DEDUP_REMOVED lines=11> */
[----:B------:R-:W-:Y:S02]  /*178e0*/  LEA R6, P0, R4, UR6, 0x1 ;  /* 0x0000000604067c11 */ /* 0x000fe4000f8008ff */
[----:B------:R-:W-:Y:S01]  /*178f0*/  IMAD R3, R3, UR5, R8 ;  /* 0x0000000503037c24 */ /* 0x000fe2000f8e0208 */
[----:B------:R-:W-:Y:S02]  /*17900*/  ISETP.GE.AND P1, PT, R195, UR4, PT ;  /* 0x00000004c3007c0c */ /* 0x000fe4000bf26270 */
[----:B------:R-:W-:Y:S02]  /*17910*/  ISETP.GE.AND P2, PT, R0, UR4, PT ;  /* 0x0000000400007c0c */ /* 0x000fe4000bf46270 */
[----:B------:R-:W-:-:S04]  /*17920*/  IADD3 R3, R5, R3, RZ ;  /* 0x0000000305037210 */ /* 0x000fc80007ffe0ff */
[----:B------:R-:W-:-:S05]  /*17930*/  LEA.HI.X R7, R4, UR7, R3, 0x1, P0 ;  /* 0x0000000704077c11 */ /* 0x000fca00080f0c03 */
[----:B------:R0:W-:Y:S04]  /*17940*/  @!P1 STG.E.128 desc[UR36][R6.64], RZ ;  /* 0x000000ff06009986 */ /* 0x0001e8000c101d24 */
[----:B------:R0:W-:Y:S02]  /*17950*/  @!P2 STG.E.128 desc[UR36][R6.64+0x80], RZ ;  /* 0x000080ff0600a986 */ /* 0x0001e4000c101d24 */
.L_x_649:
[----:B------:R-:W-:Y:S05]  /*17960*/  BSYNC B0 ;  /* 0x0000000000007941 */ /* 0x000fea0003800000 */
.L_x_640:
[----:B------:R-:W-:Y:S02]  /*17970*/  ULDC UR4, c[0x0][0xc14] ;  /* 0x0003050000047ab9 */ /* 0x000fe40000000800 */
[----:B-1----:R-:W-:-:S13]  /*17980*/  ISETP.GE.AND P0, PT, R151, UR4, PT ;  /* 0x0000000497007c0c */ /* 0x002fda000bf06270 */
[----:B------:R-:W-:Y:S05]  /*17990*/  @!P0 BRA `(.L_x_659) ;  /* 0xfffffe9400f88947 */ /* 0x000fea000383ffff */
[----:B------:R-:W-:Y:S05]  /*179a0*/  BRA `(.L_x_448) ;  /* 0x0000005800fc7947 */ /* 0x000fea0003800000 */
.L_x_446:
[----:B------:R-:W-:-:S08]  /*179b0*/  NOP ;  /* 0x0000000000007918 */ /* 0x000fd00000000000 */
[----:B0-----:R-:W0:-:S00]  /*179c0*/  USETMAXREG.DEALLOC.CTAPOOL 0x18 ;  /* 0x00000018000079c8 */ /* 0x001e0000080e0500 */
[----:B0-----:R-:W-:-:S06]  /*179d0*/  LOP3.LUT R0, R0, 0x3, RZ, 0xc0, !PT ;  /* 0x0000000300007812 */ /* 0x001fcc00078ec0ff */
[----:B------:R-:W0:Y:S02]  /*179e0*/  SHFL.IDX PT, R0, R0, RZ, 0x1f ;  /* 0x00001fff00007589 */ /* 0x000e2400000e0000 */
[----:B0-----:R-:W-:-:S13]  /*179f0*/  ISETP.NE.AND P0, PT, R0, RZ, PT ;  /* 0x000000ff0000720c */ /* 0x001fda0003f05270 */
[----:B------:R-:W-:Y:S05]  /*17a00*/  @P0 BRA `(.L_x_448) ;  /* 0x0000005800e40947 */ /* 0x000fea0003800000 */
[----:B------:R-:W-:Y:S01]  /*17a10*/  LOP3.LUT R8, R3, 0x1f, RZ, 0xc0, !PT ;  /* 0x0000001f03087812 */ /* 0x000fe200078ec0ff */
[----:B------:R-:W-:Y:S01]  /*17a20*/  ULDC UR5, c[0x0][0xc14] ;  /* 0x0003050000057ab9 */ /* 0x000fe20000000800 */
[----:B------:R-:W-:Y:S01]  /*17a30*/  LOP3.LUT R4, R4, 0xffffffdf, RZ, 0xc0, !PT ;  /* 0xffffffdf04047812 */ /* 0x000fe200078ec0ff */
[----:B------:R-:W-:Y:S01]  /*17a40*/  IMAD.MOV.U32 R0, RZ, RZ, RZ ;  /* 0x000000ffff007224 */ /* 0x000fe200078e00ff */
[----:B------:R-:W-:Y:S01]  /*17a50*/  ISETP.NE.AND P0, PT, R8, 0x1f, PT ;  /* 0x0000001f0800780c */ /* 0x000fe20003f05270 */
[----:B------:R-:W0:Y:S01]  /*17a60*/  S2UR UR6, SR_CTAID.X ;  /* 0x00000000000679c3 */ /* 0x000e220000002500 */
[----:B------:R-:W-:-:S11]  /*17a70*/  ULDC UR4, c[0x0][0xc10] ;  /* 0x0003040000047ab9 */ /* 0x000fd60000000800 */
[----:B------:R-:W-:Y:S02]  /*17a80*/  @P0 LOP3.LUT R4, R4, 0x20, RZ, 0xfc, !PT ;  /* 0x0000002004040812 */ /* 0x000fe400078efcff */
[----:B------:R-:W-:-:S13]  /*17a90*/  ISETP.GE.OR P0, PT, R8, UR5, !P0 ;  /* 0x0000000508007c0c */ /* 0x000fda000c706670 */
[----:B------:R-:W1:Y:S02]  /*17aa0*/  @!P0 LDC.64 R2, c[0x0][0xc58] ;  /* 0x00031600ff028b82 */ /* 0x000e640000000a00 */
[----:B-1----:R-:W-:-:S05]  /*17ab0*/  @!P0 IMAD.WIDE.U32 R2, R8, 0x4, R2 ;  /* 0x0000000408028825 */ /* 0x002fca00078e0002 */
[----:B------:R-:W2:Y:S01]  /*17ac0*/  @!P0 LDG.E R0, desc[UR36][R2.64] ;  /* 0x0000002402008981 */ /* 0x000ea2000c1e1900 */
[C---:B------:R-:W-:Y:S01]  /*17ad0*/  ISETP.NE.AND P1, PT, R8.reuse, RZ, PT ;  /* 0x000000ff0800720c */ /* 0x040fe20003f25270 */
[----:B------:R-:W-:Y:S01]  /*17ae0*/  IMAD.MOV.U32 R16, RZ, RZ, RZ ;  /* 0x000000ffff107224 */ /* 0x000fe200078e00ff */
[----:B------:R-:W-:Y:S02]  /*17af0*/  ISETP.GE.U32.AND P0, PT, R8, 0x2, PT ;  /* 0x000000020800780c */ /* 0x000fe40003f06070 */
[----:B------:R-:W-:Y:S02]  /*17b00*/  LOP3.LUT R4, R4, 0xfffffffe, RZ, 0xc0, !PT ;  /* 0xfffffffe04047812 */ /* 0x000fe400078ec0ff */
[----:B------:R-:W-:-:S07]  /*17b10*/  MOV R19, RZ ;  /* 0x000000ff00137202 */ /* 0x000fce0000000f00 */
[----:B------:R-:W-:-:S04]  /*17b20*/  @P1 LOP3.LUT R4, R4, 0x1, RZ, 0xfc, !PT ;  /* 0x0000000104041812 */ /* 0x000fc800078efcff */
[----:B------:R-:W-:-:S04]  /*17b30*/  LOP3.LUT R4, R4, 0xffffffef, RZ, 0xc0, !PT ;  /* 0xffffffef04047812 */ /* 0x000fc800078ec0ff */
[----:B------:R-:W-:-:S04]  /*17b40*/  @P0 LOP3.LUT R4, R4, 0x10, RZ, 0xfc, !PT ;  /* 0x0000001004040812 */ /* 0x000fc800078efcff */
[----:B------:R-:W-:Y:S01]  /*17b50*/  LOP3.LUT R4, R4, 0xfffffff7, RZ, 0xc0, !PT ;  /* 0xfffffff704047812 */ /* 0x000fe200078ec0ff */
[----:B--2---:R-:W1:Y:S02]  /*17b60*/  SHFL.UP PT, R5, R0, 0x1, RZ ;  /* 0x0420000000057989 */ /* 0x004e6400000e00ff */
[----:B-1----:R-:W-:-:S04]  /*17b70*/  SEL R5, R5, RZ, P1 ;  /* 0x000000ff05057207 */ /* 0x002fc80000800000 */
[----:B------:R-:W-:-:S05]  /*17b80*/  IADD3 R5, R0, R5, RZ ;  /* 0x0000000500057210 */ /* 0x000fca0007ffe0ff */
        /* <DEDUP_REMOVED lines=8> */
[----:B------:R-:W-:Y:S02]  /*17c10*/  ISETP.GE.U32.AND P0, PT, R8, 0x8, PT ;  /* 0x000000080800780c */ /* 0x000fe40003f06070 */
[----:B------:R-:W-:-:S05]  /*17c20*/  IADD3 R7, R6, R7, RZ ;  /* 0x0000000706077210 */ /* 0x000fca0007ffe0ff */
[----:B------:R-:W1:Y:S06]  /*17c30*/  SHFL.UP PT, R2, R7, 0x8, RZ ;  /* 0x0500000007027989 */ /* 0x000e6c00000e00ff */
        /* <DEDUP_REMOVED lines=14> */
[----:B------:R-:W-:Y:S01]  /*17d20*/  MOV R5, R6 ;  /* 0x0000000600057202 */ /* 0x000fe20000000f00 */
[----:B------:R-:W-:Y:S01]  /*17d30*/  IMAD.MOV.U32 R19, RZ, RZ, RZ ;  /* 0x000000ffff137224 */ /* 0x000fe200078e00ff */
[----:B------:R-:W-:Y:S01]  /*17d40*/  ULDC UR5, c[0x0][0xc14] ;  /* 0x0003050000057ab9 */ /* 0x000fe20000000800 */
[----:B------:R-:W-:Y:S01]  /*17d50*/  ULDC UR7, c[0x0][0xc14] ;  /* 0x0003050000077ab9 */ /* 0x000fe20000000800 */
[----:B------:R-:W-:-:S05]  /*17d60*/  ULDC UR4, c[0x0][0xc10] ;  /* 0x0003040000047ab9 */ /* 0x000fca0000000800 */
.L_x_664:
[----:B------:R-:W-:Y:S01]  /*17d70*/  IADD3 R0, R19, 0x1f, RZ ;  /* 0x0000001f13007810 */ /* 0x000fe20007ffe0ff */
[----:B------:R-:W-:-:S03]  /*17d80*/  IMAD.U32 R19, RZ, RZ, UR7 ;  /* 0x00000007ff137e24 */ /* 0x000fc6000f8e00ff */
[----:B------:R-:W-:-:S13]  /*17d90*/  ISETP.GE.AND P0, PT, R0, UR5, PT ;  /* 0x0000000500007c0c */ /* 0x000fda000bf06270 */
[----:B------:R-:W-:Y:S05]  /*17da0*/  @P0 BRA `(.L_x_661) ;  /* 0x0000000400400947 */ /* 0x000fea0003800000 */
[----:B------:R-:W0:Y:S01]  /*17db0*/  S2R R8, SR_TID.X ;  /* 0x0000000000087919 */ /* 0x000e220000002100 */
[----:B------:R-:W-:Y:S01]  /*17dc0*/  MOV R19, R0 ;  /* 0x0000000000137202 */ /* 0x000fe20000000f00 */
[----:B------:R-:W-:Y:S01]  /*17dd0*/  BSSY B0, `(.L_x_662) ;  /* 0x000000a000007945 */ /* 0x000fe20003800000 */
[----:B------:R-:W-:Y:S02]  /*17de0*/  MOV R0, RZ ;  /* 0x000000ff00007202 */ /* 0x000fe40000000f00 */
[----:B0-----:R-:W-:-:S04]  /*17df0*/  LOP3.LUT R8, R8, 0x1f, RZ, 0xc0, !PT ;  /* 0x0000001f08087812 */ /* 0x001fc800078ec0ff */
[C---:B------:R-:W-:Y:S01]  /*17e00*/  ISETP.NE.AND P1, PT, R8.reuse, 0x1f, PT ;  /* 0x0000001f0800780c */ /* 0x040fe20003f25270 */
[----:B------:R-:W-:-:S05]  /*17e10*/  IMAD.IADD R7, R8, 0x1, R19 ;  /* 0x0000000108077824 */ /* 0x000fca00078e0213 */
[----:B------:R-:W-:-:S13]  /*17e20*/  ISETP.GE.OR P0, PT, R7, UR5, !P1 ;  /* 0x0000000507007c0c */ /* 0x000fda000cf06670 */
[----:B------:R-:W-:Y:S05]  /*17e30*/  @P0 BRA `(.L_x_663) ;  /* 0x00000000000c0947 */ /* 0x000fea0003800000 */
[----:B------:R-:W0:Y:S02]  /*17e40*/  LDC.64 R2, c[0x0][0xc58] ;  /* 0x00031600ff027b82 */ /* 0x000e240000000a00 */
[----:B0-----:R-:W-:-:S05]  /*17e50*/  IMAD.WIDE R2, R7, 0x4, R2 ;  /* 0x0000000407027825 */ /* 0x001fca00078e0202 */
[----:B------:R0:W5:Y:S02]  /*17e60*/  LDG.E R0, desc[UR36][R2.64] ;  /* 0x0000002402007981 */ /* 0x000164000c1e1900 */
.L_x_663:
[----:B------:R-:W-:Y:S05]  /*17e70*/  BSYNC B0 ;  /* 0x0000000000007941 */ /* 0x000fea0003800000 */
.L_x_662:
        /* <DEDUP_REMOVED lines=8> */
[----:B------:R-:W-:Y:S02]  /*17f00*/  ISETP.GE.U32.AND P1, PT, R8, 0x8, PT ;  /* 0x000000080800780c */ /* 0x000fe40003f26070 */
[----:B------:R-:W-:-:S05]  /*17f10*/  IADD3 R2, R3, R2, RZ ;  /* 0x0000000203027210 */ /* 0x000fca0007ffe0ff */
[----:B------:R-:W0:Y:S02]  /*17f20*/  SHFL.UP PT, R6, R2, 0x4, RZ ;  /* 0x0480000002067989 */ /* 0x000e2400000e00ff */
[----:B0-----:R-:W-:Y:S02]  /*17f30*/  SEL R7, R6, RZ, P0 ;  /* 0x000000ff06077207 */ /* 0x001fe40000000000 */
[----:B------:R-:W-:-:S03]  /*17f40*/  ISETP.GE.U32.AND P0, PT, R8, 0x10, PT ;  /* 0x000000100800780c */ /* 0x000fc60003f06070 */
[----:B------:R-:W-:-:S05]  /*17f50*/  IMAD.IADD R7, R2, 0x1, R7 ;  /* 0x0000000102077824 */ /* 0x000fca00078e0207 */
[----:B------:R-:W0:Y:S02]  /*17f60*/  SHFL.UP PT, R6, R7, 0x8, RZ ;  /* 0x0500000007067989 */ /* 0x000e2400000e00ff */
[----:B0-----:R-:W-:-:S04]  /*17f70*/  SEL R6, R6, RZ, P1 ;  /* 0x000000ff06067207 */ /* 0x001fc80000800000 */
[----:B------:R-:W-:-:S05]  /*17f80*/  IADD3 R6, R7, R6, RZ ;  /* 0x0000000607067210 */ /* 0x000fca0007ffe0ff */
[----:B------:R-:W0:Y:S02]  /*17f90*/  SHFL.UP PT, R8, R6, 0x10, RZ ;  /* 0x0600000006087989 */ /* 0x000e2400000e00ff */
[----:B0-----:R-:W-:-:S05]  /*17fa0*/  SEL R9, R8, RZ, P0 ;  /* 0x000000ff08097207 */ /* 0x001fca0000000000 */
[----:B------:R-:W-:-:S05]  /*17fb0*/  IMAD.IADD R9, R6, 0x1, R9 ;  /* 0x0000000106097824 */ /* 0x000fca00078e0209 */
[----:B------:R-:W0:Y:S02]  /*17fc0*/  SHFL.IDX PT, R3, R9, 0x1f, 0x1f ;  /* 0x03e01f0009037f89 */ /* 0x000e2400000e0000 */
[----:B0-----:R-:W-:-:S05]  /*17fd0*/  IMAD R6, R3, UR4, RZ ;  /* 0x0000000403067c24 */ /* 0x001fca000f8e02ff */
[----:B------:R-:W-:-:S04]  /*17fe0*/  IADD3 R5, R6, R5, RZ ;  /* 0x0000000506057210 */ /* 0x000fc80007ffe0ff */
[----:B------:R-:W-:-:S13]  /*17ff0*/  ISETP.GT.AND P0, PT, R5, UR6, PT ;  /* 0x0000000605007c0c */ /* 0x000fda000bf04270 */
[----:B------:R-:W-:Y:S05]  /*18000*/  @!P0 BRA `(.L_x_664) ;  /* 0xfffffffc00588947 */ /* 0x000fea000383ffff */
[----:B------:R-:W-:-:S07]  /*18010*/  IMAD.MOV.U32 R2, RZ, RZ, R9 ;  /* 0x000000ffff027224 */ /* 0x000fce00078e0009 */
.L_x_660:
[----:B------:R-:W-:-:S05]  /*18020*/  IADD3 R7, -R6, R5, RZ ;  /* 0x0000000506077210 */ /* 0x000fca0007ffe1ff */
        /* <DEDUP_REMOVED lines=11> */
[----:B0-----:R-:W-:Y:S01]  /*180e0*/  IADD3 R11, RZ, -R3, RZ ;  /* 0x80000003ff0b7210 */ /* 0x001fe20007ffe0ff */
[----:B------:R-:W-:Y:S06]  /*180f0*/  @!P0 BRA `(.L_x_665) ;  /* 0x0000000000088947 */ /* 0x000fec0003800000 */
[----:B------:R-:W-:-:S05]  /*18100*/  VIADD R9, R5, 0xffffffff ;  /* 0xffffffff05097836 */ /* 0x000fca0000000000 */
[----:B------:R0:W1:Y:S02]  /*18110*/  SHFL.IDX PT, R16, R2, R9, 0x1f ;  /* 0x00001f0902107589 */ /* 0x00006400000e0000 */
.L_x_665:
[----:B-1----:R-:W-:Y:S01]  /*18120*/  IMAD R16, R16, UR4, R7 ;  /* 0x0000000410107c24 */ /* 0x002fe2000f8e0207 */
[----:B0-----:R-:W-:Y:S01]  /*18130*/  MOV R2, RZ ;  /* 0x000000ff00027202 */ /* 0x001fe20000000f00 */
[----:B------:R-:W-:Y:S02]  /*18140*/  IMAD R7, R11, R6, RZ ;  /* 0x000000060b077224 */ /* 0x000fe400078e02ff */
[----:B------:R-:W-:Y:S01]  /*18150*/  IMAD.IADD R19, R5, 0x1, R19 ;  /* 0x0000000105137824 */ /* 0x000fe200078e0213 */
[----:B------:R-:W-:Y:S01]  /*18160*/  IADD3 R17, -R16, UR6, RZ ;  /* 0x0000000610117c10 */ /* 0x000fe2000fffe1ff */
[----:B------:R-:W-:Y:S01]  /*18170*/  IMAD.HI.U32 R2, R3, R7, R2 ;  /* 0x0000000703027227 */ /* 0x000fe200078e0002 */
[----:B------:R-:W-:Y:S02]  /*18180*/  IABS R7, R0 ;  /* 0x0000000000077213 */ /* 0x000fe40000000000 */
[----:B------:R-:W-:-:S03]  /*18190*/  IABS R3, R17 ;  /* 0x0000001100037213 */ /* 0x000fc60000000000 */
[----:B------:R-:W-:Y:S02]  /*181a0*/  IMAD.MOV R7, RZ, RZ, -R7 ;  /* 0x000000ffff077224 */ /* 0x000fe400078e0a07 */
[----:B------:R-:W-:-:S04]  /*181b0*/  IMAD.HI.U32 R2, R2, R3, RZ ;  /* 0x0000000302027227 */ /* 0x000fc800078e00ff */
[----:B------:R-:W-:-:S05]  /*181c0*/  IMAD R3, R2, R7, R3 ;  /* 0x0000000702037224 */ /* 0x000fca00078e0203 */
[----:B------:R-:W-:-:S13]  /*181d0*/  ISETP.GT.U32.AND P0, PT, R6, R3, PT ;  /* 0x000000030600720c */ /* 0x000fda0003f04070 */
[----:B------:R-:W-:Y:S01]  /*181e0*/  @!P0 IMAD.IADD R3, R3, 0x1, -R6 ;  /* 0x0000000103038824 */ /* 0x000fe200078e0a06 */
[----:B------:R-:W-:-:S04]  /*181f0*/  @!P0 IADD3 R2, R2, 0x1, RZ ;  /* 0x0000000102028810 */ /* 0x000fc80007ffe0ff */
[----:B------:R-:W-:Y:S02]  /*18200*/  ISETP.GE.U32.AND P0, PT, R3, R6, PT ;  /* 0x000000060300720c */ /* 0x000fe40003f06070 */
[----:B------:R-:W-:-:S11]  /*18210*/  LOP3.LUT R3, R17, R0, RZ, 0x3c, !PT ;  /* 0x0000000011037212 */ /* 0x000fd600078e3cff */
[----:B------:R-:W-:Y:S02]  /*18220*/  @P0 IADD3 R2, R2, 0x1, RZ ;  /* 0x0000000102020810 */ /* 0x000fe40007ffe0ff */
[----:B------:R-:W-:-:S13]  /*18230*/  ISETP.GE.AND P0, PT, R3, RZ, PT ;  /* 0x000000ff0300720c */ /* 0x000fda0003f06270 */
[----:B------:R-:W-:Y:S01]  /*18240*/  @!P0 IMAD.MOV R2, RZ, RZ, -R2 ;  /* 0x000000ffff028224 */ /* 0x000fe200078e0a02 */
[----:B------:R-:W-:-:S13]  /*18250*/  ISETP.NE.AND P0, PT, R0, RZ, PT ;  /* 0x000000ff0000720c */ /* 0x000fda0003f05270 */
[----:B------:R-:W-:-:S04]  /*18260*/  @!P0 LOP3.LUT R2, RZ, R0, RZ, 0x33, !PT ;  /* 0x00000000ff028212 */ /* 0x000fc800078e33ff */
[----:B------:R-:W-:Y:S02]  /*18270*/  IADD3 R3, -R2, RZ, RZ ;  /* 0x000000ff02037210 */ /* 0x000fe40007ffe1ff */
[----:B------:R-:W-:-:S03]  /*18280*/  MOV R18, R2 ;  /* 0x0000000200127202 */ /* 0x000fc60000000f00 */
[----:B------:R-:W-:Y:S01]  /*18290*/  IMAD R17, R0, R3, R17 ;  /* 0x0000000300117224 */ /* 0x000fe200078e0211 */
[----:B------:R-:W-:Y:S06]  /*182a0*/  BRA `(.L_x_666) ;  /* 0x00000000000c7947 */ /* 0x000fec0003800000 */
.L_x_661:
[----:B------:R-:W-:Y:S01]  /*182b0*/  IMAD.MOV.U32 R17, RZ, RZ, RZ ;  /* 0x000000ffff117224 */ /* 0x000fe200078e00ff */
[----:B------:R-:W-:Y:S01]  /*182c0*/  MOV R16, UR6 ;  /* 0x0000000600107c02 */ /* 0x000fe20008000f00 */
[----:B------:R-:W-:-:S07]  /*182d0*/  IMAD.MOV.U32 R18, RZ, RZ, RZ ;  /* 0x000000ffff127224 */ /* 0x000fce00078e00ff */
.L_x_666:
        /* <DEDUP_REMOVED lines=9> */
[----:B------:R-:W-:Y:S02]  /*18370*/  ISETP.GE.AND P0, PT, R19, UR5, PT ;  /* 0x0000000513007c0c */ /* 0x000fe4000bf06270 */
[----:B0-----:R-:W-:-:S05]  /*18380*/  MOV R0, 0x1 ;  /* 0x0000000100007802 */ /* 0x001fca0000000f00 */
[----:B------:R0:W-:Y:S04]  /*18390*/  STL [R1+0xc], R0 ;  /* 0x00000c0001007387 */ /* 0x0001e80000100800 */
[----:B------:R0:W-:Y:S02]  /*183a0*/  STL [R1], RZ ;  /* 0x000000ff01007387 */ /* 0x0001e40000100800 */
[----:B------:R-:W-:Y:S05]  /*183b0*/  @P0 BRA `(.L_x_667) ;  /* 0x0000004c00900947 */ /* 0x000fea0003800000 */
[----:B0-----:R-:W-:Y:S01]  /*183c0*/  IMAD.MOV.U32 R0, RZ, RZ, 0x1 ;  /* 0x00000001ff007424 */ /* 0x001fe200078e00ff */
[----:B------:R0:W-:Y:S01]  /*183d0*/  STL [R1], RZ ;  /* 0x000000ff01007387 */ /* 0x0001e20000100800 */
[----:B------:R-:W-:Y:S01]  /*183e0*/  ULDC.64 UR38, c[0x0][0x198] ;  /* 0x0000660000267ab9 */ /* 0x000fe20000000a00 */
[----:B------:R-:W-:Y:S02]  /*183f0*/  ULDC UR40, c[0x0][0xc] ;  /* 0x0000030000287ab9 */ /* 0x000fe40000000800 */
[----:B------:R0:W-:Y:S04]  /*18400*/  STL [R1+0xc], R0 ;  /* 0x00000c0001007387 */ /* 0x0001e80000100800 */
[----:B------:R0:W-:Y:S04]  /*18410*/  STL [R1+0x4], RZ ;  /* 0x000004ff01007387 */ /* 0x0001e80000100800 */
[----:B------:R0:W-:Y:S04]  /*18420*/  STL [R1+0x14], R0 ;  /* 0x0000140001007387 */ /* 0x0001e80000100800 */
[----:B------:R0:W-:Y:S02]  /*18430*/  STL [R1+0x30], RZ ;  /* 0x000030ff01007387 */ /* 0x0001e40000100800 */
.L_x_751:
[----:B-12---:R-:W1:Y:S02]  /*18440*/  LDC.64 R2, c[0x0][0xc60] ;  /* 0x00031800ff027b82 */ /* 0x006e640000000a00 */
[----:B-1----:R-:W-:-:S05]  /*18450*/  IMAD.WIDE R2, R19, 0x4, R2 ;  /* 0x0000000413027825 */ /* 0x002fca00078e0202 */
[----:B------:R-:W2:Y:S01]  /*18460*/  LDG.E R11, desc[UR36][R2.64] ;  /* 0x00000024020b7981 */ /* 0x000ea2000c1e1900 */
[----:B------:R-:W-:Y:S05]  /*18470*/  YIELD ;  /* 0x0000000000007946 */ /* 0x000fea0003800000 */
[----:B------:R-:W-:Y:S01]  /*18480*/  ULDC.64 UR4, c[0x0][0xa28] ;  /* 0x00028a0000047ab9 */ /* 0x000fe20000000a00 */
[----:B0-----:R-:W-:Y:S01]  /*18490*/  MOV R0, RZ ;  /* 0x000000ff00007202 */ /* 0x001fe20000000f00 */
[----:B------:R-:W-:Y:S01]  /*184a0*/  IMAD.MOV.U32 R5, RZ, RZ, RZ ;  /* 0x000000ffff057224 */ /* 0x000fe200078e00ff */
[----:B------:R-:W-:Y:S01]  /*184b0*/  ISETP.NE.U32.AND P0, PT, RZ, UR4, PT ;  /* 0x00000004ff007c0c */ /* 0x000fe2000bf05070 */
[----:B------:R-:W-:-:S03]  /*184c0*/  ULDC.64 UR6, c[0x0][0xa10] ;  /* 0x0002840000067ab9 */ /* 0x000fc60000000a00 */
[----:B------:R-:W-:Y:S02]  /*184d0*/  ISETP.NE.AND.EX P0, PT, RZ, UR5, PT, P0 ;  /* 0x00000005ff007c0c */ /* 0x000fe4000bf05300 */
[----:B--2---:R-:W-:Y:S01]  /*184e0*/  SHF.R.S32.HI R4, RZ, 0x1f, R11 ;  /* 0x0000001fff047819 */ /* 0x004fe2000001140b */
[----:B------:R-:W-:Y:S10]  /*184f0*/  STL [R1+0x20], R11 ;  /* 0x0000200b01007387 */ /* 0x000ff40000100800 */
[----:B------:R-:W-:-:S04]  /*18500*/  @P0 LEA R2, P1, R11, UR4, 0x2 ;  /* 0x000000040b020c11 */ /* 0x000fc8000f8210ff */
        /* <DEDUP_REMOVED lines=9> */
[----:B------:R-:W-:Y:S01]  /*185a0*/  ISETP.NE.U32.AND P1, PT, RZ, UR4, PT ;  /* 0x00000004ff007c0c */ /* 0x000fe2000bf25070 */
[----:B------:R-:W-:Y:S01]  /*185b0*/  IMAD.MOV.U32 R10, RZ, RZ, RZ ;  /* 0x000000ffff0a7224 */ /* 0x000fe200078e00ff */
[C---:B------:R-:W-:Y:S02]  /*185c0*/  SHF.L.U64.HI R4, R11.reuse, 0x2, R4 ;  /* 0x000000020b047819 */ /* 0x040fe40000010204 */
[----:B------:R-:W-:Y:S01]  /*185d0*/  ISETP.NE.AND.EX P1, PT, RZ, UR5, PT, P1 ;  /* 0x00000005ff007c0c */ /* 0x000fe2000bf25310 */
[----:B--2---:R0:W-:Y:S02]  /*185e0*/  STL [R1+0x38], R5 ;  /* 0x0000380501007387 */ /* 0x0041e40000100800 */
[----:B0-----:R-:W-:-:S10]  /*185f0*/  SHF.L.U32 R5, R11, 0x2, RZ ;  /* 0x000000020b057819 */ /* 0x001fd400000006ff */
[C---:B------:R-:W-:Y:S01]  /*18600*/  @P1 IADD3 R8, P0, R5.reuse, UR4, RZ ;  /* 0x0000000405081c10 */ /* 0x040fe2000ff1e0ff */
[----:B------:R0:W-:Y:S03]  /*18610*/  STL [R1+0x28], R5 ;  /* 0x0000280501007387 */ /* 0x0001e60000100800 */
[C---:B------:R-:W-:Y:S01]  /*18620*/  @P1 IADD3.X R9, R4.reuse, UR5, RZ, P0, !PT ;  /* 0x0000000504091c10 */ /* 0x040fe200087fe4ff */
[----:B------:R-:W-:Y:S01]  /*18630*/  ULDC.64 UR4, c[0x0][0xa08] ;  /* 0x0002820000047ab9 */ /* 0x000fe20000000a00 */
[----:B------:R1:W-:Y:S01]  /*18640*/  STL [R1+0x2c], R4 ;  /* 0x00002c0401007387 */ /* 0x0003e20000100800 */
[----:B------:R-:W-:Y:S02]  /*18650*/  IADD3 R2, P0, R5, UR4, RZ ;  /* 0x0000000405027c10 */ /* 0x000fe4000ff1e0ff */
[----:B------:R-:W-:Y:S02]  /*18660*/  ISETP.NE.U32.AND P2, PT, RZ, UR4, PT ;  /* 0x00000004ff007c0c */ /* 0x000fe4000bf45070 */
[----:B------:R-:W-:-:S02]  /*18670*/  IADD3.X R3, R4, UR5, RZ, P0, !PT ;  /* 0x0000000504037c10 */ /* 0x000fc400087fe4ff */
[----:B------:R-:W-:Y:S01]  /*18680*/  ISETP.NE.AND.EX P2, PT, RZ, UR5, PT, P2 ;  /* 0x00000005ff007c0c */ /* 0x000fe2000bf45320 */
[----:B------:R-:W-:Y:S01]  /*18690*/  ULDC.64 UR4, c[0x0][0x3f8] ;  /* 0x0000fe0000047ab9 */ /* 0x000fe20000000a00 */
[----:B------:R-:W-:Y:S01]  /*186a0*/  IADD3 R6, P0, R5, UR6, RZ ;  /* 0x0000000605067c10 */ /* 0x000fe2000ff1e0ff */
[----:B------:R-:W-:-:S03]  /*186b0*/  UISETP.NE.U32.AND UP0, UPT, UR4, URZ, UPT ;  /* 0x0000003f0400728c */ /* 0x000fc6000bf05070 */
[----:B------:R-:W-:Y:S01]  /*186c0*/  ULDC UR4, c[0x0][0x404] ;  /* 0x0001010000047ab9 */ /* 0x000fe20000000800 */
[----:B------:R-:W-:Y:S01]  /*186d0*/  UISETP.NE.AND.EX UP0, UPT, UR5, URZ, UPT, UP0 ;  /* 0x0000003f0500728c */ /* 0x000fe2000bf05300 */
[----:B------:R-:W-:Y:S02]  /*186e0*/  IADD3.X R7, R4, UR7, RZ, P0, !PT ;  /* 0x0000000704077c10 */ /* 0x000fe400087fe4ff */
[----:B------:R-:W-:Y:S01]  /*186f0*/  ULDC UR5, c[0x0][0x2e0] ;  /* 0x0000b80000057ab9 */ /* 0x000fe20000000800 */
[----:B------:R-:W-:Y:S02]  /*18700*/  USEL UR4, UR4, 0x1, UP0 ;  /* 0x0000000104047887 */ /* 0x000fe40008000000 */
[----:B------:R2:W5:Y:S02]  /*18710*/  @P2 LDG.E R10, desc[UR36][R2.64] ;  /* 0x00000024020a2981 */ /* 0x000564000c1e1900 */
[----:B------:R-:W-:-:S06]  /*18720*/  UIMAD UR4, UR4, UR5, URZ ;  /* 0x00000005040472a4 */ /* 0x000fcc000f8e023f */
[----:B0-----:R-:W-:-:S06]  /*18730*/  MOV R5, UR4 ;  /* 0x0000000400057c02 */ /* 0x001fcc0008000f00 */
[----:B------:R2:W5:Y:S01]  /*18740*/  @P1 LDG.E R5, desc[UR36][R8.64] ;  /* 0x0000002408051981 */ /* 0x000562000c1e1900 */
[----:B------:R-:W-:Y:S01]  /*18750*/  ISETP.NE.U32.AND P0, PT, RZ, UR6, PT ;  /* 0x00000006ff007c0c */ /* 0x000fe2000bf05070 */
[----:B------:R-:W-:Y:S02]  /*18760*/  ULDC UR4, c[0x0][0x338] ;  /* 0x0000ce0000047ab9 */ /* 0x000fe40000000800 */
[----:B-1----:R-:W-:Y:S01]  /*18770*/  IMAD.U32 R4, RZ, RZ, UR4 ;  /* 0x00000004ff047e24 */ /* 0x002fe2000f8e00ff */
[----:B------:R-:W-:Y:S01]  /*18780*/  ISETP.NE.AND.EX P0, PT, RZ, UR7, PT, P0 ;  /* 0x00000007ff007c0c */ /* 0x000fe2000bf05300 */
[----:B------:R-:W-:-:S12]  /*18790*/  @P1 BRA `(.L_x_668) ;  /* 0x0000000000101947 */ /* 0x000fd80003800000 */
[----:B------:R-:W-:Y:S05]  /*187a0*/  @!P2 BRA `(.L_x_668) ;  /* 0x00000000000ca947 */ /* 0x000fea0003800000 */
[----:B-----5:R-:W3:Y:S04]  /*187b0*/  LDG.E R5, desc[UR36][R2.64] ;  /* 0x0000002402057981 */ /* 0x020ee8000c1e1900 */
[----:B--2---:R-:W3:Y:S02]  /*187c0*/  LDG.E R2, desc[UR36][R2.64+0x4] ;  /* 0x0000042402027981 */ /* 0x004ee4000c1e1900 */
[----:B---3--:R-:W-:-:S07]  /*187d0*/  IADD3 R5, -R5, R2, RZ ;  /* 0x0000000205057210 */ /* 0x008fce0007ffe1ff */
.L_x_668:
[----:B--2---:R-:W2:Y:S04]  /*187e0*/  @P0 LDG.E R2, desc[UR36][R6.64] ;  /* 0x0000002406020981 */ /* 0x004ea8000c1e1900 */
[----:B------:R-:W2:Y:S01]  /*187f0*/  @P0 LDG.E R3, desc[UR36][R6.64+0x4] ;  /* 0x0000042406030981 */ /* 0x000ea2000c1e1900 */
[----:B-----5:R-:W-:Y:S01]  /*18800*/  IADD3 R5, -R0, R5, RZ ;  /* 0x0000000500057210 */ /* 0x020fe20007ffe1ff */
[----:B--2---:R-:W-:-:S04]  /*18810*/  @P0 IMAD.IADD R4, R3, 0x1, -R2 ;  /* 0x0000000103040824 */ /* 0x004fc800078e0a02 */
[----:B------:R-:W-:-:S05]  /*18820*/  IMAD.IADD R8, R5, 0x1, R4 ;  /* 0x0000000105087824 */ /* 0x000fca00078e0204 */
[----:B------:R0:W-:Y:S01]  /*18830*/  STL [R1+0x34], R8 ;  /* 0x0000340801007387 */ /* 0x0001e20000100800 */
[----:B------:R-:W-:-:S04]  /*18840*/  IADD3 R2, R8, 0x7f, RZ ;  /* 0x0000007f08027810 */ /* 0x000fc80007ffe0ff */
[----:B------:R-:W-:-:S04]  /*18850*/  SHF.R.S32.HI R3, RZ, 0x1f, R2 ;  /* 0x0000001fff037819 */ /* 0x000fc80000011402 */
[----:B------:R-:W-:Y:S02]  /*18860*/  LEA.HI R2, R3, R2, RZ, 0x7 ;  /* 0x0000000203027211 */ /* 0x000fe400078f38ff */
[----:B0-----:R-:W-:Y:S02]  /*18870*/  MOV R8, RZ ;  /* 0x000000ff00087202 */ /* 0x001fe40000000f00 */
[----:B------:R-:W-:-:S04]  /*18880*/  LOP3.LUT R3, R2, 0xffffff80, RZ, 0xc0, !PT ;  /* 0xffffff8002037812 */ /* 0x000fc800078ec0ff */
[----:B------:R0:W5:Y:S01]  /*18890*/  @P0 LDG.E R8, desc[UR36][R6.64] ;  /* 0x0000002406080981 */ /* 0x000162000c1e1900 */
[----:B------:R-:W-:Y:S01]  /*188a0*/  VIADDMNMX R4, R3, -R5, R4, PT ;  /* 0x8000000503047246 */ /* 0x000fe20003800104 */
[----:B------:R-:W-:-:S05]  /*188b0*/  IMAD.MOV R5, RZ, RZ, -R5 ;  /* 0x000000ffff057224 */ /* 0x000fca00078e0a05 */
[----:B------:R-:W-:-:S04]  /*188c0*/  VIMNMX R5, RZ, R5, !PT ;  /* 0x00000005ff057248 */ /* 0x000fc80007fe0100 */
[----:B------:R-:W-:-:S13]  /*188d0*/  ISETP.GT.AND P1, PT, R4, R5, PT ;  /* 0x000000050400720c */ /* 0x000fda0003f24270 */
[----:B------:R-:W-:Y:S02]  /*188e0*/  @P1 IADD3 R3, R4, 0x7f, RZ ;  /* 0x0000007f04031810 */ /* 0x000fe40007ffe0ff */
[----:B------:R-:W-:Y:S02]  /*188f0*/  SHF.R.U32.HI R4, RZ, 0x7, R5 ;  /* 0x00000007ff047819 */ /* 0x000fe40000011605 */
[----:B------:R-:W-:-:S04]  /*18900*/  @P1 SHF.R.S32.HI R5, RZ, 0x1f, R3 ;  /* 0x0000001fff051819 */ /* 0x000fc80000011403 */
[----:B------:R-:W-:Y:S01]  /*18910*/  @P1 LEA.HI R5, R5, R3, RZ, 0x7 ;  /* 0x0000000305051211 */ /* 0x000fe200078f38ff */
[----:B------:R-:W-:-:S03]  /*18920*/  IMAD.MOV.U32 R3, RZ, RZ, R4 ;  /* 0x000000ffff037224 */ /* 0x000fc600078e0004 */
[----:B------:R-:W-:Y:S01]  /*18930*/  @P1 SHF.R.S32.HI R3, RZ, 0x7, R5 ;  /* 0x00000007ff031819 */ /* 0x000fe20000011405 */
[----:B------:R-:W-:Y:S01]  /*18940*/  IMAD.IADD R5, R10, 0x1, R0 ;  /* 0x000000010a057824 */ /* 0x000fe200078e0200 */
[----:B------:R-:W-:-:S04]  /*18950*/  SHF.R.S32.HI R0, RZ, 0x7, R2 ;  /* 0x00000007ff007819 */ /* 0x000fc80000011402 */
[----:B------:R0:W-:Y:S04]  /*18960*/  STL [R1+0x8], R5 ;  /* 0x0000080501007387 */ /* 0x0001e80000100800 */
[----:B------:R0:W-:Y:S01]  /*18970*/  STL [R1+0x24], R0 ;  /* 0x0000240001007387 */ /* 0x0001e20000100800 */
[----:B------:R-:W-:Y:S01]  /*18980*/  ISETP.GT.AND P1, PT, R3, R4, PT ;  /* 0x000000040300720c */ /* 0x000fe20003f24270 */
[----:B------:R-:W-:Y:S01]  /*18990*/  BSSY B0, `(.L_x_669) ;  /* 0x00000dd000007945 */ /* 0x000fe20003800000 */
[----:B------:R-:W-:-:S11]  /*189a0*/  PLOP3.LUT P2, PT, PT, PT, PT, 0x80, 0x0 ;  /* 0x000000000000781c */ /* 0x000fd60003f4f070 */
[----:B0-----:R-:W-:Y:S05]  /*189b0*/  @!P1 BRA `(.L_x_670) ;  /* 0x0000000c00689947 */ /* 0x001fea0003800000 */
[----:B------:R-:W0:Y:S01]  /*189c0*/  LDC R0, c[0x0][0x428] ;  /* 0x00010a00ff007b82 */ /* 0x000e220000000800 */
[----:B------:R-:W-:Y:S01]  /*189d0*/  UMOV UR4, 0xffffffff ;  /* 0xffffffff00047882 */ /* 0x000fe20000000000 */
[----:B------:R-:W-:Y:S02]  /*189e0*/  MOV R2, R18 ;  /* 0x0000001200027202 */ /* 0x000fe40000000f00 */
[----:B0-----:R-:W-:-:S13]  /*189f0*/  ISETP.NE.AND P1, PT, R0, 0x1, PT ;  /* 0x000000010000780c */ /* 0x001fda0003f25270 */
[----:B------:R-:W0:Y:S08]  /*18a00*/  @P1 LDC R0, c[0x0][0x42c] ;  /* 0x00010b00ff001b82 */ /* 0x000e300000000800 */
[----:B------:R-:W1:Y:S01]  /*18a10*/  @P1 LDC R5, c[0x0][0x430] ;  /* 0x00010c00ff051b82 */ /* 0x000e620000000800 */
[----:B0-----:R-:W-:-:S05]  /*18a20*/  @P1 IMAD.HI.U32 R0, R18, R0, RZ ;  /* 0x0000000012001227 */ /* 0x001fca00078e00ff */
[----:B-1----:R-:W-:Y:S02]  /*18a30*/  @P1 SHF.R.U32.HI R2, RZ, R5, R0 ;  /* 0x00000005ff021219 */ /* 0x002fe40000011600 */
[----:B------:R-:W-:Y:S01]  /*18a40*/  SEL R0, R11, RZ, !P0 ;  /* 0x000000ff0b007207 */ /* 0x000fe20004000000 */
[----:B------:R-:W-:Y:S06]  /*18a50*/  BRA.DIV UR4, `(.L_x_671) ;  /* 0x0000005204e07947 */ /* 0x000fec000b800000 */
.L_x_794:
[----:B------:R-:W-:-:S03]  /*18a60*/  UMOV UR4, 0xffffffff ;  /* 0xffffffff00047882 */ /* 0x000fc60000000000 */
[----:B------:R-:W-:Y:S05]  /*18a70*/  BRA.DIV UR4, `(.L_x_672) ;  /* 0x00000056040c7947 */ /* 0x000fea000b800000 */
[----:B------:R-:W-:-:S13]  /*18a80*/  ELECT P6, URZ, PT ;  /* 0x00000000003f782f */ /* 0x000fda00038c0000 */
.L_x_797:
[----:B------:R-:W2:Y:S01]  /*18a90*/  LDL R5, [R1+0x30] ;  /* 0x0000300001057983 */ /* 0x000ea20000100800 */
[----:B------:R-:W-:Y:S01]  /*18aa0*/  MOV R7, 0x400 ;  /* 0x0000040000077802 */ /* 0x000fe20000000f00 */
[----:B------:R-:W-:Y:S01]  /*18ab0*/  BSSY B1, `(.L_x_673) ;  /* 0x000000a000017945 */ /* 0x000fe20003800000 */
[----:B--2---:R-:W-:-:S05]  /*18ac0*/  VIADD R5, R5, 0x1 ;  /* 0x0000000105057836 */ /* 0x004fca0000000000 */
[----:B------:R-:W-:-:S04]  /*18ad0*/  LEA.HI R6, R5, R5, RZ, 0x1 ;  /* 0x0000000505067211 */ /* 0x000fc800078f08ff */
[----:B------:R-:W-:-:S04]  /*18ae0*/  LOP3.LUT R6, R6, 0xfffffffe, RZ, 0xc0, !PT ;  /* 0xfffffffe06067812 */ /* 0x000fc800078ec0ff */
[----:B------:R-:W-:Y:S02]  /*18af0*/  IADD3 R6, R5, -R6, RZ ;  /* 0x8000000605067210 */ /* 0x000fe40007ffe0ff */
[----:B------:R-:W0:Y:S02]  /*18b00*/  S2R R5, SR_CgaCtaId ;  /* 0x0000000000057919 */ /* 0x000e240000008800 */
[----:B------:R-:W-:Y:S02]  /*18b10*/  SHF.L.U32 R6, R6, 0x1f, RZ ;  /* 0x0000001f06067819 */ /* 0x000fe400000006ff */
[----:B0-----:R-:W-:-:S04]  /*18b20*/  LEA R5, R5, R7, 0x18 ;  /* 0x0000000705057211 */ /* 0x001fc800078ec0ff */
[----:B------:R-:W0:Y:S02]  /*18b30*/  SYNCS.PHASECHK.TRANS64.TRYWAIT P0, [R5+URZ+0x34820], R6 ;  /* 0x03482006050075a7 */ /* 0x000e24000800017f */
[----:B0-----:R-:W-:Y:S05]  /*18b40*/  @!P0 BRA `(.L_x_674) ;  /* 0x0000005000f88947 */ /* 0x001fea0003800000 */
.L_x_798:
[----:B------:R-:W-:Y:S05]  /*18b50*/  BSYNC B1 ;  /* 0x0000000000017941 */ /* 0x000fea0003800000 */
.L_x_673:
[----:B------:R-:W-:Y:S04]  /*18b60*/  BSSY B1, `(.L_x_675) ;  /* 0x0000053000017945 */ /* 0x000fe80003800000 */
[----:B------:R-:W-:Y:S05]  /*18b70*/  @!P6 BRA `(.L_x_676) ;  /* 0x000000040044e947 */ /* 0x000fea0003800000 */
[----:B------:R-:W0:Y:S04]  /*18b80*/  LDL R9, [R1+0x4] ;  /* 0x0000040001097983 */ /* 0x000e280000100800 */
[----:B------:R-:W2:Y:S01]  /*18b90*/  LDL R7, [R1+0x14] ;  /* 0x0000140001077983 */ /* 0x000ea20000100800 */
[----:B0-----:R-:W-:Y:S01]  /*18ba0*/  IMAD R6, R9, 0x8, R5 ;  /* 0x0000000809067824 */ /* 0x001fe200078e0205 */
[----:B--2---:R-:W-:-:S04]  /*18bb0*/  SHF.L.U32 R9, R7, 0x1f, RZ ;  /* 0x0000001f07097819 */ /* 0x004fc800000006ff */
[----:B------:R-:W0:Y:S02]  /*18bc0*/  SYNCS.PHASECHK.TRANS64.TRYWAIT P0, [R6+URZ+0x348a0], R9 ;  /* 0x0348a009060075a7 */ /* 0x000e24000800017f */
[----:B0-----:R-:W-:Y:S05]  /*18bd0*/  @!P0 BRA `(.L_x_677) ;  /* 0x0000005000e88947 */ /* 0x001fea0003800000 */
.L_x_799:
[----:B------:R-:W1:Y:S02]  /*18be0*/  S2R R7, SR_TID.X ;  /* 0x0000000000077919 */ /* 0x000e640000002100 */
[----:B-1----:R-:W-:-:S04]  /*18bf0*/  LOP3.LUT R7, R7, 0x7f, RZ, 0xc0, !PT ;  /* 0x0000007f07077812 */ /* 0x002fc800078ec0ff */
[----:B------:R-:W-:-:S13]  /*18c00*/  ISETP.NE.AND P1, PT, R7, RZ, PT ;  /* 0x000000ff0700720c */ /* 0x000fda0003f25270 */
[----:B------:R-:W-:Y:S05]  /*18c10*/  @P1 BRA `(.L_x_678) ;  /* 0x00000000001c1947 */ /* 0x000fea0003800000 */
[----:B------:R-:W1:Y:S02]  /*18c20*/  S2R R7, SR_TID.X ;  /* 0x0000000000077919 */ /* 0x000e640000002100 */
[----:B-1----:R-:W-:-:S04]  /*18c30*/  LOP3.LUT R7, R7, 0x1f, RZ, 0xc0, !PT ;  /* 0x0000001f07077812 */ /* 0x002fc800078ec0ff */
[----:B------:R-:W-:Y:S02]  /*18c40*/  ISETP.NE.AND P0, PT, R7, RZ, PT ;  /* 0x000000ff0700720c */ /* 0x000fe40003f05270 */
[----:B------:R-:W-:-:S04]  /*18c50*/  MOV R7, 0xc000 ;  /* 0x0000c00000077802 */ /* 0x000fc80000000f00 */
[----:B------:R1:W-:Y:S07]  /*18c60*/  SYNCS.ARRIVE.TRANS64 RZ, [R6+URZ+0x34890], R7 ;  /* 0x0348900706ff79a7 */ /* 0x0003ee000800003f */
[----:B------:R-:W-:Y:S05]  /*18c70*/  @!P0 BRA `(.L_x_678) ;  /* 0x0000000000048947 */ /* 0x000fea0003800000 */
[----:B------:R-:W-:Y:S01]  /*18c80*/  BPT.TRAP 0x1 ;  /* 0x000000040000795c */ /* 0x000fe20000300000 */
.L_x_678:
[----:B-1----:R-:W2:Y:S01]  /*18c90*/  LDL R7, [R1+0x4] ;  /* 0x0000040001077983 */ /* 0x002ea20000100800 */
[----:B------:R-:W-:Y:S01]  /*18ca0*/  R2UR UR9, R6 ;  /* 0x00000000060972ca */ /* 0x000fe200000e0000 */
[----:B------:R-:W-:Y:S01]  /*18cb0*/  UIADD3 UR4, UP0, UR38, 0x570, URZ ;  /* 0x0000057026047890 */ /* 0x000fe2000ff1e03f */
[----:B------:R-:W-:Y:S01]  /*18cc0*/  R2UR UR12, R2 ;  /* 0x00000000020c72ca */ /* 0x000fe200000e0000 */
[----:B------:R-:W-:Y:S01]  /*18cd0*/  UMOV UR10, URZ ;  /* 0x0000003f000a7c82 */ /* 0x000fe20008000000 */
[----:B------:R-:W-:Y:S01]  /*18ce0*/  R2UR UR13, R0 ;  /* 0x00000000000d72ca */ /* 0x000fe200000e0000 */
[----:B------:R-:W-:Y:S01]  /*18cf0*/  UIADD3.X UR5, URZ, UR39, URZ, UP0, !UPT ;  /* 0x000000273f057290 */ /* 0x000fe200087fe43f */
[----:B------:R-:W-:Y:S01]  /*18d00*/  UMOV UR6, 0x0 ;  /* 0x0000000000067882 */ /* 0x000fe20000000000 */
[----:B------:R-:W-:Y:S01]  /*18d10*/  UMOV UR7, 0x12f00000 ;  /* 0x12f0000000077882 */ /* 0x000fe20000000000 */
[----:B------:R-:W-:-:S05]  /*18d20*/  UMOV UR17, 0x40 ;  /* 0x0000004000117882 */ /* 0x000fca0000000000 */
[----:B------:R-:W-:Y:S01]  /*18d30*/  UIADD3 UR9, UR9, 0x34890, URZ ;  /* 0x0003489009097890 */ /* 0x000fe2000fffe03f */
[----:B--2---:R-:W-:-:S05]  /*18d40*/  IMAD R7, R7, 0xc000, R5 ;  /* 0x0000c00007077824 */ /* 0x004fca00078e0205 */
[----:B------:R-:W-:Y:S01]  /*18d50*/  R2UR UR8, R7 ;  /* 0x00000000070872ca */ /* 0x000fe200000e0000 */
[----:B-----5:R-:W-:-:S05]  /*18d60*/  IMAD R7, R3, 0x80, R8 ;  /* 0x0000008003077824 */ /* 0x020fca00078e0208 */
[----:B------:R-:W-:-:S04]  /*18d70*/  IADD3 R7, R7, -0x80, RZ ;  /* 0xffffff8007077810 */ /* 0x000fc80007ffe0ff */
[----:B------:R-:W-:-:S03]  /*18d80*/  R2UR UR11, R7 ;  /* 0x00000000070b72ca */ /* 0x000fc600000e0000 */
[----:B------:R-:W-:Y:S02]  /*18d90*/  UIADD3 UR14, UR8, 0x1c400, URZ ;  /* 0x0001c400080e7890 */ /* 0x000fe4000fffe03f */
[----:B------:R-:W-:Y:S02]  /*18da0*/  UIADD3 UR15, UR8, 0x20400, URZ ;  /* 0x00020400080f7890 */ /* 0x000fe4000fffe03f */
[----:B------:R-:W-:-:S03]  /*18db0*/  UIADD3 UR16, UR8, 0x24400, URZ ;  /* 0x0002440008107890 */ /* 0x000fc6000fffe03f */
[----:B------:R-:W-:Y:S01]  /*18dc0*/  UMOV UR8, UR14 ;  /* 0x0000000e00087c82 */ /* 0x000fe20008000000 */
[----:B------:R-:W-:Y:S02]  /*18dd0*/  UMOV UR14, 0x80 ;  /* 0x00000080000e7882 */ /* 0x000fe40000000000 */
        /* <DEDUP_REMOVED lines=9> */
.L_x_800:
[----:B------:R-:W-:Y:S05]  /*18e70*/  @P1 BRA `(.L_x_680) ;  /* 0x00000000001c1947 */ /* 0x000fea0003800000 */
[----:B------:R-:W2:Y:S01]  /*18e80*/  S2R R10, SR_TID.X ;  /* 0x00000000000a7919 */ /* 0x000ea20000002100 */
[----:B01----:R-:W-:-:S04]  /*18e90*/  IMAD.MOV.U32 R9, RZ, RZ, 0x8000 ;  /* 0x00008000ff097424 */ /* 0x003fc800078e00ff */
[----:B------:R3:W-:Y:S01]  /*18ea0*/  SYNCS.ARRIVE.TRANS64 RZ, [R6+URZ+0x348b0], R9 ;  /* 0x0348b00906ff79a7 */ /* 0x0007e2000800003f */
[----:B--2---:R-:W-:-:S04]  /*18eb0*/  LOP3.LUT R10, R10, 0x1f, RZ, 0xc0, !PT ;  /* 0x0000001f0a0a7812 */ /* 0x004fc800078ec0ff */
[----:B------:R-:W-:-:S13]  /*18ec0*/  ISETP.NE.AND P0, PT, R10, RZ, PT ;  /* 0x000000ff0a00720c */ /* 0x000fda0003f05270 */
[----:B---3--:R-:W-:Y:S05]  /*18ed0*/  @!P0 BRA `(.L_x_680) ;  /* 0x0000000000048947 */ /* 0x008fea0003800000 */
[----:B------:R-:W-:Y:S01]  /*18ee0*/  BPT.TRAP 0x1 ;  /* 0x000000040000795c */ /* 0x000fe20000300000 */
.L_x_680:
[----:B01----:R-:W2:Y:S01]  /*18ef0*/  LDL R9, [R1+0x4] ;  /* 0x0000040001097983 */ /* 0x003ea20000100800 */
[----:B------:R-:W-:Y:S01]  /*18f00*/  R2UR UR11, R7 ;  /* 0x00000000070b72ca */ /* 0x000fe200000e0000 */
[----:B------:R-:W-:Y:S01]  /*18f10*/  UIADD3 UR4, UP0, UR38, 0x670, URZ ;  /* 0x0000067026047890 */ /* 0x000fe2000ff1e03f */
[----:B------:R-:W-:Y:S01]  /*18f20*/  IADD3 R7, R5, 0x400, RZ ;  /* 0x0000040005077810 */ /* 0x000fe20007ffe0ff */
[----:B------:R-:W-:Y:S01]  /*18f30*/  UMOV UR10, URZ ;  /* 0x0000003f000a7c82 */ /* 0x000fe20008000000 */
[----:B------:R-:W-:Y:S01]  /*18f40*/  R2UR UR9, R6 ;  /* 0x00000000060972ca */ /* 0x000fe200000e0000 */
[----:B------:R-:W-:Y:S01]  /*18f50*/  UIADD3.X UR5, URZ, UR39, URZ, UP0, !UPT ;  /* 0x000000273f057290 */ /* 0x000fe200087fe43f */
[----:B------:R-:W-:Y:S01]  /*18f60*/  R2UR UR15, R7 ;  /* 0x00000000070f72ca */ /* 0x000fe200000e0000 */
[----:B------:R-:W-:Y:S01]  /*18f70*/  UMOV UR6, 0x0 ;  /* 0x0000000000067882 */ /* 0x000fe20000000000 */
[----:B------:R-:W-:Y:S01]  /*18f80*/  R2UR UR12, R2 ;  /* 0x00000000020c72ca */ /* 0x000fe200000e0000 */
[----:B------:R-:W-:Y:S01]  /*18f90*/  UMOV UR7, 0x12f00000 ;  /* 0x12f0000000077882 */ /* 0x000fe20000000000 */
[----:B------:R-:W-:-:S07]  /*18fa0*/  R2UR UR13, R0 ;  /* 0x00000000000d72ca */ /* 0x000fce00000e0000 */
[----:B------:R-:W-:Y:S01]  /*18fb0*/  UIADD3 UR9, UR9, 0x348b0, URZ ;  /* 0x000348b009097890 */ /* 0x000fe2000fffe03f */
[----:B--2---:R-:W-:-:S05]  /*18fc0*/  IMAD R6, R9, 0x8000, R7 ;  /* 0x0000800009067824 */ /* 0x004fca00078e0207 */
[----:B------:R-:W-:Y:S02]  /*18fd0*/  R2UR UR8, R6 ;  /* 0x00000000060872ca */ /* 0x000fe400000e0000 */
[----:B------:R-:W-:-:S05]  /*18fe0*/  MOV R6, 0x6000 ;  /* 0x0000600000067802 */ /* 0x000fca0000000f00 */
[----:B------:R-:W-:-:S04]  /*18ff0*/  IMAD R6, R9, R6, 0x2000 ;  /* 0x0000200009067424 */ /* 0x000fc800078e0206 */
[----:B------:R-:W-:Y:S02]  /*19000*/  IMAD R6, R9, -0x2000, R6 ;  /* 0xffffe00009067824 */ /* 0x000fe400078e0206 */
[----:B------:R0:W-:Y:S03]  /*19010*/  UTMALDG.4D [UR8], [UR4], desc[UR6] ;  /* 0x00000608040075b4 */ /* 0x0001e60008019000 */
[----:B------:R-:W-:-:S13]  /*19020*/  R2UR UR14, R6 ;  /* 0x00000000060e72ca */ /* 0x000fda00000e0000 */
[----:B------:R-:W-:-:S03]  /*19030*/  ULEA UR14, UR14, UR15, 0x1 ;  /* 0x0000000f0e0e7291 */ /* 0x000fc6000f8e083f */
[----:B------:R-:W-:Y:S02]  /*19040*/  UMOV UR15, 0x40 ;  /* 0x00000040000f7882 */ /* 0x000fe40000000000 */
[----:B0-----:R-:W-:Y:S02]  /*19050*/  UMOV UR10, UR15 ;  /* 0x0000000f000a7c82 */ /* 0x001fe40008000000 */
[----:B------:R-:W-:Y:S02]  /*19060*/  UMOV UR8, UR14 ;  /* 0x0000000e00087c82 */ /* 0x000fe40008000000 */
[----:B------:R1:W-:Y:S02]  /*19070*/  UTMALDG.4D [UR8], [UR4], desc[UR6] ;  /* 0x00000608040075b4 */ /* 0x0003e40008019000 */
[----:B-1----:R-:W-:Y:S01]  /*19080*/  NOP ;  /* 0x0000000000007918 */ /* 0x002fe20000000000 */
.L_x_676:
[----:B------:R-:W-:Y:S05]  /*19090*/  BSYNC B1 ;  /* 0x0000000000017941 */ /* 0x000fea0003800000 */
.L_x_675:
[----:B0-----:R-:W2:Y:S04]  /*190a0*/  LDL.LU R6, [R1+0x4] ;  /* 0x0000040001067983 */ /* 0x001ea80000300800 */
[----:B------:R-:W3:Y:S01]  /*190b0*/  LDL.LU R9, [R1+0x14] ;  /* 0x0000140001097983 */ /* 0x000ee20000300800 */
[----:B------:R-:W-:Y:S01]  /*190c0*/  PLOP3.LUT P2, PT, PT, PT, PT, 0x8, 0x0 ;  /* 0x000000000000781c */ /* 0x000fe20003f4e170 */
[----:B--2---:R-:W-:-:S05]  /*190d0*/  VIADD R6, R6, 0x1 ;  /* 0x0000000106067836 */ /* 0x004fca0000000000 */
[----:B------:R-:W-:-:S04]  /*190e0*/  ISETP.NE.AND P0, PT, R6, 0x2, PT ;  /* 0x000000020600780c */ /* 0x000fc80003f05270 */
[----:B------:R-:W-:Y:S02]  /*190f0*/  SEL R7, RZ, 0x1, P0 ;  /* 0x00000001ff077807 */ /* 0x000fe40000000000 */
[----:B------:R-:W-:Y:S02]  /*19100*/  SEL R10, R6, RZ, P0 ;  /* 0x000000ff060a7207 */ /* 0x000fe40000000000 */
[----:B---3--:R-:W-:Y:S02]  /*19110*/  LOP3.LUT R9, R9, R7, RZ, 0x3c, !PT ;  /* 0x0000000709097212 */ /* 0x008fe400078e3cff */
[----:B------:R-:W-:Y:S01]  /*19120*/  IADD3 R6, R3, -0x2, RZ ;  /* 0xfffffffe03067810 */ /* 0x000fe20007ffe0ff */
[----:B------:R0:W-:Y:S03]  /*19130*/  STL [R1+0x4], R10 ;  /* 0x0000040a01007387 */ /* 0x0001e60000100800 */
[----:B------:R-:W-:Y:S01]  /*19140*/  ISETP.GE.AND P0, PT, R6, R4, PT ;  /* 0x000000040600720c */ /* 0x000fe20003f06270 */
[----:B------:R0:W-:-:S12]  /*19150*/  STL [R1+0x14], R9 ;  /* 0x0000140901007387 */ /* 0x0001d80000100800 */
[----:B0-----:R-:W-:Y:S05]  /*19160*/  @!P0 BRA `(.L_x_670) ;  /* 0x00000004007c8947 */ /* 0x001fea0003800000 */
[C---:B-----5:R-:W-:Y:S01]  /*19170*/  IMAD R6, R3.reuse, 0x80, R8 ;  /* 0x0000008003067824 */ /* 0x060fe200078e0208 */
[----:B------:R-:W-:-:S03]  /*19180*/  IADD3 R3, R3, -0x1, RZ ;  /* 0xffffffff03037810 */ /* 0x000fc60007ffe0ff */
[----:B------:R-:W-:-:S07]  /*19190*/  VIADD R6, R6, 0xffffff00 ;  /* 0xffffff0006067836 */ /* 0x000fce0000000000 */
.L_x_687:
[----:B------:R-:W-:Y:S05]  /*191a0*/  YIELD ;  /* 0x0000000000007946 */ /* 0x000fea0003800000 */
[----:B------:R-:W-:Y:S04]  /*191b0*/  BSSY B1, `(.L_x_681) ;  /* 0x000004d000017945 */ /* 0x000fe80003800000 */
[----:B0-----:R-:W-:Y:S05]  /*191c0*/  @!P6 BRA `(.L_x_682) ;  /* 0x00000004002ce947 */ /* 0x001fea0003800000 */
[----:B------:R-:W2:Y:S04]  /*191d0*/  LDL R7, [R1+0x4] ;  /* 0x0000040001077983 */ /* 0x000ea80000100800 */
[----:B------:R-:W3:Y:S01]  /*191e0*/  LDL R8, [R1+0x14] ;  /* 0x0000140001087983 */ /* 0x000ee20000100800 */
[----:B--2---:R-:W-:Y:S02]  /*191f0*/  LEA R7, R7, R5, 0x3 ;  /* 0x0000000507077211 */ /* 0x004fe400078e18ff */
[----:B---3--:R-:W-:-:S04]  /*19200*/  SHF.L.U32 R8, R8, 0x1f, RZ ;  /* 0x0000001f08087819 */ /* 0x008fc800000006ff */
[----:B------:R-:W0:Y:S02]  /*19210*/  SYNCS.PHASECHK.TRANS64.TRYWAIT P0, [R7+URZ+0x348a0], R8 ;  /* 0x0348a008070075a7 */ /* 0x000e24000800017f */
[----:B0-----:R-:W-:Y:S05]  /*19220*/  @!P0 BRA `(.L_x_683) ;  /* 0x0000004c007c8947 */ /* 0x001fea0003800000 */
.L_x_801:
[----:B------:R-:W1:Y:S02]  /*19230*/  S2R R9, SR_TID.X ;  /* 0x0000000000097919 */ /* 0x000e640000002100 */
[----:B-1----:R-:W-:-:S04]  /*19240*/  LOP3.LUT R9, R9, 0x7f, RZ, 0xc0, !PT ;  /* 0x0000007f09097812 */ /* 0x002fc800078ec0ff */
[----:B------:R-:W-:-:S13]  /*19250*/  ISETP.NE.AND P0, PT, R9, RZ, PT ;  /* 0x000000ff0900720c */ /* 0x000fda0003f05270 */
        /* <DEDUP_REMOVED lines=8> */
.L_x_684:
[----:B-1----:R-:W2:Y:S01]  /*192e0*/  LDL R9, [R1+0x4] ;  /* 0x0000040001097983 */ /* 0x002ea20000100800 */
[----:B------:R-:W-:Y:S01]  /*192f0*/  R2UR UR9, R7 ;  /* 0x00000000070972ca */ /* 0x000fe200000e0000 */
        /* <DEDUP_REMOVED lines=8> */
[----:B------:R-:W-:-:S04]  /*19380*/  UMOV UR17, 0x40 ;  /* 0x0000004000117882 */ /* 0x000fc80000000000 */
[----:B------:R-:W-:Y:S01]  /*19390*/  UIADD3 UR9, UR9, 0x34890, URZ ;  /* 0x0003489009097890 */ /* 0x000fe2000fffe03f */
[----:B--2---:R-:W-:-:S05]  /*193a0*/  IMAD R9, R9, 0xc000, R5 ;  /* 0x0000c00009097824 */ /* 0x004fca00078e0205 */
[----:B------:R-:W-:-:S13]  /*193b0*/  R2UR UR8, R9 ;  /* 0x00000000090872ca */ /* 0x000fda00000e0000 */
[----:B------:R-:W-:Y:S02]  /*193c0*/  UIADD3 UR14, UR8, 0x1c400, URZ ;  /* 0x0001c400080e7890 */ /* 0x000fe4000fffe03f */
[----:B------:R-:W-:Y:S02]  /*193d0*/  UIADD3 UR15, UR8, 0x20400, URZ ;  /* 0x00020400080f7890 */ /* 0x000fe4000fffe03f */
[----:B------:R-:W-:-:S03]  /*193e0*/  UIADD3 UR16, UR8, 0x24400, URZ ;  /* 0x0002440008107890 */ /* 0x000fc6000fffe03f */
[----:B------:R-:W-:Y:S01]  /*193f0*/  UMOV UR8, UR14 ;  /* 0x0000000e00087c82 */ /* 0x000fe20008000000 */
[----:B------:R-:W-:Y:S01]  /*19400*/  UMOV UR14, 0x80 ;  /* 0x00000080000e7882 */ /* 0x000fe20000000000 */
        /* <DEDUP_REMOVED lines=9> */
.L_x_802:
[----:B------:R-:W-:Y:S05]  /*194a0*/  @P0 BRA `(.L_x_686) ;  /* 0x00000000001c0947 */ /* 0x000fea0003800000 */
[----:B------:R-:W2:Y:S01]  /*194b0*/  S2R R9, SR_TID.X ;  /* 0x0000000000097919 */ /* 0x000ea20000002100 */
[----:B01----:R-:W-:-:S04]  /*194c0*/  MOV R8, 0x8000 ;  /* 0x0000800000087802 */ /* 0x003fc80000000f00 */
[----:B------:R3:W-:Y:S01]  /*194d0*/  SYNCS.ARRIVE.TRANS64 RZ, [R7+URZ+0x348b0], R8 ;  /* 0x0348b00807ff79a7 */ /* 0x0007e2000800003f */
[----:B--2---:R-:W-:-:S04]  /*194e0*/  LOP3.LUT R9, R9, 0x1f, RZ, 0xc0, !PT ;  /* 0x0000001f09097812 */ /* 0x004fc800078ec0ff */
[----:B------:R-:W-:-:S13]  /*194f0*/  ISETP.NE.AND P1, PT, R9, RZ, PT ;  /* 0x000000ff0900720c */ /* 0x000fda0003f25270 */
[----:B---3--:R-:W-:Y:S05]  /*19500*/  @!P1 BRA `(.L_x_686) ;  /* 0x0000000000049947 */ /* 0x008fea0003800000 */
[----:B------:R-:W-:Y:S01]  /*19510*/  BPT.TRAP 0x1 ;  /* 0x000000040000795c */ /* 0x000fe20000300000 */
.L_x_686:
[----:B01----:R-:W2:Y:S01]  /*19520*/  LDL R8, [R1+0x4] ;  /* 0x0000040001087983 */ /* 0x003ea20000100800 */
        /* <DEDUP_REMOVED lines=9> */
[----:B------:R-:W-:-:S04]  /*195c0*/  UMOV UR15, 0x40 ;  /* 0x00000040000f7882 */ /* 0x000fc80000000000 */
[----:B------:R-:W-:Y:S02]  /*195d0*/  UIADD3 UR8, UR8, 0x400, URZ ;  /* 0x0000040008087890 */ /* 0x000fe4000fffe03f */
[----:B------:R-:W-:Y:S01]  /*195e0*/  UIADD3 UR9, UR9, 0x348b0, URZ ;  /* 0x000348b009097890 */ /* 0x000fe2000fffe03f */
[----:B--2---:R-:W-:-:S13]  /*195f0*/  R2UR UR5, R8 ;  /* 0x00000000080572ca */ /* 0x004fda00000e0000 */
[----:B------:R-:W-:Y:S02]  /*19600*/  ULEA UR8, UR5, UR8, 0xf ;  /* 0x0000000805087291 */ /* 0x000fe4000f8e783f */
[----:B------:R-:W-:Y:S02]  /*19610*/  UIADD3.X UR5, URZ, UR39, URZ, UP0, !UPT ;  /* 0x000000273f057290 */ /* 0x000fe400087fe43f */
[----:B------:R-:W-:-:S07]  /*19620*/  UIADD3 UR14, UR8, 0x4000, URZ ;  /* 0x00004000080e7890 */ /* 0x000fce000fffe03f */
[----:B------:R0:W-:Y:S02]  /*19630*/  UTMALDG.4D [UR8], [UR4], desc[UR6] ;  /* 0x00000608040075b4 */ /* 0x0001e40008019000 */
[----:B0-----:R-:W-:Y:S01]  /*19640*/  UMOV UR8, UR14 ;  /* 0x0000000e00087c82 */ /* 0x001fe20008000000 */
[----:B------:R-:W-:Y:S02]  /*19650*/  UMOV UR10, UR15 ;  /* 0x0000000f000a7c82 */ /* 0x000fe40008000000 */
[----:B------:R0:W-:Y:S02]  /*19660*/  UTMALDG.4D [UR8], [UR4], desc[UR6] ;  /* 0x00000608040075b4 */ /* 0x0001e40008019000 */
[----:B0-----:R-:W-:Y:S01]  /*19670*/  NOP ;  /* 0x0000000000007918 */ /* 0x001fe20000000000 */
.L_x_682:
[----:B------:R-:W-:Y:S05]  /*19680*/  BSYNC B1 ;  /* 0x0000000000017941 */ /* 0x000fea0003800000 */
.L_x_681:
[----:B------:R-:W2:Y:S04]  /*19690*/  LDL.LU R7, [R1+0x4] ;  /* 0x0000040001077983 */ /* 0x000ea80000300800 */
[----:B------:R-:W3:Y:S01]  /*196a0*/  LDL.LU R8, [R1+0x14] ;  /* 0x0000140001087983 */ /* 0x000ee20000300800 */
[----:B------:R-:W-:Y:S01]  /*196b0*/  IADD3 R3, R3, -0x1, RZ ;  /* 0xffffffff03037810 */ /* 0x000fe20007ffe0ff */
[----:B------:R-:W-:Y:S02]  /*196c0*/  VIADD R6, R6, 0xffffff80 ;  /* 0xffffff8006067836 */ /* 0x000fe40000000000 */
[----:B--2---:R-:W-:-:S05]  /*196d0*/  VIADD R7, R7, 0x1 ;  /* 0x0000000107077836 */ /* 0x004fca0000000000 */
[----:B------:R-:W-:-:S04]  /*196e0*/  ISETP.NE.AND P0, PT, R7, 0x2, PT ;  /* 0x000000020700780c */ /* 0x000fc80003f05270 */
[----:B------:R-:W-:Y:S02]  /*196f0*/  SEL R9, R7, RZ, P0 ;  /* 0x000000ff07097207 */ /* 0x000fe40000000000 */
[----:B------:R-:W-:Y:S02]  /*19700*/  SEL R7, RZ, 0x1, P0 ;  /* 0x00000001ff077807 */ /* 0x000fe40000000000 */
[----:B------:R-:W-:Y:S01]  /*19710*/  ISETP.GT.AND P0, PT, R3, R4, PT ;  /* 0x000000040300720c */ /* 0x000fe20003f04270 */
[----:B------:R0:W-:Y:S01]  /*19720*/  STL [R1+0x4], R9 ;  /* 0x0000040901007387 */ /* 0x0001e20000100800 */
[----:B---3--:R-:W-:-:S05]  /*19730*/  LOP3.LUT R8, R8, R7, RZ, 0x3c, !PT ;  /* 0x0000000708087212 */ /* 0x008fca00078e3cff */
[----:B------:R0:W-:Y:S06]  /*19740*/  STL [R1+0x14], R8 ;  /* 0x0000140801007387 */ /* 0x0001ec0000100800 */
[----:B------:R-:W-:Y:S05]  /*19750*/  @P0 BRA `(.L_x_687) ;  /* 0xfffffff800900947 */ /* 0x000fea000383ffff */
.L_x_670:
[----:B------:R-:W-:Y:S05]  /*19760*/  BSYNC B0 ;  /* 0x0000000000007941 */ /* 0x000fea0003800000 */
.L_x_669:
[----:B------:R-:W2:Y:S01]  /*19770*/  LDL R7, [R1+0x34] ;  /* 0x0000340001077983 */ /* 0x000ea20000100800 */
[----:B------:R-:W-:Y:S05]  /*19780*/  @!P2 WARPSYNC.ALL ;  /* 0x000000000000a948 */ /* 0x000fea0003800000 */
[----:B------:R-:W-:Y:S01]  /*19790*/  BSSY B6, `(.L_x_688) ;  /* 0x0000309000067945 */ /* 0x000fe20003800000 */
[----:B------:R-:W-:Y:S01]  /*197a0*/  @!P2 BAR.SYNC.DEFER_BLOCKING 0xc, 0x120 ;  /* 0x030480000000ab1d */ /* 0x000fe20000010000 */
[----:B--2---:R-:W-:-:S13]  /*197b0*/  ISETP.GT.AND P0, PT, R7, RZ, PT ;  /* 0x000000ff0700720c */ /* 0x004fda0003f04270 */
        /* <DEDUP_REMOVED lines=8> */
[----:B------:R-:W1:Y:S08]  /*19840*/  FLO.U32 R0, UR4 ;  /* 0x0000000400007d00 */ /* 0x000e7000080e0000 */
[----:B------:R-:W2:Y:S01]  /*19850*/  POPC R5, UR4 ;  /* 0x0000000400057d09 */ /* 0x000ea20008000000 */
[----:B-1----:R-:W-:-:S13]  /*19860*/  ISETP.EQ.U32.AND P0, PT, R0, R7, PT ;  /* 0x000000070000720c */ /* 0x002fda0003f02070 */
[----:B--2---:R-:W2:Y:S01]  /*19870*/  @P0 ATOMG.E.ADD.STRONG.GPU PT, R3, desc[UR36][R2.64], R5 ;  /* 0x00000005020309a8 */ /* 0x004ea200081ee1e4 */
[----:B------:R-:W1:Y:S02]  /*19880*/  S2R R4, SR_LTMASK ;  /* 0x0000000000047919 */ /* 0x000e640000003900 */
[----:B-1----:R-:W-:-:S04]  /*19890*/  LOP3.LUT R4, R4, UR4, RZ, 0xc0, !PT ;  /* 0x0000000404047c12 */ /* 0x002fc8000f8ec0ff */
[----:B------:R-:W1:Y:S01]  /*198a0*/  POPC R7, R4 ;  /* 0x0000000400077309 */ /* 0x000e620000000000 */
[----:B--2---:R-:W1:Y:S02]  /*198b0*/  SHFL.IDX PT, R0, R3, R0, 0x1f ;  /* 0x00001f0003007589 */ /* 0x004e6400000e0000 */
[----:B-1----:R-:W-:Y:S01]  /*198c0*/  IADD3 R16, R0, UR40, R7 ;  /* 0x0000002800107c10 */ /* 0x002fe2000fffe007 */
[----:B------:R-:W-:Y:S06]  /*198d0*/  BRA `(.L_x_690) ;  /* 0x0000002c00d07947 */ /* 0x000fec0003800000 */
.L_x_689:
[----:B------:R-:W1:Y:S01]  /*198e0*/  S2R R0, SR_CgaCtaId ;  /* 0x0000000000007919 */ /* 0x000e620000008800 */
[----:B------:R-:W-:-:S04]  /*198f0*/  MOV R2, 0x400 ;  /* 0x0000040000027802 */ /* 0x000fc80000000f00 */
[----:B-1----:R-:W-:-:S04]  /*19900*/  LEA R3, R0, R2, 0x18 ;  /* 0x0000000200037211 */ /* 0x002fc800078ec0ff */
[----:B------:R-:W-:Y:S01]  /*19910*/  IADD3 R0, R3, 0x1c400, RZ ;  /* 0x0001c40003007810 */ /* 0x000fe20007ffe0ff */
[----:B------:R1:W-:Y:S03]  /*19920*/  STL [R1+0x18], R3 ;  /* 0x0000180301007387 */ /* 0x0003e60000100800 */
[----:B------:R-:W-:-:S13]  /*19930*/  LOP3.LUT P0, RZ, R0, 0x3ff, RZ, 0xc0, !PT ;  /* 0x000003ff00ff7812 */ /* 0x000fda000780c0ff */
[----:B-1----:R-:W-:Y:S05]  /*19940*/  @!P0 BRA `(.L_x_691) ;  /* 0x0000000000408947 */ /* 0x002fea0003800000 */
[----:B------:R-:W-:Y:S01]  /*19950*/  MOV R2, 0x0 ;  /* 0x0000000000027802 */ /* 0x000fe20000000f00 */
[----:B------:R-:W-:Y:S01]  /*19960*/  ULDC.64 UR6, c[0x4][0xb8] ;  /* 0x01002e0000067ab9 */ /* 0x000fe20000000a00 */
[----:B------:R-:W-:Y:S01]  /*19970*/  ULDC.64 UR8, c[0x4][0xc0] ;  /* 0x0100300000087ab9 */ /* 0x000fe20000000a00 */
[----:B------:R-:W-:Y:S01]  /*19980*/  ULDC.64 UR4, c[0x4][0x8] ;  /* 0x0100020000047ab9 */ /* 0x000fe20000000a00 */
[----:B------:R-:W-:Y:S01]  /*19990*/  IMAD.U32 R4, RZ, RZ, UR6 ;  /* 0x00000006ff047e24 */ /* 0x000fe2000f8e00ff */
[----:B------:R-:W-:Y:S01]  /*199a0*/  MOV R5, UR7 ;  /* 0x0000000700057c02 */ /* 0x000fe20008000f00 */
[----:B------:R-:W1:Y:S01]  /*199b0*/  LDC.64 R2, c[0x4][R2] ;  /* 0x0100000002027b82 */ /* 0x000e620000000a00 */
[----:B------:R-:W-:Y:S01]  /*199c0*/  IMAD.U32 R6, RZ, RZ, UR8 ;  /* 0x00000008ff067e24 */ /* 0x000fe2000f8e00ff */
[----:B------:R-:W-:Y:S01]  /*199d0*/  MOV R7, UR9 ;  /* 0x0000000900077c02 */ /* 0x000fe20008000f00 */
[----:B------:R-:W-:Y:S01]  /*199e0*/  IMAD.U32 R10, RZ, RZ, UR4 ;  /* 0x00000004ff0a7e24 */ /* 0x000fe2000f8e00ff */
[----:B------:R-:W-:Y:S01]  /*199f0*/  MOV R11, UR5 ;  /* 0x00000005000b7c02 */ /* 0x000fe20008000f00 */
[----:B0----5:R-:W-:Y:S01]  /*19a00*/  IMAD.MOV.U32 R8, RZ, RZ, 0x70 ;  /* 0x00000070ff087424 */ /* 0x021fe200078e00ff */
[----:B------:R-:W-:Y:S01]  /*19a10*/  MOV R12, 0x1 ;  /* 0x00000001000c7802 */ /* 0x000fe20000000f00 */
[----:B------:R-:W-:-:S07]  /*19a20*/  IMAD.MOV.U32 R13, RZ, RZ, RZ ;  /* 0x000000ffff0d7224 */ /* 0x000fce00078e00ff */
[----:B------:R-:W-:-:S07]  /*19a30*/  LEPC R20, `(.L_x_691) ;  /* 0x000000001014794e */ /* 0x000fce0000000000 */
[----:B-1----:R-:W-:Y:S05]  /*19a40*/  CALL.ABS.NOINC R2 ;  /* 0x0000000002007343 */ /* 0x002fea0003c00000 */
.L_x_691:
[----:B------:R-:W2:Y:S02]  /*19a50*/  LDL R2, [R1+0x18] ;  /* 0x0000180001027983 */ /* 0x000ea40000100800 */
[----:B--2---:R-:W-:-:S04]  /*19a60*/  IADD3 R0, R2, 0x400, RZ ;  /* 0x0000040002007810 */ /* 0x004fc80007ffe0ff */
        /* <DEDUP_REMOVED lines=8> */
[----:B------:R-:W-:Y:S01]  /*19af0*/  MOV R5, UR7 ;  /* 0x0000000700057c02 */ /* 0x000fe20008000f00 */
[----:B------:R-:W-:Y:S01]  /*19b00*/  IMAD.U32 R6, RZ, RZ, UR8 ;  /* 0x00000008ff067e24 */ /* 0x000fe2000f8e00ff */
[----:B------:R-:W-:Y:S01]  /*19b10*/  MOV R7, UR9 ;  /* 0x0000000900077c02 */ /* 0x000fe20008000f00 */
[----:B------:R-:W-:Y:S01]  /*19b20*/  IMAD.U32 R10, RZ, RZ, UR4 ;  /* 0x00000004ff0a7e24 */ /* 0x000fe2000f8e00ff */
[----:B------:R-:W-:Y:S01]  /*19b30*/  MOV R11, UR5 ;  /* 0x00000005000b7c02 */ /* 0x000fe20008000f00 */
[----:B0----5:R-:W-:Y:S01]  /*19b40*/  IMAD.MOV.U32 R8, RZ, RZ, 0x70 ;  /* 0x00000070ff087424 */ /* 0x021fe200078e00ff */
[----:B------:R-:W-:Y:S01]  /*19b50*/  MOV R12, 0x1 ;  /* 0x00000001000c7802 */ /* 0x000fe20000000f00 */
[----:B-1----:R-:W-:-:S07]  /*19b60*/  IMAD.MOV.U32 R13, RZ, RZ, RZ ;  /* 0x000000ffff0d7224 */ /* 0x002fce00078e00ff */
[----:B------:R-:W-:-:S07]  /*19b70*/  LEPC R20, `(.L_x_693) ;  /* 0x000000001014794e */ /* 0x000fce0000000000 */
[----:B--2---:R-:W-:Y:S05]  /*19b80*/  CALL.ABS.NOINC R2 ;  /* 0x0000000002007343 */ /* 0x004fea0003c00000 */
.L_x_693:
[----:B------:R-:W-:Y:S01]  /*19b90*/  MOV R2, 0x0 ;  /* 0x0000000000027802 */ /* 0x000fe20000000f00 */
[----:B------:R-:W-:Y:S01]  /*19ba0*/  ULDC.64 UR4, c[0x4][0xb8] ;  /* 0x01002e0000047ab9 */ /* 0x000fe20000000a00 */
[----:B------:R-:W-:Y:S01]  /*19bb0*/  ULDC.64 UR6, c[0x4][0xc0] ;  /* 0x0100300000067ab9 */ /* 0x000fe20000000a00 */
[----:B------:R-:W-:Y:S01]  /*19bc0*/  ULDC.64 UR8, c[0x4][0x18] ;  /* 0x0100060000087ab9 */ /* 0x000fe20000000a00 */
[----:B------:R-:W-:Y:S01]  /*19bd0*/  MOV R4, UR4 ;  /* 0x0000000400047c02 */ /* 0x000fe20008000f00 */
[----:B------:R-:W-:Y:S01]  /*19be0*/  IMAD.U32 R5, RZ, RZ, UR5 ;  /* 0x00000005ff057e24 */ /* 0x000fe2000f8e00ff */
[----:B------:R-:W0:Y:S01]  /*19bf0*/  LDC.64 R2, c[0x4][R2] ;  /* 0x0100000002027b82 */ /* 0x000e220000000a00 */
[----:B------:R-:W-:Y:S01]  /*19c00*/  MOV R6, UR6 ;  /* 0x0000000600067c02 */ /* 0x000fe20008000f00 */
[----:B------:R-:W-:Y:S01]  /*19c10*/  IMAD.U32 R7, RZ, RZ, UR7 ;  /* 0x00000007ff077e24 */ /* 0x000fe2000f8e00ff */
[----:B------:R-:W-:Y:S01]  /*19c20*/  MOV R10, UR8 ;  /* 0x00000008000a7c02 */ /* 0x000fe20008000f00 */
[----:B------:R-:W-:Y:S01]  /*19c30*/  IMAD.U32 R11, RZ, RZ, UR9 ;  /* 0x00000009ff0b7e24 */ /* 0x000fe2000f8e00ff */
[----:B------:R-:W-:Y:S01]  /*19c40*/  MOV R8, 0x70 ;  /* 0x0000007000087802 */ /* 0x000fe20000000f00 */
[----:B------:R-:W-:Y:S01]  /*19c50*/  IMAD.MOV.U32 R12, RZ, RZ, 0x1 ;  /* 0x00000001ff0c7424 */ /* 0x000fe200078e00ff */
[----:B------:R-:W-:-:S07]  /*19c60*/  MOV R13, RZ ;  /* 0x000000ff000d7202 */ /* 0x000fce0000000f00 */
[----:B------:R-:W-:-:S07]  /*19c70*/  LEPC R20, `(.L_x_692) ;  /* 0x000000001014794e */ /* 0x000fce0000000000 */
[----:B0-----:R-:W-:Y:S05]  /*19c80*/  CALL.ABS.NOINC R2 ;  /* 0x0000000002007343 */ /* 0x001fea0003c00000 */
.L_x_692:
[----:B------:R-:W2:Y:S01]  /*19c90*/  LDL.LU R2, [R1+0x28] ;  /* 0x0000280001027983 */ /* 0x000ea20000300800 */
[----:B------:R-:W-:-:S03]  /*19ca0*/  ULDC.64 UR4, c[0x0][0x9f8] ;  /* 0x00027e0000047ab9 */ /* 0x000fc60000000a00 */
[----:B------:R-:W3:Y:S04]  /*19cb0*/  LDL.LU R0, [R1+0x2c] ;  /* 0x00002c0001007983 */ /* 0x000ee80000300800 */
[----:B------:R-:W4:Y:S04]  /*19cc0*/  LDL.LU R4, [R1+0x38] ;  /* 0x0000380001047983 */ /* 0x000f280000300800 */
[----:B------:R-:W4:Y:S01]  /*19cd0*/  LDL.LU R5, [R1+0x20] ;  /* 0x0000200001057983 */ /* 0x000f220000300800 */
[----:B------:R-:W-:-:S04]  /*19ce0*/  ISETP.NE.U32.AND P0, PT, RZ, UR4, PT ;  /* 0x00000004ff007c0c */ /* 0x000fc8000bf05070 */
[----:B------:R-:W-:Y:S01]  /*19cf0*/  ISETP.NE.AND.EX P0, PT, RZ, UR5, PT, P0 ;  /* 0x00000005ff007c0c */ /* 0x000fe2000bf05300 */
[----:B------:R-:W1:Y:S02]  /*19d00*/  S2R R6, SR_TID.X ;  /* 0x0000000000067919 */ /* 0x000e640000002100 */
[----:B-1----:R-:W-:-:S04]  /*19d10*/  LOP3.LUT R6, R6, 0x1f, RZ, 0xc0, !PT ;  /* 0x0000001f06067812 */ /* 0x002fc800078ec0ff */
        /* <DEDUP_REMOVED lines=8> */
[----:B----4-:R-:W-:Y:S02]  /*19da0*/  LEA R17, R17, R4, 0x7 ;  /* 0x0000000411117211 */ /* 0x010fe400078e38ff */
[----:B------:R-:W1:Y:S01]  /*19db0*/  LDC R4, c[0x0][0x428] ;  /* 0x00010a00ff047b82 */ /* 0x000e620000000800 */
[----:B------:R-:W-:-:S06]  /*19dc0*/  IMAD.MOV.U32 R0, RZ, RZ, R5 ;  /* 0x000000ffff007224 */ /* 0x000fcc00078e0005 */
[----:B------:R2:W5:Y:S01]  /*19dd0*/  @P0 LDG.E R0, desc[UR36][R2.64] ;  /* 0x0000002402000981 */ /* 0x000562000c1e1900 */
[----:B------:R-:W-:Y:S02]  /*19de0*/  PLOP3.LUT P1, PT, P6, PT, PT, 0x8, 0x0 ;  /* 0x000000000000781c */ /* 0x000fe4000372e170 */
[----:B-1----:R-:W-:Y:S01]  /*19df0*/  ISETP.NE.AND P0, PT, R4, 0x1, PT ;  /* 0x000000010400780c */ /* 0x002fe20003f05270 */
[----:B------:R-:W-:-:S12]  /*19e00*/  IMAD.MOV.U32 R4, RZ, RZ, R18 ;  /* 0x000000ffff047224 */ /* 0x000fd800078e0012 */
[----:B--2---:R-:W1:Y:S08]  /*19e10*/  @P0 LDC R3, c[0x0][0x42c] ;  /* 0x00010b00ff030b82 */ /* 0x004e700000000800 */
[----:B------:R-:W2:Y:S01]  /*19e20*/  @P0 LDC R2, c[0x0][0x430] ;  /* 0x00010c00ff020b82 */ /* 0x000ea20000000800 */
[----:B-1----:R-:W-:-:S05]  /*19e30*/  @P0 IMAD.HI.U32 R3, R18, R3, RZ ;  /* 0x0000000312030227 */ /* 0x002fca00078e00ff */
[----:B--2---:R-:W-:Y:S02]  /*19e40*/  @P0 SHF.R.U32.HI R4, RZ, R2, R3 ;  /* 0x00000002ff040219 */ /* 0x004fe40000011603 */
[----:B------:R-:W-:-:S04]  /*19e50*/  ISETP.NE.U32.AND P0, PT, RZ, UR4, PT ;  /* 0x00000004ff007c0c */ /* 0x000fc8000bf05070 */
[----:B------:R-:W-:-:S04]  /*19e60*/  ISETP.NE.AND.EX P0, PT, RZ, UR5, PT, P0 ;  /* 0x00000005ff007c0c */ /* 0x000fc8000bf05300 */
[----:B------:R-:W-:-:S09]  /*19e70*/  SEL R2, R5, RZ, !P0 ;  /* 0x000000ff05027207 */ /* 0x000fd20004000000 */
.L_x_694:
        /* <DEDUP_REMOVED lines=9> */
[----:B-1----:R-:W-:Y:S05]  /*19f10*/  @P1 BRA.U.ANY `(.L_x_694) ;  /* 0xfffffffd00d81947 */ /* 0x002fea000393ffff */
[----:B------:R-:W1:Y:S01]  /*19f20*/  S2R R3, SR_TID.X ;  /* 0x0000000000037919 */ /* 0x000e620000002100 */
[----:B------:R-:W-:Y:S01]  /*19f30*/  UMOV UR4, 0x40 ;  /* 0x0000004000047882 */ /* 0x000fe20000000000 */
[----:B-1----:R-:W-:-:S04]  /*19f40*/  LOP3.LUT R3, R3, 0x1f, RZ, 0xc0, !PT ;  /* 0x0000001f03037812 */ /* 0x002fc800078ec0ff */
[----:B------:R-:W-:-:S04]  /*19f50*/  ISETP.NE.AND P2, PT, R3, RZ, PT ;  /* 0x000000ff0300720c */ /* 0x000fc80003f45270 */
[----:B------:R-:W-:-:S09]  /*19f60*/  PLOP3.LUT P1, PT, P2, PT, PT, 0x8, 0x0 ;  /* 0x000000000000781c */ /* 0x000fd2000172e170 */
[----:B------:R-:W-:-:S05]  /*19f70*/  VOTEU.ALL UP0, P2 ;  /* 0x00000000003f7886 */ /* 0x000fca0001000000 */
.L_x_695:
        /* <DEDUP_REMOVED lines=15> */
.L_x_696:
        /* <DEDUP_REMOVED lines=9> */
[----:B0----5:R-:W0:Y:S01]  /*1a100*/  LDC.64 R8, c[0x0][0x3f8] ;  /* 0x0000fe00ff087b82 */ /* 0x021e220000000a00 */
[----:B------:R-:W-:Y:S02]  /*1a110*/  ULDC.64 UR4, c[0x0][0xa08] ;  /* 0x0002820000047ab9 */ /* 0x000fe40000000a00 */
[----:B0-----:R-:W-:Y:S01]  /*1a120*/  LOP3.LUT P0, RZ, R8, UR4, RZ, 0xfc, !PT ;  /* 0x0000000408ff7c12 */ /* 0x001fe2000f80fcff */
[----:B------:R-:W-:-:S03]  /*1a130*/  UMOV UR4, 0xffffffff ;  /* 0xffffffff00047882 */ /* 0x000fc60000000000 */
[----:B------:R-:W-:-:S04]  /*1a140*/  LOP3.LUT P0, RZ, R9, UR5, RZ, 0xfc, P0 ;  /* 0x0000000509ff7c12 */ /* 0x000fc8000800fcff */
[----:B------:R-:W-:Y:S01]  /*1a150*/  SEL R5, R0, RZ, !P0 ;  /* 0x000000ff00057207 */ /* 0x000fe20004000000 */
[----:B------:R-:W-:Y:S08]  /*1a160*/  BRA.DIV UR4, `(.L_x_697) ;  /* 0x0000003e04d47947 */ /* 0x000ff0000b800000 */
.L_x_805:
[----:B------:R-:W2:Y:S01]  /*1a170*/  LDL R3, [R1+0x24] ;  /* 0x0000240001037983 */ /* 0x000ea20000100800 */
[----:B------:R-:W-:Y:S01]  /*1a180*/  UMOV UR4, 0xffffffff ;  /* 0xffffffff00047882 */ /* 0x000fe20000000000 */
[----:B------:R-:W-:Y:S02]  /*1a190*/  SHF.R.S32.HI R12, RZ, 0x1f, R0 ;  /* 0x0000001fff0c7819 */ /* 0x000fe40000011400 */
[----:B--2---:R-:W-:Y:S01]  /*1a1a0*/  IADD3 R3, R3, -0x1, RZ ;  /* 0xffffffff03037810 */ /* 0x004fe20007ffe0ff */
[----:B------:R-:W-:Y:S06]  /*1a1b0*/  BRA.DIV UR4, `(.L_x_698) ;  /* 0x0000003e04f47947 */ /* 0x000fec000b800000 */
[----:B------:R-:W-:-:S13]  /*1a1c0*/  ELECT P6, URZ, PT ;  /* 0x00000000003f782f */ /* 0x000fda00038c0000 */
.L_x_808:
        /* <DEDUP_REMOVED lines=8> */
[----:B0-----:R-:W-:-:S13]  /*1a250*/  ISETP.NE.AND P0, PT, R10, 0x1, PT ;  /* 0x000000010a00780c */ /* 0x001fda0003f05270 */
[----:B------:R-:W0:Y:S02]  /*1a260*/  @P0 LDC.64 R6, c[0x0][0x420] ;  /* 0x00010800ff060b82 */ /* 0x000e240000000a00 */
[----:B0-----:R-:W-:-:S05]  /*1a270*/  @P0 IMAD.HI.U32 R6, R3, R6, RZ ;  /* 0x0000000603060227 */ /* 0x001fca00078e00ff */
[----:B------:R-:W-:-:S04]  /*1a280*/  @P0 SHF.R.U32.HI R5, RZ, R7, R6 ;  /* 0x00000007ff050219 */ /* 0x000fc80000011606 */
[----:B------:R-:W-:-:S05]  /*1a290*/  IADD3 R6, -R5, RZ, RZ ;  /* 0x000000ff05067210 */ /* 0x000fca0007ffe1ff */
[----:B------:R-:W-:Y:S02]  /*1a2a0*/  IMAD R7, R10, R6, R3 ;  /* 0x000000060a077224 */ /* 0x000fe400078e0203 */
[----:B------:R-:W-:-:S03]  /*1a2b0*/  IMAD R6, R12, UR4, RZ ;  /* 0x000000040c067c24 */ /* 0x000fc6000f8e02ff */
[----:B------:R0:W-:Y:S01]  /*1a2c0*/  STL [R1+0x10], R7 ;  /* 0x0000100701007387 */ /* 0x0001e20000100800 */
[----:B------:R-:W-:Y:S02]  /*1a2d0*/  IMAD R10, R0, UR5, R6 ;  /* 0x00000005000a7c24 */ /* 0x000fe4000f8e0206 */
[--C-:B------:R-:W-:Y:S01]  /*1a2e0*/  IMAD.MOV.U32 R6, RZ, RZ, R5.reuse ;  /* 0x000000ffff067224 */ /* 0x100fe200078e0005 */
[----:B0-----:R-:W-:-:S03]  /*1a2f0*/  SHF.R.S32.HI R7, RZ, 0x1f, R5 ;  /* 0x0000001fff077819 */ /* 0x001fc60000011405 */
[----:B------:R-:W-:-:S05]  /*1a300*/  IMAD.WIDE.U32 R6, R0, UR4, R6 ;  /* 0x0000000400067c25 */ /* 0x000fca000f8e0006 */
[----:B------:R-:W-:Y:S02]  /*1a310*/  IADD3 R5, R7, R10, RZ ;  /* 0x0000000a07057210 */ /* 0x000fe40007ffe0ff */
[----:B------:R-:W-:-:S04]  /*1a320*/  LEA R10, P0, R6, R8, 0x2 ;  /* 0x00000008060a7211 */ /* 0x000fc800078010ff */
[----:B------:R-:W-:-:S05]  /*1a330*/  LEA.HI.X R11, R6, R9, R5, 0x2, P0 ;  /* 0x00000009060b7211 */ /* 0x000fca00000f1405 */
[----:B------:R0:W5:Y:S04]  /*1a340*/  LDG.E R5, desc[UR36][R10.64] ;  /* 0x000000240a057981 */ /* 0x000168000c1e1900 */
.L_x_700:
        /* <DEDUP_REMOVED lines=9> */
.L_x_809:
[----:B------:R-:W1:Y:S02]  /*1a3e0*/  S2R R10, SR_TID.X ;  /* 0x00000000000a7919 */ /* 0x000e640000002100 */
[----:B-1----:R-:W-:-:S04]  /*1a3f0*/  LOP3.LUT R10, R10, 0x7f, RZ, 0xc0, !PT ;  /* 0x0000007f0a0a7812 */ /* 0x002fc800078ec0ff */
[----:B------:R-:W-:-:S13]  /*1a400*/  ISETP.NE.AND P0, PT, R10, RZ, PT ;  /* 0x000000ff0a00720c */ /* 0x000fda0003f05270 */
[----:B------:R-:W-:Y:S05]  /*1a410*/  @P0 BRA `(.L_x_702) ;  /* 0x00000000001c0947 */ /* 0x000fea0003800000 */
[----:B------:R-:W1:Y:S01]  /*1a420*/  S2R R10, SR_TID.X ;  /* 0x00000000000a7919 */ /* 0x000e620000002100 */
[----:B0-----:R-:W-:-:S04]  /*1a430*/  MOV R7, 0xc000 ;  /* 0x0000c00000077802 */ /* 0x001fc80000000f00 */
[----:B------:R2:W-:Y:S01]  /*1a440*/  SYNCS.ARRIVE.TRANS64 RZ, [R6+URZ+0x34830], R7 ;  /* 0x0348300706ff79a7 */ /* 0x0005e2000800003f */
[----:B-1----:R-:W-:-:S04]  /*1a450*/  LOP3.LUT R10, R10, 0x1f, RZ, 0xc0, !PT ;  /* 0x0000001f0a0a7812 */ /* 0x002fc800078ec0ff */
[----:B------:R-:W-:-:S13]  /*1a460*/  ISETP.NE.AND P1, PT, R10, RZ, PT ;  /* 0x000000ff0a00720c */ /* 0x000fda0003f25270 */
[----:B--2---:R-:W-:Y:S05]  /*1a470*/  @!P1 BRA `(.L_x_702) ;  /* 0x0000000000049947 */ /* 0x004fea0003800000 */
[----:B------:R-:W-:Y:S01]  /*1a480*/  BPT.TRAP 0x1 ;  /* 0x000000040000795c */ /* 0x000fe20000300000 */
.L_x_702:
        /* <DEDUP_REMOVED lines=34> */
.L_x_699:
        /* <DEDUP_REMOVED lines=39> */
[----:B--2---:R-:W-:-:S04]  /*1a920*/  IADD3 R11, R11, 0x1, RZ ;  /* 0x000000010b0b7810 */ /* 0x004fc80007ffe0ff */
[----:B------:R-:W-:Y:S01]  /*1a930*/  LEA.HI R2, R11, R11, RZ, 0x1 ;  /* 0x0000000b0b027211 */ /* 0x000fe200078f08ff */
[----:B------:R0:W-:Y:S03]  /*1a940*/  STL [R1+0x30], R11 ;  /* 0x0000300b01007387 */ /* 0x0001e60000100800 */
[----:B------:R-:W-:-:S05]  /*1a950*/  LOP3.LUT R2, R2, 0xfffffffe, RZ, 0xc0, !PT ;  /* 0xfffffffe02027812 */ /* 0x000fca00078ec0ff */
[----:B------:R-:W-:-:S05]  /*1a960*/  IMAD.IADD R2, R11, 0x1, -R2 ;  /* 0x000000010b027824 */ /* 0x000fca00078e0a02 */
[----:B------:R-:W-:-:S04]  /*1a970*/  SHF.L.U32 R2, R2, 0x1f, RZ ;  /* 0x0000001f02027819 */ /* 0x000fc800000006ff */
[----:B------:R-:W1:Y:S02]  /*1a980*/  SYNCS.PHASECHK.TRANS64.TRYWAIT P0, [R7+URZ+0x34820], R2 ;  /* 0x03482002070075a7 */ /* 0x000e64000800017f */
[----:B01----:R-:W-:Y:S05]  /*1a990*/  @!P0 BRA `(.L_x_704) ;  /* 0x0000003800308947 */ /* 0x003fea0003800000 */
.L_x_810:
[----:B------:R-:W-:Y:S05]  /*1a9a0*/  BSYNC B0 ;  /* 0x0000000000007941 */ /* 0x000fea0003800000 */
.L_x_703:
[----:B0-----:R-:W2:Y:S01]  /*1a9b0*/  LDL.LU R6, [R1+0x34] ;  /* 0x0000340001067983 */ /* 0x001ea20000300800 */
[----:B------:R-:W-:Y:S01]  /*1a9c0*/  BSSY B0, `(.L_x_705) ;  /* 0x0000197000007945 */ /* 0x000fe20003800000 */
[----:B--2---:R-:W-:-:S13]  /*1a9d0*/  ISETP.GE.AND P0, PT, R6, 0x81, PT ;  /* 0x000000810600780c */ /* 0x004fda0003f06270 */
[----:B------:R-:W-:Y:S05]  /*1a9e0*/  @!P0 BRA `(.L_x_706) ;  /* 0x0000001800508947 */ /* 0x000fea0003800000 */
[----:B------:R-:W2:Y:S01]  /*1a9f0*/  LDL R6, [R1+0x24] ;  /* 0x0000240001067983 */ /* 0x000ea20000100800 */
[----:B------:R-:W-:Y:S01]  /*1aa00*/  IMAD.MOV.U32 R2, RZ, RZ, 0x1 ;  /* 0x00000001ff027424 */ /* 0x000fe200078e00ff */
[----:B------:R-:W-:Y:S01]  /*1aa10*/  BSSY B1, `(.L_x_707) ;  /* 0x000008f000017945 */ /* 0x000fe20003800000 */
[----:B--2---:R-:W-:-:S04]  /*1aa20*/  IADD3 R13, -R6, RZ, RZ ;  /* 0x000000ff060d7210 */ /* 0x004fc80007ffe1ff */
[----:B------:R-:W-:-:S04]  /*1aa30*/  VIADDMNMX R13, R13, R2, 0xffffffff, !PT ;  /* 0xffffffff0d0d7446 */ /* 0x000fc80007800102 */
[C---:B------:R-:W-:Y:S01]  /*1aa40*/  IADD3 R2, R6.reuse, R13, RZ ;  /* 0x0000000d06027210 */ /* 0x040fe20007ffe0ff */
[----:B------:R-:W-:-:S03]  /*1aa50*/  VIADD R6, R6, 0xfffffffe ;  /* 0xfffffffe06067836 */ /* 0x000fc60000000000 */
[----:B------:R-:W-:-:S04]  /*1aa60*/  LOP3.LUT R2, R2, 0x1, RZ, 0xc0, !PT ;  /* 0x0000000102027812 */ /* 0x000fc800078ec0ff */
[----:B------:R-:W-:-:S13]  /*1aa70*/  ISETP.NE.U32.AND P0, PT, R2, 0x1, PT ;  /* 0x000000010200780c */ /* 0x000fda0003f05070 */
[----:B------:R-:W-:Y:S05]  /*1aa80*/  @P0 BRA `(.L_x_708) ;  /* 0x00000008001c0947 */ /* 0x000fea0003800000 */
[----:B------:R-:W2:Y:S04]  /*1aa90*/  LDL R7, [R1] ;  /* 0x0000000001077983 */ /* 0x000ea80000100800 */
[----:B------:R-:W3:Y:S01]  /*1aaa0*/  LDL R10, [R1+0xc] ;  /* 0x00000c00010a7983 */ /* 0x000ee20000100800 */
[----:B------:R-:W-:Y:S01]  /*1aab0*/  BSSY B2, `(.L_x_709) ;  /* 0x0000080000027945 */ /* 0x000fe20003800000 */
[----:B--2---:R-:W-:-:S04]  /*1aac0*/  IADD3 R7, R7, 0x1, RZ ;  /* 0x0000000107077810 */ /* 0x004fc80007ffe0ff */
        /* <DEDUP_REMOVED lines=10> */
[----:B------:R-:W-:Y:S01]  /*1ab70*/  MOV R2, R6 ;  /* 0x0000000600027202 */ /* 0x000fe20000000f00 */
[----:B------:R-:W-:Y:S01]  /*1ab80*/  ULDC.64 UR4, c[0x0][0x408] ;  /* 0x0001020000047ab9 */ /* 0x000fe20000000a00 */
[----:B0-----:R-:W-:-:S13]  /*1ab90*/  ISETP.NE.AND P0, PT, R17, 0x1, PT ;  /* 0x000000011100780c */ /* 0x001fda0003f05270 */
[----:B------:R-:W0:Y:S02]  /*1aba0*/  @P0 LDC.64 R10, c[0x0][0x420] ;  /* 0x00010800ff0a0b82 */ /* 0x000e240000000a00 */
[----:B0-----:R-:W-:-:S05]  /*1abb0*/  @P0 IMAD.HI.U32 R10, R6, R10, RZ ;  /* 0x0000000a060a0227 */ /* 0x001fca00078e00ff */
[----:B------:R-:W-:Y:S01]  /*1abc0*/  @P0 SHF.R.U32.HI R2, RZ, R11, R10 ;  /* 0x0000000bff020219 */ /* 0x000fe2000001160a */
[----:B------:R-:W-:-:S03]  /*1abd0*/  IMAD R10, R12, UR4, RZ ;  /* 0x000000040c0a7c24 */ /* 0x000fc6000f8e02ff */
[----:B------:R-:W-:Y:S01]  /*1abe0*/  SHF.R.S32.HI R11, RZ, 0x1f, R2 ;  /* 0x0000001fff0b7819 */ /* 0x000fe20000011402 */
[C---:B------:R-:W-:Y:S02]  /*1abf0*/  IMAD R15, R0.reuse, UR5, R10 ;  /* 0x00000005000f7c24 */ /* 0x040fe4000f8e020a */
[--C-:B------:R-:W-:Y:S02]  /*1ac00*/  IMAD.MOV.U32 R10, RZ, RZ, R2.reuse ;  /* 0x000000ffff0a7224 */ /* 0x100fe400078e0002 */
[----:B------:R-:W-:Y:S02]  /*1ac10*/  IMAD.MOV R2, RZ, RZ, -R2 ;  /* 0x000000ffff027224 */ /* 0x000fe400078e0a02 */
[----:B------:R-:W-:-:S04]  /*1ac20*/  IMAD.WIDE.U32 R10, R0, UR4, R10 ;  /* 0x00000004000a7c25 */ /* 0x000fc8000f8e000a */
[----:B------:R-:W-:Y:S01]  /*1ac30*/  IMAD R6, R17, R2, R6 ;  /* 0x0000000211067224 */ /* 0x000fe200078e0206 */
[----:B------:R-:W-:Y:S02]  /*1ac40*/  IADD3 R15, R15, R11, RZ ;  /* 0x0000000b0f0f7210 */ /* 0x000fe40007ffe0ff */
[----:B------:R-:W-:-:S04]  /*1ac50*/  LEA R8, P0, R10, R8, 0x2 ;  /* 0x000000080a087211 */ /* 0x000fc800078010ff */
[----:B------:R-:W-:-:S05]  /*1ac60*/  LEA.HI.X R9, R10, R9, R15, 0x2, P0 ;  /* 0x000000090a097211 */ /* 0x000fca00000f140f */
[----:B------:R0:W5:Y:S04]  /*1ac70*/  LDG.E R2, desc[UR36][R8.64] ;  /* 0x0000002408027981 */ /* 0x000168000c1e1900 */
.L_x_711:
[----:B0-----:R-:W0:Y:S01]  /*1ac80*/  S2R R9, SR_CgaCtaId ;  /* 0x0000000000097919 */ /* 0x001e220000008800 */
[----:B------:R-:W-:-:S04]  /*1ac90*/  MOV R8, 0x400 ;  /* 0x0000040000087802 */ /* 0x000fc80000000f00 */
[----:B0-----:R-:W-:Y:S02]  /*1aca0*/  LEA R8, R9, R8, 0x18 ;  /* 0x0000000809087211 */ /* 0x001fe400078ec0ff */
[----:B------:R-:W-:Y:S02]  /*1acb0*/  SHF.L.U32 R9, R14, 0x1f, RZ ;  /* 0x0000001f0e097819 */ /* 0x000fe400000006ff */
[----:B------:R-:W-:-:S04]  /*1acc0*/  LEA R8, R7, R8, 0x3 ;  /* 0x0000000807087211 */ /* 0x000fc800078e18ff */
[----:B------:R-:W0:Y:S02]  /*1acd0*/  SYNCS.PHASECHK.TRANS64.TRYWAIT P0, [R8+URZ+0x34840], R9 ;  /* 0x03484009080075a7 */ /* 0x000e24000800017f */
[----:B0-----:R-:W-:Y:S05]  /*1ace0*/  @!P0 BRA `(.L_x_712) ;  /* 0x00000034007c8947 */ /* 0x001fea0003800000 */
.L_x_811:
        /* <DEDUP_REMOVED lines=11> */
.L_x_713:
        /* <DEDUP_REMOVED lines=14> */
[----:B------:R-:W-:Y:S01]  /*1ae80*/  IADD3 R9, R9, 0x34800, RZ ;  /* 0x0003480009097810 */ /* 0x000fe20007ffe0ff */
        /* <DEDUP_REMOVED lines=22> */
.L_x_812:
[----:B------:R-:W-:Y:S05]  /*1aff0*/  @P1 BRA `(.L_x_715) ;  /* 0x0000000000301947 */ /* 0x000fea0003800000 */
[----:B------:R-:W2:Y:S01]  /*1b000*/  LDL R10, [R1] ;  /* 0x00000000010a7983 */ /* 0x000ea20000100800 */
[----:B------:R-:W-:Y:S01]  /*1b010*/  MOV R11, 0x400 ;  /* 0x00000400000b7802 */ /* 0x000fe20000000f00 */
[----:B------:R-:W1:Y:S01]  /*1b020*/  S2R R17, SR_TID.X ;  /* 0x0000000000117919 */ /* 0x000e620000002100 */
[----:B------:R-:W3:Y:S01]  /*1b030*/  S2R R15, SR_CgaCtaId ;  /* 0x00000000000f7919 */ /* 0x000ee20000008800 */
[----:B0-----:R-:W-:Y:S01]  /*1b040*/  IMAD.MOV.U32 R9, RZ, RZ, 0x8000 ;  /* 0x00008000ff097424 */ /* 0x001fe200078e00ff */
[----:B-1----:R-:W-:-:S04]  /*1b050*/  LOP3.LUT R17, R17, 0x1f, RZ, 0xc0, !PT ;  /* 0x0000001f11117812 */ /* 0x002fc800078ec0ff */
[----:B------:R-:W-:Y:S02]  /*1b060*/  ISETP.NE.AND P0, PT, R17, RZ, PT ;  /* 0x000000ff1100720c */ /* 0x000fe40003f05270 */
[----:B---3--:R-:W-:-:S04]  /*1b070*/  LEA R11, R15, R11, 0x18 ;  /* 0x0000000b0f0b7211 */ /* 0x008fc800078ec0ff */
[----:B--2---:R-:W-:-:S04]  /*1b080*/  LEA R8, R10, R11, 0x3 ;  /* 0x0000000b0a087211 */ /* 0x004fc800078e18ff */
[----:B------:R1:W-:Y:S03]  /*1b090*/  SYNCS.ARRIVE.TRANS64 RZ, [R8+URZ+0x34850], R9 ;  /* 0x0348500908ff79a7 */ /* 0x0003e6000800003f */
[----:B------:R-:W-:Y:S05]  /*1b0a0*/  @!P0 BRA `(.L_x_715) ;  /* 0x0000000000048947 */ /* 0x000fea0003800000 */
[----:B------:R-:W-:Y:S01]  /*1b0b0*/  BPT.TRAP 0x1 ;  /* 0x000000040000795c */ /* 0x000fe20000300000 */
.L_x_715:
        /* <DEDUP_REMOVED lines=13> */
[----:B------:R-:W-:-:S02]  /*1b190*/  MOV R5, R2 ;  /* 0x0000000200057202 */ /* 0x000fc40000000f00 */
[----:B--2---:R-:W-:Y:S02]  /*1b1a0*/  R2UR UR11, R8 ;  /* 0x00000000080b72ca */ /* 0x004fe400000e0000 */
[----:B---3--:R-:W-:-:S04]  /*1b1b0*/  LEA R8, R10, R11, 0x3 ;  /* 0x0000000b0a087211 */ /* 0x008fc800078e18ff */
        /* <DEDUP_REMOVED lines=15> */
.L_x_710:
[----:B------:R-:W-:Y:S05]  /*1b2b0*/  BSYNC B2 ;  /* 0x0000000000027941 */ /* 0x000fea0003800000 */
.L_x_709:
[----:B------:R-:W2:Y:S04]  /*1b2c0*/  LDL.LU R2, [R1+0x24] ;  /* 0x0000240001027983 */ /* 0x000ea80000300800 */
[----:B------:R0:W-:Y:S04]  /*1b2d0*/  STL [R1], R7 ;  /* 0x0000000701007387 */ /* 0x0001e80000100800 */
[----:B------:R0:W-:Y:S02]  /*1b2e0*/  STL [R1+0xc], R14 ;  /* 0x00000c0e01007387 */ /* 0x0001e40000100800 */
[----:B0-2---:R-:W-:-:S07]  /*1b2f0*/  VIADD R6, R2, 0xfffffffd ;  /* 0xfffffffd02067836 */ /* 0x005fce0000000000 */
.L_x_708:
[----:B------:R-:W-:Y:S05]  /*1b300*/  BSYNC B1 ;  /* 0x0000000000017941 */ /* 0x000fea0003800000 */
.L_x_707:
[----:B------:R-:W-:-:S04]  /*1b310*/  IADD3 R2, -R13, RZ, RZ ;  /* 0x000000ff0d027210 */ /* 0x000fc80007ffe1ff */
[----:B------:R-:W-:-:S13]  /*1b320*/  ISETP.NE.AND P0, PT, R3, R2, PT ;  /* 0x000000020300720c */ /* 0x000fda0003f05270 */
[----:B------:R-:W-:Y:S05]  /*1b330*/  @!P0 BRA `(.L_x_706) ;  /* 0x0000000c00fc8947 */ /* 0x000fea0003800000 */
[----:B------:R-:W-:-:S07]  /*1b340*/  IMAD.MOV.U32 R10, RZ, RZ, R5 ;  /* 0x000000ffff0a7224 */ /* 0x000fce00078e0005 */
.L_x_730:
[----:B------:R-:W2:Y:S04]  /*1b350*/  LDL R3, [R1] ;  /* 0x0000000001037983 */ /* 0x000ea80000100800 */
[----:B------:R-:W3:Y:S01]  /*1b360*/  LDL R2, [R1+0xc] ;  /* 0x00000c0001027983 */ /* 0x000ee20000100800 */
[----:B------:R-:W-:Y:S05]  /*1b370*/  YIELD ;  /* 0x0000000000007946 */ /* 0x000fea0003800000 */
[----:B------:R-:W-:Y:S01]  /*1b380*/  BSSY B1, `(.L_x_716) ;  /* 0x000007a000017945 */ /* 0x000fe20003800000 */
[----:B--2---:R-:W-:-:S04]  /*1b390*/  IADD3 R7, R3, 0x1, RZ ;  /* 0x0000000103077810 */ /* 0x004fc80007ffe0ff */
        /* <DEDUP_REMOVED lines=12> */
[----:B0-----:R-:W-:-:S13]  /*1b460*/  ISETP.NE.AND P0, PT, R10, 0x1, PT ;  /* 0x000000010a00780c */ /* 0x001fda0003f05270 */
[----:B------:R-:W0:Y:S02]  /*1b470*/  @P0 LDC.64 R2, c[0x0][0x420] ;  /* 0x00010800ff020b82 */ /* 0x000e240000000a00 */
[----:B0-----:R-:W-:Y:S01]  /*1b480*/  @P0 IMAD.HI.U32 R9, R6, R2, RZ ;  /* 0x0000000206090227 */ /* 0x001fe200078e00ff */
[----:B------:R-:W-:-:S04]  /*1b490*/  MOV R2, R6 ;  /* 0x0000000600027202 */ /* 0x000fc80000000f00 */
[----:B------:R-:W-:-:S04]  /*1b4a0*/  @P0 SHF.R.U32.HI R2, RZ, R3, R9 ;  /* 0x00000003ff020219 */ /* 0x000fc80000011609 */
[--C-:B------:R-:W-:Y:S01]  /*1b4b0*/  SHF.R.S32.HI R3, RZ, 0x1f, R2.reuse ;  /* 0x0000001fff037819 */ /* 0x100fe20000011402 */
[----:B------:R-:W-:-:S04]  /*1b4c0*/  IMAD.MOV R9, RZ, RZ, -R2 ;  /* 0x000000ffff097224 */ /* 0x000fc800078e0a02 */
[----:B------:R-:W-:Y:S02]  /*1b4d0*/  IMAD R9, R10, R9, R6 ;  /* 0x000000090a097224 */ /* 0x000fe400078e0206 */
[----:B------:R-:W-:Y:S02]  /*1b4e0*/  IMAD R10, R12, UR6, RZ ;  /* 0x000000060c0a7c24 */ /* 0x000fe4000f8e02ff */
[----:B------:R-:W-:-:S04]  /*1b4f0*/  IMAD.WIDE.U32 R2, R0, UR6, R2 ;  /* 0x0000000600027c25 */ /* 0x000fc8000f8e0002 */
[----:B------:R-:W-:-:S05]  /*1b500*/  IMAD R10, R0, UR7, R10 ;  /* 0x00000007000a7c24 */ /* 0x000fca000f8e020a */
[----:B------:R-:W-:Y:S02]  /*1b510*/  IADD3 R3, R10, R3, RZ ;  /* 0x000000030a037210 */ /* 0x000fe40007ffe0ff */
[----:B------:R-:W-:-:S04]  /*1b520*/  LEA R10, P0, R2, UR4, 0x2 ;  /* 0x00000004020a7c11 */ /* 0x000fc8000f8010ff */
[----:B------:R-:W-:-:S05]  /*1b530*/  LEA.HI.X R11, R2, UR5, R3, 0x2, P0 ;  /* 0x00000005020b7c11 */ /* 0x000fca00080f1403 */
[----:B------:R0:W5:Y:S04]  /*1b540*/  LDG.E R10, desc[UR36][R10.64] ;  /* 0x000000240a0a7981 */ /* 0x000168000c1e1900 */
.L_x_718:
[----:B------:R-:W1:Y:S01]  /*1b550*/  S2R R3, SR_CgaCtaId ;  /* 0x0000000000037919 */ /* 0x000e620000008800 */
[----:B------:R-:W-:-:S04]  /*1b560*/  MOV R2, 0x400 ;  /* 0x0000040000027802 */ /* 0x000fc80000000f00 */
[----:B-1----:R-:W-:Y:S02]  /*1b570*/  LEA R2, R3, R2, 0x18 ;  /* 0x0000000203027211 */ /* 0x002fe400078ec0ff */
[----:B------:R-:W-:-:S03]  /*1b580*/  SHF.L.U32 R3, R8, 0x1f, RZ ;  /* 0x0000001f08037819 */ /* 0x000fc600000006ff */
[----:B------:R-:W-:-:S04]  /*1b590*/  IMAD R2, R7, 0x8, R2 ;  /* 0x0000000807027824 */ /* 0x000fc800078e0202 */
[----:B------:R-:W1:Y:S02]  /*1b5a0*/  SYNCS.PHASECHK.TRANS64.TRYWAIT P0, [R2+URZ+0x34840], R3 ;  /* 0x03484003020075a7 */ /* 0x000e64000800017f */
[----:B-1----:R-:W-:Y:S05]  /*1b5b0*/  @!P0 BRA `(.L_x_719) ;  /* 0x0000002c00708947 */ /* 0x002fea0003800000 */
.L_x_813:
[----:B0-----:R-:W0:Y:S02]  /*1b5c0*/  S2R R11, SR_TID.X ;  /* 0x00000000000b7919 */ /* 0x001e240000002100 */
[----:B0-----:R-:W-:-:S04]  /*1b5d0*/  LOP3.LUT R11, R11, 0x7f, RZ, 0xc0, !PT ;  /* 0x0000007f0b0b7812 */ /* 0x001fc800078ec0ff */
[----:B------:R-:W-:-:S13]  /*1b5e0*/  ISETP.NE.AND P0, PT, R11, RZ, PT ;  /* 0x000000ff0b00720c */ /* 0x000fda0003f05270 */
[----:B------:R-:W-:Y:S05]  /*1b5f0*/  @P0 BRA `(.L_x_720) ;  /* 0x00000000001c0947 */ /* 0x000fea0003800000 */
[----:B------:R-:W0:Y:S01]  /*1b600*/  S2R R11, SR_TID.X ;  /* 0x00000000000b7919 */ /* 0x000e220000002100 */
[----:B-1----:R-:W-:-:S04]  /*1b610*/  MOV R3, 0xc000 ;  /* 0x0000c00000037802 */ /* 0x002fc80000000f00 */
[----:B------:R2:W-:Y:S01]  /*1b620*/  SYNCS.ARRIVE.TRANS64 RZ, [R2+URZ+0x34830], R3 ;  /* 0x0348300302ff79a7 */ /* 0x0005e2000800003f */
[----:B0-----:R-:W-:-:S04]  /*1b630*/  LOP3.LUT R11, R11, 0x1f, RZ, 0xc0, !PT ;  /* 0x0000001f0b0b7812 */ /* 0x001fc800078ec0ff */
[----:B------:R-:W-:-:S13]  /*1b640*/  ISETP.NE.AND P1, PT, R11, RZ, PT ;  /* 0x000000ff0b00720c */ /* 0x000fda0003f25270 */
[----:B--2---:R-:W-:Y:S05]  /*1b650*/  @!P1 BRA `(.L_x_720) ;  /* 0x0000000000049947 */ /* 0x004fea0003800000 */
[----:B------:R-:W-:Y:S01]  /*1b660*/  BPT.TRAP 0x1 ;  /* 0x000000040000795c */ /* 0x000fe20000300000 */
.L_x_720:
[----:B------:R-:W2:Y:S04]  /*1b670*/  LDL R15, [R1+0x8] ;  /* 0x00000800010f7983 */ /* 0x000ea80000100800 */
[----:B------:R-:W3:Y:S01]  /*1b680*/  LDL.LU R14, [R1+0xc] ;  /* 0x00000c00010e7983 */ /* 0x000ee20000300800 */
[----:B-1----:R-:W-:-:S03]  /*1b690*/  MOV R3, 0x400 ;  /* 0x0000040000037802 */ /* 0x002fc60000000f00 */
        /* <DEDUP_REMOVED lines=23> */
[----:B---3--:R-:W-:Y:S02]  /*1b810*/  SHF.L.U32 R2, R14, 0x1f, RZ ;  /* 0x0000001f0e027819 */ /* 0x008fe400000006ff */
[----:B----4-:R-:W-:-:S06]  /*1b820*/  LEA R3, R11, R3, 0x3 ;  /* 0x000000030b037211 */ /* 0x010fcc00078e18ff */
        /* <DEDUP_REMOVED lines=9> */
.L_x_814:
        /* <DEDUP_REMOVED lines=8> */
.L_x_722:
        /* <DEDUP_REMOVED lines=16> */
[----:B--2---:R-:W-:Y:S02]  /*1ba40*/  R2UR UR11, R15 ;  /* 0x000000000f0b72ca */ /* 0x004fe400000e0000 */
[----:B---3--:R-:W-:Y:S02]  /*1ba50*/  LEA R2, R2, R13, 0xf ;  /* 0x0000000d02027211 */ /* 0x008fe400078e78ff */
[----:B----4-:R-:W-:-:S02]  /*1ba60*/  R2UR UR5, R11 ;  /* 0x000000000b0572ca */ /* 0x010fc400000e0000 */
[----:B------:R-:W-:-:S11]  /*1ba70*/  R2UR UR6, R2 ;  /* 0x00000000020672ca */ /* 0x000fd600000e0000 */
[----:B------:R-:W-:Y:S02]  /*1ba80*/  ULEA UR11, UR11, UR5, 0x7 ;  /* 0x000000050b0b7291 */ /* 0x000fe4000f8e383f */
        /* <DEDUP_REMOVED lines=9> */
.L_x_717:
[----:B------:R-:W-:Y:S05]  /*1bb20*/  BSYNC B1 ;  /* 0x0000000000017941 */ /* 0x000fea0003800000 */
.L_x_716:
[----:B------:R-:W-:Y:S01]  /*1bb30*/  IADD3 R3, R7, 0x1, RZ ;  /* 0x0000000107037810 */ /* 0x000fe20007ffe0ff */
[----:B------:R-:W-:Y:S03]  /*1bb40*/  BSSY B1, `(.L_x_723) ;  /* 0x000007b000017945 */ /* 0x000fe60003800000 */
        /* <DEDUP_REMOVED lines=14> */
[----:B-1----:R-:W-:-:S13]  /*1bc30*/  ISETP.NE.AND P0, PT, R11, 0x1, PT ;  /* 0x000000010b00780c */ /* 0x002fda0003f05270 */
[----:B------:R-:W1:Y:S02]  /*1bc40*/  @P0 LDC.64 R2, c[0x0][0x420] ;  /* 0x00010800ff020b82 */ /* 0x000e640000000a00 */
[----:B-1----:R-:W-:Y:S01]  /*1bc50*/  @P0 IMAD.HI.U32 R10, R9, R2, RZ ;  /* 0x00000002090a0227 */ /* 0x002fe200078e00ff */
[----:B------:R-:W-:-:S04]  /*1bc60*/  MOV R2, R9 ;  /* 0x0000000900027202 */ /* 0x000fc80000000f00 */
[----:B------:R-:W-:Y:S01]  /*1bc70*/  @P0 SHF.R.U32.HI R2, RZ, R3, R10 ;  /* 0x00000003ff020219 */ /* 0x000fe2000001160a */
[----:B------:R-:W-:-:S04]  /*1bc80*/  IMAD R10, R12, UR6, RZ ;  /* 0x000000060c0a7c24 */ /* 0x000fc8000f8e02ff */
[----:B------:R-:W-:Y:S02]  /*1bc90*/  IMAD.MOV R3, RZ, RZ, -R2 ;  /* 0x000000ffff037224 */ /* 0x000fe400078e0a02 */
[----:B------:R-:W-:Y:S02]  /*1bca0*/  IMAD R10, R0, UR7, R10 ;  /* 0x00000007000a7c24 */ /* 0x000fe4000f8e020a */
[----:B------:R-:W-:Y:S01]  /*1bcb0*/  IMAD R9, R11, R3, R9 ;  /* 0x000000030b097224 */ /* 0x000fe200078e0209 */
[----:B------:R-:W-:-:S03]  /*1bcc0*/  SHF.R.S32.HI R3, RZ, 0x1f, R2 ;  /* 0x0000001fff037819 */ /* 0x000fc60000011402 */
[----:B------:R-:W-:-:S05]  /*1bcd0*/  IMAD.WIDE.U32 R2, R0, UR6, R2 ;  /* 0x0000000600027c25 */ /* 0x000fca000f8e0002 */
[----:B------:R-:W-:Y:S02]  /*1bce0*/  IADD3 R3, R10, R3, RZ ;  /* 0x000000030a037210 */ /* 0x000fe40007ffe0ff */
[----:B------:R-:W-:-:S04]  /*1bcf0*/  LEA R10, P0, R2, UR4, 0x2 ;  /* 0x00000004020a7c11 */ /* 0x000fc8000f8010ff */
[----:B------:R-:W-:-:S05]  /*1bd00*/  LEA.HI.X R11, R2, UR5, R3, 0x2, P0 ;  /* 0x00000005020b7c11 */ /* 0x000fca00080f1403 */
[----:B------:R1:W5:Y:S04]  /*1bd10*/  LDG.E R10, desc[UR36][R10.64] ;  /* 0x000000240a0a7981 */ /* 0x000368000c1e1900 */
.L_x_725:
[----:B------:R-:W2:Y:S01]  /*1bd20*/  S2R R3, SR_CgaCtaId ;  /* 0x0000000000037919 */ /* 0x000ea20000008800 */
[----:B------:R-:W-:-:S04]  /*1bd30*/  MOV R2, 0x400 ;  /* 0x0000040000027802 */ /* 0x000fc80000000f00 */
[----:B--2---:R-:W-:Y:S02]  /*1bd40*/  LEA R2, R3, R2, 0x18 ;  /* 0x0000000203027211 */ /* 0x004fe400078ec0ff */
[----:B------:R-:W-:-:S03]  /*1bd50*/  SHF.L.U32 R3, R13, 0x1f, RZ ;  /* 0x0000001f0d037819 */ /* 0x000fc600000006ff */
[----:B------:R-:W-:-:S04]  /*1bd60*/  IMAD R2, R14, 0x8, R2 ;  /* 0x000000080e027824 */ /* 0x000fc800078e0202 */
[----:B------:R-:W2:Y:S02]  /*1bd70*/  SYNCS.PHASECHK.TRANS64.TRYWAIT P0, [R2+URZ+0x34840], R3 ;  /* 0x03484003020075a7 */ /* 0x000ea4000800017f */
[----:B--2---:R-:W-:Y:S05]  /*1bd80*/  @!P0 BRA `(.L_x_726) ;  /* 0x0000002400a48947 */ /* 0x004fea0003800000 */
.L_x_815:
[----:B-1----:R-:W1:Y:S02]  /*1bd90*/  S2R R11, SR_TID.X ;  /* 0x00000000000b7919 */ /* 0x002e640000002100 */
[----:B-1----:R-:W-:-:S04]  /*1bda0*/  LOP3.LUT R11, R11, 0x7f, RZ, 0xc0, !PT ;  /* 0x0000007f0b0b7812 */ /* 0x002fc800078ec0ff */
[----:B------:R-:W-:-:S13]  /*1bdb0*/  ISETP.NE.AND P0, PT, R11, RZ, PT ;  /* 0x000000ff0b00720c */ /* 0x000fda0003f05270 */
[----:B------:R-:W-:Y:S05]  /*1bdc0*/  @P0 BRA `(.L_x_727) ;  /* 0x00000000001c0947 */ /* 0x000fea0003800000 */
[----:B------:R-:W1:Y:S01]  /*1bdd0*/  S2R R11, SR_TID.X ;  /* 0x00000000000b7919 */ /* 0x000e620000002100 */
[----:B--2---:R-:W-:-:S04]  /*1bde0*/  MOV R3, 0xc000 ;  /* 0x0000c00000037802 */ /* 0x004fc80000000f00 */
[----:B------:R3:W-:Y:S01]  /*1bdf0*/  SYNCS.ARRIVE.TRANS64 RZ, [R2+URZ+0x34830], R3 ;  /* 0x0348300302ff79a7 */ /* 0x0007e2000800003f */
[----:B-1----:R-:W-:-:S04]  /*1be00*/  LOP3.LUT R11, R11, 0x1f, RZ, 0xc0, !PT ;  /* 0x0000001f0b0b7812 */ /* 0x002fc800078ec0ff */
[----:B------:R-:W-:-:S13]  /*1be10*/  ISETP.NE.AND P1, PT, R11, RZ, PT ;  /* 0x000000ff0b00720c */ /* 0x000fda0003f25270 */
[----:B---3--:R-:W-:Y:S05]  /*1be20*/  @!P1 BRA `(.L_x_727) ;  /* 0x0000000000049947 */ /* 0x008fea0003800000 */
[----:B------:R-:W-:Y:S01]  /*1be30*/  BPT.TRAP 0x1 ;  /* 0x000000040000795c */ /* 0x000fe20000300000 */
.L_x_727:
        /* <DEDUP_REMOVED lines=15> */
[----:B------:R-:W-:Y:S02]  /*1bf30*/  SHF.L.U32 R8, R8, 0x1f, RZ ;  /* 0x0000001f08087819 */ /* 0x000fe400000006ff */
        /* <DEDUP_REMOVED lines=22> */
.L_x_816:
        /* <DEDUP_REMOVED lines=8> */
.L_x_729:
        /* <DEDUP_REMOVED lines=8> */
[----:B0-----:R-:W-:-:S05]  /*1c1a0*/  LEA R8, R11, R8, 0x18 ;  /* 0x000000080b087211 */ /* 0x001fca00078ec0ff */
[----:B------:R-:W-:-:S05]  /*1c1b0*/  IMAD R7, R7, 0x8000, R8 ;  /* 0x0000800007077824 */ /* 0x000fca00078e0208 */
        /* <DEDUP_REMOVED lines=9> */
[----:B------:R-:W-:Y:S02]  /*1c250*/  MOV R5, R10 ;  /* 0x0000000a00057202 */ /* 0x000fe40000000f00 */
        /* <DEDUP_REMOVED lines=9> */
.L_x_724:
[----:B------:R-:W-:Y:S05]  /*1c2f0*/  BSYNC B1 ;  /* 0x0000000000017941 */ /* 0x000fea0003800000 */
.L_x_723:
[C---:B------:R-:W-:Y:S01]  /*1c300*/  ISETP.GT.AND P0, PT, R6.reuse, 0x1, PT ;  /* 0x000000010600780c */ /* 0x040fe20003f04270 */
[----:B------:R-:W-:-:S12]  /*1c310*/  VIADD R6, R6, 0xfffffffe ;  /* 0xfffffffe06067836 */ /* 0x000fd80000000000 */
[----:B------:R-:W-:Y:S05]  /*1c320*/  @P0 BRA `(.L_x_730) ;  /* 0xfffffff000080947 */ /* 0x000fea000383ffff */
.L_x_706:
[----:B------:R-:W-:Y:S05]  /*1c330*/  BSYNC B0 ;  /* 0x0000000000007941 */ /* 0x000fea0003800000 */
.L_x_705:
[----:B------:R-:W1:Y:S01]  /*1c340*/  S2R R2, SR_TID.X ;  /* 0x0000000000027919 */ /* 0x000e620000002100 */
[----:B------:R-:W-:Y:S01]  /*1c350*/  BSSY B0, `(.L_x_731) ;  /* 0x0000010000007945 */ /* 0x000fe20003800000 */
[----:B-1----:R-:W-:-:S04]  /*1c360*/  LOP3.LUT R2, R2, 0x1f, RZ, 0xc0, !PT ;  /* 0x0000001f02027812 */ /* 0x002fc800078ec0ff */
[----:B------:R-:W-:-:S13]  /*1c370*/  ISETP.NE.AND P0, PT, R2, RZ, PT ;  /* 0x000000ff0200720c */ /* 0x000fda0003f05270 */
[----:B------:R-:W-:Y:S05]  /*1c380*/  @P0 BRA `(.L_x_732) ;  /* 0x0000000000300947 */ /* 0x000fea0003800000 */
[----:B------:R-:W1:Y:S01]  /*1c390*/  S2R R3, SR_LANEID ;  /* 0x0000000000037919 */ /* 0x000e620000000000 */
[----:B------:R-:W-:Y:S02]  /*1c3a0*/  VOTEU.ANY UR4, UPT, PT ;  /* 0x0000000000047886 */ /* 0x000fe400038e0100 */
[----:B------:R-:W1:Y:S08]  /*1c3b0*/  FLO.U32 R0, UR4 ;  /* 0x0000000400007d00 */ /* 0x000e7000080e0000 */
[----:B------:R-:W2:Y:S01]  /*1c3c0*/  POPC R7, UR4 ;  /* 0x0000000400077d09 */ /* 0x000ea20008000000 */
[----:B-1----:R-:W-:-:S02]  /*1c3d0*/  ISETP.EQ.U32.AND P0, PT, R0, R3, PT ;  /* 0x000000030000720c */ /* 0x002fc40003f02070 */
[----:B------:R-:W2:Y:S11]  /*1c3e0*/  LDC.64 R2, c[0x0][0xc38] ;  /* 0x00030e00ff027b82 */ /* 0x000eb60000000a00 */
[----:B--2---:R-:W2:Y:S01]  /*1c3f0*/  @P0 ATOMG.E.ADD.STRONG.GPU PT, R3, desc[UR36][R2.64], R7 ;  /* 0x00000007020309a8 */ /* 0x004ea200081ee1e4 */
[----:B------:R-:W1:Y:S02]  /*1c400*/  S2R R6, SR_LTMASK ;  /* 0x0000000000067919 */ /* 0x000e640000003900 */
[----:B-1----:R-:W-:-:S04]  /*1c410*/  LOP3.LUT R6, R6, UR4, RZ, 0xc0, !PT ;  /* 0x0000000406067c12 */ /* 0x002fc8000f8ec0ff */
[----:B------:R-:W1:Y:S01]  /*1c420*/  POPC R9, R6 ;  /* 0x0000000600097309 */ /* 0x000e620000000000 */
[----:B--2---:R-:W1:Y:S02]  /*1c430*/  SHFL.IDX PT, R0, R3, R0, 0x1f ;  /* 0x00001f0003007589 */ /* 0x004e6400000e0000 */
[----:B-1----:R-:W-:-:S07]  /*1c440*/  IADD3 R16, R0, UR40, R9 ;  /* 0x0000002800107c10 */ /* 0x002fce000fffe009 */
.L_x_732:
[----:B------:R-:W-:Y:S05]  /*1c450*/  BSYNC B0 ;  /* 0x0000000000007941 */ /* 0x000fea0003800000 */
.L_x_731:
[----:B------:R-:W-:Y:S04]  /*1c460*/  BSSY B0, `(.L_x_733) ;  /* 0x0000032000007945 */ /* 0x000fe80003800000 */
[----:B------:R-:W-:Y:S05]  /*1c470*/  @!P6 BRA `(.L_x_734) ;  /* 0x0000000000c0e947 */ /* 0x000fea0003800000 */
[----:B------:R-:W2:Y:S01]  /*1c480*/  LDL R2, [R1] ;  /* 0x0000000001027983 */ /* 0x000ea20000100800 */
[----:B------:R-:W-:-:S03]  /*1c490*/  MOV R3, 0x400 ;  /* 0x0000040000037802 */ /* 0x000fc60000000f00 */
[----:B------:R-:W3:Y:S01]  /*1c4a0*/  LDL R0, [R1+0xc] ;  /* 0x00000c0001007983 */ /* 0x000ee20000100800 */
[----:B------:R-:W1:Y:S02]  /*1c4b0*/  S2R R6, SR_CgaCtaId ;  /* 0x0000000000067919 */ /* 0x000e640000008800 */
[----:B-1----:R-:W-:-:S04]  /*1c4c0*/  LEA R3, R6, R3, 0x18 ;  /* 0x0000000306037211 */ /* 0x002fc800078ec0ff */
[----:B--2---:R-:W-:Y:S02]  /*1c4d0*/  LEA R3, R2, R3, 0x3 ;  /* 0x0000000302037211 */ /* 0x004fe400078e18ff */
[----:B---3--:R-:W-:-:S04]  /*1c4e0*/  SHF.L.U32 R0, R0, 0x1f, RZ ;  /* 0x0000001f00007819 */ /* 0x008fc800000006ff */
[----:B------:R-:W1:Y:S02]  /*1c4f0*/  SYNCS.PHASECHK.TRANS64.TRYWAIT P0, [R3+URZ+0x34860], R0 ;  /* 0x03486000030075a7 */ /* 0x000e64000800017f */
[----:B-1----:R-:W-:Y:S05]  /*1c500*/  @!P0 BRA `(.L_x_735) ;  /* 0x0000001c00ec8947 */ /* 0x002fea0003800000 */
.L_x_817:
        /* <DEDUP_REMOVED lines=11> */
.L_x_736:
        /* <DEDUP_REMOVED lines=14> */
[----:B--2---:R-:W-:Y:S02]  /*1c6a0*/  R2UR UR5, R8 ;  /* 0x00000000080572ca */ /* 0x004fe400000e0000 */
[----:B---3--:R-:W-:Y:S02]  /*1c6b0*/  LEA R0, R0, R6, 0xf ;  /* 0x0000000600007211 */ /* 0x008fe400078e78ff */
[----:B----4-:R-:W-:Y:S02]  /*1c6c0*/  R2UR UR11, R2 ;  /* 0x00000000020b72ca */ /* 0x010fe400000e0000 */
        /* <DEDUP_REMOVED lines=11> */
.L_x_734:
[----:B------:R-:W-:Y:S05]  /*1c780*/  BSYNC B0 ;  /* 0x0000000000007941 */ /* 0x000fea0003800000 */
.L_x_733:
        /* <DEDUP_REMOVED lines=9> */
.L_x_690:
[----:B------:R-:W-:Y:S05]  /*1c820*/  BSYNC B6 ;  /* 0x0000000000067941 */ /* 0x000fea0003800000 */
.L_x_688:
[----:B------:R-:W-:-:S03]  /*1c830*/  UMOV UR4, 0xffffffff ;  /* 0xffffffff00047882 */ /* 0x000fc60000000000 */
[----:B------:R-:W-:Y:S05]  /*1c840*/  BRA.DIV UR4, `(.L_x_737) ;  /* 0x0000001e04307947 */ /* 0x000fea000b800000 */
[----:B------:R2:W3:Y:S04]  /*1c850*/  SHFL.IDX PT, R4, R16, RZ, 0x1f ;  /* 0x00001fff10047589 */ /* 0x0004e800000e0000 */
[----:B------:R2:W4:Y:S02]  /*1c860*/  SHFL.IDX PT, R6, R16, 0x1, 0x1f ;  /* 0x00201f0010067f89 */ /* 0x00052400000e0000 */
.L_x_821:
[----:B0----5:R-:W0:Y:S01]  /*1c870*/  S2R R8, SR_TID.X ;  /* 0x0000000000087919 */ /* 0x021e220000002100 */
[----:B------:R-:W-:Y:S01]  /*1c880*/  ULDC UR4, c[0x0][0xc14] ;  /* 0x0003050000047ab9 */ /* 0x000fe20000000800 */
[----:B------:R-:W-:Y:S01]  /*1c890*/  BSSY B0, `(.L_x_738) ;  /* 0x000000b000007945 */ /* 0x000fe20003800000 */
[----:B-1----:R-:W-:Y:S01]  /*1c8a0*/  IMAD.U32 R0, RZ, RZ, UR4 ;  /* 0x00000004ff007e24 */ /* 0x002fe2000f8e00ff */
[----:B------:R-:W-:Y:S02]  /*1c8b0*/  MOV R17, RZ ;  /* 0x000000ff00117202 */ /* 0x000fe40000000f00 */
[----:B0-----:R-:W-:-:S04]  /*1c8c0*/  LOP3.LUT R8, R8, 0x1f, RZ, 0xc0, !PT ;  /* 0x0000001f08087812 */ /* 0x001fc800078ec0ff */
[C---:B------:R-:W-:Y:S02]  /*1c8d0*/  ISETP.NE.AND P0, PT, R8.reuse, 0x1f, PT ;  /* 0x0000001f0800780c */ /* 0x040fe40003f05270 */
[----:B------:R-:W-:-:S04]  /*1c8e0*/  IADD3 R5, R8, R19, RZ ;  /* 0x0000001308057210 */ /* 0x000fc80007ffe0ff */
[----:B------:R-:W-:-:S13]  /*1c8f0*/  ISETP.GE.OR P0, PT, R5, R0, !P0 ;  /* 0x000000000500720c */ /* 0x000fda0004706670 */
[----:B------:R-:W-:Y:S05]  /*1c900*/  @P0 BRA `(.L_x_739) ;  /* 0x00000000000c0947 */ /* 0x000fea0003800000 */
[----:B------:R-:W0:Y:S02]  /*1c910*/  LDC.64 R2, c[0x0][0xc58] ;  /* 0x00031600ff027b82 */ /* 0x000e240000000a00 */
[----:B0-----:R-:W-:-:S05]  /*1c920*/  IMAD.WIDE R2, R5, 0x4, R2 ;  /* 0x0000000405027825 */ /* 0x001fca00078e0202 */
[----:B------:R0:W5:Y:S02]  /*1c930*/  LDG.E R17, desc[UR36][R2.64] ;  /* 0x0000002402117981 */ /* 0x000164000c1e1900 */
.L_x_739:
[----:B------:R-:W-:Y:S05]  /*1c940*/  BSYNC B0 ;  /* 0x0000000000007941 */ /* 0x000fea0003800000 */
.L_x_738:
        /* <DEDUP_REMOVED lines=8> */
[----:B------:R-:W1:Y:S02]  /*1c9d0*/  SHFL.UP PT, R14, R13, 0x2, RZ ;  /* 0x044000000d0e7989 */ /* 0x000e6400000e00ff */
[----:B-1----:R-:W-:Y:S02]  /*1c9e0*/  SEL R14, R14, RZ, P1 ;  /* 0x000000ff0e0e7207 */ /* 0x002fe40000800000 */
[----:B------:R-:W-:Y:S02]  /*1c9f0*/  ISETP.GE.U32.AND P1, PT, R8, 0x8, PT ;  /* 0x000000080800780c */ /* 0x000fe40003f26070 */
[----:B0-----:R-:W-:-:S05]  /*1ca00*/  IADD3 R3, R13, R14, RZ ;  /* 0x0000000e0d037210 */ /* 0x001fca0007ffe0ff */
        /* <DEDUP_REMOVED lines=10> */
[----:B------:R0:W1:Y:S02]  /*1cab0*/  SHFL.IDX PT, R14, R2, 0x1f, 0x1f ;  /* 0x03e01f00020e7f89 */ /* 0x00006400000e0000 */
.L_x_829:
[----:B------:R-:W-:Y:S02]  /*1cac0*/  ULDC UR4, c[0x0][0xc10] ;  /* 0x0003040000047ab9 */ /* 0x000fe40000000800 */
[----:B--2---:R-:W-:-:S05]  /*1cad0*/  MOV R16, UR4 ;  /* 0x0000000400107c02 */ /* 0x004fca0008000f00 */
[----:B-1----:R-:W-:-:S04]  /*1cae0*/  IMAD R3, R14, R16, RZ ;  /* 0x000000100e037224 */ /* 0x002fc800078e02ff */
[----:B----4-:R-:W-:-:S05]  /*1caf0*/  IMAD.IADD R6, R6, 0x1, R3 ;  /* 0x0000000106067824 */ /* 0x010fca00078e0203 */
[----:B---3--:R-:W-:-:S13]  /*1cb00*/  ISETP.GT.AND P0, PT, R6, R4, PT ;  /* 0x000000040600720c */ /* 0x008fda0003f04270 */
[----:B------:R-:W-:Y:S05]  /*1cb10*/  @P0 BRA `(.L_x_741) ;  /* 0x0000000000b40947 */ /* 0x000fea0003800000 */
[----:B------:R-:W1:Y:S02]  /*1cb20*/  LDC R0, c[0x0][0xc14] ;  /* 0x00030500ff007b82 */ /* 0x000e640000000800 */
.L_x_746:
[----:B------:R-:W-:-:S04]  /*1cb30*/  IADD3 R19, R19, 0x1f, RZ ;  /* 0x0000001f13137810 */ /* 0x000fc80007ffe0ff */
[----:B-1----:R-:W-:-:S13]  /*1cb40*/  ISETP.GE.AND P0, PT, R19, R0, PT ;  /* 0x000000001300720c */ /* 0x002fda0003f06270 */
[----:B------:R-:W-:Y:S05]  /*1cb50*/  @P0 BRA `(.L_x_742) ;  /* 0x00000004005c0947 */ /* 0x000fea0003800000 */
[----:B------:R-:W1:Y:S01]  /*1cb60*/  S2R R8, SR_TID.X ;  /* 0x0000000000087919 */ /* 0x000e620000002100 */
[----:B------:R-:W-:Y:S01]  /*1cb70*/  BSSY B0, `(.L_x_743) ;  /* 0x000000a000007945 */ /* 0x000fe20003800000 */
[----:B------:R-:W-:Y:S02]  /*1cb80*/  MOV R17, RZ ;  /* 0x000000ff00117202 */ /* 0x000fe40000000f00 */
[----:B-1----:R-:W-:-:S04]  /*1cb90*/  LOP3.LUT R8, R8, 0x1f, RZ, 0xc0, !PT ;  /* 0x0000001f08087812 */ /* 0x002fc800078ec0ff */
[C---:B------:R-:W-:Y:S01]  /*1cba0*/  ISETP.NE.AND P1, PT, R8.reuse, 0x1f, PT ;  /* 0x0000001f0800780c */ /* 0x040fe20003f25270 */
[----:B------:R-:W-:-:S05]  /*1cbb0*/  IMAD.IADD R5, R8, 0x1, R19 ;  /* 0x0000000108057824 */ /* 0x000fca00078e0213 */
[----:B------:R-:W-:-:S13]  /*1cbc0*/  ISETP.GE.OR P0, PT, R5, R0, !P1 ;  /* 0x000000000500720c */ /* 0x000fda0004f06670 */
[----:B------:R-:W-:Y:S05]  /*1cbd0*/  @P0 BRA `(.L_x_744) ;  /* 0x00000000000c0947 */ /* 0x000fea0003800000 */
[----:B0-----:R-:W0:Y:S02]  /*1cbe0*/  LDC.64 R2, c[0x0][0xc58] ;  /* 0x00031600ff027b82 */ /* 0x001e240000000a00 */
[----:B0-----:R-:W-:-:S05]  /*1cbf0*/  IMAD.WIDE R2, R5, 0x4, R2 ;  /* 0x0000000405027825 */ /* 0x001fca00078e0202 */
[----:B------:R1:W5:Y:S02]  /*1cc00*/  LDG.E R17, desc[UR36][R2.64] ;  /* 0x0000002402117981 */ /* 0x000364000c1e1900 */
.L_x_744:
[----:B------:R-:W-:Y:S05]  /*1cc10*/  BSYNC B0 ;  /* 0x0000000000007941 */ /* 0x000fea0003800000 */
.L_x_743:
[----:B------:R-:W-:-:S03]  /*1cc20*/  UMOV UR4, 0xffffffff ;  /* 0xffffffff00047882 */ /* 0x000fc60000000000 */
[----:B------:R-:W-:Y:S05]  /*1cc30*/  BRA.DIV UR4, `(.L_x_745) ;  /* 0x0000001e04507947 */ /* 0x000fea000b800000 */
[----:B-----5:R-:W2:Y:S01]  /*1cc40*/  SHFL.UP PT, R14, R17, 0x1, RZ ;  /* 0x04200000110e7989 */ /* 0x020ea200000e00ff */
[C---:B------:R-:W-:Y:S02]  /*1cc50*/  ISETP.NE.AND P0, PT, R8.reuse, RZ, PT ;  /* 0x000000ff0800720c */ /* 0x040fe40003f05270 */
[----:B------:R-:W-:Y:S02]  /*1cc60*/  ISETP.GE.U32.AND P1, PT, R8, 0x2, PT ;  /* 0x000000020800780c */ /* 0x000fe40003f26070 */
[----:B--2---:R-:W-:Y:S02]  /*1cc70*/  SEL R14, R14, RZ, P0 ;  /* 0x000000ff0e0e7207 */ /* 0x004fe40000000000 */
[----:B------:R-:W-:-:S03]  /*1cc80*/  ISETP.GE.U32.AND P0, PT, R8, 0x4, PT ;  /* 0x000000040800780c */ /* 0x000fc60003f06070 */
[----:B------:R-:W-:-:S05]  /*1cc90*/  IMAD.IADD R13, R17, 0x1, R14 ;  /* 0x00000001110d7824 */ /* 0x000fca00078e020e */
[----:B------:R-:W2:Y:S02]  /*1cca0*/  SHFL.UP PT, R14, R13, 0x2, RZ ;  /* 0x044000000d0e7989 */ /* 0x000ea400000e00ff */
[----:B--2---:R-:W-:Y:S02]  /*1ccb0*/  SEL R14, R14, RZ, P1 ;  /* 0x000000ff0e0e7207 */ /* 0x004fe40000800000 */
[----:B------:R-:W-:Y:S02]  /*1ccc0*/  ISETP.GE.U32.AND P1, PT, R8, 0x8, PT ;  /* 0x000000080800780c */ /* 0x000fe40003f26070 */
[----:B-1----:R-:W-:-:S05]  /*1ccd0*/  IADD3 R3, R13, R14, RZ ;  /* 0x0000000e0d037210 */ /* 0x002fca0007ffe0ff */
[----:B------:R-:W1:Y:S02]  /*1cce0*/  SHFL.UP PT, R14, R3, 0x4, RZ ;  /* 0x04800000030e7989 */ /* 0x000e6400000e00ff */
[----:B-1----:R-:W-:Y:S02]  /*1ccf0*/  SEL R14, R14, RZ, P0 ;  /* 0x000000ff0e0e7207 */ /* 0x002fe40000000000 */
[----:B------:R-:W-:-:S03]  /*1cd00*/  ISETP.GE.U32.AND P0, PT, R8, 0x10, PT ;  /* 0x000000100800780c */ /* 0x000fc60003f06070 */
[----:B------:R-:W-:-:S05]  /*1cd10*/  IMAD.IADD R5, R3, 0x1, R14 ;  /* 0x0000000103057824 */ /* 0x000fca00078e020e */
[----:B------:R-:W1:Y:S02]  /*1cd20*/  SHFL.UP PT, R14, R5, 0x8, RZ ;  /* 0x05000000050e7989 */ /* 0x000e6400000e00ff */
[----:B-1----:R-:W-:-:S04]  /*1cd30*/  SEL R14, R14, RZ, P1 ;  /* 0x000000ff0e0e7207 */ /* 0x002fc80000800000 */
[----:B------:R-:W-:-:S05]  /*1cd40*/  IADD3 R7, R5, R14, RZ ;  /* 0x0000000e05077210 */ /* 0x000fca0007ffe0ff */
[----:B------:R-:W0:Y:S02]  /*1cd50*/  SHFL.UP PT, R14, R7, 0x10, RZ ;  /* 0x06000000070e7989 */ /* 0x000e2400000e00ff */
[----:B0-----:R-:W-:-:S05]  /*1cd60*/  SEL R2, R14, RZ, P0 ;  /* 0x000000ff0e027207 */ /* 0x001fca0000000000 */
[----:B------:R-:W-:-:S05]  /*1cd70*/  IMAD.IADD R2, R7, 0x1, R2 ;  /* 0x0000000107027824 */ /* 0x000fca00078e0202 */
[----:B------:R0:W1:Y:S02]  /*1cd80*/  SHFL.IDX PT, R14, R2, 0x1f, 0x1f ;  /* 0x03e01f00020e7f89 */ /* 0x00006400000e0000 */
.L_x_837:
[----:B------:R-:W-:Y:S02]  /*1cd90*/  ULDC UR4, c[0x0][0xc10] ;  /* 0x0003040000047ab9 */ /* 0x000fe40000000800 */
[----:B------:R-:W-:-:S05]  /*1cda0*/  MOV R16, UR4 ;  /* 0x0000000400107c02 */ /* 0x000fca0008000f00 */
[----:B-1----:R-:W-:-:S04]  /*1cdb0*/  IMAD R3, R14, R16, RZ ;  /* 0x000000100e037224 */ /* 0x002fc800078e02ff */
[----:B------:R-:W-:-:S05]  /*1cdc0*/  IMAD.IADD R6, R3, 0x1, R6 ;  /* 0x0000000103067824 */ /* 0x000fca00078e0206 */
[----:B------:R-:W-:-:S13]  /*1cdd0*/  ISETP.GT.AND P0, PT, R6, R4, PT ;  /* 0x000000040600720c */ /* 0x000fda0003f04270 */
[----:B------:R-:W-:Y:S05]  /*1cde0*/  @!P0 BRA `(.L_x_746) ;  /* 0xfffffffc00508947 */ /* 0x000fea000383ffff */
.L_x_741:
[----:B------:R-:W-:Y:S01]  /*1cdf0*/  IADD3 R6, -R3, R6, RZ ;  /* 0x0000000603067210 */ /* 0x000fe20007ffe1ff */
[----:B------:R-:W-:-:S04]  /*1ce00*/  UMOV UR4, 0xffffffff ;  /* 0xffffffff00047882 */ /* 0x000fc80000000000 */
[----:B------:R-:W-:-:S05]  /*1ce10*/  IMAD R3, R2, R16, R6 ;  /* 0x0000001002037224 */ /* 0x000fca00078e0206 */
[----:B------:R-:W-:Y:S01]  /*1ce20*/  ISETP.GT.AND P6, PT, R3, R4, PT ;  /* 0x000000040300720c */ /* 0x000fe20003fc4270 */
[----:B------:R-:W-:-:S12]  /*1ce30*/  BRA.DIV UR4, `(.L_x_747) ;  /* 0x0000001e04a07947 */ /* 0x000fd8000b800000 */
[----:B------:R-:W-:-:S04]  /*1ce40*/  VOTE.ANY R3, PT, !P6 ;  /* 0x0000000000037806 */ /* 0x000fc800070e0100 */
[----:B------:R-:W1:Y:S02]  /*1ce50*/  POPC R5, R3 ;  /* 0x0000000300057309 */ /* 0x000e640000000000 */
[----:B-1----:R1:W2:Y:S02]  /*1ce60*/  SHFL.IDX PT, R17, R17, R5, 0x1f ;  /* 0x00001f0511117589 */ /* 0x0022a400000e0000 */
.L_x_841:
[----:B------:R-:W-:Y:S01]  /*1ce70*/  ISETP.NE.AND P0, PT, R3, RZ, PT ;  /* 0x000000ff0300720c */ /* 0x000fe20003f05270 */
[----:B------:R-:W-:-:S12]  /*1ce80*/  IMAD.MOV.U32 R14, RZ, RZ, RZ ;  /* 0x000000ffff0e7224 */ /* 0x000fd800078e00ff */
[----:B------:R-:W-:Y:S05]  /*1ce90*/  @!P0 BRA `(.L_x_748) ;  /* 0x0000000000108947 */ /* 0x000fea0003800000 */
[----:B------:R-:W-:Y:S01]  /*1cea0*/  UMOV UR4, 0xffffffff ;  /* 0xffffffff00047882 */ /* 0x000fe20000000000 */
[----:B------:R-:W-:Y:S02]  /*1ceb0*/  IADD3 R12, R5, -0x1, RZ ;  /* 0xffffffff050c7810 */ /* 0x000fe40007ffe0ff */
[----:B------:R-:W-:Y:S05]  /*1cec0*/  BRA.DIV UR4, `(.L_x_749) ;  /* 0x0000001e04c47947 */ /* 0x000fea000b800000 */
[----:B------:R3:W4:Y:S02]  /*1ced0*/  SHFL.IDX PT, R14, R2, R12, 0x1f ;  /* 0x00001f0c020e7589 */ /* 0x00072400000e0000 */
.L_x_748:
[----:B----4-:R-:W-:Y:S01]  /*1cee0*/  IMAD R16, R14, R16, R6 ;  /* 0x000000100e107224 */ /* 0x010fe200078e0206 */
[----:B--2---:R-:W-:Y:S01]  /*1cef0*/  IABS R6, R17 ;  /* 0x0000001100067213 */ /* 0x004fe20000000000 */
[----:B0--3--:R-:W-:Y:S02]  /*1cf00*/  IMAD.MOV.U32 R2, RZ, RZ, RZ ;  /* 0x000000ffff027224 */ /* 0x009fe400078e00ff */
[----:B------:R-:W-:Y:S01]  /*1cf10*/  IMAD.IADD R19, R5, 0x1, R19 ;  /* 0x0000000105137824 */ /* 0x000fe200078e0213 */
[----:B------:R-:W0:Y:S08]  /*1cf20*/  I2F.RP R7, R6 ;  /* 0x0000000600077306 */ /* 0x000e300000209400 */
[----:B0-----:R-:W0:Y:S02]  /*1cf30*/  MUFU.RCP R7, R7 ;  /* 0x0000000700077308 */ /* 0x001e240000001000 */
[----:B0-----:R-:W-:-:S06]  /*1cf40*/  VIADD R8, R7, 0xffffffe ;  /* 0x0ffffffe07087836 */ /* 0x001fcc0000000000 */
[----:B------:R-:W0:Y:S02]  /*1cf50*/  F2I.FTZ.U32.TRUNC.NTZ R3, R8 ;  /* 0x0000000800037305 */ /* 0x000e24000021f000 */
[----:B0-----:R-:W-:-:S05]  /*1cf60*/  IADD3 R9, RZ, -R3, RZ ;  /* 0x80000003ff097210 */ /* 0x001fca0007ffe0ff */
[----:B------:R-:W-:-:S04]  /*1cf70*/  IMAD R9, R9, R6, RZ ;  /* 0x0000000609097224 */ /* 0x000fc800078e02ff */
[----:B------:R-:W-:Y:S01]  /*1cf80*/  IMAD.HI.U32 R3, R3, R9, R2 ;  /* 0x0000000903037227 */ /* 0x000fe200078e0002 */
[----:B------:R-:W-:Y:S02]  /*1cf90*/  IADD3 R2, R4, -R16, RZ ;  /* 0x8000001004027210 */ /* 0x000fe40007ffe0ff */
[----:B------:R-:W-:Y:S02]  /*1cfa0*/  IABS R9, R17 ;  /* 0x0000001100097213 */ /* 0x000fe40000000000 */
[----:B------:R-:W-:-:S03]  /*1cfb0*/  IABS R4, R2 ;  /* 0x0000000200047213 */ /* 0x000fc60000000000 */
[----:B------:R-:W-:Y:S02]  /*1cfc0*/  IMAD.MOV R7, RZ, RZ, -R9 ;  /* 0x000000ffff077224 */ /* 0x000fe400078e0a09 */
[----:B------:R-:W-:-:S04]  /*1cfd0*/  IMAD.HI.U32 R3, R3, R4, RZ ;  /* 0x0000000403037227 */ /* 0x000fc800078e00ff */
[----:B------:R-:W-:Y:S01]  /*1cfe0*/  IMAD R7, R3, R7, R4 ;  /* 0x0000000703077224 */ /* 0x000fe200078e0204 */
[----:B------:R-:W-:-:S04]  /*1cff0*/  LOP3.LUT R4, R2, R17, RZ, 0x3c, !PT ;  /* 0x0000001102047212 */ /* 0x000fc800078e3cff */
[----:B------:R-:W-:-:S13]  /*1d000*/  ISETP.GT.U32.AND P0, PT, R6, R7, PT ;  /* 0x000000070600720c */ /* 0x000fda0003f04070 */
[----:B------:R-:W-:Y:S01]  /*1d010*/  @!P0 IADD3 R7, R7, -R6, RZ ;  /* 0x8000000607078210 */ /* 0x000fe20007ffe0ff */
[----:B------:R-:W-:-:S03]  /*1d020*/  @!P0 VIADD R3, R3, 0x1 ;  /* 0x0000000103038836 */ /* 0x000fc60000000000 */
[----:B------:R-:W-:-:S13]  /*1d030*/  ISETP.GE.U32.AND P0, PT, R7, R6, PT ;  /* 0x000000060700720c */ /* 0x000fda0003f06070 */
        /* <DEDUP_REMOVED lines=9> */
.L_x_742:
[----:B------:R-:W-:Y:S01]  /*1d0d0*/  UMOV UR4, URZ ;  /* 0x0000003f00047c82 */ /* 0x000fe20008000000 */
[----:B------:R-:W-:Y:S01]  /*1d0e0*/  UMOV UR5, URZ ;  /* 0x0000003f00057c82 */ /* 0x000fe20008000000 */
[----:B------:R-:W-:Y:S01]  /*1d0f0*/  ULDC UR6, c[0x0][0xc14] ;  /* 0x0003050000067ab9 */ /* 0x000fe20000000800 */
[----:B------:R-:W-:Y:S01]  /*1d100*/  IMAD.MOV.U32 R16, RZ, RZ, R4 ;  /* 0x000000ffff107224 */ /* 0x000fe200078e0004 */
[----:B------:R-:W-:Y:S01]  /*1d110*/  MOV R17, UR4 ;  /* 0x0000000400117c02 */ /* 0x000fe20008000f00 */
[----:B------:R-:W-:Y:S01]  /*1d120*/  IMAD.U32 R18, RZ, RZ, UR5 ;  /* 0x00000005ff127e24 */ /* 0x000fe2000f8e00ff */
[----:B------:R-:W-:-:S07]  /*1d130*/  MOV R19, UR6 ;  /* 0x0000000600137c02 */ /* 0x000fce0008000f00 */
.L_x_750:
        /* <DEDUP_REMOVED lines=12> */
.L_x_667:
[----:B0-----:R-:W3:Y:S01]  /*1d200*/  LDL.LU R0, [R1+0x30] ;  /* 0x0000300001007983 */ /* 0x001ee20000300800 */
[----:B------:R-:W-:Y:S01]  /*1d210*/  BSSY B0, `(.L_x_752) ;  /* 0x000000b000007945 */ /* 0x000fe20003800000 */
[----:B-1----:R-:W0:Y:S01]  /*1d220*/  S2R R5, SR_CgaCtaId ;  /* 0x0000000000057919 */ /* 0x002e220000008800 */
[----:B---3--:R-:W-:-:S05]  /*1d230*/  VIADD R0, R0, 0x1 ;  /* 0x0000000100007836 */ /* 0x008fca0000000000 */
[----:B--2---:R-:W-:-:S04]  /*1d240*/  LEA.HI R2, R0, R0, RZ, 0x1 ;  /* 0x0000000000027211 */ /* 0x004fc800078f08ff */
[----:B------:R-:W-:-:S04]  /*1d250*/  LOP3.LUT R3, R2, 0xfffffffe, RZ, 0xc0, !PT ;  /* 0xfffffffe02037812 */ /* 0x000fc800078ec0ff */
[----:B------:R-:W-:Y:S02]  /*1d260*/  IADD3 R3, R0, -R3, RZ ;  /* 0x8000000300037210 */ /* 0x000fe40007ffe0ff */
[----:B------:R-:W-:Y:S02]  /*1d270*/  MOV R0, 0x400 ;  /* 0x0000040000007802 */ /* 0x000fe40000000f00 */
[----:B------:R-:W-:Y:S02]  /*1d280*/  SHF.L.U32 R3, R3, 0x1f, RZ ;  /* 0x0000001f03037819 */ /* 0x000fe400000006ff */
[----:B0-----:R-:W-:-:S04]  /*1d290*/  LEA R0, R5, R0, 0x18 ;  /* 0x0000000005007211 */ /* 0x001fc800078ec0ff */
[----:B------:R-:W0:Y:S02]  /*1d2a0*/  SYNCS.PHASECHK.TRANS64.TRYWAIT P0, [R0+URZ+0x34820], R3 ;  /* 0x03482003000075a7 */ /* 0x000e24000800017f */
[----:B0-----:R-:W-:Y:S05]  /*1d2b0*/  @!P0 BRA `(.L_x_753) ;  /* 0x0000001800ec8947 */ /* 0x001fea0003800000 */
.L_x_844:
[----:B------:R-:W-:Y:S05]  /*1d2c0*/  BSYNC B0 ;  /* 0x0000000000007941 */ /* 0x000fea0003800000 */
.L_x_752:
[----:B------:R-:W-:-:S03]  /*1d2d0*/  UMOV UR4, 0xffffffff ;  /* 0xffffffff00047882 */ /* 0x000fc60000000000 */
[----:B------:R-:W-:Y:S05]  /*1d2e0*/  BRA.DIV UR4, `(.L_x_754) ;  /* 0x0000001a04f47947 */ /* 0x000fea000b800000 */
[----:B------:R-:W1:Y:S02]  /*1d2f0*/  S2R R2, SR_TID.X ;  /* 0x0000000000027919 */ /* 0x000e640000002100 */
[----:B-1----:R-:W-:-:S04]  /*1d300*/  SHF.R.U32.HI R2, RZ, 0x5, R2 ;  /* 0x00000005ff027819 */ /* 0x002fc80000011602 */
[----:B------:R-:W-:-:S05]  /*1d310*/  LOP3.LUT R2, R2, 0x3, RZ, 0xc0, !PT ;  /* 0x0000000302027812 */ /* 0x000fca00078ec0ff */
[----:B------:R1:W2:Y:S02]  /*1d320*/  SHFL.IDX PT, R14, R2, RZ, 0x1f ;  /* 0x00001fff020e7589 */ /* 0x0002a400000e0000 */
.L_x_847:
[----:B--2---:R-:W-:-:S13]  /*1d330*/  ISETP.NE.AND P0, PT, R14, RZ, PT ;  /* 0x000000ff0e00720c */ /* 0x004fda0003f05270 */
[----:B------:R-:W-:Y:S05]  /*1d340*/  @P0 BRA `(.L_x_448) ;  /* 0x0000000000940947 */ /* 0x000fea0003800000 */
[----:B------:R-:W-:-:S03]  /*1d350*/  UMOV UR4, 0xffffffff ;  /* 0xffffffff00047882 */ /* 0x000fc60000000000 */
[----:B------:R-:W-:Y:S05]  /*1d360*/  BRA.DIV UR4, `(.L_x_755) ;  /* 0x0000001e04087947 */ /* 0x000fea000b800000 */
[----:B------:R-:W-:-:S13]  /*1d370*/  ELECT P6, URZ, PT ;  /* 0x00000000003f782f */ /* 0x000fda00038c0000 */
.L_x_850:
[----:B------:R-:W-:Y:S05]  /*1d380*/  @!P6 BRA `(.L_x_448) ;  /* 0x000000000084e947 */ /* 0x000fea0003800000 */
[----:B-1----:R-:W2:Y:S02]  /*1d390*/  LDL.LU R2, [R1+0x3c] ;  /* 0x00003c0001027983 */ /* 0x002ea40000300800 */
[----:B--2---:R-:W-:-:S04]  /*1d3a0*/  LOP3.LUT R2, R2, 0x2, RZ, 0xfc, !PT ;  /* 0x0000000202027812 */ /* 0x004fc800078efcff */
[----:B------:R-:W-:-:S13]  /*1d3b0*/  ISETP.NE.AND P2, PT, R2, 0x3, PT ;  /* 0x000000030200780c */ /* 0x000fda0003f45270 */
[----:B------:R-:W-:Y:S05]  /*1d3c0*/  @!P2 BRA `(.L_x_756) ;  /* 0x000000000004a947 */ /* 0x000fea0003800000 */
[----:B------:R-:W-:Y:S01]  /*1d3d0*/  BPT.TRAP 0x1 ;  /* 0x000000040000795c */ /* 0x000fe20000300000 */
.L_x_756:
[----:B0-----:R-:W2:Y:S04]  /*1d3e0*/  LDL R3, [R1] ;  /* 0x0000000001037983 */ /* 0x001ea80000100800 */
[----:B------:R-:W3:Y:S01]  /*1d3f0*/  LDL.LU R7, [R1+0xc] ;  /* 0x00000c0001077983 */ /* 0x000ee20000300800 */
[----:B------:R-:W-:-:S05]  /*1d400*/  VIADD R2, R0, 0x34840 ;  /* 0x0003484000027836 */ /* 0x000fca0000000000 */
[C---:B--2---:R-:W-:Y:S01]  /*1d410*/  LEA R6, R3.reuse, R2, 0x3 ;  /* 0x0000000203067211 */ /* 0x044fe200078e18ff */
[----:B------:R-:W-:Y:S01]  /*1d420*/  VIADD R3, R3, 0x1 ;  /* 0x0000000103037836 */ /* 0x000fe20000000000 */
[----:B---3--:R-:W-:-:S04]  /*1d430*/  SHF.L.U32 R5, R7, 0x1f, RZ ;  /* 0x0000001f07057819 */ /* 0x008fc800000006ff */
[C---:B------:R-:W-:Y:S01]  /*1d440*/  ISETP.NE.AND P1, PT, R3.reuse, 0x2, PT ;  /* 0x000000020300780c */ /* 0x040fe20003f25270 */
[----:B------:R-:W0:Y:S03]  /*1d450*/  SYNCS.PHASECHK.TRANS64.TRYWAIT P0, [R6+URZ], R5 ;  /* 0x00000005060075a7 */ /* 0x000e26000800017f */
[----:B------:R-:W-:Y:S02]  /*1d460*/  SEL R4, RZ, 0x1, P1 ;  /* 0x00000001ff047807 */ /* 0x000fe40000800000 */
[----:B------:R-:W-:Y:S02]  /*1d470*/  SEL R3, R3, RZ, P1 ;  /* 0x000000ff03037207 */ /* 0x000fe40000800000 */
[----:B------:R-:W-:Y:S02]  /*1d480*/  LOP3.LUT R4, R7, R4, RZ, 0x3c, !PT ;  /* 0x0000000407047212 */ /* 0x000fe400078e3cff */
[----:B------:R-:W-:-:S02]  /*1d490*/  LEA R7, R3, R2, 0x3 ;  /* 0x0000000203077211 */ /* 0x000fc400078e18ff */
[----:B------:R-:W-:Y:S01]  /*1d4a0*/  SHF.L.U32 R2, R4, 0x1f, RZ ;  /* 0x0000001f04027819 */ /* 0x000fe200000006ff */
[----:B0-----:R-:W-:Y:S06]  /*1d4b0*/  @!P0 BRA `(.L_x_757) ;  /* 0x0000001800d48947 */ /* 0x001fec0003800000 */
.L_x_851:
[----:B------:R-:W1:Y:S02]  /*1d4c0*/  SYNCS.PHASECHK.TRANS64.TRYWAIT P0, [R7+URZ], R2 ;  /* 0x00000002070075a7 */ /* 0x000e64000800017f */
[----:B-1----:R-:W-:Y:S05]  /*1d4d0*/  @!P0 BRA `(.L_x_758) ;  /* 0x0000001800e08947 */ /* 0x002fea0003800000 */
.L_x_852:
[----:B------:R-:W-:Y:S05]  /*1d4e0*/  @!P2 BRA `(.L_x_759) ;  /* 0x000000000004a947 */ /* 0x000fea0003800000 */
[----:B------:R-:W-:Y:S01]  /*1d4f0*/  BPT.TRAP 0x1 ;  /* 0x000000040000795c */ /* 0x000fe20000300000 */
.L_x_759:
[----:B------:R-:W2:Y:S01]  /*1d500*/  LDL.LU R4, [R1] ;  /* 0x0000000001047983 */ /* 0x000ea20000300800 */
[----:B------:R-:W-:-:S05]  /*1d510*/  VIADD R0, R0, 0x34860 ;  /* 0x0003486000007836 */ /* 0x000fca0000000000 */
[----:B--2---:R-:W-:-:S04]  /*1d520*/  LEA R4, R4, R0, 0x3 ;  /* 0x0000000004047211 */ /* 0x004fc800078e18ff */
[----:B------:R-:W2:Y:S02]  /*1d530*/  SYNCS.PHASECHK.TRANS64.TRYWAIT P0, [R4+URZ], R5 ;  /* 0x00000005040075a7 */ /* 0x000ea4000800017f */
[----:B--2---:R-:W-:Y:S05]  /*1d540*/  @!P0 BRA `(.L_x_760) ;  /* 0x0000001800d88947 */ /* 0x004fea0003800000 */
.L_x_853:
[----:B------:R-:W-:-:S07]  /*1d550*/  IMAD R3, R3, 0x8, R0 ;  /* 0x0000000803037824 */ /* 0x000fce00078e0200 */
.L_x_761:
[----:B---3--:R3:W4:Y:S02]  /*1d560*/  SYNCS.PHASECHK.TRANS64.TRYWAIT P0, [R3+URZ], R2 ;  /* 0x00000002030075a7 */ /* 0x008724000800017f */
[----:B----4-:R-:W-:Y:S05]  /*1d570*/  @!P0 NANOSLEEP.SYNCS 0x989680 ;  /* 0x009896800000895d */ /* 0x010fea0003900000 */
[----:B------:R-:W4:Y:S02]  /*1d580*/  @!P0 SYNCS.PHASECHK.TRANS64 P0, [R3+URZ], R2 ;  /* 0x00000002030085a7 */ /* 0x000f24000800007f */
[----:B----4-:R-:W-:Y:S05]  /*1d590*/  @!P0 BRA `(.L_x_761) ;  /* 0xfffffffc00f08947 */ /* 0x010fea000383ffff */
.L_x_448:
[----:B------:R-:W-:Y:S05]  /*1d5a0*/  BSYNC B7 ;  /* 0x0000000000077941 */ /* 0x000fea0003800000 */
.L_x_445:
[----:B------:R-:W-:Y:S05]  /*1d5b0*/  EXIT ;  /* 0x000000000000794d */ /* 0x000fea0003800000 */
.L_x_466:
[----:B0-----:R0:W1:Y:S02]  /*1d5c0*/  SYNCS.PHASECHK.TRANS64.TRYWAIT P5, [R3+URZ+0x34890], R0 ;  /* 0x03489000030075a7 */ /* 0x00106400080a017f */
[----:B-1----:R-:W-:Y:S05]  /*1d5d0*/  @!P5 NANOSLEEP.SYNCS 0x989680 ;  /* 0x009896800000d95d */ /* 0x002fea0003900000 */
[----:B------:R-:W1:Y:S02]  /*1d5e0*/  @!P5 SYNCS.PHASECHK.TRANS64 P5, [R3+URZ+0x34890], R0 ;  /* 0x034890000300d5a7 */ /* 0x000e6400080a007f */
[----:B-1----:R-:W-:Y:S05]  /*1d5f0*/  @!P5 BRA `(.L_x_466) ;  /* 0xfffffffc00f0d947 */ /* 0x002fea000383ffff */
[----:B------:R-:W-:Y:S05]  /*1d600*/  BRA `(.L_x_762) ;  /* 0xfffffe5c00c87947 */ /* 0x000fea000383ffff */
.L_x_520:
[----:B-1----:R1:W3:Y:S02]  /*1d610*/  SYNCS.PHASECHK.TRANS64.TRYWAIT P5, [R3+URZ+0x34890], R0 ;  /* 0x03489000030075a7 */ /* 0x0022e400080a017f */
[----:B---3--:R-:W-:Y:S05]  /*1d620*/  @!P5 NANOSLEEP.SYNCS 0x989680 ;  /* 0x009896800000d95d */ /* 0x008fea0003900000 */
[----:B------:R-:W3:Y:S02]  /*1d630*/  @!P5 SYNCS.PHASECHK.TRANS64 P5, [R3+URZ+0x34890], R0 ;  /* 0x034890000300d5a7 */ /* 0x000ee400080a007f */
[----:B---3--:R-:W-:Y:S05]  /*1d640*/  @!P5 BRA `(.L_x_520) ;  /* 0xfffffffc00f0d947 */ /* 0x008fea000383ffff */
[----:B------:R-:W-:Y:S05]  /*1d650*/  BRA `(.L_x_763) ;  /* 0xfffffe9000507947 */ /* 0x000fea000383ffff */
.L_x_545:
[----:B0-----:R0:W1:Y:S02]  /*1d660*/  SYNCS.PHASECHK.TRANS64.TRYWAIT P4, [R3+URZ+0x34890], R0 ;  /* 0x03489000030075a7 */ /* 0x001064000808017f */
[----:B-1----:R-:W-:Y:S05]  /*1d670*/  @!P4 NANOSLEEP.SYNCS 0x989680 ;  /* 0x009896800000c95d */ /* 0x002fea0003900000 */
[----:B------:R-:W1:Y:S02]  /*1d680*/  @!P4 SYNCS.PHASECHK.TRANS64 P4, [R3+URZ+0x34890], R0 ;  /* 0x034890000300c5a7 */ /* 0x000e64000808007f */
[----:B-1----:R-:W-:Y:S05]  /*1d690*/  @!P4 BRA `(.L_x_545) ;  /* 0xfffffffc00f0c947 */ /* 0x002fea000383ffff */
[----:B------:R-:W-:Y:S05]  /*1d6a0*/  BRA `(.L_x_764) ;  /* 0xfffffec000307947 */ /* 0x000fea000383ffff */
.L_x_551:
[----:B--2---:R2:W3:Y:S02]  /*1d6b0*/  SYNCS.PHASECHK.TRANS64.TRYWAIT P4, [R3+URZ+0x348b0], R0 ;  /* 0x0348b000030075a7 */ /* 0x0044e4000808017f */
[----:B---3--:R-:W-:Y:S05]  /*1d6c0*/  @!P4 NANOSLEEP.SYNCS 0x989680 ;  /* 0x009896800000c95d */ /* 0x008fea0003900000 */
[----:B------:R-:W3:Y:S02]  /*1d6d0*/  @!P4 SYNCS.PHASECHK.TRANS64 P4, [R3+URZ+0x348b0], R0 ;  /* 0x0348b0000300c5a7 */ /* 0x000ee4000808007f */
[----:B---3--:R-:W-:Y:S05]  /*1d6e0*/  @!P4 BRA `(.L_x_551) ;  /* 0xfffffffc00f0c947 */ /* 0x008fea000383ffff */
[----:B------:R-:W-:Y:S05]  /*1d6f0*/  BRA `(.L_x_765) ;  /* 0xfffffec400307947 */ /* 0x000fea000383ffff */
.L_x_571:
[----:B------:R-:W-:Y:S01]  /*1d700*/  BSSY B1, `(.L_x_766) ;  /* 0x0000008000017945 */ /* 0x000fe20003800000 */
[----:B------:R-:W-:Y:S01]  /*1d710*/  MOV R13, R38 ;  /* 0x00000026000d7202 */ /* 0x000fe20000000f00 */
[----:B------:R-:W-:Y:S01]  /*1d720*/  IMAD.MOV.U32 R12, RZ, RZ, RZ ;  /* 0x000000ffff0c7224 */ /* 0x000fe200078e00ff */
[----:B------:R-:W-:Y:S01]  /*1d730*/  MOV R11, 0x1c1f ;  /* 0x00001c1f000b7802 */ /* 0x000fe20000000f00 */
[----:B------:R-:W-:-:S07]  /*1d740*/  IMAD.MOV.U32 R15, RZ, RZ, -0x1 ;  /* 0xffffffffff0f7424 */ /* 0x000fce00078e00ff */
[----:B------:R-:W-:Y:S05]  /*1d750*/  WARPSYNC.COLLECTIVE R15, `(.L_x_767) ;  /* 0x000000000f087348 */ /* 0x000fea0003c00000 */
[----:B------:R0:W1:Y:S02]  /*1d760*/  SHFL.IDX P6, R14, R13, R12, R11 ;  /* 0x0000000c0d0e7389 */ /* 0x00006400000c000b */
[----:B01----:R-:W-:Y:S01]  /*1d770*/  ENDCOLLECTIVE ;  /* 0x000000000000791b */ /* 0x003fe20003800000 */
.L_x_767:
[----:B------:R-:W-:Y:S05]  /*1d780*/  BSYNC B1 ;  /* 0x0000000000017941 */ /* 0x000fea0003800000 */
.L_x_766:
[----:B------:R-:W-:Y:S05]  /*1d790*/  BRA `(.L_x_768) ;  /* 0xfffffed800587947 */ /* 0x000fea000383ffff */
.L_x_572:
        /* <DEDUP_REMOVED lines=8> */
.L_x_770:
[----:B------:R-:W-:Y:S05]  /*1d820*/  BSYNC B1 ;  /* 0x0000000000017941 */ /* 0x000fea0003800000 */
.L_x_769:
[----:B------:R-:W-:Y:S05]  /*1d830*/  BRA `(.L_x_771) ;  /* 0xfffffed8003c7947 */ /* 0x000fea000383ffff */
.L_x_573:
        /* <DEDUP_REMOVED lines=8> */
.L_x_773:
[----:B------:R-:W-:Y:S05]  /*1d8c0*/  BSYNC B1 ;  /* 0x0000000000017941 */ /* 0x000fea0003800000 */
.L_x_772:
[----:B------:R-:W-:Y:S05]  /*1d8d0*/  BRA `(.L_x_774) ;  /* 0xfffffed800207947 */ /* 0x000fea000383ffff */
.L_x_574:
        /* <DEDUP_REMOVED lines=8> */
.L_x_776:
[----:B------:R-:W-:Y:S05]  /*1d960*/  BSYNC B1 ;  /* 0x0000000000017941 */ /* 0x000fea0003800000 */
.L_x_775:
[----:B------:R-:W-:Y:S05]  /*1d970*/  BRA `(.L_x_777) ;  /* 0xfffffed800047947 */ /* 0x000fea000383ffff */
.L_x_576:
[----:B0-----:R0:W1:Y:S02]  /*1d980*/  SYNCS.PHASECHK.TRANS64.TRYWAIT P1, [R2+URZ+0x34800], R5 ;  /* 0x03480005020075a7 */ /* 0x001064000802017f */
[----:B-1----:R-:W-:Y:S05]  /*1d990*/  @!P1 NANOSLEEP.SYNCS 0x989680 ;  /* 0x009896800000995d */ /* 0x002fea0003900000 */
[----:B------:R-:W1:Y:S02]  /*1d9a0*/  @!P1 SYNCS.PHASECHK.TRANS64 P1, [R2+URZ+0x34800], R5 ;  /* 0x03480005020095a7 */ /* 0x000e64000802007f */
[----:B-1----:R-:W-:Y:S05]  /*1d9b0*/  @!P1 BRA `(.L_x_576) ;  /* 0xfffffffc00f09947 */ /* 0x002fea000383ffff */
[----:B------:R-:W-:Y:S05]  /*1d9c0*/  BRA `(.L_x_778) ;  /* 0xfffffed800407947 */ /* 0x000fea000383ffff */
.L_x_602:
        /* <DEDUP_REMOVED lines=8> */
.L_x_780:
[----:B------:R-:W-:Y:S05]  /*1da50*/  BSYNC B1 ;  /* 0x0000000000017941 */ /* 0x000fea0003800000 */
.L_x_779:
[----:B------:R-:W-:Y:S05]  /*1da60*/  BRA `(.L_x_781) ;  /* 0xfffffefc00b47947 */ /* 0x000fea000383ffff */
.L_x_603:
        /* <DEDUP_REMOVED lines=8> */
.L_x_783:
[----:B------:R-:W-:Y:S05]  /*1daf0*/  BSYNC B1 ;  /* 0x0000000000017941 */ /* 0x000fea0003800000 */
.L_x_782:
[----:B------:R-:W-:Y:S05]  /*1db00*/  BRA `(.L_x_784) ;  /* 0xfffffefc00987947 */ /* 0x000fea000383ffff */
.L_x_604:
        /* <DEDUP_REMOVED lines=8> */
.L_x_786:
[----:B------:R-:W-:Y:S05]  /*1db90*/  BSYNC B1 ;  /* 0x0000000000017941 */ /* 0x000fea0003800000 */
.L_x_785:
[----:B------:R-:W-:Y:S05]  /*1dba0*/  BRA `(.L_x_787) ;  /* 0xfffffefc007c7947 */ /* 0x000fea000383ffff */
.L_x_605:
        /* <DEDUP_REMOVED lines=8> */
.L_x_789:
[----:B------:R-:W-:Y:S05]  /*1dc30*/  BSYNC B1 ;  /* 0x0000000000017941 */ /* 0x000fea0003800000 */
.L_x_788:
[----:B------:R-:W-:Y:S05]  /*1dc40*/  BRA `(.L_x_790) ;  /* 0xfffffefc00607947 */ /* 0x000fea000383ffff */
.L_x_607:
[----:B0-----:R0:W1:Y:S02]  /*1dc50*/  SYNCS.PHASECHK.TRANS64.TRYWAIT P0, [R2+URZ+0x34800], R5 ;  /* 0x03480005020075a7 */ /* 0x001064000800017f */
[----:B-1----:R-:W-:Y:S05]  /*1dc60*/  @!P0 NANOSLEEP.SYNCS 0x989680 ;  /* 0x009896800000895d */ /* 0x002fea0003900000 */
[----:B------:R-:W1:Y:S02]  /*1dc70*/  @!P0 SYNCS.PHASECHK.TRANS64 P0, [R2+URZ+0x34800], R5 ;  /* 0x03480005020085a7 */ /* 0x000e64000800007f */
[----:B-1----:R-:W-:Y:S05]  /*1dc80*/  @!P0 BRA `(.L_x_607) ;  /* 0xfffffffc00f08947 */ /* 0x002fea000383ffff */
[----:B------:R-:W-:Y:S05]  /*1dc90*/  BRA `(.L_x_791) ;  /* 0xfffffefc009c7947 */ /* 0x000fea000383ffff */
.L_x_621:
[----:B-1----:R1:W2:Y:S02]  /*1dca0*/  SYNCS.PHASECHK.TRANS64.TRYWAIT P2, [R4+URZ+0x34830], R3 ;  /* 0x03483003040075a7 */ /* 0x0022a4000804017f */
[----:B--2---:R-:W-:Y:S05]  /*1dcb0*/  @!P2 NANOSLEEP.SYNCS 0x989680 ;  /* 0x009896800000a95d */ /* 0x004fea0003900000 */
[----:B------:R-:W2:Y:S02]  /*1dcc0*/  @!P2 SYNCS.PHASECHK.TRANS64 P2, [R4+URZ+0x34830], R3 ;  /* 0x034830030400a5a7 */ /* 0x000ea4000804007f */
[----:B--2---:R-:W-:Y:S05]  /*1dcd0*/  @!P2 BRA `(.L_x_621) ;  /* 0xfffffffc00f0a947 */ /* 0x004fea000383ffff */
[----:B------:R-:W-:Y:S05]  /*1dce0*/  BRA `(.L_x_620) ;  /* 0xffffff2000887947 */ /* 0x000fea000383ffff */
.L_x_628:
[----:B-1----:R1:W2:Y:S02]  /*1dcf0*/  SYNCS.PHASECHK.TRANS64.TRYWAIT P2, [R21+URZ+0x34830], R0 ;  /* 0x03483000150075a7 */ /* 0x0022a4000804017f */
[----:B--2---:R-:W-:Y:S05]  /*1dd00*/  @!P2 NANOSLEEP.SYNCS 0x989680 ;  /* 0x009896800000a95d */ /* 0x004fea0003900000 */
[----:B------:R-:W2:Y:S02]  /*1dd10*/  @!P2 SYNCS.PHASECHK.TRANS64 P2, [R21+URZ+0x34830], R0 ;  /* 0x034830001500a5a7 */ /* 0x000ea4000804007f */
[----:B--2---:R-:W-:Y:S05]  /*1dd20*/  @!P2 BRA `(.L_x_628) ;  /* 0xfffffffc00f0a947 */ /* 0x004fea000383ffff */
[----:B------:R-:W-:Y:S05]  /*1dd30*/  BRA `(.L_x_627) ;  /* 0xffffff4c00147947 */ /* 0x000fea000383ffff */
.L_x_633:
[----:B---3--:R3:W4:Y:S02]  /*1dd40*/  SYNCS.PHASECHK.TRANS64.TRYWAIT P2, [R202+URZ+0x34850], R3 ;  /* 0x03485003ca0075a7 */ /* 0x008724000804017f */
[----:B----4-:R-:W-:Y:S05]  /*1dd50*/  @!P2 NANOSLEEP.SYNCS 0x989680 ;  /* 0x009896800000a95d */ /* 0x010fea0003900000 */
[----:B------:R-:W4:Y:S02]  /*1dd60*/  @!P2 SYNCS.PHASECHK.TRANS64 P2, [R202+URZ+0x34850], R3 ;  /* 0x03485003ca00a5a7 */ /* 0x000f24000804007f */
[----:B----4-:R-:W-:Y:S05]  /*1dd70*/  @!P2 BRA `(.L_x_633) ;  /* 0xfffffffc00f0a947 */ /* 0x010fea000383ffff */
[----:B------:R-:W-:Y:S05]  /*1dd80*/  BRA `(.L_x_632) ;  /* 0xffffff5400f47947 */ /* 0x000fea000383ffff */
.L_x_639:
[----:B-1----:R1:W2:Y:S02]  /*1dd90*/  SYNCS.PHASECHK.TRANS64.TRYWAIT P0, [R13+URZ+0x34850], R4 ;  /* 0x034850040d0075a7 */ /* 0x0022a4000800017f */
[----:B--2---:R-:W-:Y:S05]  /*1dda0*/  @!P0 NANOSLEEP.SYNCS 0x989680 ;  /* 0x009896800000895d */ /* 0x004fea0003900000 */
[----:B------:R-:W2:Y:S02]  /*1ddb0*/  @!P0 SYNCS.PHASECHK.TRANS64 P0, [R13+URZ+0x34850], R4 ;  /* 0x034850040d0085a7 */ /* 0x000ea4000800007f */
[----:B--2---:R-:W-:Y:S05]  /*1ddc0*/  @!P0 BRA `(.L_x_639) ;  /* 0xfffffffc00f08947 */ /* 0x004fea000383ffff */
[----:B------:R-:W-:Y:S05]  /*1ddd0*/  BRA `(.L_x_638) ;  /* 0xffffff7400147947 */ /* 0x000fea000383ffff */
.L_x_671:
[----:B------:R-:W0:Y:S01]  /*1dde0*/  S2R R9, SR_TID.X ;  /* 0x0000000000097919 */ /* 0x000e220000002100 */
[----:B------:R-:W-:Y:S01]  /*1ddf0*/  BSSY B1, `(.L_x_792) ;  /* 0x000000a000017945 */ /* 0x000fe20003800000 */
[----:B------:R-:W-:Y:S01]  /*1de00*/  IMAD.MOV.U32 R12, RZ, RZ, RZ ;  /* 0x000000ffff0c7224 */ /* 0x000fe200078e00ff */
[----:B------:R-:W-:Y:S01]  /*1de10*/  MOV R11, 0x1f ;  /* 0x0000001f000b7802 */ /* 0x000fe20000000f00 */
[----:B------:R-:W-:Y:S01]  /*1de20*/  IMAD.MOV.U32 R15, RZ, RZ, -0x1 ;  /* 0xffffffffff0f7424 */ /* 0x000fe200078e00ff */
[----:B0-----:R-:W-:-:S04]  /*1de30*/  SHF.R.U32.HI R9, RZ, 0x5, R9 ;  /* 0x00000005ff097819 */ /* 0x001fc80000011609 */
[----:B------:R-:W-:-:S04]  /*1de40*/  LOP3.LUT R9, R9, 0x3, RZ, 0xc0, !PT ;  /* 0x0000000309097812 */ /* 0x000fc800078ec0ff */
[----:B------:R-:W-:-:S07]  /*1de50*/  MOV R13, R9 ;  /* 0x00000009000d7202 */ /* 0x000fce0000000f00 */
[----:B-----5:R-:W-:Y:S05]  /*1de60*/  WARPSYNC.COLLECTIVE R15, `(.L_x_793) ;  /* 0x000000000f087348 */ /* 0x020fea0003c00000 */
[----:B------:R0:W1:Y:S02]  /*1de70*/  SHFL.IDX P6, R14, R13, R12, R11 ;  /* 0x0000000c0d0e7389 */ /* 0x00006400000c000b */
[----:B01---5:R-:W-:Y:S01]  /*1de80*/  ENDCOLLECTIVE ;  /* 0x000000000000791b */ /* 0x023fe20003800000 */
.L_x_793:
[----:B------:R-:W-:Y:S05]  /*1de90*/  BSYNC B1 ;  /* 0x0000000000017941 */ /* 0x000fea0003800000 */
.L_x_792:
[----:B------:R-:W-:Y:S05]  /*1dea0*/  BRA `(.L_x_794) ;  /* 0xffffffa800ec7947 */ /* 0x000fea000383ffff */
.L_x_672:
[----:B------:R-:W-:Y:S01]  /*1deb0*/  BSSY B1, `(.L_x_795) ;  /* 0x0000006000017945 */ /* 0x000fe20003800000 */
[----:B------:R-:W-:-:S07]  /*1dec0*/  MOV R15, 0xffffffff ;  /* 0xffffffff000f7802 */ /* 0x000fce0000000f00 */
[----:B-----5:R-:W-:Y:S05]  /*1ded0*/  WARPSYNC.COLLECTIVE R15, `(.L_x_796) ;  /* 0x000000000f0c7348 */ /* 0x020fea0003c00000 */
[----:B------:R-:W-:Y:S02]  /*1dee0*/  ELECT P6, UR62, PT ;  /* 0x00000000003e782f */ /* 0x000fe400038c0000 */
[----:B------:R-:W-:Y:S01]  /*1def0*/  MOV R14, UR62 ;  /* 0x0000003e000e7c02 */ /* 0x000fe20008000f00 */
[----:B-----5:R-:W-:Y:S10]  /*1df00*/  ENDCOLLECTIVE ;  /* 0x000000000000791b */ /* 0x020ff40003800000 */
.L_x_796:
[----:B------:R-:W-:Y:S05]  /*1df10*/  BSYNC B1 ;  /* 0x0000000000017941 */ /* 0x000fea0003800000 */
.L_x_795:
[----:B------:R-:W-:Y:S05]  /*1df20*/  BRA `(.L_x_797) ;  /* 0xffffffa800d87947 */ /* 0x000fea000383ffff */
.L_x_674:
[----:B0-----:R0:W1:Y:S02]  /*1df30*/  SYNCS.PHASECHK.TRANS64.TRYWAIT P0, [R5+URZ+0x34820], R6 ;  /* 0x03482006050075a7 */ /* 0x001064000800017f */
[----:B-1----:R-:W-:Y:S05]  /*1df40*/  @!P0 NANOSLEEP.SYNCS 0x989680 ;  /* 0x009896800000895d */ /* 0x002fea0003900000 */
[----:B------:R-:W1:Y:S02]  /*1df50*/  @!P0 SYNCS.PHASECHK.TRANS64 P0, [R5+URZ+0x34820], R6 ;  /* 0x03482006050085a7 */ /* 0x000e64000800007f */
[----:B-1----:R-:W-:Y:S05]  /*1df60*/  @!P0 BRA `(.L_x_674) ;  /* 0xfffffffc00f08947 */ /* 0x002fea000383ffff */
[----:B------:R-:W-:Y:S05]  /*1df70*/  BRA `(.L_x_798) ;  /* 0xffffffa800f47947 */ /* 0x000fea000383ffff */
.L_x_677:
[----:B0-----:R0:W1:Y:S02]  /*1df80*/  SYNCS.PHASECHK.TRANS64.TRYWAIT P0, [R6+URZ+0x348a0], R9 ;  /* 0x0348a009060075a7 */ /* 0x001064000800017f */
[----:B-1----:R-:W-:Y:S05]  /*1df90*/  @!P0 NANOSLEEP.SYNCS 0x989680 ;  /* 0x009896800000895d */ /* 0x002fea0003900000 */
[----:B------:R-:W1:Y:S02]  /*1dfa0*/  @!P0 SYNCS.PHASECHK.TRANS64 P0, [R6+URZ+0x348a0], R9 ;  /* 0x0348a009060085a7 */ /* 0x000e64000800007f */
[----:B-1----:R-:W-:Y:S05]  /*1dfb0*/  @!P0 BRA `(.L_x_677) ;  /* 0xfffffffc00f08947 */ /* 0x002fea000383ffff */
[----:B------:R-:W-:Y:S05]  /*1dfc0*/  BRA `(.L_x_799) ;  /* 0xffffffac00047947 */ /* 0x000fea000383ffff */
.L_x_679:
[----:B-1----:R1:W2:Y:S02]  /*1dfd0*/  SYNCS.PHASECHK.TRANS64.TRYWAIT P0, [R6+URZ+0x348c0], R9 ;  /* 0x0348c009060075a7 */ /* 0x0022a4000800017f */
[----:B--2---:R-:W-:Y:S05]  /*1dfe0*/  @!P0 NANOSLEEP.SYNCS 0x989680 ;  /* 0x009896800000895d */ /* 0x004fea0003900000 */
[----:B------:R-:W2:Y:S02]  /*1dff0*/  @!P0 SYNCS.PHASECHK.TRANS64 P0, [R6+URZ+0x348c0], R9 ;  /* 0x0348c009060085a7 */ /* 0x000ea4000800007f */
[----:B--2---:R-:W-:Y:S05]  /*1e000*/  @!P0 BRA `(.L_x_679) ;  /* 0xfffffffc00f08947 */ /* 0x004fea000383ffff */
[----:B------:R-:W-:Y:S05]  /*1e010*/  BRA `(.L_x_800) ;  /* 0xffffffac00947947 */ /* 0x000fea000383ffff */
.L_x_683:
[----:B0-----:R0:W1:Y:S02]  /*1e020*/  SYNCS.PHASECHK.TRANS64.TRYWAIT P0, [R7+URZ+0x348a0], R8 ;  /* 0x0348a008070075a7 */ /* 0x001064000800017f */
[----:B-1----:R-:W-:Y:S05]  /*1e030*/  @!P0 NANOSLEEP.SYNCS 0x989680 ;  /* 0x009896800000895d */ /* 0x002fea0003900000 */
[----:B------:R-:W1:Y:S02]  /*1e040*/  @!P0 SYNCS.PHASECHK.TRANS64 P0, [R7+URZ+0x348a0], R8 ;  /* 0x0348a008070085a7 */ /* 0x000e64000800007f */
[----:B-1----:R-:W-:Y:S05]  /*1e050*/  @!P0 BRA `(.L_x_683) ;  /* 0xfffffffc00f08947 */ /* 0x002fea000383ffff */
[----:B------:R-:W-:Y:S05]  /*1e060*/  BRA `(.L_x_801) ;  /* 0xffffffb000707947 */ /* 0x000fea000383ffff */
.L_x_685:
[----:B-1----:R1:W2:Y:S02]  /*1e070*/  SYNCS.PHASECHK.TRANS64.TRYWAIT P1, [R7+URZ+0x348c0], R8 ;  /* 0x0348c008070075a7 */ /* 0x0022a4000802017f */
[----:B--2---:R-:W-:Y:S05]  /*1e080*/  @!P1 NANOSLEEP.SYNCS 0x989680 ;  /* 0x009896800000995d */ /* 0x004fea0003900000 */
[----:B------:R-:W2:Y:S02]  /*1e090*/  @!P1 SYNCS.PHASECHK.TRANS64 P1, [R7+URZ+0x348c0], R8 ;  /* 0x0348c008070095a7 */ /* 0x000ea4000802007f */
[----:B--2---:R-:W-:Y:S05]  /*1e0a0*/  @!P1 BRA `(.L_x_685) ;  /* 0xfffffffc00f09947 */ /* 0x004fea000383ffff */
[----:B------:R-:W-:Y:S05]  /*1e0b0*/  BRA `(.L_x_802) ;  /* 0xffffffb000f87947 */ /* 0x000fea000383ffff */
.L_x_697:
[----:B------:R-:W0:Y:S01]  /*1e0c0*/  S2R R3, SR_TID.X ;  /* 0x0000000000037919 */ /* 0x000e220000002100 */
[----:B------:R-:W-:Y:S01]  /*1e0d0*/  BSSY B0, `(.L_x_803) ;  /* 0x000000a000007945 */ /* 0x000fe20003800000 */
[----:B------:R-:W-:Y:S01]  /*1e0e0*/  MOV R12, RZ ;  /* 0x000000ff000c7202 */ /* 0x000fe20000000f00 */
[----:B------:R-:W-:Y:S01]  /*1e0f0*/  IMAD.MOV.U32 R11, RZ, RZ, 0x1f ;  /* 0x0000001fff0b7424 */ /* 0x000fe200078e00ff */
[----:B------:R-:W-:Y:S02]  /*1e100*/  MOV R15, 0xffffffff ;  /* 0xffffffff000f7802 */ /* 0x000fe40000000f00 */
[----:B0-----:R-:W-:-:S04]  /*1e110*/  SHF.R.U32.HI R3, RZ, 0x5, R3 ;  /* 0x00000005ff037819 */ /* 0x001fc80000011603 */
[----:B------:R-:W-:-:S05]  /*1e120*/  LOP3.LUT R3, R3, 0x3, RZ, 0xc0, !PT ;  /* 0x0000000303037812 */ /* 0x000fca00078ec0ff */
[----:B------:R-:W-:-:S07]  /*1e130*/  IMAD.MOV.U32 R13, RZ, RZ, R3 ;  /* 0x000000ffff0d7224 */ /* 0x000fce00078e0003 */
[----:B------:R-:W-:Y:S05]  /*1e140*/  WARPSYNC.COLLECTIVE R15, `(.L_x_804) ;  /* 0x000000000f087348 */ /* 0x000fea0003c00000 */
[----:B------:R0:W1:Y:S02]  /*1e150*/  SHFL.IDX P6, R14, R13, R12, R11 ;  /* 0x0000000c0d0e7389 */ /* 0x00006400000c000b */
[----:B01----:R-:W-:Y:S01]  /*1e160*/  ENDCOLLECTIVE ;  /* 0x000000000000791b */ /* 0x003fe20003800000 */
.L_x_804:
[----:B------:R-:W-:Y:S05]  /*1e170*/  BSYNC B0 ;  /* 0x0000000000007941 */ /* 0x000fea0003800000 */
.L_x_803:
[----:B------:R-:W-:Y:S05]  /*1e180*/  BRA `(.L_x_805) ;  /* 0xffffffbc00f87947 */ /* 0x000fea000383ffff */
.L_x_698:
[----:B------:R-:W-:Y:S01]  /*1e190*/  BSSY B0, `(.L_x_806) ;  /* 0x0000006000007945 */ /* 0x000fe20003800000 */
[----:B------:R-:W-:-:S07]  /*1e1a0*/  IMAD.MOV.U32 R15, RZ, RZ, -0x1 ;  /* 0xffffffffff0f7424 */ /* 0x000fce00078e00ff */
[----:B------:R-:W-:Y:S05]  /*1e1b0*/  WARPSYNC.COLLECTIVE R15, `(.L_x_807) ;  /* 0x000000000f0c7348 */ /* 0x000fea0003c00000 */
[----:B------:R-:W-:Y:S02]  /*1e1c0*/  ELECT P6, UR62, PT ;  /* 0x00000000003e782f */ /* 0x000fe400038c0000 */
[----:B------:R-:W-:Y:S01]  /*1e1d0*/  MOV R14, UR62 ;  /* 0x0000003e000e7c02 */ /* 0x000fe20008000f00 */
[----:B------:R-:W-:Y:S10]  /*1e1e0*/  ENDCOLLECTIVE ;  /* 0x000000000000791b */ /* 0x000ff40003800000 */
.L_x_807:
[----:B------:R-:W-:Y:S05]  /*1e1f0*/  BSYNC B0 ;  /* 0x0000000000007941 */ /* 0x000fea0003800000 */
.L_x_806:
[----:B------:R-:W-:Y:S05]  /*1e200*/  BRA `(.L_x_808) ;  /* 0xffffffbc00f07947 */ /* 0x000fea000383ffff */
.L_x_701:
[----:B0-----:R0:W1:Y:S02]  /*1e210*/  SYNCS.PHASECHK.TRANS64.TRYWAIT P0, [R6+URZ+0x34840], R7 ;  /* 0x03484007060075a7 */ /* 0x001064000800017f */
[----:B-1----:R-:W-:Y:S05]  /*1e220*/  @!P0 NANOSLEEP.SYNCS 0x989680 ;  /* 0x009896800000895d */ /* 0x002fea0003900000 */
[----:B------:R-:W1:Y:S02]  /*1e230*/  @!P0 SYNCS.PHASECHK.TRANS64 P0, [R6+URZ+0x34840], R7 ;  /* 0x03484007060085a7 */ /* 0x000e64000800007f */
[----:B-1----:R-:W-:Y:S05]  /*1e240*/  @!P0 BRA `(.L_x_701) ;  /* 0xfffffffc00f08947 */ /* 0x002fea000383ffff */
[----:B------:R-:W-:Y:S05]  /*1e250*/  BRA `(.L_x_809) ;  /* 0xffffffc000607947 */ /* 0x000fea000383ffff */
.L_x_704:
        /* <DEDUP_REMOVED lines=8> */
.L_x_712:
[----:B0-----:R0:W1:Y:S02]  /*1e2e0*/  SYNCS.PHASECHK.TRANS64.TRYWAIT P0, [R8+URZ+0x34840], R9 ;  /* 0x03484009080075a7 */ /* 0x001064000800017f */
[----:B-1----:R-:W-:Y:S05]  /*1e2f0*/  @!P0 NANOSLEEP.SYNCS 0x989680 ;  /* 0x009896800000895d */ /* 0x002fea0003900000 */
[----:B------:R-:W1:Y:S02]  /*1e300*/  @!P0 SYNCS.PHASECHK.TRANS64 P0, [R8+URZ+0x34840], R9 ;  /* 0x03484009080085a7 */ /* 0x000e64000800007f */
[----:B-1----:R-:W-:Y:S05]  /*1e310*/  @!P0 BRA `(.L_x_712) ;  /* 0xfffffffc00f08947 */ /* 0x002fea000383ffff */
[----:B------:R-:W-:Y:S05]  /*1e320*/  BRA `(.L_x_811) ;  /* 0xffffffc800707947 */ /* 0x000fea000383ffff */
.L_x_714:
[----:B0-----:R0:W1:Y:S02]  /*1e330*/  SYNCS.PHASECHK.TRANS64.TRYWAIT P0, [R9+URZ+0x60], R8 ;  /* 0x00006008090075a7 */ /* 0x001064000800017f */
[----:B-1----:R-:W-:Y:S05]  /*1e340*/  @!P0 NANOSLEEP.SYNCS 0x989680 ;  /* 0x009896800000895d */ /* 0x002fea0003900000 */
[----:B------:R-:W1:Y:S02]  /*1e350*/  @!P0 SYNCS.PHASECHK.TRANS64 P0, [R9+URZ+0x60], R8 ;  /* 0x00006008090085a7 */ /* 0x000e64000800007f */
[----:B-1----:R-:W-:Y:S05]  /*1e360*/  @!P0 BRA `(.L_x_714) ;  /* 0xfffffffc00f08947 */ /* 0x002fea000383ffff */
[----:B------:R-:W-:Y:S05]  /*1e370*/  BRA `(.L_x_812) ;  /* 0xffffffcc001c7947 */ /* 0x000fea000383ffff */
.L_x_719:
[----:B-1----:R1:W2:Y:S02]  /*1e380*/  SYNCS.PHASECHK.TRANS64.TRYWAIT P0, [R2+URZ+0x34840], R3 ;  /* 0x03484003020075a7 */ /* 0x0022a4000800017f */
[----:B--2---:R-:W-:Y:S05]  /*1e390*/  @!P0 NANOSLEEP.SYNCS 0x989680 ;  /* 0x009896800000895d */ /* 0x004fea0003900000 */
[----:B------:R-:W2:Y:S02]  /*1e3a0*/  @!P0 SYNCS.PHASECHK.TRANS64 P0, [R2+URZ+0x34840], R3 ;  /* 0x03484003020085a7 */ /* 0x000ea4000800007f */
[----:B--2---:R-:W-:Y:S05]  /*1e3b0*/  @!P0 BRA `(.L_x_719) ;  /* 0xfffffffc00f08947 */ /* 0x004fea000383ffff */
[----:B------:R-:W-:Y:S05]  /*1e3c0*/  BRA `(.L_x_813) ;  /* 0xffffffd0007c7947 */ /* 0x000fea000383ffff */
.L_x_721:
[----:B0-----:R0:W1:Y:S02]  /*1e3d0*/  SYNCS.PHASECHK.TRANS64.TRYWAIT P1, [R3+URZ+0x60], R2 ;  /* 0x00006002030075a7 */ /* 0x001064000802017f */
[----:B-1----:R-:W-:Y:S05]  /*1e3e0*/  @!P1 NANOSLEEP.SYNCS 0x989680 ;  /* 0x009896800000995d */ /* 0x002fea0003900000 */
[----:B------:R-:W1:Y:S02]  /*1e3f0*/  @!P1 SYNCS.PHASECHK.TRANS64 P1, [R3+URZ+0x60], R2 ;  /* 0x00006002030095a7 */ /* 0x000e64000802007f */
[----:B-1----:R-:W-:Y:S05]  /*1e400*/  @!P1 BRA `(.L_x_721) ;  /* 0xfffffffc00f09947 */ /* 0x002fea000383ffff */
[----:B------:R-:W-:Y:S05]  /*1e410*/  BRA `(.L_x_814) ;  /* 0xffffffd400287947 */ /* 0x000fea000383ffff */
.L_x_726:
[----:B--2---:R2:W3:Y:S02]  /*1e420*/  SYNCS.PHASECHK.TRANS64.TRYWAIT P0, [R2+URZ+0x34840], R3 ;  /* 0x03484003020075a7 */ /* 0x0044e4000800017f */
[----:B---3--:R-:W-:Y:S05]  /*1e430*/  @!P0 NANOSLEEP.SYNCS 0x989680 ;  /* 0x009896800000895d */ /* 0x008fea0003900000 */
[----:B------:R-:W3:Y:S02]  /*1e440*/  @!P0 SYNCS.PHASECHK.TRANS64 P0, [R2+URZ+0x34840], R3 ;  /* 0x03484003020085a7 */ /* 0x000ee4000800007f */
[----:B---3--:R-:W-:Y:S05]  /*1e450*/  @!P0 BRA `(.L_x_726) ;  /* 0xfffffffc00f08947 */ /* 0x008fea000383ffff */
[----:B------:R-:W-:Y:S05]  /*1e460*/  BRA `(.L_x_815) ;  /* 0xffffffd800487947 */ /* 0x000fea000383ffff */
.L_x_728:
[----:B0-----:R0:W1:Y:S02]  /*1e470*/  SYNCS.PHASECHK.TRANS64.TRYWAIT P1, [R2+URZ+0x60], R8 ;  /* 0x00006008020075a7 */ /* 0x001064000802017f */
[----:B-1----:R-:W-:Y:S05]  /*1e480*/  @!P1 NANOSLEEP.SYNCS 0x989680 ;  /* 0x009896800000995d */ /* 0x002fea0003900000 */
[----:B------:R-:W1:Y:S02]  /*1e490*/  @!P1 SYNCS.PHASECHK.TRANS64 P1, [R2+URZ+0x60], R8 ;  /* 0x00006008020095a7 */ /* 0x000e64000802007f */
[----:B-1----:R-:W-:Y:S05]  /*1e4a0*/  @!P1 BRA `(.L_x_728) ;  /* 0xfffffffc00f09947 */ /* 0x002fea000383ffff */
[----:B------:R-:W-:Y:S05]  /*1e4b0*/  BRA `(.L_x_816) ;  /* 0xffffffd800f87947 */ /* 0x000fea000383ffff */
.L_x_735:
[----:B-1----:R1:W2:Y:S02]  /*1e4c0*/  SYNCS.PHASECHK.TRANS64.TRYWAIT P0, [R3+URZ+0x34860], R0 ;  /* 0x03486000030075a7 */ /* 0x0022a4000800017f */
[----:B--2---:R-:W-:Y:S05]  /*1e4d0*/  @!P0 NANOSLEEP.SYNCS 0x989680 ;  /* 0x009896800000895d */ /* 0x004fea0003900000 */
[----:B------:R-:W2:Y:S02]  /*1e4e0*/  @!P0 SYNCS.PHASECHK.TRANS64 P0, [R3+URZ+0x34860], R0 ;  /* 0x03486000030085a7 */ /* 0x000ea4000800007f */
[----:B--2---:R-:W-:Y:S05]  /*1e4f0*/  @!P0 BRA `(.L_x_735) ;  /* 0xfffffffc00f08947 */ /* 0x004fea000383ffff */
[----:B------:R-:W-:Y:S05]  /*1e500*/  BRA `(.L_x_817) ;  /* 0xffffffe000007947 */ /* 0x000fea000383ffff */
.L_x_737:
[----:B------:R-:W-:Y:S01]  /*1e510*/  BSSY B0, `(.L_x_818) ;  /* 0x0000008000007945 */ /* 0x000fe20003800000 */
[----:B0-----:R-:W-:Y:S01]  /*1e520*/  MOV R13, R16 ;  /* 0x00000010000d7202 */ /* 0x001fe20000000f00 */
[----:B------:R-:W-:Y:S01]  /*1e530*/  IMAD.MOV.U32 R12, RZ, RZ, RZ ;  /* 0x000000ffff0c7224 */ /* 0x000fe200078e00ff */
[----:B------:R-:W-:Y:S01]  /*1e540*/  MOV R11, 0x1f ;  /* 0x0000001f000b7802 */ /* 0x000fe20000000f00 */
[----:B------:R-:W-:-:S07]  /*1e550*/  IMAD.MOV.U32 R15, RZ, RZ, -0x1 ;  /* 0xffffffffff0f7424 */ /* 0x000fce00078e00ff */
[----:B-1---5:R-:W-:Y:S05]  /*1e560*/  WARPSYNC.COLLECTIVE R15, `(.L_x_819) ;  /* 0x000000000f087348 */ /* 0x022fea0003c00000 */
[----:B------:R0:W2:Y:S02]  /*1e570*/  SHFL.IDX P6, R14, R13, R12, R11 ;  /* 0x0000000c0d0e7389 */ /* 0x0000a400000c000b */
[----:B012--5:R-:W-:Y:S01]  /*1e580*/  ENDCOLLECTIVE ;  /* 0x000000000000791b */ /* 0x027fe20003800000 */
.L_x_819:
[----:B------:R-:W-:Y:S05]  /*1e590*/  BSYNC B0 ;  /* 0x0000000000007941 */ /* 0x000fea0003800000 */
.L_x_818:
[----:B------:R-:W-:Y:S01]  /*1e5a0*/  IMAD.MOV.U32 R13, RZ, RZ, R16 ;  /* 0x000000ffff0d7224 */ /* 0x000fe200078e0010 */
[----:B------:R-:W-:Y:S01]  /*1e5b0*/  MOV R12, 0x1 ;  /* 0x00000001000c7802 */ /* 0x000fe20000000f00 */
[----:B------:R-:W-:Y:S01]  /*1e5c0*/  IMAD.MOV.U32 R11, RZ, RZ, 0x1f ;  /* 0x0000001fff0b7424 */ /* 0x000fe200078e00ff */
[----:B------:R-:W-:Y:S02]  /*1e5d0*/  MOV R15, 0xffffffff ;  /* 0xffffffff000f7802 */ /* 0x000fe40000000f00 */
[----:B------:R-:W-:-:S07]  /*1e5e0*/  MOV R4, R14 ;  /* 0x0000000e00047202 */ /* 0x000fce0000000f00 */
[----:B------:R-:W-:Y:S05]  /*1e5f0*/  WARPSYNC.COLLECTIVE R15, `(.L_x_820) ;  /* 0x000000000f087348 */ /* 0x000fea0003c00000 */
[----:B------:R0:W1:Y:S02]  /*1e600*/  SHFL.IDX P6, R14, R13, R12, R11 ;  /* 0x0000000c0d0e7389 */ /* 0x00006400000c000b */
[----:B01----:R-:W-:Y:S01]  /*1e610*/  ENDCOLLECTIVE ;  /* 0x000000000000791b */ /* 0x003fe20003800000 */
.L_x_820:
[----:B------:R-:W-:Y:S01]  /*1e620*/  IMAD.MOV.U32 R6, RZ, RZ, R14 ;  /* 0x000000ffff067224 */ /* 0x000fe200078e000e */
[----:B------:R-:W-:Y:S06]  /*1e630*/  BRA `(.L_x_821) ;  /* 0xffffffe0008c7947 */ /* 0x000fec000383ffff */
.L_x_740:
[----:B------:R-:W-:Y:S01]  /*1e640*/  BSSY B0, `(.L_x_822) ;  /* 0x0000008000007945 */ /* 0x000fe20003800000 */
[----:B-----5:R-:W-:Y:S01]  /*1e650*/  MOV R13, R17 ;  /* 0x00000011000d7202 */ /* 0x020fe20000000f00 */
[----:B------:R-:W-:Y:S01]  /*1e660*/  IMAD.MOV.U32 R12, RZ, RZ, 0x1 ;  /* 0x00000001ff0c7424 */ /* 0x000fe200078e00ff */
[----:B------:R-:W-:Y:S01]  /*1e670*/  MOV R11, RZ ;  /* 0x000000ff000b7202 */ /* 0x000fe20000000f00 */
[----:B------:R-:W-:-:S07]  /*1e680*/  IMAD.MOV.U32 R15, RZ, RZ, -0x1 ;  /* 0xffffffffff0f7424 */ /* 0x000fce00078e00ff */
[----:B0-234-:R-:W-:Y:S05]  /*1e690*/  WARPSYNC.COLLECTIVE R15, `(.L_x_823) ;  /* 0x000000000f087348 */ /* 0x01dfea0003c00000 */
[----:B------:R1:W0:Y:S02]  /*1e6a0*/  SHFL.UP P6, R14, R13, R12, R11 ;  /* 0x0400000c0d0e7389 */ /* 0x00022400000c000b */
[----:B01234-:R-:W-:Y:S01]  /*1e6b0*/  ENDCOLLECTIVE ;  /* 0x000000000000791b */ /* 0x01ffe20003800000 */
.L_x_823:
[----:B------:R-:W-:Y:S05]  /*1e6c0*/  BSYNC B0 ;  /* 0x0000000000007941 */ /* 0x000fea0003800000 */
.L_x_822:
[----:B------:R-:W-:Y:S01]  /*1e6d0*/  ISETP.NE.AND P0, PT, R8, RZ, PT ;  /* 0x000000ff0800720c */ /* 0x000fe20003f05270 */
[----:B------:R-:W-:Y:S01]  /*1e6e0*/  IMAD.MOV.U32 R12, RZ, RZ, 0x2 ;  /* 0x00000002ff0c7424 */ /* 0x000fe200078e00ff */
[----:B------:R-:W-:Y:S01]  /*1e6f0*/  MOV R11, RZ ;  /* 0x000000ff000b7202 */ /* 0x000fe20000000f00 */
[----:B------:R-:W-:Y:S01]  /*1e700*/  IMAD.MOV.U32 R15, RZ, RZ, -0x1 ;  /* 0xffffffffff0f7424 */ /* 0x000fe200078e00ff */
[----:B------:R-:W-:Y:S02]  /*1e710*/  SEL R14, R14, RZ, P0 ;  /* 0x000000ff0e0e7207 */ /* 0x000fe40000000000 */
[----:B------:R-:W-:Y:S02]  /*1e720*/  ISETP.GE.U32.AND P0, PT, R8, 0x2, PT ;  /* 0x000000020800780c */ /* 0x000fe40003f06070 */
[----:B------:R-:W-:-:S11]  /*1e730*/  IADD3 R13, R17, R14, RZ ;  /* 0x0000000e110d7210 */ /* 0x000fd60007ffe0ff */
[----:B------:R-:W-:Y:S05]  /*1e740*/  WARPSYNC.COLLECTIVE R15, `(.L_x_824) ;  /* 0x000000000f087348 */ /* 0x000fea0003c00000 */
[----:B------:R0:W1:Y:S02]  /*1e750*/  SHFL.UP P6, R14, R13, R12, R11 ;  /* 0x0400000c0d0e7389 */ /* 0x00006400000c000b */
[----:B01----:R-:W-:Y:S01]  /*1e760*/  ENDCOLLECTIVE ;  /* 0x000000000000791b */ /* 0x003fe20003800000 */
.L_x_824:
[----:B------:R-:W-:Y:S02]  /*1e770*/  MOV R12, 0x4 ;  /* 0x00000004000c7802 */ /* 0x000fe40000000f00 */
[----:B------:R-:W-:Y:S02]  /*1e780*/  SEL R14, R14, RZ, P0 ;  /* 0x000000ff0e0e7207 */ /* 0x000fe40000000000 */
[----:B------:R-:W-:Y:S02]  /*1e790*/  ISETP.GE.U32.AND P0, PT, R8, 0x4, PT ;  /* 0x000000040800780c */ /* 0x000fe40003f06070 */
[----:B------:R-:W-:-:S05]  /*1e7a0*/  IADD3 R3, R13, R14, RZ ;  /* 0x0000000e0d037210 */ /* 0x000fca0007ffe0ff */
[----:B------:R-:W-:-:S07]  /*1e7b0*/  IMAD.MOV.U32 R13, RZ, RZ, R3 ;  /* 0x000000ffff0d7224 */ /* 0x000fce00078e0003 */
[----:B------:R-:W-:Y:S05]  /*1e7c0*/  WARPSYNC.COLLECTIVE R15, `(.L_x_825) ;  /* 0x000000000f087348 */ /* 0x000fea0003c00000 */
[----:B------:R0:W1:Y:S02]  /*1e7d0*/  SHFL.UP P6, R14, R13, R12, R11 ;  /* 0x0400000c0d0e7389 */ /* 0x00006400000c000b */
[----:B01----:R-:W-:Y:S01]  /*1e7e0*/  ENDCOLLECTIVE ;  /* 0x000000000000791b */ /* 0x003fe20003800000 */
.L_x_825:
[----:B------:R-:W-:Y:S01]  /*1e7f0*/  IMAD.MOV.U32 R12, RZ, RZ, 0x8 ;  /* 0x00000008ff0c7424 */ /* 0x000fe200078e00ff */
[----:B------:R-:W-:Y:S02]  /*1e800*/  SEL R14, R14, RZ, P0 ;  /* 0x000000ff0e0e7207 */ /* 0x000fe40000000000 */
[----:B------:R-:W-:-:S03]  /*1e810*/  ISETP.GE.U32.AND P0, PT, R8, 0x8, PT ;  /* 0x000000080800780c */ /* 0x000fc60003f06070 */
[----:B------:R-:W-:-:S05]  /*1e820*/  IMAD.IADD R5, R3, 0x1, R14 ;  /* 0x0000000103057824 */ /* 0x000fca00078e020e */
[----:B------:R-:W-:-:S07]  /*1e830*/  MOV R13, R5 ;  /* 0x00000005000d7202 */ /* 0x000fce0000000f00 */
[----:B------:R-:W-:Y:S05]  /*1e840*/  WARPSYNC.COLLECTIVE R15, `(.L_x_826) ;  /* 0x000000000f087348 */ /* 0x000fea0003c00000 */
[----:B------:R0:W1:Y:S02]  /*1e850*/  SHFL.UP P6, R14, R13, R12, R11 ;  /* 0x0400000c0d0e7389 */ /* 0x00006400000c000b */
[----:B01----:R-:W-:Y:S01]  /*1e860*/  ENDCOLLECTIVE ;  /* 0x000000000000791b */ /* 0x003fe20003800000 */
.L_x_826:
        /* <DEDUP_REMOVED lines=8> */
.L_x_827:
[----:B------:R-:W-:Y:S01]  /*1e8f0*/  IMAD.MOV.U32 R12, RZ, RZ, 0x1f ;  /* 0x0000001fff0c7424 */ /* 0x000fe200078e00ff */
[----:B------:R-:W-:Y:S02]  /*1e900*/  MOV R11, 0x1f ;  /* 0x0000001f000b7802 */ /* 0x000fe40000000f00 */
[----:B------:R-:W-:-:S05]  /*1e910*/  SEL R2, R14, RZ, P0 ;  /* 0x000000ff0e027207 */ /* 0x000fca0000000000 */
[----:B------:R-:W-:-:S05]  /*1e920*/  IMAD.IADD R2, R7, 0x1, R2 ;  /* 0x0000000107027824 */ /* 0x000fca00078e0202 */
[----:B------:R-:W-:-:S07]  /*1e930*/  MOV R13, R2 ;  /* 0x00000002000d7202 */ /* 0x000fce0000000f00 */
[----:B------:R-:W-:Y:S05]  /*1e940*/  WARPSYNC.COLLECTIVE R15, `(.L_x_828) ;  /* 0x000000000f087348 */ /* 0x000fea0003c00000 */
[----:B------:R0:W1:Y:S02]  /*1e950*/  SHFL.IDX P6, R14, R13, R12, R11 ;  /* 0x0000000c0d0e7389 */ /* 0x00006400000c000b */
[----:B01----:R-:W-:Y:S01]  /*1e960*/  ENDCOLLECTIVE ;  /* 0x000000000000791b */ /* 0x003fe20003800000 */
.L_x_828:
[----:B------:R-:W-:Y:S05]  /*1e970*/  BRA `(.L_x_829) ;  /* 0xffffffe000507947 */ /* 0x000fea000383ffff */
.L_x_745:
[----:B------:R-:W-:Y:S01]  /*1e980*/  BSSY B0, `(.L_x_830) ;  /* 0x0000008000007945 */ /* 0x000fe20003800000 */
[----:B-----5:R-:W-:Y:S01]  /*1e990*/  IMAD.MOV.U32 R13, RZ, RZ, R17 ;  /* 0x000000ffff0d7224 */ /* 0x020fe200078e0011 */
[----:B------:R-:W-:Y:S01]  /*1e9a0*/  MOV R12, 0x1 ;  /* 0x00000001000c7802 */ /* 0x000fe20000000f00 */
[----:B------:R-:W-:Y:S01]  /*1e9b0*/  IMAD.MOV.U32 R11, RZ, RZ, RZ ;  /* 0x000000ffff0b7224 */ /* 0x000fe200078e00ff */
[----:B------:R-:W-:-:S07]  /*1e9c0*/  MOV R15, 0xffffffff ;  /* 0xffffffff000f7802 */ /* 0x000fce0000000f00 */
[----:B01----:R-:W-:Y:S05]  /*1e9d0*/  WARPSYNC.COLLECTIVE R15, `(.L_x_831) ;  /* 0x000000000f087348 */ /* 0x003fea0003c00000 */
[----:B------:R2:W3:Y:S02]  /*1e9e0*/  SHFL.UP P6, R14, R13, R12, R11 ;  /* 0x0400000c0d0e7389 */ /* 0x0004e400000c000b */
[----:B0123--:R-:W-:Y:S01]  /*1e9f0*/  ENDCOLLECTIVE ;  /* 0x000000000000791b */ /* 0x00ffe20003800000 */
.L_x_831:
[----:B------:R-:W-:Y:S05]  /*1ea00*/  BSYNC B0 ;  /* 0x0000000000007941 */ /* 0x000fea0003800000 */
.L_x_830:
[----:B------:R-:W-:Y:S01]  /*1ea10*/  ISETP.NE.AND P0, PT, R8, RZ, PT ;  /* 0x000000ff0800720c */ /* 0x000fe20003f05270 */
[----:B------:R-:W-:Y:S01]  /*1ea20*/  IMAD.MOV.U32 R11, RZ, RZ, RZ ;  /* 0x000000ffff0b7224 */ /* 0x000fe200078e00ff */
[----:B------:R-:W-:Y:S02]  /*1ea30*/  MOV R12, 0x2 ;  /* 0x00000002000c7802 */ /* 0x000fe40000000f00 */
[----:B------:R-:W-:Y:S02]  /*1ea40*/  SEL R14, R14, RZ, P0 ;  /* 0x000000ff0e0e7207 */ /* 0x000fe40000000000 */
[----:B------:R-:W-:Y:S02]  /*1ea50*/  MOV R15, 0xffffffff ;  /* 0xffffffff000f7802 */ /* 0x000fe40000000f00 */
[----:B------:R-:W-:Y:S01]  /*1ea60*/  ISETP.GE.U32.AND P0, PT, R8, 0x2, PT ;  /* 0x000000020800780c */ /* 0x000fe20003f06070 */
[----:B------:R-:W-:-:S12]  /*1ea70*/  IMAD.IADD R13, R17, 0x1, R14 ;  /* 0x00000001110d7824 */ /* 0x000fd800078e020e */
[----:B------:R-:W-:Y:S05]  /*1ea80*/  WARPSYNC.COLLECTIVE R15, `(.L_x_832) ;  /* 0x000000000f087348 */ /* 0x000fea0003c00000 */
[----:B------:R0:W1:Y:S02]  /*1ea90*/  SHFL.UP P6, R14, R13, R12, R11 ;  /* 0x0400000c0d0e7389 */ /* 0x00006400000c000b */
[----:B01----:R-:W-:Y:S01]  /*1eaa0*/  ENDCOLLECTIVE ;  /* 0x000000000000791b */ /* 0x003fe20003800000 */
.L_x_832:
        /* <DEDUP_REMOVED lines=8> */
.L_x_833:
        /* <DEDUP_REMOVED lines=8> */
.L_x_834:
        /* <DEDUP_REMOVED lines=8> */
.L_x_835:
[----:B------:R-:W-:Y:S01]  /*1ec30*/  MOV R12, 0x1f ;  /* 0x0000001f000c7802 */ /* 0x000fe20000000f00 */
[----:B------:R-:W-:Y:S01]  /*1ec40*/  IMAD.MOV.U32 R11, RZ, RZ, 0x1f ;  /* 0x0000001fff0b7424 */ /* 0x000fe200078e00ff */
[----:B------:R-:W-:-:S04]  /*1ec50*/  SEL R2, R14, RZ, P0 ;  /* 0x000000ff0e027207 */ /* 0x000fc80000000000 */
[----:B------:R-:W-:-:S05]  /*1ec60*/  IADD3 R2, R7, R2, RZ ;  /* 0x0000000207027210 */ /* 0x000fca0007ffe0ff */
[----:B------:R-:W-:-:S07]  /*1ec70*/  IMAD.MOV.U32 R13, RZ, RZ, R2 ;  /* 0x000000ffff0d7224 */ /* 0x000fce00078e0002 */
[----:B------:R-:W-:Y:S05]  /*1ec80*/  WARPSYNC.COLLECTIVE R15, `(.L_x_836) ;  /* 0x000000000f087348 */ /* 0x000fea0003c00000 */
[----:B------:R0:W1:Y:S02]  /*1ec90*/  SHFL.IDX P6, R14, R13, R12, R11 ;  /* 0x0000000c0d0e7389 */ /* 0x00006400000c000b */
[----:B01----:R-:W-:Y:S01]  /*1eca0*/  ENDCOLLECTIVE ;  /* 0x000000000000791b */ /* 0x003fe20003800000 */
.L_x_836:
[----:B------:R-:W-:Y:S05]  /*1ecb0*/  BRA `(.L_x_837) ;  /* 0xffffffe000347947 */ /* 0x000fea000383ffff */
.L_x_747:
[----:B------:R-:W-:Y:S01]  /*1ecc0*/  BSSY B0, `(.L_x_838) ;  /* 0x0000006000007945 */ /* 0x000fe20003800000 */
[----:B------:R-:W-:Y:S02]  /*1ecd0*/  PLOP3.LUT P6, PT, P6, PT, PT, 0x8, 0x0 ;  /* 0x000000000000781c */ /* 0x000fe400037ce170 */
[----:B------:R-:W-:-:S11]  /*1ece0*/  MOV R15, 0xffffffff ;  /* 0xffffffff000f7802 */ /* 0x000fd60000000f00 */
[----:B0-----:R-:W-:Y:S05]  /*1ecf0*/  WARPSYNC.COLLECTIVE R15, `(.L_x_839) ;  /* 0x000000000f087348 */ /* 0x001fea0003c00000 */
[----:B------:R-:W-:Y:S01]  /*1ed00*/  VOTE.ANY R14, PT, P6 ;  /* 0x00000000000e7806 */ /* 0x000fe200030e0100 */
[----:B0-----:R-:W-:Y:S06]  /*1ed10*/  ENDCOLLECTIVE ;  /* 0x000000000000791b */ /* 0x001fec0003800000 */
.L_x_839:
[----:B------:R-:W-:Y:S05]  /*1ed20*/  BSYNC B0 ;  /* 0x0000000000007941 */ /* 0x000fea0003800000 */
.L_x_838:
[----:B------:R-:W-:Y:S01]  /*1ed30*/  IMAD.MOV.U32 R3, RZ, RZ, R14 ;  /* 0x000000ffff037224 */ /* 0x000fe200078e000e */
[----:B------:R-:W-:Y:S01]  /*1ed40*/  MOV R13, R17 ;  /* 0x00000011000d7202 */ /* 0x000fe20000000f00 */
[----:B------:R-:W-:Y:S01]  /*1ed50*/  IMAD.MOV.U32 R15, RZ, RZ, -0x1 ;  /* 0xffffffffff0f7424 */ /* 0x000fe200078e00ff */
[----:B------:R-:W-:Y:S01]  /*1ed60*/  MOV R11, 0x1f ;  /* 0x0000001f000b7802 */ /* 0x000fe20000000f00 */
[----:B------:R-:W0:Y:S02]  /*1ed70*/  POPC R5, R3 ;  /* 0x0000000300057309 */ /* 0x000e240000000000 */
[----:B0-----:R-:W-:-:S07]  /*1ed80*/  IMAD.MOV.U32 R12, RZ, RZ, R5 ;  /* 0x000000ffff0c7224 */ /* 0x001fce00078e0005 */
[----:B------:R-:W-:Y:S05]  /*1ed90*/  WARPSYNC.COLLECTIVE R15, `(.L_x_840) ;  /* 0x000000000f087348 */ /* 0x000fea0003c00000 */
[----:B------:R0:W1:Y:S02]  /*1eda0*/  SHFL.IDX P6, R14, R13, R12, R11 ;  /* 0x0000000c0d0e7389 */ /* 0x00006400000c000b */
[----:B01----:R-:W-:Y:S01]  /*1edb0*/  ENDCOLLECTIVE ;  /* 0x000000000000791b */ /* 0x003fe20003800000 */
.L_x_840:
[----:B------:R-:W-:Y:S01]  /*1edc0*/  MOV R17, R14 ;  /* 0x0000000e00117202 */ /* 0x000fe20000000f00 */
[----:B------:R-:W-:Y:S06]  /*1edd0*/  BRA `(.L_x_841) ;  /* 0xffffffe000247947 */ /* 0x000fec000383ffff */
.L_x_749:
[----:B------:R-:W-:Y:S01]  /*1ede0*/  BSSY B0, `(.L_x_842) ;  /* 0x0000007000007945 */ /* 0x000fe20003800000 */
[----:B------:R-:W-:Y:S01]  /*1edf0*/  IMAD.MOV.U32 R13, RZ, RZ, R2 ;  /* 0x000000ffff0d7224 */ /* 0x000fe200078e0002 */
[----:B------:R-:W-:Y:S01]  /*1ee00*/  MOV R11, 0x1f ;  /* 0x0000001f000b7802 */ /* 0x000fe20000000f00 */
[----:B------:R-:W-:-:S07]  /*1ee10*/  IMAD.MOV.U32 R15, RZ, RZ, -0x1 ;  /* 0xffffffffff0f7424 */ /* 0x000fce00078e00ff */
[----:B012---:R-:W-:Y:S05]  /*1ee20*/  WARPSYNC.COLLECTIVE R15, `(.L_x_843) ;  /* 0x000000000f087348 */ /* 0x007fea0003c00000 */
[----:B------:R3:W4:Y:S02]  /*1ee30*/  SHFL.IDX P6, R14, R13, R12, R11 ;  /* 0x0000000c0d0e7389 */ /* 0x00072400000c000b */
[----:B01234-:R-:W-:Y:S01]  /*1ee40*/  ENDCOLLECTIVE ;  /* 0x000000000000791b */ /* 0x01ffe20003800000 */
.L_x_843:
[----:B------:R-:W-:Y:S05]  /*1ee50*/  BSYNC B0 ;  /* 0x0000000000007941 */ /* 0x000fea0003800000 */
.L_x_842:
[----:B------:R-:W-:Y:S05]  /*1ee60*/  BRA `(.L_x_748) ;  /* 0xffffffe0001c7947 */ /* 0x000fea000383ffff */
.L_x_753:
[----:B0-----:R0:W1:Y:S02]  /*1ee70*/  SYNCS.PHASECHK.TRANS64.TRYWAIT P0, [R0+URZ+0x34820], R3 ;  /* 0x03482003000075a7 */ /* 0x001064000800017f */
[----:B-1----:R-:W-:Y:S05]  /*1ee80*/  @!P0 NANOSLEEP.SYNCS 0x989680 ;  /* 0x009896800000895d */ /* 0x002fea0003900000 */
[----:B------:R-:W1:Y:S02]  /*1ee90*/  @!P0 SYNCS.PHASECHK.TRANS64 P0, [R0+URZ+0x34820], R3 ;  /* 0x03482003000085a7 */ /* 0x000e64000800007f */
[----:B-1----:R-:W-:Y:S05]  /*1eea0*/  @!P0 BRA `(.L_x_753) ;  /* 0xfffffffc00f08947 */ /* 0x002fea000383ffff */
[----:B------:R-:W-:Y:S05]  /*1eeb0*/  BRA `(.L_x_844) ;  /* 0xffffffe400007947 */ /* 0x000fea000383ffff */
.L_x_754:
[----:B------:R-:W1:Y:S01]  /*1eec0*/  S2R R2, SR_TID.X ;  /* 0x0000000000027919 */ /* 0x000e620000002100 */
[----:B------:R-:W-:Y:S01]  /*1eed0*/  BSSY B0, `(.L_x_845) ;  /* 0x000000a000007945 */ /* 0x000fe20003800000 */
[----:B------:R-:W-:Y:S01]  /*1eee0*/  IMAD.MOV.U32 R12, RZ, RZ, RZ ;  /* 0x000000ffff0c7224 */ /* 0x000fe200078e00ff */
[----:B------:R-:W-:Y:S01]  /*1eef0*/  MOV R11, 0x1f ;  /* 0x0000001f000b7802 */ /* 0x000fe20000000f00 */
[----:B------:R-:W-:Y:S01]  /*1ef00*/  IMAD.MOV.U32 R15, RZ, RZ, -0x1 ;  /* 0xffffffffff0f7424 */ /* 0x000fe200078e00ff */
[----:B-1----:R-:W-:-:S04]  /*1ef10*/  SHF.R.U32.HI R2, RZ, 0x5, R2 ;  /* 0x00000005ff027819 */ /* 0x002fc80000011602 */
[----:B------:R-:W-:-:S04]  /*1ef20*/  LOP3.LUT R2, R2, 0x3, RZ, 0xc0, !PT ;  /* 0x0000000302027812 */ /* 0x000fc800078ec0ff */
[----:B------:R-:W-:-:S07]  /*1ef30*/  MOV R13, R2 ;  /* 0x00000002000d7202 */ /* 0x000fce0000000f00 */
[----:B0-----:R-:W-:Y:S05]  /*1ef40*/  WARPSYNC.COLLECTIVE R15, `(.L_x_846) ;  /* 0x000000000f087348 */ /* 0x001fea0003c00000 */
[----:B------:R1:W2:Y:S02]  /*1ef50*/  SHFL.IDX P6, R14, R13, R12, R11 ;  /* 0x0000000c0d0e7389 */ /* 0x0002a400000c000b */
[----:B012---:R-:W-:Y:S01]  /*1ef60*/  ENDCOLLECTIVE ;  /* 0x000000000000791b */ /* 0x007fe20003800000 */
.L_x_846:
[----:B------:R-:W-:Y:S05]  /*1ef70*/  BSYNC B0 ;  /* 0x0000000000007941 */ /* 0x000fea0003800000 */
.L_x_845:
[----:B------:R-:W-:Y:S05]  /*1ef80*/  BRA `(.L_x_847) ;  /* 0xffffffe000e87947 */ /* 0x000fea000383ffff */
.L_x_755:
[----:B------:R-:W-:Y:S01]  /*1ef90*/  BSSY B0, `(.L_x_848) ;  /* 0x0000006000007945 */ /* 0x000fe20003800000 */
[----:B------:R-:W-:-:S07]  /*1efa0*/  MOV R15, 0xffffffff ;  /* 0xffffffff000f7802 */ /* 0x000fce0000000f00 */
[----:B01----:R-:W-:Y:S05]  /*1efb0*/  WARPSYNC.COLLECTIVE R15, `(.L_x_849) ;  /* 0x000000000f0c7348 */ /* 0x003fea0003c00000 */
[----:B------:R-:W-:Y:S02]  /*1efc0*/  ELECT P6, UR62, PT ;  /* 0x00000000003e782f */ /* 0x000fe400038c0000 */
[----:B------:R-:W-:Y:S01]  /*1efd0*/  MOV R14, UR62 ;  /* 0x0000003e000e7c02 */ /* 0x000fe20008000f00 */
[----:B01----:R-:W-:Y:S10]  /*1efe0*/  ENDCOLLECTIVE ;  /* 0x000000000000791b */ /* 0x003ff40003800000 */
.L_x_849:
[----:B------:R-:W-:Y:S05]  /*1eff0*/  BSYNC B0 ;  /* 0x0000000000007941 */ /* 0x000fea0003800000 */
.L_x_848:
[----:B------:R-:W-:Y:S05]  /*1f000*/  BRA `(.L_x_850) ;  /* 0xffffffe000dc7947 */ /* 0x000fea000383ffff */
.L_x_757:
[----:B0-----:R0:W1:Y:S02]  /*1f010*/  SYNCS.PHASECHK.TRANS64.TRYWAIT P0, [R6+URZ], R5 ;  /* 0x00000005060075a7 */ /* 0x001064000800017f */
[----:B-1----:R-:W-:Y:S05]  /*1f020*/  @!P0 NANOSLEEP.SYNCS 0x989680 ;  /* 0x009896800000895d */ /* 0x002fea0003900000 */
[----:B------:R-:W1:Y:S02]  /*1f030*/  @!P0 SYNCS.PHASECHK.TRANS64 P0, [R6+URZ], R5 ;  /* 0x00000005060085a7 */ /* 0x000e64000800007f */
[----:B-1----:R-:W-:Y:S05]  /*1f040*/  @!P0 BRA `(.L_x_757) ;  /* 0xfffffffc00f08947 */ /* 0x002fea000383ffff */
[----:B------:R-:W-:Y:S05]  /*1f050*/  BRA `(.L_x_851) ;  /* 0xffffffe400187947 */ /* 0x000fea000383ffff */
.L_x_758:
[----:B-1----:R1:W2:Y:S02]  /*1f060*/  SYNCS.PHASECHK.TRANS64.TRYWAIT P0, [R7+URZ], R2 ;  /* 0x00000002070075a7 */ /* 0x0022a4000800017f */
[----:B--2---:R-:W-:Y:S05]  /*1f070*/  @!P0 NANOSLEEP.SYNCS 0x989680 ;  /* 0x009896800000895d */ /* 0x004fea0003900000 */
[----:B------:R-:W2:Y:S02]  /*1f080*/  @!P0 SYNCS.PHASECHK.TRANS64 P0, [R7+URZ], R2 ;  /* 0x00000002070085a7 */ /* 0x000ea4000800007f */
[----:B--2---:R-:W-:Y:S05]  /*1f090*/  @!P0 BRA `(.L_x_758) ;  /* 0xfffffffc00f08947 */ /* 0x004fea000383ffff */
[----:B------:R-:W-:Y:S05]  /*1f0a0*/  BRA `(.L_x_852) ;  /* 0xffffffe4000c7947 */ /* 0x000fea000383ffff */
.L_x_760:
[----:B--2---:R2:W3:Y:S02]  /*1f0b0*/  SYNCS.PHASECHK.TRANS64.TRYWAIT P0, [R4+URZ], R5 ;  /* 0x00000005040075a7 */ /* 0x0044e4000800017f */
[----:B---3--:R-:W-:Y:S05]  /*1f0c0*/  @!P0 NANOSLEEP.SYNCS 0x989680 ;  /* 0x009896800000895d */ /* 0x008fea0003900000 */
[----:B------:R-:W3:Y:S02]  /*1f0d0*/  @!P0 SYNCS.PHASECHK.TRANS64 P0, [R4+URZ], R5 ;  /* 0x00000005040085a7 */ /* 0x000ee4000800007f */
[----:B---3--:R-:W-:Y:S05]  /*1f0e0*/  @!P0 BRA `(.L_x_760) ;  /* 0xfffffffc00f08947 */ /* 0x008fea000383ffff */
[----:B------:R-:W-:Y:S05]  /*1f0f0*/  BRA `(.L_x_853) ;  /* 0xffffffe400147947 */ /* 0x000fea000383ffff */
.L_x_854:
        /* <DEDUP_REMOVED lines=16> */
.L_x_2658:


//--------------------- .text._ZN7cutlass13device_kernelIN5flash11enable_sm90INS1_16FlashAttnFwdSm90INS1_25CollectiveMainloopFwdSm90ILi2EN4cute5tupleIJNS5_1CILi1EEES8_S8_EEENS6_IJNS7_ILi128EEENS7_ILi96EEENS7_ILi192EEEEEELi128ENS_6half_tEfNS_4arch4Sm90ELb0ELb1ELb0ELb0ELb0ELb0ELb0ELb1ELb1ELb0ELb0ELb0EEENS1_21CollectiveEpilogueFwdINS6_IJSA_SA_SB_EEES9_SE_SG_Li256ELb0ELb0ELb0ELb0EEENS1_30DynamicPersistentTileSchedulerILi256ELi32ELb0ELb0ELb1EEEEEEEEEvNT_6ParamsE --------------------------
	.section	.text._ZN7cutlass13device_kernelIN5flash11enable_sm90INS1_16FlashAttnFwdSm90INS1_25CollectiveMainloopFwdSm90ILi2EN4cute5tupleIJNS5_1CILi1EEES8_S8_EEENS6_IJNS7_ILi128EEENS7_ILi96EEENS7_ILi192EEEEEELi128ENS_6half_tEfNS_4arch4Sm90ELb0ELb1ELb0ELb0ELb0ELb0ELb0ELb1ELb1ELb0ELb0ELb0EEENS1_21CollectiveEpilogueFwdINS6_IJSA_SA_SB_EEES9_SE_SG_Li256ELb0ELb0ELb0ELb0EEENS1_30DynamicPersistentTileSchedulerILi256ELi32ELb0ELb0ELb1EEEEEEEEEvNT_6ParamsE,"ax",@progbits
	.align	128
.text._ZN7cutlass13device_kernelIN5flash11enable_sm90INS1_16FlashAttnFwdSm90INS1_25CollectiveMainloopFwdSm90ILi2EN4cute5tupleIJNS5_1CILi1EEES8_S8_EEENS6_IJNS7_ILi128EEENS7_ILi96EEENS7_ILi192EEEEEELi128ENS_6half_tEfNS_4arch4Sm90ELb0ELb1ELb0ELb0ELb0ELb0ELb0ELb1ELb1ELb0ELb0ELb0EEENS1_21CollectiveEpilogueFwdINS6_IJSA_SA_SB_EEES9_SE_SG_Li256ELb0ELb0ELb0ELb0EEENS1_30DynamicPersistentTileSchedulerILi256ELi32ELb0ELb0ELb1EEEEEEEEEvNT_6ParamsE:
        .type           _ZN7cutlass13device_kernelIN5flash11enable_sm90INS1_16FlashAttnFwdSm90INS1_25CollectiveMainloopFwdSm90ILi2EN4cute5tupleIJNS5_1CILi1EEES8_S8_EEENS6_IJNS7_ILi128EEENS7_ILi96EEENS7_ILi192EEEEEELi128ENS_6half_tEfNS_4arch4Sm90ELb0ELb1ELb0ELb0ELb0ELb0ELb0ELb1ELb1ELb0ELb0ELb0EEENS1_21CollectiveEpilogueFwdINS6_IJSA_SA_SB_EEES9_SE_SG_Li256ELb0ELb0ELb0ELb0EEENS1_30DynamicPersistentTileSchedulerILi256ELi32ELb0ELb0ELb1EEEEEEEEEvNT_6ParamsE,@function
        .size           _ZN7cutlass13device_kernelIN5flash11enable_sm90INS1_16FlashAttnFwdSm90INS1_25CollectiveMainloopFwdSm90ILi2EN4cute5tupleIJNS5_1CILi1EEES8_S8_EEENS6_IJNS7_ILi128EEENS7_ILi96EEENS7_ILi192EEEEEELi128ENS_6half_tEfNS_4arch4Sm90ELb0ELb1ELb0ELb0ELb0ELb0ELb0ELb1ELb1ELb0ELb0ELb0EEENS1_21CollectiveEpilogueFwdINS6_IJSA_SA_SB_EEES9_SE_SG_Li256ELb0ELb0ELb0ELb0EEENS1_30DynamicPersistentTileSchedulerILi256ELi32ELb0ELb0ELb1EEEEEEEEEvNT_6ParamsE,(.L_x_2659 - _ZN7cutlass13device_kernelIN5flash11enable_sm90INS1_16FlashAttnFwdSm90INS1_25CollectiveMainloopFwdSm90ILi2EN4cute5tupleIJNS5_1CILi1EEES8_S8_EEENS6_IJNS7_ILi128EEENS7_ILi96EEENS7_ILi192EEEEEELi128ENS_6half_tEfNS_4arch4Sm90ELb0ELb1ELb0ELb0ELb0ELb0ELb0ELb1ELb1ELb0ELb0ELb0EEENS1_21CollectiveEpilogueFwdINS6_IJSA_SA_SB_EEES9_SE_SG_Li256ELb0ELb0ELb0ELb0EEENS1_30DynamicPersistentTileSchedulerILi256ELi32ELb0ELb0ELb1EEEEEEEEEvNT_6ParamsE)
        .other          _ZN7cutlass13device_kernelIN5flash11enable_sm90INS1_16FlashAttnFwdSm90INS1_25CollectiveMainloopFwdSm90ILi2EN4cute5tupleIJNS5_1CILi1EEES8_S8_EEENS6_IJNS7_ILi128EEENS7_ILi96EEENS7_ILi192EEEEEELi128ENS_6half_tEfNS_4arch4Sm90ELb0ELb1ELb0ELb0ELb0ELb0ELb0ELb1ELb1ELb0ELb0ELb0EEENS1_21CollectiveEpilogueFwdINS6_IJSA_SA_SB_EEES9_SE_SG_Li256ELb0ELb0ELb0ELb0EEENS1_30DynamicPersistentTileSchedulerILi256ELi32ELb0ELb0ELb1EEEEEEEEEvNT_6ParamsE,@"STO_CUDA_ENTRY STV_DEFAULT"
_ZN7cutlass13device_kernelIN5flash11enable_sm90INS1_16FlashAttnFwdSm90INS1_25CollectiveMainloopFwdSm90ILi2EN4cute5tupleIJNS5_1CILi1EEES8_S8_EEENS6_IJNS7_ILi128EEENS7_ILi96EEENS7_ILi192EEEEEELi128ENS_6half_tEfNS_4arch4Sm90ELb0ELb1ELb0ELb0ELb0ELb0ELb0ELb1ELb1ELb0ELb0ELb0EEENS1_21CollectiveEpilogueFwdINS6_IJSA_SA_SB_EEES9_SE_SG_Li256ELb0ELb0ELb0ELb0EEENS1_30DynamicPersistentTileSchedulerILi256ELi32ELb0ELb0ELb1EEEEEEEEEvNT_6ParamsE:
        /* <DEDUP_REMOVED lines=24> */
.L_x_856:
[----:B------:R-:W-:Y:S05]  /*0180*/  BSYNC B0 ;  /* 0x0000000000007941 */ /* 0x000fea0003800000 */
.L_x_855:
[----:B------:R-:W-:Y:S01]  /*0190*/  VOTEU.ANY UP0, P0 ;  /* 0x00000000003f7886 */ /* 0x000fe20000000100 */
[----:B------:R-:W1:Y:S01]  /*01a0*/  SHFL.IDX PT, R2, R2, RZ, 0x1f ;  /* 0x00001fff02027589 */ /* 0x000e6200000e0000 */
[----:B------:R-:W-:Y:S01]  /*01b0*/  UMOV UR4, 0x1 ;  /* 0x0000000100047882 */ /* 0x000fe20000000000 */
[----:B------:R-:W-:Y:S01]  /*01c0*/  VOTEU.ANY UP1, P0 ;  /* 0x00000000003f7886 */ /* 0x000fe20000020100 */
[----:B------:R-:W-:Y:S01]  /*01d0*/  VOTEU.ANY UP2, P0 ;  /* 0x00000000003f7886 */ /* 0x000fe20000040100 */
[----:B------:R-:W2:Y:S01]  /*01e0*/  @UP0 S2UR UR7, SR_CgaCtaId ;  /* 0x00000000000709c3 */ /* 0x000ea20000008800 */
[----:B------:R-:W3:Y:S01]  /*01f0*/  SHFL.IDX PT, R3, R0, RZ, 0x1f ;  /* 0x00001fff00037589 */ /* 0x000ee200000e0000 */
[----:B------:R-:W-:Y:S01]  /*0200*/  @UP0 UMOV UR6, 0x400 ;  /* 0x0000040000060882 */ /* 0x000fe20000000000 */
[----:B------:R-:W-:-:S04]  /*0210*/  @UP0 UIADD3 UR4, -UR4, 0x100000, URZ ;  /* 0x0010000004040890 */ /* 0x000fc8000fffe13f */
[----:B------:R-:W-:Y:S02]  /*0220*/  @UP0 USHF.L.U32 UR5, UR4, 0xb, URZ ;  /* 0x0000000b04050899 */ /* 0x000fe4000800063f */
[----:B------:R-:W-:Y:S01]  /*0230*/  @UP0 USHF.L.U32 UR4, UR4, 0x1, URZ ;  /* 0x0000000104040899 */ /* 0x000fe2000800063f */
[----:B-1----:R-:W-:Y:S01]  /*0240*/  R2UR UR8, R2 ;  /* 0x00000000020872ca */ /* 0x002fe200000e0000 */
[----:B--2---:R-:W-:Y:S01]  /*0250*/  @UP0 ULEA UR6, UR7, UR6, 0x18 ;  /* 0x0000000607060291 */ /* 0x004fe2000f8ec03f */
[----:B---3--:R-:W-:-:S11]  /*0260*/  ISETP.NE.AND P1, PT, R3, RZ, PT ;  /* 0x000000ff0300720c */ /* 0x008fd60003f25270 */
[----:B------:R-:W-:Y:S01]  /*0270*/  UISETP.NE.AND UP0, UPT, UR8, URZ, UPT ;  /* 0x0000003f0800728c */ /* 0x000fe2000bf05270 */
[----:B------:R-:W1:Y:S02]  /*0280*/  FENCE.VIEW.ASYNC.S ;  /* 0x00000000000073c6 */ /* 0x000e640000000000 */
[----:B-1----:R1:W2:Y:S01]  /*0290*/  @UP1 SYNCS.EXCH.64 URZ, [UR6+0x2a800], UR4 ;  /* 0x02a80004063f15b2 */ /* 0x0022a20008000100 */
[----:B------:R1:W3:Y:S01]  /*02a0*/  @UP2 SYNCS.EXCH.64 URZ, [UR6+0x2a820], UR4 ;  /* 0x02a82004063f25b2 */ /* 0x0002e20008000100 */
[----:B------:R-:W-:Y:S06]  /*02b0*/  @P1 BRA `(.L_x_857) ;  /* 0x0000000000481947 */ /* 0x000fec0003800000 */
        /* <DEDUP_REMOVED lines=18> */
.L_x_857:
        /* <DEDUP_REMOVED lines=22> */
.L_x_858:
        /* <DEDUP_REMOVED lines=14> */
[----:B------:R4:W1:Y:S01]  /*0620*/  SYNCS.EXCH.64 URZ, [UR6+0x2a880], UR4 ;  /* 0x02a88004063f75b2 */ /* 0x0008620008000100 */
[----:B------:R4:W1:Y:S01]  /*0630*/  SYNCS.EXCH.64 URZ, [UR6+0x2a878], UR4 ;  /* 0x02a87804063f75b2 */ /* 0x0008620008000100 */
[----:B------:R4:W1:Y:S02]  /*0640*/  SYNCS.EXCH.64 URZ, [UR6+0x2a888], UR4 ;  /* 0x02a88804063f75b2 */ /* 0x0008640008000100 */
[----:B----4-:R-:W-:Y:S01]  /*0650*/  NOP ;  /* 0x0000000000007918 */ /* 0x010fe20000000000 */
.L_x_859:
        /* <DEDUP_REMOVED lines=22> */
.L_x_860:
        /* <DEDUP_REMOVED lines=22> */
.L_x_861:
[----:B-1----:R-:W-:Y:S01]  /*0920*/  UMOV UR4, 0x1 ;  /* 0x0000000100047882 */ /* 0x002fe20000000000 */
[----:B------:R-:W-:Y:S01]  /*0930*/  PLOP3.LUT P0, PT, PT, PT, UP0, 0x80, 0x0 ;  /* 0x000000000000781c */ /* 0x000fe20003f0f008 */
[----:B------:R-:W-:Y:S01]  /*0940*/  USEL UR4, UR4, 0x2, !UP0 ;  /* 0x0000000204047887 */ /* 0x000fe2000c000000 */
[----:B------:R-:W-:Y:S01]  /*0950*/  NOP ;  /* 0x0000000000007918 */ /* 0x000fe20000000000 */
[----:B------:R-:W-:-:S04]  /*0960*/  ULDC.64 UR60, c[0x0][0x208] ;  /* 0x00008200003c7ab9 */ /* 0x000fc80000000a00 */
[----:B------:R-:W-:-:S05]  /*0970*/  IMAD.U32 R2, RZ, RZ, UR4 ;  /* 0x00000004ff027e24 */ /* 0x000fca000f8e00ff */
[----:B------:R1:W-:Y:S01]  /*0980*/  STL [R1], R2 ;  /* 0x0000000201007387 */ /* 0x0003e20000100800 */
[----:B--23--:R-:W-:Y:S06]  /*0990*/  BAR.SYNC.DEFER_BLOCKING 0x0 ;  /* 0x0000000000007b1d */ /* 0x00cfec0000010000 */
[----:B------:R-:W-:Y:S05]  /*09a0*/  @!P0 BRA `(.L_x_862) ;  /* 0x000000d000a48947 */ /* 0x000fea0003800000 */
.L_x_863:
[----:B------:R-:W-:-:S08]  /*09b0*/  NOP ;  /* 0x0000000000007918 */ /* 0x000fd00000000000 */
[----:B------:R-:W2:Y:S02]  /*09c0*/  USETMAXREG.TRY_ALLOC.CTAPOOL UP0, 0xf0 ;  /* 0x000000f0000079c8 */ /* 0x000ea40008000600 */
[----:B--2---:R-:W-:-:S13]  /*09d0*/  PLOP3.LUT P0, PT, PT, PT, UP0, 0x80, 0x0 ;  /* 0x000000000000781c */ /* 0x004fda0003f0f008 */
[----:B------:R-:W-:Y:S05]  /*09e0*/  @!P0 BRA `(.L_x_863) ;  /* 0xfffffffc00f08947 */ /* 0x000fea000383ffff */
[----:B------:R-:W2:Y:S08]  /*09f0*/  S2UR UR7, SR_CTAID.X ;  /* 0x00000000000779c3 */ /* 0x000eb00000002500 */
[----:B------:R-:W-:Y:S08]  /*0a00*/  BAR.ARV 0x4, 0x120 ;  /* 0x0104800000007b1d */ /* 0x000ff00000002000 */
[----:B------:R-:W2:Y:S08]  /*0a10*/  LDC R0, c[0x0][0xda8] ;  /* 0x00036a00ff007b82 */ /* 0x000eb00000000800 */
[----:B------:R-:W-:Y:S06]  /*0a20*/  BAR.ARV 0x8, 0x120 ;  /* 0x0204800000007b1d */ /* 0x000fec0000002000 */
[----:B--2---:R-:W-:-:S13]  /*0a30*/  ISETP.LE.AND P0, PT, R0, UR7, PT ;  /* 0x0000000700007c0c */ /* 0x004fda000bf03270 */
[----:B------:R-:W-:Y:S05]  /*0a40*/  @P0 EXIT ;  /* 0x000000000000094d */ /* 0x000fea0003800000 */
[----:B------:R-:W2:Y:S01]  /*0a50*/  LDL R3, [R1] ;  /* 0x0000000001037983 */ /* 0x000ea20000100800 */
[----:B------:R-:W3:Y:S01]  /*0a60*/  S2UR UR4, SR_CgaCtaId ;  /* 0x00000000000479c3 */ /* 0x000ee20000008800 */
[----:B------:R-:W-:Y:S01]  /*0a70*/  UMOV UR37, 0x400 ;  /* 0x0000040000257882 */ /* 0x000fe20000000000 */
[----:B------:R-:W-:Y:S01]  /*0a80*/  IMAD.MOV.U32 R164, RZ, RZ, RZ ;  /* 0x000000ffffa47224 */ /* 0x000fe200078e00ff */
[----:B-1----:R-:W1:Y:S01]  /*0a90*/  S2R R2, SR_TID.X ;  /* 0x0000000000027919 */ /* 0x002e620000002100 */
[----:B------:R-:W-:Y:S01]  /*0aa0*/  UMOV UR46, URZ ;  /* 0x0000003f002e7c82 */ /* 0x000fe20008000000 */
[----:B------:R-:W-:-:S03]  /*0ab0*/  UMOV UR36, URZ ;  /* 0x0000003f00247c82 */ /* 0x000fc60008000000 */
[----:B------:R-:W4:Y:S01]  /*0ac0*/  S2UR UR6, SR_SWINHI ;  /* 0x00000000000679c3 */ /* 0x000f220000002f00 */
[----:B---3--:R-:W-:-:S07]  /*0ad0*/  ULEA UR37, UR4, UR37, 0x18 ;  /* 0x0000002504257291 */ /* 0x008fce000f8ec03f */
[----:B------:R-:W-:Y:S01]  /*0ae0*/  UMOV UR4, UR37 ;  /* 0x0000002500047c82 */ /* 0x000fe20008000000 */
[----:B----4-:R-:W-:Y:S01]  /*0af0*/  UMOV UR5, UR6 ;  /* 0x0000000600057c82 */ /* 0x010fe20008000000 */
[----:B------:R-:W-:Y:S01]  /*0b00*/  IMAD.U32 R22, RZ, RZ, UR4 ;  /* 0x00000004ff167e24 */ /* 0x000fe2000f8e00ff */
[----:B------:R-:W-:Y:S01]  /*0b10*/  UMOV UR4, UR7 ;  /* 0x0000000700047c82 */ /* 0x000fe20008000000 */
[----:B-1----:R-:W-:Y:S02]  /*0b20*/  VIADD R171, R2, 0xffffff80 ;  /* 0xffffff8002ab7836 */ /* 0x002fe40000000000 */
[----:B------:R-:W-:-:S03]  /*0b30*/  IMAD.U32 R23, RZ, RZ, UR5 ;  /* 0x00000005ff177e24 */ /* 0x000fc6000f8e00ff */
[----:B------:R-:W-:-:S04]  /*0b40*/  SHF.R.S32.HI R0, RZ, 0x1f, R171 ;  /* 0x0000001fff007819 */ /* 0x000fc800000114ab */
[CC--:B------:R-:W-:Y:S02]  /*0b50*/  LEA.HI R2, R0.reuse, R171.reuse, RZ, 0x4 ;  /* 0x000000ab00027211 */ /* 0x0c0fe400078f20ff */
[----:B------:R-:W-:Y:S02]  /*0b60*/  LEA.HI R169, R0, R171, RZ, 0x5 ;  /* 0x000000ab00a97211 */ /* 0x000fe400078f28ff */
[----:B------:R-:W-:Y:S02]  /*0b70*/  SHF.R.S32.HI R5, RZ, 0x4, R2 ;  /* 0x00000004ff057819 */ /* 0x000fe40000011402 */
[----:B------:R-:W-:Y:S02]  /*0b80*/  SHF.R.S32.HI R169, RZ, 0x5, R169 ;  /* 0x00000005ffa97819 */ /* 0x000fe400000114a9 */
[C---:B------:R-:W-:Y:S02]  /*0b90*/  LEA.HI R4, R2.reuse, R5, RZ, 0x1 ;  /* 0x0000000502047211 */ /* 0x040fe400078f08ff */
[----:B------:R-:W-:-:S02]  /*0ba0*/  LOP3.LUT R2, R2, 0x3fffff0, RZ, 0xc0, !PT ;  /* 0x03fffff002027812 */ /* 0x000fc400078ec0ff */
[----:B------:R-:W-:-:S03]  /*0bb0*/  LOP3.LUT R4, R4, 0x1ffffffe, RZ, 0xc0, !PT ;  /* 0x1ffffffe04047812 */ /* 0x000fc600078ec0ff */
[----:B------:R-:W-:Y:S02]  /*0bc0*/  IMAD.IADD R2, R171, 0x1, -R2 ;  /* 0x00000001ab027824 */ /* 0x000fe400078e0a02 */
[----:B------:R-:W-:Y:S02]  /*0bd0*/  IMAD.IADD R4, R5, 0x1, -R4 ;  /* 0x0000000105047824 */ /* 0x000fe400078e0a04 */
[----:B------:R-:W-:-:S04]  /*0be0*/  IMAD R9, R169, 0x10, R2 ;  /* 0x00000010a9097824 */ /* 0x000fc800078e0202 */
[----:B------:R-:W-:Y:S01]  /*0bf0*/  IMAD R4, R9, 0x8, R4 ;  /* 0x0000000809047824 */ /* 0x000fe200078e0204 */
[----:B--2---:R-:W-:Y:S02]  /*0c00*/  R2UR UR8, R3 ;  /* 0x00000000030872ca */ /* 0x004fe400000e0000 */
[CC--:B------:R-:W-:Y:S02]  /*0c10*/  LEA.HI R3, R0.reuse, R171.reuse, RZ, 0x7 ;  /* 0x000000ab00037211 */ /* 0x0c0fe400078f38ff */
[----:B------:R-:W-:Y:S02]  /*0c20*/  LEA.HI R0, R0, R171, RZ, 0x3 ;  /* 0x000000ab00007211 */ /* 0x000fe400078f18ff */
[----:B------:R-:W-:Y:S02]  /*0c30*/  LOP3.LUT R166, R3, 0xffffff80, RZ, 0xc0, !PT ;  /* 0xffffff8003a67812 */ /* 0x000fe400078ec0ff */
[----:B------:R-:W-:Y:S02]  /*0c40*/  SHF.R.S32.HI R168, RZ, 0x7, R3 ;  /* 0x00000007ffa87819 */ /* 0x000fe40000011403 */
[----:B------:R-:W-:Y:S01]  /*0c50*/  LOP3.LUT R2, R0, 0x1ffffff8, RZ, 0xc0, !PT ;  /* 0x1ffffff800027812 */ /* 0x000fe200078ec0ff */
[----:B------:R-:W-:Y:S01]  /*0c60*/  IMAD.IADD R166, R171, 0x1, -R166 ;  /* 0x00000001aba67824 */ /* 0x000fe200078e0aa6 */
[----:B------:R-:W-:Y:S01]  /*0c70*/  LEA.HI R3, R3, R168, RZ, 0x1 ;  /* 0x000000a803037211 */ /* 0x000fe200078f08ff */
[----:B------:R-:W-:Y:S01]  /*0c80*/  ULOP3.LUT UR5, UR8, 0x1, URZ, 0xfc, !UPT ;  /* 0x0000000108057892 */ /* 0x000fe2000f8efc3f */
[----:B------:R-:W-:Y:S01]  /*0c90*/  SHF.R.S32.HI R162, RZ, 0x3, R0 ;  /* 0x00000003ffa27819 */ /* 0x000fe20000011400 */
[----:B------:R-:W-:Y:S01]  /*0ca0*/  IMAD.IADD R2, R171, 0x1, -R2 ;  /* 0x00000001ab027824 */ /* 0x000fe200078e0a02 */
[----:B------:R-:W-:-:S03]  /*0cb0*/  SHF.R.S32.HI R7, RZ, 0x1f, R166 ;  /* 0x0000001fff077819 */ /* 0x000fc600000114a6 */
[----:B------:R-:W-:Y:S01]  /*0cc0*/  IMAD.U32 R170, RZ, RZ, UR5 ;  /* 0x00000005ffaa7e24 */ /* 0x000fe2000f8e00ff */
[CC--:B------:R-:W-:Y:S01]  /*0cd0*/  LEA.HI R6, R7.reuse, R166.reuse, RZ, 0x2 ;  /* 0x000000a607067211 */ /* 0x0c0fe200078f10ff */
[----:B------:R-:W-:Y:S01]  /*0ce0*/  IMAD.SHL.U32 R160, R2, 0x8, RZ ;  /* 0x0000000802a07824 */ /* 0x000fe200078e00ff */
[----:B------:R-:W-:Y:S02]  /*0cf0*/  LEA.HI R7, R7, R166, RZ, 0x5 ;  /* 0x000000a607077211 */ /* 0x000fe400078f28ff */
[--C-:B------:R-:W-:Y:S02]  /*0d00*/  SHF.R.S32.HI R5, RZ, 0x2, R6.reuse ;  /* 0x00000002ff057819 */ /* 0x100fe40000011406 */
[----:B------:R-:W-:Y:S02]  /*0d10*/  SHF.R.S32.HI R8, RZ, 0x1f, R6 ;  /* 0x0000001fff087819 */ /* 0x000fe40000011406 */
[----:B------:R-:W-:Y:S02]  /*0d20*/  SHF.R.S32.HI R7, RZ, 0x5, R7 ;  /* 0x00000005ff077819 */ /* 0x000fe40000011407 */
[----:B------:R-:W-:-:S04]  /*0d30*/  LEA.HI R8, R8, R5, RZ, 0x3 ;  /* 0x0000000508087211 */ /* 0x000fc800078f18ff */
[----:B------:R-:W-:-:S05]  /*0d40*/  LOP3.LUT R8, R8, 0xfffffff8, RZ, 0xc0, !PT ;  /* 0xfffffff808087812 */ /* 0x000fca00078ec0ff */
[----:B------:R-:W-:Y:S01]  /*0d50*/  IMAD.IADD R8, R5, 0x1, -R8 ;  /* 0x0000000105087824 */ /* 0x000fe200078e0a08 */
[----:B------:R-:W-:Y:S01]  /*0d60*/  LOP3.LUT R5, R3, 0x3fffffe, RZ, 0xc0, !PT ;  /* 0x03fffffe03057812 */ /* 0x000fe200078ec0ff */
[----:B------:R-:W-:Y:S02]  /*0d70*/  IMAD.SHL.U32 R3, R4, 0x8, RZ ;  /* 0x0000000804037824 */ /* 0x000fe400078e00ff */
[----:B------:R-:W-:Y:S02]  /*0d80*/  IMAD R8, R7, 0x10, R8 ;  /* 0x0000001007087824 */ /* 0x000fe400078e0208 */
[----:B------:R-:W-:Y:S01]  /*0d90*/  IMAD.WIDE R22, R3, 0x2, R22 ;  /* 0x0000000203167825 */ /* 0x000fe200078e0216 */
[----:B------:R-:W-:-:S03]  /*0da0*/  LOP3.LUT R3, R6, 0x7ffffffc, RZ, 0xc0, !PT ;  /* 0x7ffffffc06037812 */ /* 0x000fc600078ec0ff */
[----:B------:R-:W-:Y:S02]  /*0db0*/  IMAD.IADD R5, R168, 0x1, -R5 ;  /* 0x00000001a8057824 */ /* 0x000fe400078e0a05 */
[----:B------:R-:W-:Y:S02]  /*0dc0*/  IMAD.IADD R16, R166, 0x1, -R3 ;  /* 0x00000001a6107824 */ /* 0x000fe400078e0a03 */
[----:B------:R-:W-:-:S07]  /*0dd0*/  IMAD R167, R5, 0x40, R8 ;  /* 0x0000004005a77824 */ /* 0x000fce00078e0208 */
.L_x_956:
[----:B------:R-:W-:Y:S01]  /*0de0*/  ULDC UR5, c[0x0][0xdd0] ;  /* 0x0003740000057ab9 */ /* 0x000fe20000000800 */
[----:B-1----:R-:W1:Y:S01]  /*0df0*/  LDC R0, c[0x0][0xde8] ;  /* 0x00037a00ff007b82 */ /* 0x002e620000000800 */
[----:B------:R-:W-:Y:S01]  /*0e00*/  UISETP.NE.AND UP0, UPT, UR5, 0x1, UPT ;  /* 0x000000010500788c */ /* 0x000fe2000bf05270 */
[----:B------:R-:W-:-:S10]  /*0e10*/  UMOV UR8, UR4 ;  /* 0x0000000400087c82 */ /* 0x000fd40008000000 */
[----:B------:R-:W-:Y:S01]  /*0e20*/  @UP0 ULDC UR6, c[0x0][0xdd4] ;  /* 0x0003750000060ab9 */ /* 0x000fe20000000800 */
[----:B------:R-:W-:Y:S01]  /*0e30*/  @UP0 ULDC UR9, c[0x0][0xdd8] ;  /* 0x0003760000090ab9 */ /* 0x000fe20000000800 */
[----:B------:R-:W-:-:S04]  /*0e40*/  UIMAD.WIDE.U32 UR6, UR4, UR6, URZ ;  /* 0x00000006040672a5 */ /* 0x000fc8000f8e003f */
[----:B------:R-:W-:-:S04]  /*0e50*/  @UP0 USHF.R.U32.HI UR8, URZ, UR9, UR7 ;  /* 0x000000093f080299 */ /* 0x000fc80008011607 */
[----:B------:R-:W-:Y:S02]  /*0e60*/  UIADD3 UR6, -UR8, URZ, URZ ;  /* 0x0000003f08067290 */ /* 0x000fe4000fffe13f */
[----:B-1----:R-:W-:Y:S02]  /*0e70*/  ISETP.LE.AND P0, PT, R0, UR8, PT ;  /* 0x0000000800007c0c */ /* 0x002fe4000bf03270 */
[----:B------:R-:W-:-:S11]  /*0e80*/  UIMAD UR7, UR5, UR6, UR4 ;  /* 0x00000006050772a4 */ /* 0x000fd6000f8e0204 */
[----:B--234-:R-:W-:Y:S05]  /*0e90*/  @!P0 BRA `(.L_x_864) ;  /* 0x0000000000208947 */ /* 0x01cfea0003800000 */
[----:B------:R-:W-:Y:S01]  /*0ea0*/  ULDC UR6, c[0x0][0xddc] ;  /* 0x0003770000067ab9 */ /* 0x000fe20000000800 */
[----:B------:R-:W-:Y:S01]  /*0eb0*/  UMOV UR45, UR7 ;  /* 0x00000007002d7c82 */ /* 0x000fe20008000000 */
[----:B------:R-:W-:-:S11]  /*0ec0*/  UISETP.NE.AND UP0, UPT, UR6, 0x1, UPT ;  /* 0x000000010600788c */ /* 0x000fd6000bf05270 */
[----:B------:R-:W-:Y:S02]  /*0ed0*/  @UP0 ULDC.64 UR10, c[0x0][0xde0] ;  /* 0x00037800000a0ab9 */ /* 0x000fe40000000a00 */
[----:B------:R-:W-:-:S04]  /*0ee0*/  UIMAD.WIDE.U32 UR4, UR7, UR10, URZ ;  /* 0x0000000a070472a5 */ /* 0x000fc8000f8e003f */
[----:B------:R-:W-:-:S04]  /*0ef0*/  @UP0 USHF.R.U32.HI UR45, URZ, UR11, UR5 ;  /* 0x0000000b3f2d0299 */ /* 0x000fc80008011605 */
[----:B------:R-:W-:Y:S01]  /*0f00*/  UIMAD UR4, UR45, UR6, URZ ;  /* 0x000000062d0472a4 */ /* 0x000fe2000f8e023f */
[----:B------:R-:W-:Y:S11]  /*0f10*/  BRA `(.L_x_865) ;  /* 0x00000000001c7947 */ /* 0x000ff60003800000 */
.L_x_864:
[----:B------:R-:W-:Y:S01]  /*0f20*/  ULDC UR6, c[0x0][0xdc4] ;  /* 0x0003710000067ab9 */ /* 0x000fe20000000800 */
[----:B------:R-:W-:Y:S01]  /*0f30*/  UMOV UR45, UR7 ;  /* 0x00000007002d7c82 */ /* 0x000fe20008000000 */
[----:B------:R-:W-:-:S11]  /*0f40*/  UISETP.NE.AND UP0, UPT, UR6, 0x1, UPT ;  /* 0x000000010600788c */ /* 0x000fd6000bf05270 */
[----:B------:R-:W-:Y:S02]  /*0f50*/  @UP0 ULDC.64 UR10, c[0x0][0xdc8] ;  /* 0x00037200000a0ab9 */ /* 0x000fe40000000a00 */
[----:B------:R-:W-:-:S04]  /*0f60*/  UIMAD.WIDE.U32 UR4, UR7, UR10, URZ ;  /* 0x0000000a070472a5 */ /* 0x000fc8000f8e003f */
[----:B------:R-:W-:-:S04]  /*0f70*/  @UP0 USHF.R.U32.HI UR45, URZ, UR11, UR5 ;  /* 0x0000000b3f2d0299 */ /* 0x000fc80008011605 */
[----:B------:R-:W-:-:S12]  /*0f80*/  UIMAD UR4, UR45, UR6, URZ ;  /* 0x000000062d0472a4 */ /* 0x000fd8000f8e023f */
.L_x_865:
[----:B------:R-:W1:Y:S01]  /*0f90*/  LDC.64 R10, c[0x0][0x9e0] ;  /* 0x00027800ff0a7b82 */ /* 0x000e620000000a00 */
[----:B------:R-:W-:Y:S01]  /*0fa0*/  ULDC UR43, c[0x0][0xdb8] ;  /* 0x00036e00002b7ab9 */ /* 0x000fe20000000800 */
[----:B------:R-:W-:Y:S02]  /*0fb0*/  ULOP3.LUT UR5, URZ, UR45, URZ, 0x33, !UPT ;  /* 0x0000002d3f057292 */ /* 0x000fe4000f8e333f */
[----:B------:R-:W-:Y:S01]  /*0fc0*/  UISETP.NE.AND UP0, UPT, UR43, 0x1, UPT ;  /* 0x000000012b00788c */ /* 0x000fe2000bf05270 */
[----:B------:R-:W-:Y:S01]  /*0fd0*/  ULDC UR6, c[0x0][0xdac] ;  /* 0x00036b0000067ab9 */ /* 0x000fe20000000800 */
[----:B------:R-:W-:Y:S02]  /*0fe0*/  UIADD3 UR4, UR7, -UR4, URZ ;  /* 0x8000000407047290 */ /* 0x000fe4000fffe03f */
[----:B------:R-:W2:Y:S01]  /*0ff0*/  LDC R17, c[0x0][0x404] ;  /* 0x00010100ff117b82 */ /* 0x000ea20000000800 */
[----:B------:R-:W-:Y:S01]  /*1000*/  UIADD3 UR5, UR5, UR6, URZ ;  /* 0x0000000605057290 */ /* 0x000fe2000fffe03f */
[----:B------:R-:W-:Y:S01]  /*1010*/  ULDC UR7, c[0x0][0xdc4] ;  /* 0x0003710000077ab9 */ /* 0x000fe20000000800 */
[----:B------:R-:W-:-:S02]  /*1020*/  ULDC.64 UR10, c[0x0][0x3f8] ;  /* 0x0000fe00000a7ab9 */ /* 0x000fc40000000a00 */
[----:B------:R-:W-:Y:S01]  /*1030*/  USHF.L.U32 UR42, UR5, 0x7, URZ ;  /* 0x00000007052a7899 */ /* 0x000fe2000800063f */
[----:B------:R-:W-:Y:S01]  /*1040*/  ISETP.NE.U32.AND P0, PT, RZ, UR10, PT ;  /* 0x0000000aff007c0c */ /* 0x000fe2000bf05070 */
[----:B------:R-:W-:Y:S01]  /*1050*/  UIMAD UR8, UR8, UR7, UR4 ;  /* 0x00000007080872a4 */ /* 0x000fe2000f8e0204 */
[----:B------:R-:W3:Y:S01]  /*1060*/  LDC R8, c[0x0][0x288] ;  /* 0x0000a200ff087b82 */ /* 0x000ee20000000800 */
[----:B------:R-:W-:Y:S01]  /*1070*/  @UP0 ULDC UR6, c[0x0][0xdc0] ;  /* 0x0003700000060ab9 */ /* 0x000fe20000000800 */
[----:B------:R-:W-:Y:S01]  /*1080*/  @UP0 ULDC UR4, c[0x0][0xdbc] ;  /* 0x00036f0000040ab9 */ /* 0x000fe20000000800 */
[----:B------:R-:W-:Y:S01]  /*1090*/  IMAD.U32 R165, RZ, RZ, UR42 ;  /* 0x0000002affa57e24 */ /* 0x000fe2000f8e00ff */
[----:B------:R-:W-:Y:S01]  /*10a0*/  UIMAD.WIDE.U32 UR4, UR8, UR4, URZ ;  /* 0x00000004080472a5 */ /* 0x000fe2000f8e003f */
[----:B------:R-:W-:Y:S01]  /*10b0*/  ISETP.NE.AND.EX P0, PT, RZ, UR11, PT, P0 ;  /* 0x0000000bff007c0c */ /* 0x000fe2000bf05300 */
[----:B------:R-:W-:Y:S02]  /*10c0*/  UMOV UR44, UR8 ;  /* 0x00000008002c7c82 */ /* 0x000fe40008000000 */
[----:B------:R-:W4:Y:S01]  /*10d0*/  LDC R6, c[0x0][0x2e0] ;  /* 0x0000b800ff067b82 */ /* 0x000f220000000800 */
[----:B-1----:R-:W-:Y:S01]  /*10e0*/  ISETP.GE.AND P1, PT, R11, 0x1, PT ;  /* 0x000000010b00780c */ /* 0x002fe20003f26270 */
[----:B------:R-:W-:-:S04]  /*10f0*/  @UP0 USHF.R.U32.HI UR44, URZ, UR6, UR5 ;  /* 0x000000063f2c0299 */ /* 0x000fc80008011605 */
[----:B------:R-:W-:Y:S01]  /*1100*/  UIADD3 UR4, -UR44, URZ, URZ ;  /* 0x0000003f2c047290 */ /* 0x000fe2000fffe13f */
[----:B--2---:R-:W-:-:S03]  /*1110*/  SEL R17, R17, 0x1, P0 ;  /* 0x0000000111117807 */ /* 0x004fc60000000000 */
[----:B------:R-:W-:Y:S01]  /*1120*/  UIMAD UR43, UR43, UR4, UR8 ;  /* 0x000000042b2b72a4 */ /* 0x000fe2000f8e0208 */
[----:B---3--:R-:W-:-:S05]  /*1130*/  IADD3 R0, R165, 0x80, -R8 ;  /* 0x00000080a5007810 */ /* 0x008fca0007ffe808 */
[CC--:B----4-:R-:W-:Y:S02]  /*1140*/  IMAD R173, R17.reuse, R6.reuse, R0 ;  /* 0x0000000611ad7224 */ /* 0x0d0fe400078e0200 */
[----:B------:R-:W-:Y:S02]  /*1150*/  IMAD R73, R17, R6, RZ ;  /* 0x0000000611497224 */ /* 0x000fe400078e02ff */
[----:B------:R-:W-:Y:S01]  /*1160*/  IMAD.IADD R0, R173, 0x1, R10 ;  /* 0x00000001ad007824 */ /* 0x000fe200078e020a */
[----:B------:R-:W-:Y:S06]  /*1170*/  @!P1 BRA `(.L_x_866) ;  /* 0x0000000000409947 */ /* 0x000fec0003800000 */
[C---:B------:R-:W-:Y:S01]  /*1180*/  ISETP.GT.AND P0, PT, R173.reuse, RZ, PT ;  /* 0x000000ffad00720c */ /* 0x040fe20003f04270 */
[----:B------:R-:W-:-:S12]  /*1190*/  VIADD R2, R173, 0xffffffff ;  /* 0xffffffffad027836 */ /* 0x000fd80000000000 */
[----:B------:R-:W-:Y:S05]  /*11a0*/  @P0 BRA `(.L_x_867) ;  /* 0x00000000001c0947 */ /* 0x000fea0003800000 */
[----:B------:R-:W-:Y:S01]  /*11b0*/  ISETP.NE.AND P0, PT, R11, 0x1, PT ;  /* 0x000000010b00780c */ /* 0x000fe20003f05270 */
[----:B------:R-:W-:-:S12]  /*11c0*/  IMAD.MOV R3, RZ, RZ, -R173 ;  /* 0x000000ffff037224 */ /* 0x000fd800078e0aad */
[----:B------:R-:W1:Y:S02]  /*11d0*/  @P0 LDC.64 R4, c[0x0][0x9e8] ;  /* 0x00027a00ff040b82 */ /* 0x000e640000000a00 */
[----:B-1----:R-:W-:-:S05]  /*11e0*/  @P0 IMAD.HI.U32 R2, R3, R4, RZ ;  /* 0x0000000403020227 */ /* 0x002fca00078e00ff */
[----:B------:R-:W-:-:S04]  /*11f0*/  @P0 SHF.R.U32.HI R3, RZ, R5, R2 ;  /* 0x00000005ff030219 */ /* 0x000fc80000011602 */
[----:B------:R-:W-:Y:S01]  /*1200*/  LOP3.LUT R2, RZ, R3, RZ, 0x33, !PT ;  /* 0x00000003ff027212 */ /* 0x000fe200078e33ff */
[----:B------:R-:W-:Y:S06]  /*1210*/  BRA `(.L_x_868) ;  /* 0x0000000000107947 */ /* 0x000fec0003800000 */
.L_x_867:
[----:B------:R-:W-:-:S13]  /*1220*/  ISETP.NE.AND P0, PT, R11, 0x1, PT ;  /* 0x000000010b00780c */ /* 0x000fda0003f05270 */
[----:B------:R-:W1:Y:S02]  /*1230*/  @P0 LDC.64 R4, c[0x0][0x9e8] ;  /* 0x00027a00ff040b82 */ /* 0x000e640000000a00 */
[----:B-1----:R-:W-:-:S05]  /*1240*/  @P0 IMAD.HI.U32 R4, R2, R4, RZ ;  /* 0x0000000402040227 */ /* 0x002fca00078e00ff */
[----:B------:R-:W-:-:S07]  /*1250*/  @P0 SHF.R.U32.HI R2, RZ, R5, R4 ;  /* 0x00000005ff020219 */ /* 0x000fce0000011604 */
.L_x_868:
[----:B------:R-:W-:-:S05]  /*1260*/  IMAD R3, R2, R11, R11 ;  /* 0x0000000b02037224 */ /* 0x000fca00078e020b */
[----:B------:R-:W-:-:S07]  /*1270*/  VIMNMX R0, R0, R3, PT ;  /* 0x0000000300007248 */ /* 0x000fce0003fe0100 */
.L_x_866:
[----:B------:R-:W-:Y:S01]  /*1280*/  VIADD R2, R0, 0x5f ;  /* 0x0000005f00027836 */ /* 0x000fe20000000000 */
[----:B------:R-:W-:Y:S01]  /*1290*/  IADD3 R4, -R8, UR42, RZ ;  /* 0x0000002a08047c10 */ /* 0x000fe2000fffe1ff */
[----:B------:R-:W-:Y:S01]  /*12a0*/  IMAD R0, R17, R6, 0x5f ;  /* 0x0000005f11007424 */ /* 0x000fe200078e0206 */
[----:B------:R-:W-:Y:S01]  /*12b0*/  ULDC UR4, c[0x0][0x9dc] ;  /* 0x0002770000047ab9 */ /* 0x000fe20000000800 */
[----:B------:R-:W-:-:S04]  /*12c0*/  IMAD.HI R2, R2, 0x2aaaaaab, RZ ;  /* 0x2aaaaaab02027827 */ /* 0x000fc800078e02ff */
[----:B------:R-:W-:Y:S01]  /*12d0*/  IMAD.HI R0, R0, 0x2aaaaaab, RZ ;  /* 0x2aaaaaab00007827 */ /* 0x000fe200078e02ff */
[----:B------:R-:W-:-:S03]  /*12e0*/  SHF.R.U32.HI R5, RZ, 0x1f, R2 ;  /* 0x0000001fff057819 */ /* 0x000fc60000011602 */
[----:B------:R-:W-:Y:S01]  /*12f0*/  IMAD R4, R17, R6, R4 ;  /* 0x0000000611047224 */ /* 0x000fe200078e0204 */
[----:B------:R-:W-:Y:S02]  /*1300*/  SHF.R.U32.HI R3, RZ, 0x1f, R0 ;  /* 0x0000001fff037819 */ /* 0x000fe40000011600 */
[----:B------:R-:W-:Y:S02]  /*1310*/  LEA.HI.SX32 R72, R2, R5, 0x1c ;  /* 0x0000000502487211 */ /* 0x000fe400078fe2ff */
[----:B------:R-:W-:Y:S01]  /*1320*/  LEA.HI.SX32 R3, R0, R3, 0x1c ;  /* 0x0000000300037211 */ /* 0x000fe200078fe2ff */
[----:B------:R-:W-:-:S03]  /*1330*/  VIADD R0, R4, -UR4 ;  /* 0x8000000404007c36 */ /* 0x000fc60008000000 */
[----:B------:R-:W-:Y:S01]  /*1340*/  VIMNMX R72, R3, R72, PT ;  /* 0x0000004803487248 */ /* 0x000fe20003fe0100 */
[----:B------:R-:W-:Y:S06]  /*1350*/  @!P1 BRA `(.L_x_869) ;  /* 0x00000000003c9947 */ /* 0x000fec0003800000 */
[----:B------:R-:W-:-:S13]  /*1360*/  ISETP.GT.AND P0, PT, R4, -0x1, PT ;  /* 0xffffffff0400780c */ /* 0x000fda0003f04270 */
[----:B------:R-:W-:Y:S05]  /*1370*/  @P0 BRA `(.L_x_870) ;  /* 0x00000000001c0947 */ /* 0x000fea0003800000 */
[----:B------:R-:W-:Y:S02]  /*1380*/  ISETP.NE.AND P0, PT, R11, 0x1, PT ;  /* 0x000000010b00780c */ /* 0x000fe40003f05270 */
[----:B------:R-:W-:-:S11]  /*1390*/  LOP3.LUT R3, RZ, R4, RZ, 0x33, !PT ;  /* 0x00000004ff037212 */ /* 0x000fd600078e33ff */
[----:B------:R-:W1:Y:S02]  /*13a0*/  @P0 LDC.64 R6, c[0x0][0x9e8] ;  /* 0x00027a00ff060b82 */ /* 0x000e640000000a00 */
[----:B-1----:R-:W-:-:S05]  /*13b0*/  @P0 IMAD.HI.U32 R2, R3, R6, RZ ;  /* 0x0000000603020227 */ /* 0x002fca00078e00ff */
[----:B------:R-:W-:-:S04]  /*13c0*/  @P0 SHF.R.U32.HI R3, RZ, R7, R2 ;  /* 0x00000007ff030219 */ /* 0x000fc80000011602 */
[----:B------:R-:W-:Y:S01]  /*13d0*/  LOP3.LUT R4, RZ, R3, RZ, 0x33, !PT ;  /* 0x00000003ff047212 */ /* 0x000fe200078e33ff */
[----:B------:R-:W-:Y:S06]  /*13e0*/  BRA `(.L_x_871) ;  /* 0x0000000000107947 */ /* 0x000fec0003800000 */
.L_x_870:
[----:B------:R-:W-:-:S13]  /*13f0*/  ISETP.NE.AND P0, PT, R11, 0x1, PT ;  /* 0x000000010b00780c */ /* 0x000fda0003f05270 */
[----:B------:R-:W1:Y:S02]  /*1400*/  @P0 LDC.64 R2, c[0x0][0x9e8] ;  /* 0x00027a00ff020b82 */ /* 0x000e640000000a00 */
[----:B-1----:R-:W-:-:S05]  /*1410*/  @P0 IMAD.HI.U32 R2, R4, R2, RZ ;  /* 0x0000000204020227 */ /* 0x002fca00078e00ff */
[----:B------:R-:W-:-:S07]  /*1420*/  @P0 SHF.R.U32.HI R4, RZ, R3, R2 ;  /* 0x00000003ff040219 */ /* 0x000fce0000011602 */
.L_x_871:
[----:B------:R-:W-:-:S05]  /*1430*/  IMAD R3, R4, R11, RZ ;  /* 0x0000000b04037224 */ /* 0x000fca00078e02ff */
[----:B------:R-:W-:-:S07]  /*1440*/  VIMNMX R0, R0, R3, !PT ;  /* 0x0000000300007248 */ /* 0x000fce0007fe0100 */
.L_x_869:
[----:B------:R-:W-:Y:S01]  /*1450*/  IMAD.HI R2, R0, 0x2aaaaaab, RZ ;  /* 0x2aaaaaab00027827 */ /* 0x000fe200078e02ff */
[----:B------:R-:W-:Y:S02]  /*1460*/  PLOP3.LUT P0, PT, PT, PT, PT, 0x80, 0x0 ;  /* 0x000000000000781c */ /* 0x000fe40003f0f070 */
[----:B------:R-:W-:Y:S02]  /*1470*/  CS2R R86, SRZ ;  /* 0x0000000000567805 */ /* 0x000fe4000001ff00 */
[----:B------:R-:W-:Y:S01]  /*1480*/  CS2R R84, SRZ ;  /* 0x0000000000547805 */ /* 0x000fe2000001ff00 */
[----:B------:R-:W-:Y:S01]  /*1490*/  IMAD.MOV.U32 R0, RZ, RZ, RZ ;  /* 0x000000ffff007224 */ /* 0x000fe200078e00ff */
[----:B------:R-:W-:Y:S02]  /*14a0*/  SHF.R.U32.HI R3, RZ, 0x1f, R2 ;  /* 0x0000001fff037819 */ /* 0x000fe40000011602 */
[----:B------:R-:W-:Y:S02]  /*14b0*/  CS2R R82, SRZ ;  /* 0x0000000000527805 */ /* 0x000fe4000001ff00 */
[----:B------:R-:W-:-:S02]  /*14c0*/  CS2R R80, SRZ ;  /* 0x0000000000507805 */ /* 0x000fc4000001ff00 */
[----:B------:R-:W-:Y:S02]  /*14d0*/  CS2R R78, SRZ ;  /* 0x00000000004e7805 */ /* 0x000fe4000001ff00 */
[----:B------:R-:W-:Y:S02]  /*14e0*/  LEA.HI.SX32 R3, R2, R3, 0x1c ;  /* 0x0000000302037211 */ /* 0x000fe400078fe2ff */
[----:B------:R-:W-:Y:S02]  /*14f0*/  CS2R R76, SRZ ;  /* 0x00000000004c7805 */ /* 0x000fe4000001ff00 */
[----:B------:R-:W-:Y:S02]  /*1500*/  CS2R R74, SRZ ;  /* 0x00000000004a7805 */ /* 0x000fe4000001ff00 */
[----:B------:R-:W-:Y:S02]  /*1510*/  CS2R R28, SRZ ;  /* 0x00000000001c7805 */ /* 0x000fe4000001ff00 */
[----:B------:R-:W-:-:S02]  /*1520*/  VIMNMX R19, RZ, R3, !PT ;  /* 0x00000003ff137248 */ /* 0x000fc40007fe0100 */
[----:B------:R-:W-:Y:S02]  /*1530*/  CS2R R70, SRZ ;  /* 0x0000000000467805 */ /* 0x000fe4000001ff00 */
[----:B------:R-:W-:Y:S02]  /*1540*/  CS2R R68, SRZ ;  /* 0x0000000000447805 */ /* 0x000fe4000001ff00 */
[----:B------:R-:W-:Y:S02]  /*1550*/  CS2R R66, SRZ ;  /* 0x0000000000427805 */ /* 0x000fe4000001ff00 */
[----:B------:R-:W-:Y:S02]  /*1560*/  ISETP.GT.AND P1, PT, R72, R19, PT ;  /* 0x000000134800720c */ /* 0x000fe40003f24270 */
        /* <DEDUP_REMOVED lines=17> */
[----:B------:R-:W-:Y:S01]  /*1680*/  CS2R R6, SRZ ;  /* 0x0000000000067805 */ /* 0x000fe2000001ff00 */
[----:B------:R-:W-:Y:S01]  /*1690*/  IMAD.MOV.U32 R30, RZ, RZ, RZ ;  /* 0x000000ffff1e7224 */ /* 0x000fe200078e00ff */
[----:B------:R-:W-:Y:S02]  /*16a0*/  CS2R R2, SRZ ;  /* 0x0000000000027805 */ /* 0x000fe4000001ff00 */
[----:B------:R-:W-:Y:S01]  /*16b0*/  CS2R R8, SRZ ;  /* 0x0000000000087805 */ /* 0x000fe2000001ff00 */
[----:B------:R-:W-:-:S02]  /*16c0*/  IMAD.MOV.U32 R25, RZ, RZ, RZ ;  /* 0x000000ffff197224 */ /* 0x000fc400078e00ff */
[----:B------:R-:W-:Y:S01]  /*16d0*/  IMAD.MOV.U32 R10, RZ, RZ, RZ ;  /* 0x000000ffff0a7224 */ /* 0x000fe200078e00ff */
[----:B------:R-:W-:Y:S06]  /*16e0*/  @!P1 BRA `(.L_x_872) ;  /* 0x000000b000bc9947 */ /* 0x000fec0003800000 */
[----:B------:R-:W1:Y:S01]  /*16f0*/  SHFL.IDX PT, R0, R168, RZ, 0x1f ;  /* 0x00001fffa8007589 */ /* 0x000e6200000e0000 */
[----:B------:R-:W-:-:S04]  /*1700*/  UIADD3 UR6, UR37, 0xc400, URZ ;  /* 0x0000c40025067890 */ /* 0x000fc8000fffe03f */
[----:B------:R-:W-:-:S06]  /*1710*/  ULOP3.LUT UP0, URZ, UR6, 0x1bf, URZ, 0xc0, !UPT ;  /* 0x000001bf063f7892 */ /* 0x000fcc000f80c03f */
[----:B------:R-:W-:Y:S02]  /*1720*/  PLOP3.LUT P0, PT, PT, PT, UP0, 0x80, 0x0 ;  /* 0x000000000000781c */ /* 0x000fe40003f0f008 */
[----:B-1----:R-:W-:-:S13]  /*1730*/  R2UR UR4, R0 ;  /* 0x00000000000472ca */ /* 0x002fda00000e0000 */
[----:B------:R-:W-:-:S04]  /*1740*/  ULEA.HI UR5, UR4, UR4, URZ, 0x1 ;  /* 0x0000000404057291 */ /* 0x000fc8000f8f083f */
        /* <DEDUP_REMOVED lines=22> */
.L_x_873:
[----:B------:R-:W-:Y:S02]  /*18b0*/  LEA.HI R0, R164, R164, RZ, 0x1 ;  /* 0x000000a4a4007211 */ /* 0x000fe400078f08ff */
[----:B------:R-:W-:Y:S02]  /*18c0*/  R2UR UR4, R170 ;  /* 0x00000000aa0472ca */ /* 0x000fe400000e0000 */
[----:B------:R-:W-:-:S05]  /*18d0*/  LOP3.LUT R3, R0, 0xfffffffe, RZ, 0xc0, !PT ;  /* 0xfffffffe00037812 */ /* 0x000fca00078ec0ff */
[----:B------:R-:W-:-:S05]  /*18e0*/  IMAD.IADD R0, R164, 0x1, -R3 ;  /* 0x00000001a4007824 */ /* 0x000fca00078e0a03 */
[----:B------:R-:W-:Y:S01]  /*18f0*/  SHF.L.U32 R0, R0, 0x1f, RZ ;  /* 0x0000001f00007819 */ /* 0x000fe200000006ff */
[----:B------:R-:W-:-:S03]  /*1900*/  IMAD.U32 R2, RZ, RZ, UR4 ;  /* 0x00000004ff027e24 */ /* 0x000fc6000f8e00ff */
[----:B------:R-:W1:Y:S02]  /*1910*/  SYNCS.PHASECHK.TRANS64.TRYWAIT P1, [UR37+0x2a800], R0 ;  /* 0x02a80000ff0075a7 */ /* 0x000e640008020165 */
[----:B------:R-:W-:Y:S01]  /*1920*/  ISETP.NE.AND P0, PT, R2, 0x3, PT ;  /* 0x000000030200780c */ /* 0x000fe20003f05270 */
[----:B-1----:R-:W-:-:S12]  /*1930*/  @!P1 BRA `(.L_x_874) ;  /* 0x000000f400c09947 */ /* 0x002fd80003800000 */
.L_x_1021:
[----:B------:R-:W-:Y:S05]  /*1940*/  @!P0 BRA `(.L_x_875) ;  /* 0x0000000000048947 */ /* 0x000fea0003800000 */
[----:B------:R-:W-:Y:S01]  /*1950*/  BPT.TRAP 0x1 ;  /* 0x000000040000795c */ /* 0x000fe20000300000 */
.L_x_875:
[----:B-1----:R-:W-:Y:S02]  /*1960*/  IMAD.U32 R3, RZ, RZ, UR36 ;  /* 0x00000024ff037e24 */ /* 0x002fe4000f8e00ff */
[----:B------:R-:W-:-:S03]  /*1970*/  IMAD.U32 R0, RZ, RZ, UR46 ;  /* 0x0000002eff007e24 */ /* 0x000fc6000f8e00ff */
[----:B------:R-:W-:Y:S02]  /*1980*/  LEA R3, R3, UR37, 0x3 ;  /* 0x0000002503037c11 */ /* 0x000fe4000f8e18ff */
[----:B------:R-:W-:-:S04]  /*1990*/  SHF.L.U32 R0, R0, 0x1f, RZ ;  /* 0x0000001f00007819 */ /* 0x000fc800000006ff */
[----:B------:R1:W2:Y:S01]  /*19a0*/  SYNCS.PHASECHK.TRANS64.TRYWAIT P1, [R3+URZ+0x2a830], R0 ;  /* 0x02a83000030075a7 */ /* 0x0002a2000802017f */
[----:B------:R-:W-:Y:S05]  /*19b0*/  @!P0 BRA `(.L_x_876) ;  /* 0x0000000000048947 */ /* 0x000fea0003800000 */
[----:B------:R-:W-:Y:S01]  /*19c0*/  BPT.TRAP 0x1 ;  /* 0x000000040000795c */ /* 0x000fe20000300000 */
.L_x_876:
[----:B------:R-:W3:Y:S01]  /*19d0*/  S2R R2, SR_TID.X ;  /* 0x0000000000027919 */ /* 0x000ee20000002100 */
[----:B------:R-:W-:Y:S02]  /*19e0*/  LOP3.LUT R18, R18, 0xffefffff, RZ, 0xc0, !PT ;  /* 0xffefffff12127812 */ /* 0x000fe400078ec0ff */
[----:B---3--:R-:W-:-:S13]  /*19f0*/  LOP3.LUT P2, RZ, R2, 0x7f, RZ, 0xc0, !PT ;  /* 0x0000007f02ff7812 */ /* 0x008fda000784c0ff */
[----:B------:R-:W-:Y:S01]  /*1a00*/  @P2 LOP3.LUT R18, R18, 0x100000, RZ, 0xfc, !PT ;  /* 0x0010000012122812 */ /* 0x000fe200078efcff */
[----:B--2---:R-:W-:Y:S06]  /*1a10*/  @P1 BRA `(.L_x_877) ;  /* 0x0000000000081947 */ /* 0x004fec0003800000 */
[----:B------:R-:W2:Y:S02]  /*1a20*/  SYNCS.PHASECHK.TRANS64.TRYWAIT P1, [R3+URZ+0x2a830], R0 ;  /* 0x02a83000030075a7 */ /* 0x000ea4000802017f */
[----:B--2---:R-:W-:Y:S05]  /*1a30*/  @!P1 BRA `(.L_x_878) ;  /* 0x000000f400989947 */ /* 0x004fea0003800000 */
.L_x_877:
[----:B------:R-:W-:Y:S05]  /*1a40*/  WARPSYNC.ALL ;  /* 0x0000000000007948 */ /* 0x000fea0003800000 */
[----:B------:R-:W-:Y:S01]  /*1a50*/  UIADD3 UR4, UR37, 0x18400, URZ ;  /* 0x0001840025047890 */ /* 0x000fe2000fffe03f */
[----:B------:R-:W-:Y:S01]  /*1a60*/  WARPGROUP.ARRIVE ;  /* 0x00000000000079c5 */ /* 0x000fe20000000000 */
[----:B------:R-:W-:-:S05]  /*1a70*/  ULOP3.LUT UR38, UR38, 0x10000, URZ, 0xfc, !UPT ;  /* 0x0001000026267892 */ /* 0x000fca000f8efc3f */
[----:B------:R-:W3:Y:S01]  /*1a80*/  S2R R2, SR_TID.X ;  /* 0x0000000000027919 */ /* 0x000ee20000002100 */
[----:B------:R-:W-:Y:S01]  /*1a90*/  USHF.R.U32.HI UR4, URZ, 0x4, UR4 ;  /* 0x000000043f047899 */ /* 0x000fe20008011604 */
[----:B-12---:R-:W1:Y:S01]  /*1aa0*/  LDC R0, c[0x0][0x288] ;  /* 0x0000a200ff007b82 */ /* 0x006e620000000800 */
[----:B------:R-:W-:Y:S01]  /*1ab0*/  UMOV UR9, 0x40000040 ;  /* 0x4000004000097882 */ /* 0x000fe20000000000 */
[----:B------:R-:W-:Y:S01]  /*1ac0*/  UMOV UR11, 0x40000040 ;  /* 0x40000040000b7882 */ /* 0x000fe20000000000 */
[----:B------:R-:W-:Y:S01]  /*1ad0*/  ULOP3.LUT UR4, UR4, 0x3fff, URZ, 0xc0, !UPT ;  /* 0x00003fff04047892 */ /* 0x000fe2000f8ec03f */
[----:B------:R-:W-:Y:S01]  /*1ae0*/  IMAD.U32 R9, RZ, RZ, UR9 ;  /* 0x00000009ff097e24 */ /* 0x000fe2000f8e00ff */
[----:B------:R-:W-:Y:S01]  /*1af0*/  UMOV UR8, UR38 ;  /* 0x0000002600087c82 */ /* 0x000fe20008000000 */
[----:B------:R-:W-:Y:S01]  /*1b00*/  UMOV UR5, 0x40000040 ;  /* 0x4000004000057882 */ /* 0x000fe20000000000 */
[----:B------:R-:W-:Y:S01]  /*1b10*/  ULOP3.LUT UR39, UR4, 0x10000, URZ, 0xfc, !UPT ;  /* 0x0001000004277892 */ /* 0x000fe2000f8efc3f */
[----:B------:R-:W-:Y:S01]  /*1b20*/  IMAD.U32 R8, RZ, RZ, UR8 ;  /* 0x00000008ff087e24 */ /* 0x000fe2000f8e00ff */
[----:B------:R-:W-:Y:S01]  /*1b30*/  UIADD3 UR4, UR38, 0x2, URZ ;  /* 0x0000000226047890 */ /* 0x000fe2000fffe03f */
[----:B------:R-:W2:Y:S01]  /*1b40*/  LDC.64 R74, c[0x0][0x9e0] ;  /* 0x00027800ff4a7b82 */ /* 0x000ea20000000a00 */
[----:B------:R-:W-:Y:S01]  /*1b50*/  UIMAD UR40, UR36, 0x900, UR39 ;  /* 0x00000900242878a4 */ /* 0x000fe2000f8e0227 */
[----:B------:R-:W-:Y:S01]  /*1b60*/  IMAD.MOV.U32 R5, RZ, RZ, -0x60 ;  /* 0xffffffa0ff057424 */ /* 0x000fe200078e00ff */
[----:B------:R-:W-:Y:S01]  /*1b70*/  UMOV UR7, 0x40000040 ;  /* 0x4000004000077882 */ /* 0x000fe20000000000 */
[----:B------:R-:W-:Y:S01]  /*1b80*/  UIADD3 UR12, UR38, 0x6, URZ ;  /* 0x00000006260c7890 */ /* 0x000fe2000fffe03f */
[----:B------:R-:W-:Y:S01]  /*1b90*/  LOP3.LUT R18, R18, 0xfff7ffff, RZ, 0xc0, !PT ;  /* 0xfff7ffff12127812 */ /* 0x000fe200078ec0ff */
[----:B------:R-:W-:Y:S01]  /*1ba0*/  UIADD3 UR6, UR40, 0x2, URZ ;  /* 0x0000000228067890 */ /* 0x000fe2000fffe03f */
[----:B------:R-:W-:Y:S01]  /*1bb0*/  IMAD R10, R72, R5, 0x60 ;  /* 0x00000060480a7424 */ /* 0x000fe200078e0205 */
[----:B------:R-:W-:Y:S01]  /*1bc0*/  UMOV UR10, UR40 ;  /* 0x00000028000a7c82 */ /* 0x000fe20008000000 */
[----:B------:R-:W-:Y:S01]  /*1bd0*/  UIADD3 UR14, UR40, 0x6, URZ ;  /* 0x00000006280e7890 */ /* 0x000fe2000fffe03f */
[----:B------:R-:W-:Y:S01]  /*1be0*/  HGMMA.64x96x16.F32 R24, gdesc[UR8], RZ, !UPT, gsb0 ;  /* 0x01600000081879f0 */ /* 0x000fe2000c0008ff */
[----:B------:R-:W-:Y:S01]  /*1bf0*/  UIADD3 UR8, UR38, 0x4, URZ ;  /* 0x0000000426087890 */ /* 0x000fe2000fffe03f */
[----:B------:R-:W4:Y:S01]  /*1c00*/  LDC R94, c[0x0][0x2e0] ;  /* 0x0000b800ff5e7b82 */ /* 0x000f220000000800 */
[----:B------:R-:W-:Y:S01]  /*1c10*/  UIADD3 UR10, UR40, 0x4, URZ ;  /* 0x00000004280a7890 */ /* 0x000fe2000fffe03f */
[----:B------:R-:W-:Y:S01]  /*1c20*/  VIADD R5, R167, UR42 ;  /* 0x0000002aa7057c36 */ /* 0x000fe20008000000 */
[----:B------:R-:W-:Y:S01]  /*1c30*/  UMOV UR9, 0x40000040 ;  /* 0x4000004000097882 */ /* 0x000fe20000000000 */
[----:B------:R-:W-:Y:S01]  /*1c40*/  UMOV UR11, 0x40000040 ;  /* 0x40000040000b7882 */ /* 0x000fe20000000000 */
[----:B------:R-:W-:Y:S01]  /*1c50*/  UMOV UR13, 0x40000040 ;  /* 0x40000040000d7882 */ /* 0x000fe20000000000 */
[----:B------:R-:W-:Y:S01]  /*1c60*/  UMOV UR15, 0x40000040 ;  /* 0x40000040000f7882 */ /* 0x000fe20000000000 */
[----:B------:R-:W-:Y:S01]  /*1c70*/  UIADD3 UR16, UR38, 0x400, URZ ;  /* 0x0000040026107890 */ /* 0x000fe2000fffe03f */
[----:B---3--:R-:W-:Y:S01]  /*1c80*/  LOP3.LUT P1, RZ, R2, 0x7f, RZ, 0xc0, !PT ;  /* 0x0000007f02ff7812 */ /* 0x008fe2000782c0ff */
[----:B------:R-:W-:Y:S01]  /*1c90*/  UIADD3 UR18, UR40, 0x300, URZ ;  /* 0x0000030028127890 */ /* 0x000fe2000fffe03f */
[----:B------:R-:W-:Y:S01]  /*1ca0*/  IMAD R20, R16, -0x2, R10 ;  /* 0xfffffffe10147824 */ /* 0x000fe200078e020a */
        /* <DEDUP_REMOVED lines=8> */
[----:B------:R-:W-:Y:S01]  /*1d30*/  @!P1 VIADD R2, R3, 0x2a840 ;  /* 0x0002a84003029836 */ /* 0x000fe20000000000 */
[----:B------:R-:W-:Y:S01]  /*1d40*/  UMOV UR25, 0x40000040 ;  /* 0x4000004000197882 */ /* 0x000fe20000000000 */
[----:B------:R-:W-:Y:S01]  /*1d50*/  UMOV UR27, 0x40000040 ;  /* 0x40000040001b7882 */ /* 0x000fe20000000000 */
[----:B------:R-:W-:Y:S01]  /*1d60*/  UIADD3 UR28, UR38, 0x406, URZ ;  /* 0x00000406261c7890 */ /* 0x000fe2000fffe03f */
[----:B------:R-:W-:Y:S01]  /*1d70*/  IMAD R3, R72, -0x60, R73 ;  /* 0xffffffa048037824 */ /* 0x000fe200078e0249 */
[----:B------:R-:W-:Y:S01]  /*1d80*/  UIADD3 UR30, UR40, 0x306, URZ ;  /* 0x00000306281e7890 */ /* 0x000fe2000fffe03f */
[----:B------:R-:W-:Y:S01]  /*1d90*/  @!P1 PRMT R2, RZ, 0x654, R2 ;  /* 0x00000654ff029816 */ /* 0x000fe20000000002 */
[----:B------:R-:W-:Y:S01]  /*1da0*/  UMOV UR29, 0x40000040 ;  /* 0x40000040001d7882 */ /* 0x000fe20000000000 */
[----:B------:R-:W-:Y:S01]  /*1db0*/  UMOV UR31, 0x40000040 ;  /* 0x40000040001f7882 */ /* 0x000fe20000000000 */
[----:B------:R-:W-:Y:S01]  /*1dc0*/  UIADD3 UR32, UR38, 0x800, URZ ;  /* 0x0000080026207890 */ /* 0x000fe2000fffe03f */
[----:B-1----:R-:W-:Y:S01]  /*1dd0*/  IADD3 R3, -R0, 0x61, R3 ;  /* 0x0000006100037810 */ /* 0x002fe20007ffe103 */
[----:B------:R-:W-:Y:S01]  /*1de0*/  UIADD3 UR34, UR40, 0x600, URZ ;  /* 0x0000060028227890 */ /* 0x000fe2000fffe03f */
[----:B------:R-:W-:Y:S01]  /*1df0*/  UMOV UR33, 0x40000040 ;  /* 0x4000004000217882 */ /* 0x000fe20000000000 */
[----:B------:R-:W-:Y:S01]  /*1e00*/  UMOV UR35, 0x40000040 ;  /* 0x4000004000237882 */ /* 0x000fe20000000000 */
[----:B------:R-:W-:Y:S01]  /*1e10*/  UIADD3 UR48, UR38, 0x802, URZ ;  /* 0x0000080226307890 */ /* 0x000fe2000fffe03f */
[C---:B------:R-:W-:Y:S01]  /*1e20*/  IMAD R11, R16.reuse, -0x2, R3 ;  /* 0xfffffffe100b7824 */ /* 0x040fe200078e0203 */
[----:B------:R-:W-:Y:S01]  /*1e30*/  UIADD3 UR50, UR40, 0x602, URZ ;  /* 0x0000060228327890 */ /* 0x000fe2000fffe03f */
[----:B----4-:R-:W-:Y:S01]  /*1e40*/  IMAD R3, R17, R94, R10 ;  /* 0x0000005e11037224 */ /* 0x010fe200078e020a */
[----:B------:R-:W-:Y:S01]  /*1e50*/  UMOV UR49, 0x40000040 ;  /* 0x4000004000317882 */ /* 0x000fe20000000000 */
[----:B------:R-:W-:Y:S01]  /*1e60*/  UMOV UR51, 0x40000040 ;  /* 0x4000004000337882 */ /* 0x000fe20000000000 */
[----:B------:R-:W-:Y:S01]  /*1e70*/  UIADD3 UR52, UR38, 0x804, URZ ;  /* 0x0000080426347890 */ /* 0x000fe2000fffe03f */
[----:B------:R-:W-:Y:S01]  /*1e80*/  IMAD R12, R16, -0x2, R3 ;  /* 0xfffffffe100c7824 */ /* 0x000fe200078e0203 */
[----:B------:R-:W-:Y:S01]  /*1e90*/  UIADD3 UR54, UR40, 0x604, URZ ;  /* 0x0000060428367890 */ /* 0x000fe2000fffe03f */
[----:B--2---:R-:W-:Y:S01]  /*1ea0*/  IMAD.IADD R13, R11, 0x1, R74 ;  /* 0x000000010b0d7824 */ /* 0x004fe200078e024a */
[----:B------:R-:W-:Y:S01]  /*1eb0*/  UMOV UR53, 0x40000040 ;  /* 0x4000004000357882 */ /* 0x000fe20000000000 */
[----:B------:R-:W-:Y:S01]  /*1ec0*/  UMOV UR55, 0x40000040 ;  /* 0x4000004000377882 */ /* 0x000fe20000000000 */
[----:B------:R-:W-:Y:S01]  /*1ed0*/  UIADD3 UR40, UR40, 0x606, URZ ;  /* 0x0000060628287890 */ /* 0x000fe2000fffe03f */
[----:B------:R-:W-:Y:S01]  /*1ee0*/  UMOV UR57, 0x40000040 ;  /* 0x4000004000397882 */ /* 0x000fe20000000000 */
[----:B------:R-:W-:Y:S01]  /*1ef0*/  UMOV UR59, 0x40000040 ;  /* 0x40000040003b7882 */ /* 0x000fe20000000000 */
[----:B------:R-:W-:Y:S01]  /*1f00*/  ULDC UR47, c[0x0][0x9dc] ;  /* 0x00027700002f7ab9 */ /* 0x000fe20000000800 */
[----:B------:R-:W-:-:S03]  /*1f10*/  IMAD.U32 R7, RZ, RZ, UR57 ;  /* 0x00000039ff077e24 */ /* 0x000fc6000f8e00ff */
[----:B------:R-:W-:Y:S01]  /*1f20*/  UMOV UR58, UR40 ;  /* 0x00000028003a7c82 */ /* 0x000fe20008000000 */
[----:B------:R-:W-:Y:S02]  /*1f30*/  WARPGROUP.DEPBAR.LE gsb0, 0x0 ;  /* 0x00008000000079c5 */ /* 0x000fe40000010000 */
[----:B------:R-:W-:-:S06]  /*1f40*/  WARPGROUP.ARRIVE ;  /* 0x00000000000079c5 */ /* 0x000fcc0000000000 */
[----:B------:R-:W-:Y:S01]  /*1f50*/  HGMMA.64x96x16.F32 R24, gdesc[UR4], R24, gsb0 ;  /* 0x01600000041879f0 */ /* 0x000fe20008000818 */
[----:B------:R-:W-:-:S07]  /*1f60*/  UIADD3 UR6, UR38, 0x806, URZ ;  /* 0x0000080626067890 */ /* 0x000fce000fffe03f */
[----:B------:R-:W-:Y:S01]  /*1f70*/  UMOV UR56, UR6 ;  /* 0x0000000600387c82 */ /* 0x000fe20008000000 */
[----:B------:R-:W-:Y:S01]  /*1f80*/  ULOP3.LUT UR6, URZ, UR47, URZ, 0x33, !UPT ;  /* 0x0000002f3f067292 */ /* 0x000fe2000f8e333f */
[----:B------:R-:W-:-:S05]  /*1f90*/  IMAD.U32 R6, RZ, RZ, UR56 ;  /* 0x00000038ff067e24 */ /* 0x000fca000f8e00ff */
[----:B------:R-:W-:-:S04]  /*1fa0*/  VIADD R14, R11, UR6 ;  /* 0x000000060b0e7c36 */ /* 0x000fc80008000000 */
[----:B------:R-:W-:Y:S01]  /*1fb0*/  IMAD.IADD R3, R14, 0x1, R5 ;  /* 0x000000010e037824 */ /* 0x000fe200078e0205 */
[----:B------:R-:W-:Y:S02]  /*1fc0*/  WARPGROUP.DEPBAR.LE gsb0, 0x0 ;  /* 0x00008000000079c5 */ /* 0x000fe40000010000 */
[----:B------:R-:W-:-:S06]  /*1fd0*/  WARPGROUP.ARRIVE ;  /* 0x00000000000079c5 */ /* 0x000fcc0000000000 */
[----:B------:R-:W-:Y:S03]  /*1fe0*/  HGMMA.64x96x16.F32 R24, gdesc[UR8], R24, gsb0 ;  /* 0x01600000081879f0 */ /* 0x000fe60008000818 */
        /* <DEDUP_REMOVED lines=28> */
[----:B------:R1:W-:Y:S01]  /*21b0*/  @!P1 SYNCS.ARRIVE.TRANS64.RED.A1T0 RZ, [R2+URZ], RZ ;  /* 0x000000ff02ff99a7 */ /* 0x0003e2000810043f */
[----:B------:R-:W-:Y:S02]  /*21c0*/  ISETP.GE.AND P1, PT, R75, 0x1, PT ;  /* 0x000000014b00780c */ /* 0x000fe40003f26270 */
[----:B-1----:R-:W-:-:S11]  /*21d0*/  VIADDMNMX R2, R5, R13, R12, PT ;  /* 0x0000000d05027246 */ /* 0x002fd6000380010c */
[----:B------:R-:W-:Y:S01]  /*21e0*/  @P1 LOP3.LUT R18, R18, 0x80000, RZ, 0xfc, !PT ;  /* 0x0008000012121812 */ /* 0x000fe200078efcff */
[----:B------:R-:W-:Y:S06]  /*21f0*/  @!P1 BRA `(.L_x_879) ;  /* 0x0000000000509947 */ /* 0x000fec0003800000 */
[----:B------:R-:W-:Y:S01]  /*2200*/  IMAD R11, R17, R94, R5 ;  /* 0x0000005e110b7224 */ /* 0x000fe200078e0205 */
[----:B------:R-:W-:Y:S03]  /*2210*/  BSSY B0, `(.L_x_880) ;  /* 0x000000f000007945 */ /* 0x000fe60003800000 */
[----:B------:R-:W-:-:S05]  /*2220*/  IMAD.IADD R11, R11, 0x1, -R0 ;  /* 0x000000010b0b7824 */ /* 0x000fca00078e0a00 */
        /* <DEDUP_REMOVED lines=9> */
.L_x_881:
[----:B------:R-:W-:-:S13]  /*22c0*/  ISETP.NE.AND P1, PT, R75, 0x1, PT ;  /* 0x000000014b00780c */ /* 0x000fda0003f25270 */
[----:B------:R-:W1:Y:S02]  /*22d0*/  @P1 LDC.64 R76, c[0x0][0x9e8] ;  /* 0x00027a00ff4c1b82 */ /* 0x000e640000000a00 */
[----:B-1----:R-:W-:-:S05]  /*22e0*/  @P1 IMAD.HI.U32 R4, R11, R76, RZ ;  /* 0x0000004c0b041227 */ /* 0x002fca00078e00ff */
[----:B------:R-:W-:-:S07]  /*22f0*/  @P1 SHF.R.U32.HI R11, RZ, R77, R4 ;  /* 0x0000004dff0b1219 */ /* 0x000fce0000011604 */
.L_x_882:
[----:B------:R-:W-:Y:S05]  /*2300*/  BSYNC B0 ;  /* 0x0000000000007941 */ /* 0x000fea0003800000 */
.L_x_880:
[----:B------:R-:W-:-:S05]  /*2310*/  IMAD R4, R11, R75, R20 ;  /* 0x0000004b0b047224 */ /* 0x000fca00078e0214 */
[----:B------:R-:W-:Y:S02]  /*2320*/  VIMNMX R3, R3, R4, !PT ;  /* 0x0000000403037248 */ /* 0x000fe40007fe0100 */
[----:B------:R-:W-:-:S07]  /*2330*/  VIADDMNMX R2, R4, R75, R2, PT ;  /* 0x0000004b04027246 */ /* 0x000fce0003800102 */
.L_x_879:
[C---:B------:R-:W-:Y:S01]  /*2340*/  ISETP.GE.AND P6, PT, R10.reuse, 0x9, PT ;  /* 0x000000090a00780c */ /* 0x040fe20003fc6270 */
[----:B------:R-:W-:Y:S01]  /*2350*/  VIADD R4, R5, 0x8 ;  /* 0x0000000805047836 */ /* 0x000fe20000000000 */
[----:B------:R-:W-:Y:S02]  /*2360*/  ISETP.GE.AND P1, PT, R10, 0x2, PT ;  /* 0x000000020a00780c */ /* 0x000fe40003f26270 */
[C---:B------:R-:W-:Y:S02]  /*2370*/  ISETP.GT.AND P2, PT, R3.reuse, 0x8, !P6 ;  /* 0x000000080300780c */ /* 0x040fe40007744270 */
[----:B------:R-:W-:Y:S02]  /*2380*/  ISETP.GT.AND P3, PT, R3, 0x1, !P1 ;  /* 0x000000010300780c */ /* 0x000fe40004f64270 */
[----:B------:R-:W-:Y:S02]  /*2390*/  ISETP.LT.OR P2, PT, R2, 0x9, P2 ;  /* 0x000000090200780c */ /* 0x000fe40001741670 */
[----:B------:R-:W-:-:S02]  /*23a0*/  ISETP.GE.AND P4, PT, R10, 0xa, PT ;  /* 0x0000000a0a00780c */ /* 0x000fc40003f86270 */
[----:B------:R-:W-:Y:S02]  /*23b0*/  FSEL R78, R28, -INF , !P2 ;  /* 0xff8000001c4e7808 */ /* 0x000fe40005000000 */
[C---:B------:R-:W-:Y:S02]  /*23c0*/  ISETP.LT.OR P3, PT, R2.reuse, 0x2, P3 ;  /* 0x000000020200780c */ /* 0x040fe40001f61670 */
[----:B------:R-:W-:Y:S02]  /*23d0*/  ISETP.GT.AND P2, PT, R3, 0x9, !P4 ;  /* 0x000000090300780c */ /* 0x000fe40006744270 */
[----:B------:R-:W-:Y:S02]  /*23e0*/  FSEL R76, R25, -INF , !P3 ;  /* 0xff800000194c7808 */ /* 0x000fe40005800000 */
[----:B------:R-:W-:Y:S02]  /*23f0*/  ISETP.LT.OR P2, PT, R2, 0xa, P2 ;  /* 0x0000000a0200780c */ /* 0x000fe40001741670 */
[----:B------:R-:W-:-:S02]  /*2400*/  ISETP.GE.AND P3, PT, R10, 0x11, PT ;  /* 0x000000110a00780c */ /* 0x000fc40003f66270 */
[----:B------:R-:W-:Y:S02]  /*2410*/  FSEL R80, R29, -INF , !P2 ;  /* 0xff8000001d507808 */ /* 0x000fe40005000000 */
[----:B------:R-:W-:Y:S02]  /*2420*/  ISETP.GT.AND P2, PT, R3, 0x10, !P3 ;  /* 0x000000100300780c */ /* 0x000fe40005f44270 */
[----:B------:R-:W-:Y:S02]  /*2430*/  P2R R77, PR, RZ, 0x8 ;  /* 0x00000008ff4d7803 */ /* 0x000fe40000000000 */
[----:B------:R-:W-:Y:S02]  /*2440*/  ISETP.LT.OR P2, PT, R2, 0x11, P2 ;  /* 0x000000110200780c */ /* 0x000fe40001741670 */
[----:B------:R-:W-:Y:S02]  /*2450*/  ISETP.GE.AND P3, PT, R10, 0x12, PT ;  /* 0x000000120a00780c */ /* 0x000fe40003f66270 */
[----:B------:R-:W-:-:S02]  /*2460*/  FSEL R32, R32, -INF , !P2 ;  /* 0xff80000020207808 */ /* 0x000fc40005000000 */
[----:B------:R-:W-:Y:S02]  /*2470*/  ISETP.GT.AND P2, PT, R3, 0x11, !P3 ;  /* 0x000000110300780c */ /* 0x000fe40005f44270 */
[----:B------:R-:W-:Y:S02]  /*2480*/  P2R R79, PR, RZ, 0x8 ;  /* 0x00000008ff4f7803 */ /* 0x000fe40000000000 */
[----:B------:R-:W-:Y:S02]  /*2490*/  ISETP.LT.OR P2, PT, R2, 0x12, P2 ;  /* 0x000000120200780c */ /* 0x000fe40001741670 */
[----:B------:R-:W-:Y:S02]  /*24a0*/  ISETP.GE.AND P3, PT, R10, 0x19, PT ;  /* 0x000000190a00780c */ /* 0x000fe40003f66270 */
[----:B------:R-:W-:Y:S02]  /*24b0*/  FSEL R82, R33, -INF , !P2 ;  /* 0xff80000021527808 */ /* 0x000fe40005000000 */
[----:B------:R-:W-:-:S02]  /*24c0*/  ISETP.GT.AND P2, PT, R3, 0x18, !P3 ;  /* 0x000000180300780c */ /* 0x000fc40005f44270 */
[----:B------:R-:W-:Y:S02]  /*24d0*/  P2R R33, PR, RZ, 0x8 ;  /* 0x00000008ff217803 */ /* 0x000fe40000000000 */
[----:B------:R-:W-:Y:S02]  /*24e0*/  ISETP.LT.OR P2, PT, R2, 0x19, P2 ;  /* 0x000000190200780c */ /* 0x000fe40001741670 */
[----:B------:R-:W-:Y:S02]  /*24f0*/  ISETP.GE.AND P3, PT, R10, 0x1a, PT ;  /* 0x0000001a0a00780c */ /* 0x000fe40003f66270 */
[----:B------:R-:W-:Y:S02]  /*2500*/  FSEL R36, R36, -INF , !P2 ;  /* 0xff80000024247808 */ /* 0x000fe40005000000 */
[----:B------:R-:W-:Y:S02]  /*2510*/  ISETP.GT.AND P2, PT, R3, 0x19, !P3 ;  /* 0x000000190300780c */ /* 0x000fe40005f44270 */
[----:B------:R-:W-:-:S02]  /*2520*/  P2R R29, PR, RZ, 0x8 ;  /* 0x00000008ff1d7803 */ /* 0x000fc40000000000 */
[----:B------:R-:W-:Y:S02]  /*2530*/  ISETP.LT.OR P2, PT, R2, 0x1a, P2 ;  /* 0x0000001a0200780c */ /* 0x000fe40001741670 */
[----:B------:R-:W-:Y:S02]  /*2540*/  ISETP.GE.AND P3, PT, R10, 0x21, PT ;  /* 0x000000210a00780c */ /* 0x000fe40003f66270 */
[----:B------:R-:W-:Y:S02]  /*2550*/  FSEL R84, R37, -INF , !P2 ;  /* 0xff80000025547808 */ /* 0x000fe40005000000 */
[----:B------:R-:W-:Y:S02]  /*2560*/  ISETP.GT.AND P2, PT, R3, 0x20, !P3 ;  /* 0x000000200300780c */ /* 0x000fe40005f44270 */
[----:B------:R-:W-:Y:S02]  /*2570*/  P2R R81, PR, RZ, 0x8 ;  /* 0x00000008ff517803 */ /* 0x000fe40000000000 */
[----:B------:R-:W-:-:S02]  /*2580*/  ISETP.LT.OR P2, PT, R2, 0x21, P2 ;  /* 0x000000210200780c */ /* 0x000fc40001741670 */
[----:B------:R-:W-:Y:S02]  /*2590*/  ISETP.GE.AND P3, PT, R10, 0x22, PT ;  /* 0x000000220a00780c */ /* 0x000fe40003f66270 */
[----:B------:R-:W-:Y:S02]  /*25a0*/  FSEL R40, R40, -INF , !P2 ;  /* 0xff80000028287808 */ /* 0x000fe40005000000 */
[----:B------:R-:W-:Y:S02]  /*25b0*/  ISETP.GT.AND P2, PT, R3, 0x21, !P3 ;  /* 0x000000210300780c */ /* 0x000fe40005f44270 */
[----:B------:R-:W-:Y:S02]  /*25c0*/  P2R R83, PR, RZ, 0x8 ;  /* 0x00000008ff537803 */ /* 0x000fe40000000000 */
        /* <DEDUP_REMOVED lines=56> */
[----:B------:R-:W-:Y:S02]  /*2950*/  P2R R11, PR, RZ, 0x10 ;  /* 0x00000010ff0b7803 */ /* 0x000fe40000000000 */
[----:B------:R-:W-:Y:S02]  /*2960*/  FSEL R21, R64, -INF , !P2 ;  /* 0xff80000040157808 */ /* 0x000fe40005000000 */
[----:B------:R-:W-:-:S04]  /*2970*/  ISETP.GE.AND P2, PT, R10, 0x52, PT ;  /* 0x000000520a00780c */ /* 0x000fc80003f46270 */
[----:B------:R-:W-:-:S04]  /*2980*/  ISETP.GT.AND P3, PT, R3, 0x51, !P2 ;  /* 0x000000510300780c */ /* 0x000fc80005764270 */
[----:B------:R-:W-:-:S04]  /*2990*/  ISETP.LT.OR P3, PT, R2, 0x52, P3 ;  /* 0x000000520200780c */ /* 0x000fc80001f61670 */
[----:B------:R-:W-:Y:S02]  /*29a0*/  FSEL R65, R65, -INF , !P3 ;  /* 0xff80000041417808 */ /* 0x000fe40005800000 */
[----:B------:R-:W-:-:S04]  /*29b0*/  ISETP.GE.AND P3, PT, R10, 0x59, PT ;  /* 0x000000590a00780c */ /* 0x000fc80003f66270 */
[----:B------:R-:W-:-:S04]  /*29c0*/  ISETP.GT.AND P4, PT, R3, 0x58, !P3 ;  /* 0x000000580300780c */ /* 0x000fc80005f84270 */
[----:B------:R-:W-:-:S04]  /*29d0*/  ISETP.LT.OR P4, PT, R2, 0x59, P4 ;  /* 0x000000590200780c */ /* 0x000fc80002781670 */
[----:B------:R-:W-:Y:S02]  /*29e0*/  FSEL R15, R68, -INF , !P4 ;  /* 0xff800000440f7808 */ /* 0x000fe40006000000 */
[----:B------:R-:W-:-:S04]  /*29f0*/  ISETP.GE.AND P4, PT, R10, 0x1, PT ;  /* 0x000000010a00780c */ /* 0x000fc80003f86270 */
[----:B------:R-:W-:-:S04]  /*2a00*/  ISETP.GT.AND P5, PT, R3, RZ, !P4 ;  /* 0x000000ff0300720c */ /* 0x000fc800067a4270 */
[----:B------:R-:W-:-:S04]  /*2a10*/  ISETP.LT.OR P5, PT, R2, 0x1, P5 ;  /* 0x000000010200780c */ /* 0x000fc80002fa1670 */
[----:B------:R-:W-:Y:S02]  /*2a20*/  FSEL R28, R24, -INF , !P5 ;  /* 0xff800000181c7808 */ /* 0x000fe40006800000 */
[----:B------:R-:W-:Y:S01]  /*2a30*/  ISETP.GE.AND P5, PT, R10, 0x5a, PT ;  /* 0x0000005a0a00780c */ /* 0x000fe20003fa6270 */
[----:B------:R-:W-:-:S03]  /*2a40*/  IMAD.IADD R10, R14, 0x1, R4 ;  /* 0x000000010e0a7824 */ /* 0x000fc600078e0204 */
[----:B------:R-:W-:Y:S02]  /*2a50*/  P2R R64, PR, RZ, 0x20 ;  /* 0x00000020ff407803 */ /* 0x000fe40000000000 */
[----:B------:R-:W-:-:S04]  /*2a60*/  ISETP.GT.AND P5, PT, R3, 0x59, !P5 ;  /* 0x000000590300780c */ /* 0x000fc80006fa4270 */
[----:B------:R-:W-:Y:S02]  /*2a70*/  ISETP.LT.OR P5, PT, R2, 0x5a, P5 ;  /* 0x0000005a0200780c */ /* 0x000fe40002fa1670 */
[----:B------:R-:W-:Y:S02]  /*2a80*/  VIADDMNMX R2, R4, R13, R12, PT ;  /* 0x0000000d04027246 */ /* 0x000fe4000380010c */
[----:B------:R-:W-:Y:S02]  /*2a90*/  FSEL R69, R69, -INF , !P5 ;  /* 0xff80000045457808 */ /* 0x000fe40006800000 */
[----:B------:R-:W-:-:S13]  /*2aa0*/  ISETP.GE.AND P5, PT, R75, 0x1, PT ;  /* 0x000000014b00780c */ /* 0x000fda0003fa6270 */
[----:B------:R-:W-:Y:S05]  /*2ab0*/  @!P5 BRA `(.L_x_883) ;  /* 0x000000000050d947 */ /* 0x000fea0003800000 */
        /* <DEDUP_REMOVED lines=12> */
.L_x_885:
[----:B------:R-:W-:-:S13]  /*2b80*/  ISETP.NE.AND P5, PT, R75, 0x1, PT ;  /* 0x000000014b00780c */ /* 0x000fda0003fa5270 */
[----:B------:R-:W1:Y:S02]  /*2b90*/  @P5 LDC.64 R12, c[0x0][0x9e8] ;  /* 0x00027a00ff0c5b82 */ /* 0x000e640000000a00 */
[----:B-1----:R-:W-:-:S05]  /*2ba0*/  @P5 IMAD.HI.U32 R12, R3, R12, RZ ;  /* 0x0000000c030c5227 */ /* 0x002fca00078e00ff */
[----:B------:R-:W-:-:S07]  /*2bb0*/  @P5 SHF.R.U32.HI R3, RZ, R13, R12 ;  /* 0x0000000dff035219 */ /* 0x000fce000001160c */
.L_x_886:
[----:B------:R-:W-:Y:S05]  /*2bc0*/  BSYNC B0 ;  /* 0x0000000000007941 */ /* 0x000fea0003800000 */
.L_x_884:
[----:B------:R-:W-:-:S05]  /*2bd0*/  IMAD R3, R3, R75, R20 ;  /* 0x0000004b03037224 */ /* 0x000fca00078e0214 */
[----:B------:R-:W-:Y:S02]  /*2be0*/  VIMNMX R10, R10, R3, !PT ;  /* 0x000000030a0a7248 */ /* 0x000fe40007fe0100 */
[----:B------:R-:W-:-:S07]  /*2bf0*/  VIADDMNMX R2, R3, R75, R2, PT ;  /* 0x0000004b03027246 */ /* 0x000fce0003800102 */
.L_x_883:
[C---:B------:R-:W-:Y:S01]  /*2c00*/  ISETP.GT.AND P1, PT, R10.reuse, 0x1, !P1 ;  /* 0x000000010a00780c */ /* 0x040fe20004f24270 */
[----:B------:R-:W-:Y:S01]  /*2c10*/  ULDC UR6, c[0x0][0x988] ;  /* 0x0002620000067ab9 */ /* 0x000fe20000000800 */
[----:B------:R-:W-:Y:S01]  /*2c20*/  ISETP.GT.AND P6, PT, R10, 0x8, !P6 ;  /* 0x000000080a00780c */ /* 0x000fe200077c4270 */
[----:B------:R-:W-:Y:S01]  /*2c30*/  IMAD.U32 R14, RZ, RZ, UR6 ;  /* 0x00000006ff0e7e24 */ /* 0x000fe2000f8e00ff */
[C---:B------:R-:W-:Y:S02]  /*2c40*/  ISETP.LT.OR P1, PT, R2.reuse, 0x2, P1 ;  /* 0x000000020200780c */ /* 0x040fe40000f21670 */
[----:B------:R-:W-:Y:S02]  /*2c50*/  ISETP.LT.OR P6, PT, R2, 0x9, P6 ;  /* 0x000000090200780c */ /* 0x000fe400037c1670 */
[----:B------:R-:W-:Y:S02]  /*2c60*/  FSEL R20, R27, -INF , !P1 ;  /* 0xff8000001b147808 */ /* 0x000fe40004800000 */
[----:B------:R-:W-:-:S02]  /*2c70*/  ISETP.NE.AND P1, PT, R11, RZ, PT ;  /* 0x000000ff0b00720c */ /* 0x000fc40003f25270 */
[----:B------:R-:W-:Y:S02]  /*2c80*/  ISETP.NE.AND P5, PT, R29, RZ, PT ;  /* 0x000000ff1d00720c */ /* 0x000fe40003fa5270 */
[----:B------:R-:W-:Y:S02]  /*2c90*/  ISETP.GT.AND P1, PT, R10, 0x9, !P1 ;  /* 0x000000090a00780c */ /* 0x000fe40004f24270 */
[----:B------:R-:W-:Y:S02]  /*2ca0*/  FSEL R29, R30, -INF , !P6 ;  /* 0xff8000001e1d7808 */ /* 0x000fe40007000000 */
[----:B------:R-:W-:Y:S02]  /*2cb0*/  ISETP.LT.OR P1, PT, R2, 0xa, P1 ;  /* 0x0000000a0200780c */ /* 0x000fe40000f21670 */
[----:B------:R-:W-:Y:S02]  /*2cc0*/  ISETP.NE.AND P6, PT, R33, RZ, PT ;  /* 0x000000ff2100720c */ /* 0x000fe40003fc5270 */
[----:B------:R-:W-:-:S02]  /*2cd0*/  FSEL R31, R31, -INF , !P1 ;  /* 0xff8000001f1f7808 */ /* 0x000fc40004800000 */
[----:B------:R-:W-:Y:S02]  /*2ce0*/  ISETP.NE.AND P1, PT, R77, RZ, PT ;  /* 0x000000ff4d00720c */ /* 0x000fe40003f25270 */
[----:B------:R-:W-:Y:S02]  /*2cf0*/  FMNMX.FTZ R3, R28, R76, !PT ;  /* 0x0000004c1c037209 */ /* 0x000fe40007810000 */
[----:B------:R-:W-:Y:S02]  /*2d00*/  ISETP.GT.AND P1, PT, R10, 0x10, !P1 ;  /* 0x000000100a00780c */ /* 0x000fe40004f24270 */
[----:B------:R-:W-:Y:S02]  /*2d10*/  FMNMX.FTZ R3, R78, R3, !PT ;  /* 0x000000034e037209 */ /* 0x000fe40007810000 */
[----:B------:R-:W-:Y:S02]  /*2d20*/  ISETP.LT.OR P1, PT, R2, 0x11, P1 ;  /* 0x000000110200780c */ /* 0x000fe40000f21670 */
[----:B------:R-:W-:-:S02]  /*2d30*/  FMNMX.FTZ R3, R80, R3, !PT ;  /* 0x0000000350037209 */ /* 0x000fc40007810000 */
[----:B------:R-:W-:Y:S02]  /*2d40*/  FSEL R33, R34, -INF , !P1 ;  /* 0xff80000022217808 */ /* 0x000fe40004800000 */
[----:B------:R-:W-:Y:S02]  /*2d50*/  ISETP.NE.AND P1, PT, R79, RZ, PT ;  /* 0x000000ff4f00720c */ /* 0x000fe40003f25270 */
[----:B------:R-:W-:Y:S02]  /*2d60*/  FMNMX.FTZ R3, R32, R3, !PT ;  /* 0x0000000320037209 */ /* 0x000fe40007810000 */
[----:B------:R-:W-:Y:S02]  /*2d70*/  ISETP.GT.AND P1, PT, R10, 0x11, !P1 ;  /* 0x000000110a00780c */ /* 0x000fe40004f24270 */
[----:B------:R-:W-:Y:S02]  /*2d80*/  FMNMX.FTZ R3, R82, R3, !PT ;  /* 0x0000000352037209 */ /* 0x000fe40007810000 */
[----:B------:R-:W-:-:S02]  /*2d90*/  ISETP.LT.OR P1, PT, R2, 0x12, P1 ;  /* 0x000000120200780c */ /* 0x000fc40000f21670 */
[----:B------:R-:W-:Y:S02]  /*2da0*/  FMNMX.FTZ R3, R36, R3, !PT ;  /* 0x0000000324037209 */ /* 0x000fe40007810000 */
[----:B------:R-:W-:Y:S02]  /*2db0*/  FSEL R35, R35, -INF , !P1 ;  /* 0xff80000023237808 */ /* 0x000fe40004800000 */
[----:B------:R-:W-:Y:S02]  /*2dc0*/  ISETP.GT.AND P1, PT, R10, 0x18, !P6 ;  /* 0x000000180a00780c */ /* 0x000fe40007724270 */
[----:B------:R-:W-:Y:S02]  /*2dd0*/  FMNMX.FTZ R3, R84, R3, !PT ;  /* 0x0000000354037209 */ /* 0x000fe40007810000 */
[----:B------:R-:W-:Y:S02]  /*2de0*/  ISETP.LT.OR P1, PT, R2, 0x19, P1 ;  /* 0x000000190200780c */ /* 0x000fe40000f21670 */
[----:B------:R-:W-:-:S02]  /*2df0*/  FMNMX.FTZ R3, R40, R3, !PT ;  /* 0x0000000328037209 */ /* 0x000fc40007810000 */
[----:B------:R-:W-:Y:S02]  /*2e00*/  FSEL R37, R38, -INF , !P1 ;  /* 0xff80000026257808 */ /* 0x000fe40004800000 */
[----:B------:R-:W-:Y:S02]  /*2e10*/  ISETP.GT.AND P1, PT, R10, 0x19, !P5 ;  /* 0x000000190a00780c */ /* 0x000fe40006f24270 */
[----:B------:R-:W-:Y:S02]  /*2e20*/  FMNMX.FTZ R3, R86, R3, !PT ;  /* 0x0000000356037209 */ /* 0x000fe40007810000 */
[----:B------:R-:W-:Y:S02]  /*2e30*/  ISETP.LT.OR P1, PT, R2, 0x1a, P1 ;  /* 0x0000001a0200780c */ /* 0x000fe40000f21670 */
[----:B------:R-:W-:Y:S02]  /*2e40*/  FMNMX.FTZ R3, R44, R3, !PT ;  /* 0x000000032c037209 */ /* 0x000fe40007810000 */
[----:B------:R-:W-:-:S02]  /*2e50*/  FSEL R39, R39, -INF , !P1 ;  /* 0xff80000027277808 */ /* 0x000fc40004800000 */
[----:B------:R-:W-:Y:S02]  /*2e60*/  ISETP.NE.AND P1, PT, R81, RZ, PT ;  /* 0x000000ff5100720c */ /* 0x000fe40003f25270 */
[----:B------:R-:W-:Y:S02]  /*2e70*/  FMNMX.FTZ R3, R88, R3, !PT ;  /* 0x0000000358037209 */ /* 0x000fe40007810000 */
[----:B------:R-:W-:Y:S02]  /*2e80*/  ISETP.GT.AND P1, PT, R10, 0x20, !P1 ;  /* 0x000000200a00780c */ /* 0x000fe40004f24270 */
[----:B------:R-:W-:Y:S02]  /*2e90*/  ISETP.NE.AND P6, PT, R41, RZ, PT ;  /* 0x000000ff2900720c */ /* 0x000fe40003fc5270 */
        /* <DEDUP_REMOVED lines=10> */
[----:B------:R-:W-:Y:S02]  /*2f40*/  ISETP.NE.AND P1, PT, R85, RZ, PT ;  /* 0x000000ff5500720c */ /* 0x000fe40003f25270 */
[----:B------:R-:W-:Y:S02]  /*2f50*/  FMNMX.FTZ R12, R56, R3, !PT ;  /* 0x00000003380c7209 */ /* 0x000fe40007810000 */
[----:B------:R-:W-:Y:S02]  /*2f60*/  ISETP.GT.AND P1, PT, R10, 0x28, !P1 ;  /* 0x000000280a00780c */ /* 0x000fe40004f24270 */
[----:B------:R-:W-:-:S02]  /*2f70*/  FMNMX.FTZ R12, R57, R12, !PT ;  /* 0x0000000c390c7209 */ /* 0x000fc40007810000 */
[----:B------:R-:W-:Y:S02]  /*2f80*/  ISETP.LT.OR P1, PT, R2, 0x29, P1 ;  /* 0x000000290200780c */ /* 0x000fe40000f21670 */
[----:B------:R-:W-:Y:S02]  /*2f90*/  FMNMX.FTZ R12, R25, R12, !PT ;  /* 0x0000000c190c7209 */ /* 0x000fe40007810000 */
[----:B------:R-:W-:Y:S02]  /*2fa0*/  ISETP.NE.AND P5, PT, R45, RZ, PT ;  /* 0x000000ff2d00720c */ /* 0x000fe40003fa5270 */
[----:B------:R-:W-:Y:S02]  /*2fb0*/  FSEL R45, R46, -INF , !P1 ;  /* 0xff8000002e2d7808 */ /* 0x000fe40004800000 */
[----:B------:R-:W-:Y:S02]  /*2fc0*/  ISETP.NE.AND P1, PT, R87, RZ, PT ;  /* 0x000000ff5700720c */ /* 0x000fe40003f25270 */
[----:B------:R-:W-:-:S02]  /*2fd0*/  FMNMX.FTZ R12, R61, R12, !PT ;  /* 0x0000000c3d0c7209 */ /* 0x000fc40007810000 */
[----:B------:R-:W-:Y:S02]  /*2fe0*/  ISETP.GT.AND P1, PT, R10, 0x29, !P1 ;  /* 0x000000290a00780c */ /* 0x000fe40004f24270 */
[----:B------:R-:W-:Y:S02]  /*2ff0*/  FMNMX.FTZ R12, R21, R12, !PT ;  /* 0x0000000c150c7209 */ /* 0x000fe40007810000 */
[----:B------:R-:W-:Y:S02]  /*3000*/  ISETP.LT.OR P1, PT, R2, 0x2a, P1 ;  /* 0x0000002a0200780c */ /* 0x000fe40000f21670 */
[----:B------:R-:W-:Y:S02]  /*3010*/  FMNMX.FTZ R12, R65, R12, !PT ;  /* 0x0000000c410c7209 */ /* 0x000fe40007810000 */
[----:B------:R-:W-:Y:S02]  /*3020*/  FSEL R47, R47, -INF , !P1 ;  /* 0xff8000002f2f7808 */ /* 0x000fe40004800000 */
[----:B------:R-:W-:-:S02]  /*3030*/  FMNMX.FTZ R12, R15, R12, !PT ;  /* 0x0000000c0f0c7209 */ /* 0x000fc40007810000 */
[----:B------:R-:W-:Y:S02]  /*3040*/  ISETP.NE.AND P1, PT, R89, RZ, PT ;  /* 0x000000ff5900720c */ /* 0x000fe40003f25270 */
[----:B------:R-:W-:Y:S02]  /*3050*/  FMNMX.FTZ R12, R69, R12, !PT ;  /* 0x0000000c450c7209 */ /* 0x000fe40007810000 */
[C---:B------:R-:W-:Y:S02]  /*3060*/  ISETP.GT.AND P1, PT, R10.reuse, 0x30, !P1 ;  /* 0x000000300a00780c */ /* 0x040fe40004f24270 */
[----:B------:R-:W-:Y:S01]  /*3070*/  ISETP.GT.AND P4, PT, R10, RZ, !P4 ;  /* 0x000000ff0a00720c */ /* 0x000fe20006784270 */
[----:B------:R-:W1:Y:S01]  /*3080*/  SHFL.BFLY PT, R3, R12, 0x2, 0x1f ;  /* 0x0c401f000c037f89 */ /* 0x000e6200000e0000 */
[C---:B------:R-:W-:Y:S02]  /*3090*/  ISETP.LT.OR P1, PT, R2.reuse, 0x31, P1 ;  /* 0x000000310200780c */ /* 0x040fe40000f21670 */
[----:B------:R-:W-:-:S02]  /*30a0*/  ISETP.LT.OR P4, PT, R2, 0x1, P4 ;  /* 0x000000010200780c */ /* 0x000fc40002781670 */
[----:B------:R-:W-:Y:S02]  /*30b0*/  FSEL R49, R50, -INF , !P1 ;  /* 0xff80000032317808 */ /* 0x000fe40004800000 */
[----:B------:R-:W-:Y:S02]  /*30c0*/  ISETP.NE.AND P1, PT, R91, RZ, PT ;  /* 0x000000ff5b00720c */ /* 0x000fe40003f25270 */
[----:B------:R-:W-:Y:S02]  /*30d0*/  FSEL R27, R26, -INF , !P4 ;  /* 0xff8000001a1b7808 */ /* 0x000fe40006000000 */
[C---:B------:R-:W-:Y:S02]  /*30e0*/  ISETP.GT.AND P1, PT, R10.reuse, 0x31, !P1 ;  /* 0x000000310a00780c */ /* 0x040fe40004f24270 */
[----:B------:R-:W-:Y:S02]  /*30f0*/  ISETP.GT.AND P2, PT, R10, 0x51, !P2 ;  /* 0x000000510a00780c */ /* 0x000fe40005744270 */
[----:B------:R-:W-:-:S02]  /*3100*/  ISETP.LT.OR P1, PT, R2, 0x32, P1 ;  /* 0x000000320200780c */ /* 0x000fc40000f21670 */
[----:B------:R-:W-:Y:S02]  /*3110*/  ISETP.GT.AND P3, PT, R10, 0x58, !P3 ;  /* 0x000000580a00780c */ /* 0x000fe40005f64270 */
[----:B------:R-:W-:Y:S02]  /*3120*/  FSEL R51, R51, -INF , !P1 ;  /* 0xff80000033337808 */ /* 0x000fe40004800000 */
[----:B------:R-:W-:Y:S02]  /*3130*/  ISETP.NE.AND P1, PT, R93, RZ, PT ;  /* 0x000000ff5d00720c */ /* 0x000fe40003f25270 */
[----:B------:R-:W-:Y:S02]  /*3140*/  ISETP.LT.OR P2, PT, R2, 0x52, P2 ;  /* 0x000000520200780c */ /* 0x000fe40001741670 */
[----:B------:R-:W-:Y:S02]  /*3150*/  ISETP.GT.AND P1, PT, R10, 0x38, !P1 ;  /* 0x000000380a00780c */ /* 0x000fe40004f24270 */
[----:B-1----:R-:W-:-:S02]  /*3160*/  FMNMX.FTZ R24, R12, R3, !PT ;  /* 0x000000030c187209 */ /* 0x002fc40007810000 */
[----:B------:R-:W-:Y:S02]  /*3170*/  FMNMX.FTZ R12, R27, R20, !PT ;  /* 0x000000141b0c7209 */ /* 0x000fe40007810000 */
[----:B------:R-:W-:Y:S01]  /*3180*/  ISETP.LT.OR P1, PT, R2, 0x39, P1 ;  /* 0x000000390200780c */ /* 0x000fe20000f21670 */
[----:B------:R-:W1:Y:S01]  /*3190*/  SHFL.BFLY PT, R3, R24, 0x1, 0x1f ;  /* 0x0c201f0018037f89 */ /* 0x000e6200000e0000 */
[----:B------:R-:W-:Y:S02]  /*31a0*/  FMNMX.FTZ R12, R29, R12, !PT ;  /* 0x0000000c1d0c7209 */ /* 0x000fe40007810000 */
        /* <DEDUP_REMOVED lines=8> */
[----:B------:R-:W-:-:S02]  /*3230*/  ISETP.NE.AND P1, PT, R96, RZ, PT ;  /* 0x000000ff6000720c */ /* 0x000fc40003f25270 */
[----:B------:R-:W-:Y:S02]  /*3240*/  FMNMX.FTZ R12, R37, R12, !PT ;  /* 0x0000000c250c7209 */ /* 0x000fe40007810000 */
[----:B------:R-:W-:Y:S02]  /*3250*/  ISETP.GT.AND P1, PT, R10, 0x40, !P1 ;  /* 0x000000400a00780c */ /* 0x000fe40004f24270 */
[----:B------:R-:W-:Y:S02]  /*3260*/  FMNMX.FTZ R12, R39, R12, !PT ;  /* 0x0000000c270c7209 */ /* 0x000fe40007810000 */
[----:B------:R-:W-:Y:S02]  /*3270*/  ISETP.LT.OR P1, PT, R2, 0x41, P1 ;  /* 0x000000410200780c */ /* 0x000fe40000f21670 */
[----:B------:R-:W-:Y:S02]  /*3280*/  FMNMX.FTZ R12, R41, R12, !PT ;  /* 0x0000000c290c7209 */ /* 0x000fe40007810000 */
[----:B------:R-:W-:-:S02]  /*3290*/  FSEL R13, R58, -INF , !P1 ;  /* 0xff8000003a0d7808 */ /* 0x000fc40004800000 */
[----:B------:R-:W-:Y:S02]  /*32a0*/  ISETP.GT.AND P1, PT, R10, 0x41, !P6 ;  /* 0x000000410a00780c */ /* 0x000fe40007724270 */
[----:B------:R-:W-:Y:S02]  /*32b0*/  FMNMX.FTZ R12, R43, R12, !PT ;  /* 0x0000000c2b0c7209 */ /* 0x000fe40007810000 */
[----:B------:R-:W-:Y:S02]  /*32c0*/  ISETP.LT.OR P1, PT, R2, 0x42, P1 ;  /* 0x000000420200780c */ /* 0x000fe40000f21670 */
[----:B------:R-:W-:Y:S02]  /*32d0*/  FMNMX.FTZ R12, R45, R12, !PT ;  /* 0x0000000c2d0c7209 */ /* 0x000fe40007810000 */
[----:B------:R-:W-:Y:S02]  /*32e0*/  FSEL R59, R59, -INF , !P1 ;  /* 0xff8000003b3b7808 */ /* 0x000fe40004800000 */
[----:B------:R-:W-:-:S02]  /*32f0*/  FMNMX.FTZ R12, R47, R12, !PT ;  /* 0x0000000c2f0c7209 */ /* 0x000fc40007810000 */
[----:B------:R-:W-:Y:S02]  /*3300*/  ISETP.GT.AND P1, PT, R10, 0x48, !P5 ;  /* 0x000000480a00780c */ /* 0x000fe40006f24270 */
[----:B-1----:R-:W-:Y:S02]  /*3310*/  FMNMX.FTZ R3, R24, R3, !PT ;  /* 0x0000000318037209 */ /* 0x002fe40007810000 */
[----:B------:R-:W-:Y:S02]  /*3320*/  FMNMX.FTZ R12, R49, R12, !PT ;  /* 0x0000000c310c7209 */ /* 0x000fe40007810000 */
[----:B------:R-:W-:Y:S01]  /*3330*/  ISETP.LT.OR P1, PT, R2, 0x49, P1 ;  /* 0x000000490200780c */ /* 0x000fe20000f21670 */
[----:B------:R-:W-:Y:S01]  /*3340*/  FMUL.FTZ R26, R3, R14 ;  /* 0x0000000e031a7220 */ /* 0x000fe20000410000 */
[----:B------:R-:W-:Y:S02]  /*3350*/  FMNMX.FTZ R12, R51, R12, !PT ;  /* 0x0000000c330c7209 */ /* 0x000fe40007810000 */
[----:B------:R-:W-:-:S02]  /*3360*/  FSEL R11, R62, -INF , !P1 ;  /* 0xff8000003e0b7808 */ /* 0x000fc40004800000 */
[----:B------:R-:W-:Y:S02]  /*3370*/  FSETP.NEU.FTZ.AND P1, PT, R3, -INF , PT ;  /* 0xff8000000300780b */ /* 0x000fe40003f3d000 */
[----:B------:R-:W-:Y:S02]  /*3380*/  ISETP.NE.AND P5, PT, R60, RZ, PT ;  /* 0x000000ff3c00720c */ /* 0x000fe40003fa5270 */
[----:B------:R-:W-:Y:S02]  /*3390*/  FMNMX.FTZ R12, R53, R12, !PT ;  /* 0x0000000c350c7209 */ /* 0x000fe40007810000 */
[----:B------:R-:W-:Y:S02]  /*33a0*/  FSEL R83, R26, RZ, P1 ;  /* 0x000000ff1a537208 */ /* 0x000fe40000800000 */
[----:B------:R-:W-:Y:S02]  /*33b0*/  ISETP.GT.AND P1, PT, R10, 0x49, !P5 ;  /* 0x000000490a00780c */ /* 0x000fe40006f24270 */
[----:B------:R-:W-:Y:S01]  /*33c0*/  FMNMX.FTZ R12, R55, R12, !PT ;  /* 0x0000000c370c7209 */ /* 0x000fe20007810000 */
[-CC-:B------:R-:W-:Y:S01]  /*33d0*/  FFMA.FTZ R26, R76, R14.reuse, -R83.reuse ;  /* 0x0000000e4c1a7223 */ /* 0x180fe20000010853 */
[----:B------:R-:W-:Y:S01]  /*33e0*/  ISETP.LT.OR P1, PT, R2, 0x4a, P1 ;  /* 0x0000004a0200780c */ /* 0x000fe20000f21670 */
[--C-:B------:R-:W-:Y:S01]  /*33f0*/  FFMA.FTZ R24, R28, R14, -R83.reuse ;  /* 0x0000000e1c187223 */ /* 0x100fe20000010853 */
[----:B------:R-:W-:Y:S01]  /*3400*/  ISETP.NE.AND P6, PT, R97, RZ, PT ;  /* 0x000000ff6100720c */ /* 0x000fe20003fc5270 */
[----:B------:R1:W-:Y:S01]  /*3410*/  MUFU.EX2 R85, R26 ;  /* 0x0000001a00557308 */ /* 0x0003e20000000800 */
[----:B------:R-:W-:Y:S01]  /*3420*/  FMNMX.FTZ R12, R13, R12, !PT ;  /* 0x0000000c0d0c7209 */ /* 0x000fe20007810000 */
[-CC-:B------:R-:W-:Y:S01]  /*3430*/  FFMA.FTZ R28, R78, R14.reuse, -R83.reuse ;  /* 0x0000000e4e1c7223 */ /* 0x180fe20000010853 */
[----:B------:R-:W-:Y:S01]  /*3440*/  FSEL R63, R63, -INF , !P1 ;  /* 0xff8000003f3f7808 */ /* 0x000fe20004800000 */
[-CC-:B------:R-:W-:Y:S01]  /*3450*/  FFMA.FTZ R30, R80, R14.reuse, -R83.reuse ;  /* 0x0000000e501e7223 */ /* 0x180fe20000010853 */
[----:B------:R-:W-:Y:S01]  /*3460*/  ISETP.GT.AND P1, PT, R10, 0x50, !P6 ;  /* 0x000000500a00780c */ /* 0x000fe20007724270 */
[--C-:B------:R-:W-:Y:S01]  /*3470*/  FFMA.FTZ R32, R32, R14, -R83.reuse ;  /* 0x0000000e20207223 */ /* 0x100fe20000010853 */
[----:B------:R-:W-:Y:S01]  /*3480*/  FMNMX.FTZ R12, R59, R12, !PT ;  /* 0x0000000c3b0c7209 */ /* 0x000fe20007810000 */
[----:B------:R-:W2:Y:S01]  /*3490*/  MUFU.EX2 R24, R24 ;  /* 0x0000001800187308 */ /* 0x000ea20000000800 */
[----:B------:R-:W-:Y:S01]  /*34a0*/  ISETP.LT.OR P1, PT, R2, 0x51, P1 ;  /* 0x000000510200780c */ /* 0x000fe20000f21670 */
[--C-:B-1----:R-:W-:Y:S01]  /*34b0*/  FFMA.FTZ R26, R82, R14, -R83.reuse ;  /* 0x0000000e521a7223 */ /* 0x102fe20000010853 */
[----:B------:R-:W-:Y:S01]  /*34c0*/  FMNMX.FTZ R12, R11, R12, !PT ;  /* 0x0000000c0b0c7209 */ /* 0x000fe20007810000 */
[-CC-:B------:R-:W-:Y:S01]  /*34d0*/  FFMA.FTZ R34, R36, R14.reuse, -R83.reuse ;  /* 0x0000000e24227223 */ /* 0x180fe20000010853 */
[----:B------:R-:W-:Y:S01]  /*34e0*/  ISETP.NE.AND P5, PT, R64, RZ, PT ;  /* 0x000000ff4000720c */ /* 0x000fe20003fa5270 */
[--C-:B------:R-:W-:Y:S01]  /*34f0*/  FFMA.FTZ R38, R52, R14, -R83.reuse ;  /* 0x0000000e34267223 */ /* 0x100fe20000010853 */
[----:B------:R-:W-:Y:S01]  /*3500*/  FSEL R77, R66, -INF , !P1 ;  /* 0xff800000424d7808 */ /* 0x000fe20004800000 */
[----:B------:R1:W-:Y:S01]  /*3510*/  MUFU.EX2 R89, R26 ;  /* 0x0000001a00597308 */ /* 0x0003e20000000800 */
[----:B------:R-:W-:Y:S01]  /*3520*/  FMNMX.FTZ R12, R63, R12, !PT ;  /* 0x0000000c3f0c7209 */ /* 0x000fe20007810000 */
[-CC-:B------:R-:W-:Y:S01]  /*3530*/  FFMA.FTZ R36, R48, R14.reuse, -R83.reuse ;  /* 0x0000000e30247223 */ /* 0x180fe20000010853 */
[----:B------:R-:W-:Y:S01]  /*3540*/  ISETP.GT.AND P4, PT, R10, 0x59, !P5 ;  /* 0x000000590a00780c */ /* 0x000fe20006f84270 */
[-CC-:B------:R-:W-:Y:S01]  /*3550*/  FFMA.FTZ R10, R40, R14.reuse, -R83.reuse ;  /* 0x0000000e280a7223 */ /* 0x180fe20000010853 */
[----:B------:R-:W-:Y:S01]  /*3560*/  ISETP.LT.OR P3, PT, R2, 0x59, P3 ;  /* 0x000000590200780c */ /* 0x000fe20001f61670 */
[--C-:B------:R-:W-:Y:S01]  /*3570*/  FFMA.FTZ R40, R92, R14, -R83.reuse ;  /* 0x0000000e5c287223 */ /* 0x100fe20000010853 */
[----:B------:R-:W-:Y:S01]  /*3580*/  FSEL R67, R67, -INF , !P2 ;  /* 0xff80000043437808 */ /* 0x000fe20005000000 */
[----:B------:R-:W-:Y:S01]  /*3590*/  MUFU.EX2 R28, R28 ;  /* 0x0000001c001c7308 */ /* 0x000fe20000000800 */
[----:B------:R-:W-:Y:S01]  /*35a0*/  FMNMX.FTZ R12, R77, R12, !PT ;  /* 0x0000000c4d0c7209 */ /* 0x000fe20007810000 */
[-CC-:B-1----:R-:W-:Y:S01]  /*35b0*/  FFMA.FTZ R26, R86, R14.reuse, -R83.reuse ;  /* 0x0000000e561a7223 */ /* 0x182fe20000010853 */
[----:B------:R-:W-:Y:S01]  /*35c0*/  ISETP.LT.OR P4, PT, R2, 0x5a, P4 ;  /* 0x0000005a0200780c */ /* 0x000fe20002781670 */
[-CC-:B------:R-:W-:Y:S01]  /*35d0*/  FFMA.FTZ R2, R44, R14.reuse, -R83.reuse ;  /* 0x0000000e2c027223 */ /* 0x180fe20000010853 */
[----:B------:R-:W-:Y:S01]  /*35e0*/  FSEL R79, R70, -INF , !P3 ;  /* 0xff800000464f7808 */ /* 0x000fe20005800000 */
[--C-:B------:R-:W-:Y:S01]  /*35f0*/  FFMA.FTZ R42, R56, R14, -R83.reuse ;  /* 0x0000000e382a7223 */ /* 0x100fe20000010853 */
[----:B------:R-:W-:Y:S01]  /*3600*/  FMNMX.FTZ R12, R67, R12, !PT ;  /* 0x0000000c430c7209 */ /* 0x000fe20007810000 */
[----:B------:R1:W-:Y:S01]  /*3610*/  MUFU.EX2 R93, R26 ;  /* 0x0000001a005d7308 */ /* 0x0003e20000000800 */
[----:B------:R-:W-:Y:S01]  /*3620*/  FSEL R71, R71, -INF , !P4 ;  /* 0xff80000047477808 */ /* 0x000fe20006000000 */
[--C-:B------:R-:W-:Y:S01]  /*3630*/  FFMA.FTZ R57, R57, R14, -R83.reuse ;  /* 0x0000000e39397223 */ /* 0x100fe20000010853 */
[----:B------:R-:W-:Y:S01]  /*3640*/  FMNMX.FTZ R12, R79, R12, !PT ;  /* 0x0000000c4f0c7209 */ /* 0x000fe20007810000 */
[-CC-:B------:R-:W-:Y:S01]  /*3650*/  FFMA.FTZ R25, R25, R14.reuse, -R83.reuse ;  /* 0x0000000e19197223 */ /* 0x180fe20000010853 */
[-CC-:B------:R-:W-:Y:S01]  /*3660*/  FFMA.FTZ R61, R61, R14.reuse, -R83.reuse ;  /* 0x0000000e3d3d7223 */ /* 0x180fe20000010853 */
[--C-:B------:R-:W-:Y:S01]  /*3670*/  FFMA.FTZ R21, R21, R14, -R83.reuse ;  /* 0x0000000e15157223 */ /* 0x100fe20000010853 */
[----:B------:R-:W-:Y:S01]  /*3680*/  FMNMX.FTZ R12, R71, R12, !PT ;  /* 0x0000000c470c7209 */ /* 0x000fe20007810000 */
[----:B------:R3:W4:Y:S01]  /*3690*/  MUFU.EX2 R87, R30 ;  /* 0x0000001e00577308 */ /* 0x0007220000000800 */
[-CC-:B-1----:R-:W-:Y:S01]  /*36a0*/  FFMA.FTZ R26, R90, R14.reuse, -R83.reuse ;  /* 0x0000000e5a1a7223 */ /* 0x182fe20000010853 */
[-CC-:B------:R-:W-:Y:S01]  /*36b0*/  FFMA.FTZ R65, R65, R14.reuse, -R83.reuse ;  /* 0x0000000e41417223 */ /* 0x180fe20000010853 */
[--C-:B------:R-:W-:Y:S01]  /*36c0*/  FFMA.FTZ R15, R15, R14, -R83.reuse ;  /* 0x0000000e0f0f7223 */ /* 0x100fe20000010853 */
[----:B------:R-:W1:Y:S01]  /*36d0*/  SHFL.BFLY PT, R81, R12, 0x2, 0x1f ;  /* 0x0c401f000c517f89 */ /* 0x000e6200000e0000 */
[----:B--2---:R-:W-:Y:S01]  /*36e0*/  F2FP.F16.F32.PACK_AB R156, R85, R24 ;  /* 0x00000018559c723e */ /* 0x004fe200000000ff */
[-CC-:B------:R-:W-:Y:S01]  /*36f0*/  FFMA.FTZ R69, R69, R14.reuse, -R83.reuse ;  /* 0x0000000e45457223 */ /* 0x180fe20000010853 */
[----:B------:R-:W-:Y:S01]  /*3700*/  ISETP.GE.AND P5, PT, R75, 0x1, PT ;  /* 0x000000014b00780c */ /* 0x000fe20003fa6270 */
[----:B------:R-:W-:Y:S01]  /*3710*/  MUFU.EX2 R97, R26 ;  /* 0x0000001a00617308 */ /* 0x000fe20000000800 */
[----:B---3--:R-:W-:-:S07]  /*3720*/  FFMA.FTZ R30, R84, R14, -R83 ;  /* 0x0000000e541e7223 */ /* 0x008fce0000010853 */
[----:B------:R2:W-:Y:S01]  /*3730*/  MUFU.EX2 R91, R30 ;  /* 0x0000001e005b7308 */ /* 0x0005e20000000800 */
[----:B----4-:R-:W-:-:S07]  /*3740*/  F2FP.F16.F32.PACK_AB R158, R87, R28 ;  /* 0x0000001c579e723e */ /* 0x010fce00000000ff */
[----:B------:R-:W3:Y:S01]  /*3750*/  MUFU.EX2 R32, R32 ;  /* 0x0000002000207308 */ /* 0x000ee20000000800 */
[----:B--2---:R-:W-:Y:S01]  /*3760*/  FFMA.FTZ R30, R88, R14, -R83 ;  /* 0x0000000e581e7223 */ /* 0x004fe20000010853 */
[----:B-1----:R-:W-:-:S06]  /*3770*/  FMNMX.FTZ R81, R12, R81, !PT ;  /* 0x000000510c517209 */ /* 0x002fcc0007810000 */
[----:B------:R-:W-:Y:S01]  /*3780*/  MUFU.EX2 R95, R30 ;  /* 0x0000001e005f7308 */ /* 0x000fe20000000800 */
[----:B------:R-:W1:Y:S07]  /*3790*/  SHFL.BFLY PT, R12, R81, 0x1, 0x1f ;  /* 0x0c201f00510c7f89 */ /* 0x000e6e00000e0000 */
[----:B------:R-:W2:Y:S01]  /*37a0*/  MUFU.EX2 R34, R34 ;  /* 0x0000002200227308 */ /* 0x000ea20000000800 */
[----:B---3--:R-:W-:-:S07]  /*37b0*/  F2FP.F16.F32.PACK_AB R152, R89, R32 ;  /* 0x000000205998723e */ /* 0x008fce00000000ff */
[----:B------:R-:W3:Y:S08]  /*37c0*/  MUFU.EX2 R10, R10 ;  /* 0x0000000a000a7308 */ /* 0x000ef00000000800 */
[----:B------:R-:W-:Y:S01]  /*37d0*/  MUFU.EX2 R99, R40 ;  /* 0x0000002800637308 */ /* 0x000fe20000000800 */
[----:B-1----:R-:W-:Y:S02]  /*37e0*/  FMNMX.FTZ R12, R81, R12, !PT ;  /* 0x0000000c510c7209 */ /* 0x002fe40007810000 */
[----:B--2---:R-:W-:-:S02]  /*37f0*/  F2FP.F16.F32.PACK_AB R154, R91, R34 ;  /* 0x000000225b9a723e */ /* 0x004fc400000000ff */
[C---:B------:R-:W-:Y:S01]  /*3800*/  FSETP.NEU.FTZ.AND P1, PT, R12.reuse, -INF , PT ;  /* 0xff8000000c00780b */ /* 0x040fe20003f3d000 */
[----:B------:R-:W-:Y:S02]  /*3810*/  FMUL.FTZ R26, R12, R14 ;  /* 0x0000000e0c1a7220 */ /* 0x000fe40000410000 */
[----:B------:R-:W1:Y:S01]  /*3820*/  MUFU.EX2 R2, R2 ;  /* 0x0000000200027308 */ /* 0x000e620000000800 */
[----:B---3--:R-:W-:Y:S02]  /*3830*/  F2FP.F16.F32.PACK_AB R148, R93, R10 ;  /* 0x0000000a5d94723e */ /* 0x008fe400000000ff */
[----:B------:R-:W-:-:S05]  /*3840*/  FSEL R26, R26, RZ, P1 ;  /* 0x000000ff1a1a7208 */ /* 0x000fca0000800000 */
        /* <DEDUP_REMOVED lines=23> */
[----:B------:R-:W-:Y:S01]  /*39c0*/  FADD.FTZ R31, R87, R50 ;  /* 0x00000032571f7221 */ /* 0x000fe20000010000 */
[-CC-:B------:R-:W-:Y:S01]  /*39d0*/  FFMA.FTZ R63, R63, R14.reuse, -R26.reuse ;  /* 0x0000000e3f3f7223 */ /* 0x180fe2000001081a */
[-CC-:B------:R-:W-:Y:S01]  /*39e0*/  FFMA.FTZ R77, R77, R14.reuse, -R26.reuse ;  /* 0x0000000e4d4d7223 */ /* 0x180fe2000001081a */
[-CC-:B------:R-:W-:Y:S01]  /*39f0*/  FFMA.FTZ R67, R67, R14.reuse, -R26.reuse ;  /* 0x0000000e43437223 */ /* 0x180fe2000001081a */
[----:B------:R-:W-:Y:S01]  /*3a00*/  FADD.FTZ R52, R32, R31 ;  /* 0x0000001f20347221 */ /* 0x000fe20000010000 */
[-CC-:B------:R-:W-:Y:S01]  /*3a10*/  FFMA.FTZ R79, R79, R14.reuse, -R26.reuse ;  /* 0x0000000e4f4f7223 */ /* 0x180fe2000001081a */
[----:B------:R-:W-:Y:S01]  /*3a20*/  FFMA.FTZ R71, R71, R14, -R26 ;  /* 0x0000000e47477223 */ /* 0x000fe2000001081a */
[----:B------:R-:W3:Y:S01]  /*3a30*/  MUFU.EX2 R29, R29 ;  /* 0x0000001d001d7308 */ /* 0x000ee20000000800 */
[----:B------:R-:W-:Y:S01]  /*3a40*/  FADD.FTZ R31, R89, R52 ;  /* 0x00000034591f7221 */ /* 0x000fe20000010000 */
[----:B-1----:R-:W-:-:S03]  /*3a50*/  F2FP.F16.F32.PACK_AB R150, R95, R2 ;  /* 0x000000025f96723e */ /* 0x002fc600000000ff */
[----:B------:R-:W-:-:S03]  /*3a60*/  FADD.FTZ R54, R34, R31 ;  /* 0x0000001f22367221 */ /* 0x000fc60000010000 */
[----:B------:R-:W1:Y:S01]  /*3a70*/  MUFU.EX2 R33, R33 ;  /* 0x0000002100217308 */ /* 0x000e620000000800 */
[----:B--2---:R-:W-:Y:S01]  /*3a80*/  FADD.FTZ R52, R27, R20 ;  /* 0x000000141b347221 */ /* 0x004fe20000010000 */
[----:B------:R-:W-:Y:S01]  /*3a90*/  F2FP.F16.F32.PACK_AB R157, R20, R27 ;  /* 0x0000001b149d723e */ /* 0x000fe200000000ff */
[----:B------:R-:W-:-:S05]  /*3aa0*/  VIADD R20, R72, 0xfffffffe ;  /* 0xfffffffe48147836 */ /* 0x000fca0000000000 */
[----:B------:R2:W4:Y:S01]  /*3ab0*/  MUFU.EX2 R40, R35 ;  /* 0x0000002300287308 */ /* 0x0005220000000800 */
[----:B---3--:R-:W-:Y:S01]  /*3ac0*/  FADD.FTZ R31, R29, R52 ;  /* 0x000000341d1f7221 */ /* 0x008fe20000010000 */
[----:B------:R-:W-:-:S06]  /*3ad0*/  F2FP.F16.F32.PACK_AB R159, R30, R29 ;  /* 0x0000001d1e9f723e */ /* 0x000fcc00000000ff */
[----:B------:R-:W3:Y:S01]  /*3ae0*/  MUFU.EX2 R37, R37 ;  /* 0x0000002500257308 */ /* 0x000ee20000000800 */
[----:B--2---:R-:W-:Y:S01]  /*3af0*/  FADD.FTZ R35, R91, R54 ;  /* 0x000000365b237221 */ /* 0x004fe20000010000 */
[----:B------:R-:W-:Y:S01]  /*3b00*/  FADD.FTZ R54, R30, R31 ;  /* 0x0000001f1e367221 */ /* 0x000fe20000010000 */
[----:B------:R-:W-:Y:S02]  /*3b10*/  FFMA.FTZ R31, R13, R14, -R26 ;  /* 0x0000000e0d1f7223 */ /* 0x000fe4000001081a */
[----:B------:R-:W-:Y:S01]  /*3b20*/  FADD.FTZ R56, R10, R35 ;  /* 0x000000230a387221 */ /* 0x000fe20000010000 */
[----:B-1----:R-:W-:Y:S02]  /*3b30*/  FADD.FTZ R13, R33, R54 ;  /* 0x00000036210d7221 */ /* 0x002fe40000010000 */
[----:B------:R1:W2:Y:S01]  /*3b40*/  MUFU.EX2 R44, R39 ;  /* 0x00000027002c7308 */ /* 0x0002a20000000800 */
[----:B------:R-:W-:Y:S01]  /*3b50*/  FADD.FTZ R35, R93, R56 ;  /* 0x000000385d237221 */ /* 0x000fe20000010000 */
[C---:B----4-:R-:W-:Y:S01]  /*3b60*/  FADD.FTZ R54, R40.reuse, R13 ;  /* 0x0000000d28367221 */ /* 0x050fe20000010000 */
[----:B------:R-:W-:Y:S01]  /*3b70*/  IMAD.IADD R13, R73, 0x1, -R0 ;  /* 0x00000001490d7824 */ /* 0x000fe200078e0a00 */
[----:B------:R-:W-:Y:S01]  /*3b80*/  F2FP.F16.F32.PACK_AB R153, R40, R33 ;  /* 0x000000212899723e */ /* 0x000fe200000000ff */
[----:B------:R-:W-:-:S03]  /*3b90*/  FADD.FTZ R56, R2, R35 ;  /* 0x0000002302387221 */ /* 0x000fc60000010000 */
[----:B------:R-:W4:Y:S01]  /*3ba0*/  MUFU.EX2 R41, R41 ;  /* 0x0000002900297308 */ /* 0x000f220000000800 */
[----:B---3--:R-:W-:Y:S01]  /*3bb0*/  FADD.FTZ R35, R37, R54 ;  /* 0x0000003625237221 */ /* 0x008fe20000010000 */
[----:B-1----:R-:W-:-:S06]  /*3bc0*/  FADD.FTZ R39, R95, R56 ;  /* 0x000000385f277221 */ /* 0x002fcc0000010000 */
[----:B------:R-:W1:Y:S01]  /*3bd0*/  MUFU.EX2 R36, R36 ;  /* 0x0000002400247308 */ /* 0x000e620000000800 */
[C---:B--2---:R-:W-:Y:S01]  /*3be0*/  FADD.FTZ R54, R44.reuse, R35 ;  /* 0x000000232c367221 */ /* 0x044fe20000010000 */
[----:B------:R-:W-:-:S06]  /*3bf0*/  F2FP.F16.F32.PACK_AB R155, R44, R37 ;  /* 0x000000252c9b723e */ /* 0x000fcc00000000ff */
[----:B------:R-:W2:Y:S01]  /*3c00*/  MUFU.EX2 R46, R43 ;  /* 0x0000002b002e7308 */ /* 0x000ea20000000800 */
[----:B----4-:R-:W-:-:S07]  /*3c10*/  FADD.FTZ R35, R41, R54 ;  /* 0x0000003629237221 */ /* 0x010fce0000010000 */
[----:B------:R-:W3:Y:S01]  /*3c20*/  MUFU.EX2 R45, R45 ;  /* 0x0000002d002d7308 */ /* 0x000ee20000000800 */
[----:B-1----:R-:W-:Y:S01]  /*3c30*/  FADD.FTZ R56, R36, R39 ;  /* 0x0000002724387221 */ /* 0x002fe20000010000 */
[----:B------:R-:W-:-:S03]  /*3c40*/  F2FP.F16.F32.PACK_AB R144, R97, R36 ;  /* 0x000000246190723e */ /* 0x000fc600000000ff */
[----:B------:R-:W-:-:S03]  /*3c50*/  FADD.FTZ R39, R97, R56 ;  /* 0x0000003861277221 */ /* 0x000fc60000010000 */
[----:B------:R-:W1:Y:S01]  /*3c60*/  MUFU.EX2 R38, R38 ;  /* 0x0000002600267308 */ /* 0x000e620000000800 */
[C---:B--2---:R-:W-:Y:S01]  /*3c70*/  FADD.FTZ R54, R46.reuse, R35 ;  /* 0x000000232e367221 */ /* 0x044fe20000010000 */
[----:B------:R-:W-:-:S06]  /*3c80*/  F2FP.F16.F32.PACK_AB R149, R46, R41 ;  /* 0x000000292e95723e */ /* 0x000fcc00000000ff */
[----:B------:R-:W2:Y:S01]  /*3c90*/  MUFU.EX2 R48, R47 ;  /* 0x0000002f00307308 */ /* 0x000ea20000000800 */
[----:B---3--:R-:W-:-:S07]  /*3ca0*/  FADD.FTZ R35, R45, R54 ;  /* 0x000000362d237221 */ /* 0x008fce0000010000 */
[----:B------:R-:W-:Y:S01]  /*3cb0*/  MUFU.EX2 R49, R49 ;  /* 0x0000003100317308 */ /* 0x000fe20000000800 */
[----:B-1----:R-:W-:Y:S01]  /*3cc0*/  FADD.FTZ R56, R38, R39 ;  /* 0x0000002726387221 */ /* 0x002fe20000010000 */
[----:B------:R-:W-:-:S03]  /*3cd0*/  F2FP.F16.F32.PACK_AB R146, R99, R38 ;  /* 0x000000266392723e */ /* 0x000fc600000000ff */
[----:B------:R-:W-:-:S03]  /*3ce0*/  FADD.FTZ R39, R99, R56 ;  /* 0x0000003863277221 */ /* 0x000fc60000010000 */
[----:B------:R-:W1:Y:S01]  /*3cf0*/  MUFU.EX2 R42, R42 ;  /* 0x0000002a002a7308 */ /* 0x000e620000000800 */
[C---:B--2---:R-:W-:Y:S01]  /*3d00*/  FADD.FTZ R54, R48.reuse, R35 ;  /* 0x0000002330367221 */ /* 0x044fe20000010000 */
[----:B------:R-:W-:-:S06]  /*3d10*/  F2FP.F16.F32.PACK_AB R151, R48, R45 ;  /* 0x0000002d3097723e */ /* 0x000fcc00000000ff */
[----:B------:R-:W2:Y:S08]  /*3d20*/  MUFU.EX2 R50, R51 ;  /* 0x0000003300327308 */ /* 0x000eb00000000800 */
[----:B------:R-:W3:Y:S01]  /*3d30*/  MUFU.EX2 R57, R57 ;  /* 0x0000003900397308 */ /* 0x000ee20000000800 */
[----:B-1----:R-:W-:-:S07]  /*3d40*/  FADD.FTZ R56, R42, R39 ;  /* 0x000000272a387221 */ /* 0x002fce0000010000 */
[----:B------:R-:W-:Y:S01]  /*3d50*/  MUFU.EX2 R53, R53 ;  /* 0x0000003500357308 */ /* 0x000fe20000000800 */
[----:B--2---:R-:W-:-:S07]  /*3d60*/  F2FP.F16.F32.PACK_AB R145, R50, R49 ;  /* 0x000000313291723e */ /* 0x004fce00000000ff */
[----:B------:R-:W1:Y:S01]  /*3d70*/  MUFU.EX2 R25, R25 ;  /* 0x0000001900197308 */ /* 0x000e620000000800 */
[C---:B---3--:R-:W-:Y:S01]  /*3d80*/  FADD.FTZ R56, R57.reuse, R56 ;  /* 0x0000003839387221 */ /* 0x048fe20000010000 */
[----:B------:R-:W-:-:S06]  /*3d90*/  F2FP.F16.F32.PACK_AB R140, R57, R42 ;  /* 0x0000002a398c723e */ /* 0x000fcc00000000ff */
[----:B------:R-:W2:Y:S08]  /*3da0*/  MUFU.EX2 R52, R55 ;  /* 0x0000003700347308 */ /* 0x000eb00000000800 */
[----:B------:R-:W3:Y:S01]  /*3db0*/  MUFU.EX2 R142, R61 ;  /* 0x0000003d008e7308 */ /* 0x000ee20000000800 */
[----:B-1----:R-:W-:-:S07]  /*3dc0*/  FADD.FTZ R35, R25, R56 ;  /* 0x0000003819237221 */ /* 0x002fce0000010000 */
[----:B------:R-:W1:Y:S01]  /*3dd0*/  MUFU.EX2 R31, R31 ;  /* 0x0000001f001f7308 */ /* 0x000e620000000800 */
[----:B--2---:R-:W-:-:S07]  /*3de0*/  F2FP.F16.F32.PACK_AB R147, R52, R53 ;  /* 0x000000353493723e */ /* 0x004fce00000000ff */
[----:B------:R2:W-:Y:S08]  /*3df0*/  MUFU.EX2 R143, R11 ;  /* 0x0000000b008f7308 */ /* 0x0005f00000000800 */
[----:B------:R-:W4:Y:S01]  /*3e00*/  MUFU.EX2 R21, R21 ;  /* 0x0000001500157308 */ /* 0x000f220000000800 */
[----:B--2---:R-:W-:-:S04]  /*3e10*/  FADD.FTZ R11, R49, R54 ;  /* 0x00000036310b7221 */ /* 0x004fc80000010000 */
[----:B------:R-:W-:-:S03]  /*3e20*/  FADD.FTZ R24, R50, R11 ;  /* 0x0000000b32187221 */ /* 0x000fc60000010000 */
[----:B------:R-:W2:Y:S01]  /*3e30*/  MUFU.EX2 R0, R59 ;  /* 0x0000003b00007308 */ /* 0x000ea20000000800 */
[----:B------:R-:W-:Y:S01]  /*3e40*/  FADD.FTZ R11, R53, R24 ;  /* 0x00000018350b7221 */ /* 0x000fe20000010000 */
[C---:B---3--:R-:W-:Y:S01]  /*3e50*/  FADD.FTZ R24, R142.reuse, R35 ;  /* 0x000000238e187221 */ /* 0x048fe20000010000 */
[----:B------:R-:W-:Y:S02]  /*3e60*/  F2FP.F16.F32.PACK_AB R142, R142, R25 ;  /* 0x000000198e8e723e */ /* 0x000fe400000000ff */
[----:B------:R-:W-:-:S03]  /*3e70*/  FADD.FTZ R10, R52, R11 ;  /* 0x0000000b340a7221 */ /* 0x000fc60000010000 */
[----:B------:R-:W3:Y:S01]  /*3e80*/  MUFU.EX2 R136, R65 ;  /* 0x0000004100887308 */ /* 0x000ee20000000800 */
[----:B-1----:R-:W-:Y:S01]  /*3e90*/  FADD.FTZ R11, R31, R10 ;  /* 0x0000000a1f0b7221 */ /* 0x002fe20000010000 */
[----:B----4-:R-:W-:-:S06]  /*3ea0*/  FADD.FTZ R35, R21, R24 ;  /* 0x0000001815237221 */ /* 0x010fcc0000010000 */
[----:B------:R-:W1:Y:S01]  /*3eb0*/  MUFU.EX2 R15, R15 ;  /* 0x0000000f000f7308 */ /* 0x000e620000000800 */
[C---:B--2---:R-:W-:Y:S01]  /*3ec0*/  FADD.FTZ R10, R0.reuse, R11 ;  /* 0x0000000b000a7221 */ /* 0x044fe20000010000 */
[----:B------:R-:W-:-:S06]  /*3ed0*/  F2FP.F16.F32.PACK_AB R141, R0, R31 ;  /* 0x0000001f008d723e */ /* 0x000fcc00000000ff */
[----:B------:R-:W2:Y:S01]  /*3ee0*/  MUFU.EX2 R26, R63 ;  /* 0x0000003f001a7308 */ /* 0x000ea20000000800 */
[C---:B---3--:R-:W-:Y:S01]  /*3ef0*/  FADD.FTZ R24, R136.reuse, R35 ;  /* 0x0000002388187221 */ /* 0x048fe20000010000 */
[----:B------:R-:W-:Y:S01]  /*3f00*/  F2FP.F16.F32.PACK_AB R136, R136, R21 ;  /* 0x000000158888723e */ /* 0x000fe200000000ff */
[----:B------:R-:W-:-:S05]  /*3f10*/  FADD.FTZ R21, R143, R10 ;  /* 0x0000000a8f157221 */ /* 0x000fca0000010000 */
[----:B------:R-:W3:Y:S01]  /*3f20*/  MUFU.EX2 R138, R69 ;  /* 0x00000045008a7308 */ /* 0x000ee20000000800 */
[----:B-1----:R-:W-:-:S07]  /*3f30*/  FADD.FTZ R11, R15, R24 ;  /* 0x000000180f0b7221 */ /* 0x002fce0000010000 */
[----:B------:R-:W1:Y:S01]  /*3f40*/  MUFU.EX2 R77, R77 ;  /* 0x0000004d004d7308 */ /* 0x000e620000000800 */
[C---:B--2---:R-:W-:Y:S01]  /*3f50*/  FADD.FTZ R10, R26.reuse, R21 ;  /* 0x000000151a0a7221 */ /* 0x044fe20000010000 */
[----:B------:R-:W-:Y:S01]  /*3f60*/  VIADD R21, R13, UR42 ;  /* 0x0000002a0d157c36 */ /* 0x000fe20008000000 */
[----:B------:R-:W-:-:S03]  /*3f70*/  F2FP.F16.F32.PACK_AB R143, R26, R143 ;  /* 0x0000008f1a8f723e */ /* 0x000fc600000000ff */
[----:B------:R-:W-:Y:S02]  /*3f80*/  IMAD.IADD R74, R21, 0x1, R74 ;  /* 0x00000001154a7824 */ /* 0x000fe400078e024a */
[----:B------:R-:W2:Y:S01]  /*3f90*/  MUFU.EX2 R2, R67 ;  /* 0x0000004300027308 */ /* 0x000ea20000000800 */
[C---:B---3--:R-:W-:Y:S01]  /*3fa0*/  FADD.FTZ R11, R138.reuse, R11 ;  /* 0x0000000b8a0b7221 */ /* 0x048fe20000010000 */
[----:B------:R-:W-:-:S06]  /*3fb0*/  F2FP.F16.F32.PACK_AB R138, R138, R15 ;  /* 0x0000000f8a8a723e */ /* 0x000fcc00000000ff */
[----:B------:R-:W3:Y:S01]  /*3fc0*/  MUFU.EX2 R79, R79 ;  /* 0x0000004f004f7308 */ /* 0x000ee20000000800 */
[----:B-1----:R-:W-:-:S07]  /*3fd0*/  FADD.FTZ R15, R77, R10 ;  /* 0x0000000a4d0f7221 */ /* 0x002fce0000010000 */
[----:B------:R-:W1:Y:S01]  /*3fe0*/  MUFU.EX2 R24, R71 ;  /* 0x0000004700187308 */ /* 0x000e620000000800 */
[C---:B--2---:R-:W-:Y:S01]  /*3ff0*/  FADD.FTZ R10, R2.reuse, R15 ;  /* 0x0000000f020a7221 */ /* 0x044fe20000010000 */
[----:B------:R-:W-:-:S03]  /*4000*/  F2FP.F16.F32.PACK_AB R137, R2, R77 ;  /* 0x0000004d0289723e */ /* 0x000fc600000000ff */
[----:B---3--:R-:W-:-:S04]  /*4010*/  FADD.FTZ R15, R79, R10 ;  /* 0x0000000a4f0f7221 */ /* 0x008fc80000010000 */
[C---:B-1----:R-:W-:Y:S01]  /*4020*/  FADD.FTZ R10, R24.reuse, R15 ;  /* 0x0000000f180a7221 */ /* 0x042fe20000010000 */
[----:B------:R-:W-:Y:S01]  /*4030*/  F2FP.F16.F32.PACK_AB R139, R24, R79 ;  /* 0x0000004f188b723e */ /* 0x000fe200000000ff */
        /* <DEDUP_REMOVED lines=11> */
.L_x_888:
[----:B------:R-:W-:-:S13]  /*40f0*/  ISETP.NE.AND P1, PT, R75, 0x1, PT ;  /* 0x000000014b00780c */ /* 0x000fda0003f25270 */
[----:B------:R-:W1:Y:S02]  /*4100*/  @P1 LDC.64 R24, c[0x0][0x9e8] ;  /* 0x00027a00ff181b82 */ /* 0x000e640000000a00 */
[----:B-1----:R-:W-:-:S05]  /*4110*/  @P1 IMAD.HI.U32 R2, R0, R24, RZ ;  /* 0x0000001800021227 */ /* 0x002fca00078e00ff */
[----:B------:R-:W-:-:S07]  /*4120*/  @P1 SHF.R.U32.HI R0, RZ, R25, R2 ;  /* 0x00000019ff001219 */ /* 0x000fce0000011602 */
.L_x_889:
[----:B------:R-:W-:-:S05]  /*4130*/  IMAD R75, R0, R75, R75 ;  /* 0x0000004b004b7224 */ /* 0x000fca00078e024b */
[----:B------:R-:W-:-:S07]  /*4140*/  VIMNMX R74, R74, R75, PT ;  /* 0x0000004b4a4a7248 */ /* 0x000fce0003fe0100 */
.L_x_887:
[----:B------:R-:W-:Y:S01]  /*4150*/  IMAD.HI R74, R74, 0x2aaaaaab, RZ ;  /* 0x2aaaaaab4a4a7827 */ /* 0x000fe200078e02ff */
[----:B------:R-:W-:Y:S02]  /*4160*/  CS2R R86, SRZ ;  /* 0x0000000000567805 */ /* 0x000fe4000001ff00 */
[----:B------:R-:W-:Y:S02]  /*4170*/  CS2R R84, SRZ ;  /* 0x0000000000547805 */ /* 0x000fe4000001ff00 */
[----:B------:R-:W-:Y:S01]  /*4180*/  CS2R R82, SRZ ;  /* 0x0000000000527805 */ /* 0x000fe2000001ff00 */
[----:B------:R-:W-:Y:S01]  /*4190*/  IMAD.MOV.U32 R2, RZ, RZ, 0x3f800000 ;  /* 0x3f800000ff027424 */ /* 0x000fe200078e00ff */
[----:B------:R-:W-:Y:S01]  /*41a0*/  SHF.R.U32.HI R15, RZ, 0x1f, R74 ;  /* 0x0000001fff0f7819 */ /* 0x000fe2000001164a */
[----:B------:R-:W-:Y:S01]  /*41b0*/  IMAD.MOV.U32 R0, RZ, RZ, 0x3f800000 ;  /* 0x3f800000ff007424 */ /* 0x000fe200078e00ff */
[----:B------:R-:W-:Y:S02]  /*41c0*/  CS2R R80, SRZ ;  /* 0x0000000000507805 */ /* 0x000fe4000001ff00 */
[----:B------:R-:W-:-:S02]  /*41d0*/  CS2R R78, SRZ ;  /* 0x00000000004e7805 */ /* 0x000fc4000001ff00 */
[----:B------:R-:W-:Y:S02]  /*41e0*/  LEA.HI.SX32 R24, R74, R15, 0x1c ;  /* 0x0000000f4a187211 */ /* 0x000fe400078fe2ff */
[----:B------:R-:W-:Y:S02]  /*41f0*/  CS2R R76, SRZ ;  /* 0x00000000004c7805 */ /* 0x000fe4000001ff00 */
[----:B------:R-:W-:Y:S02]  /*4200*/  CS2R R74, SRZ ;  /* 0x00000000004a7805 */ /* 0x000fe4000001ff00 */
[----:B------:R-:W-:Y:S02]  /*4210*/  CS2R R72, SRZ ;  /* 0x0000000000487805 */ /* 0x000fe4000001ff00 */
[----:B------:R-:W-:Y:S02]  /*4220*/  VIMNMX R21, R19, R24, !PT ;  /* 0x0000001813157248 */ /* 0x000fe40007fe0100 */
[----:B------:R-:W-:-:S02]  /*4230*/  CS2R R70, SRZ ;  /* 0x0000000000467805 */ /* 0x000fc4000001ff00 */
[----:B------:R-:W-:Y:S02]  /*4240*/  CS2R R68, SRZ ;  /* 0x0000000000447805 */ /* 0x000fe4000001ff00 */
[----:B------:R-:W-:Y:S02]  /*4250*/  CS2R R66, SRZ ;  /* 0x0000000000427805 */ /* 0x000fe4000001ff00 */
        /* <DEDUP_REMOVED lines=21> */
[----:B------:R-:W-:Y:S01]  /*43b0*/  CS2R R24, SRZ ;  /* 0x0000000000187805 */ /* 0x000fe2000001ff00 */
[----:B------:R-:W-:Y:S06]  /*43c0*/  @!P1 BRA `(.L_x_890) ;  /* 0x0000002c005c9947 */ /* 0x000fec0003800000 */
[----:B------:R-:W-:Y:S01]  /*43d0*/  IMAD.IADD R15, R5, 0x1, R13 ;  /* 0x00000001050f7824 */ /* 0x000fe200078e020d */
[----:B------:R-:W-:Y:S01]  /*43e0*/  ULDC UR41, c[0x0][0x9e4] ;  /* 0x0002790000297ab9 */ /* 0x000fe20000000800 */
[----:B------:R-:W-:Y:S01]  /*43f0*/  IMAD.MOV.U32 R2, RZ, RZ, 0x3f800000 ;  /* 0x3f800000ff027424 */ /* 0x000fe200078e00ff */
[----:B------:R-:W-:Y:S01]  /*4400*/  ULDC UR47, c[0x0][0x9dc] ;  /* 0x00027700002f7ab9 */ /* 0x000fe20000000800 */
[----:B------:R-:W-:-:S07]  /*4410*/  IMAD.MOV.U32 R87, RZ, RZ, RZ ;  /* 0x000000ffff577224 */ /* 0x000fce00078e00ff */
.L_x_907:
[----:B------:R-:W-:-:S04]  /*4420*/  UIADD3 UR7, UR36, 0x1, URZ ;  /* 0x0000000124077890 */ /* 0x000fc8000fffe03f */
[----:B------:R-:W-:-:S04]  /*4430*/  UISETP.NE.AND UP0, UPT, UR7, 0x2, UPT ;  /* 0x000000020700788c */ /* 0x000fc8000bf05270 */
[----:B------:R-:W-:Y:S02]  /*4440*/  USEL UR40, URZ, 0x1, UP0 ;  /* 0x000000013f287887 */ /* 0x000fe40008000000 */
[----:B------:R-:W-:Y:S02]  /*4450*/  USEL UR7, UR7, URZ, UP0 ;  /* 0x0000003f07077287 */ /* 0x000fe40008000000 */
[----:B------:R-:W-:Y:S01]  /*4460*/  ULOP3.LUT UR40, UR46, UR40, URZ, 0x3c, !UPT ;  /* 0x000000282e287292 */ /* 0x000fe2000f8e3c3f */
[----:B------:R-:W-:Y:S11]  /*4470*/  @!P0 BRA `(.L_x_891) ;  /* 0x0000000000048947 */ /* 0x000ff60003800000 */
[----:B------:R-:W-:Y:S01]  /*4480*/  BPT.TRAP 0x1 ;  /* 0x000000040000795c */ /* 0x000fe20000300000 */
.L_x_891:
[----:B------:R-:W-:Y:S01]  /*4490*/  ULEA UR38, UR7, UR37, 0x3 ;  /* 0x0000002507267291 */ /* 0x000fe2000f8e183f */
[----:B------:R-:W-:-:S05]  /*44a0*/  IMAD.U32 R14, RZ, RZ, UR40 ;  /* 0x00000028ff0e7e24 */ /* 0x000fca000f8e00ff */
[----:B------:R-:W-:-:S04]  /*44b0*/  SHF.L.U32 R14, R14, 0x1f, RZ ;  /* 0x0000001f0e0e7819 */ /* 0x000fc800000006ff */
[----:B------:R1:W2:Y:S01]  /*44c0*/  SYNCS.PHASECHK.TRANS64.TRYWAIT P1, [UR38+0x2a830], R14 ;  /* 0x02a8300eff0075a7 */ /* 0x0002a20008020166 */
[----:B------:R-:W-:Y:S05]  /*44d0*/  @!P0 BRA `(.L_x_892) ;  /* 0x0000000000048947 */ /* 0x000fea0003800000 */
[----:B------:R-:W-:Y:S01]  /*44e0*/  BPT.TRAP 0x1 ;  /* 0x000000040000795c */ /* 0x000fe20000300000 */
.L_x_892:
[----:B--2---:R-:W-:Y:S05]  /*44f0*/  @P1 BRA `(.L_x_893) ;  /* 0x0000000000081947 */ /* 0x004fea0003800000 */
[----:B------:R-:W2:Y:S02]  /*4500*/  SYNCS.PHASECHK.TRANS64.TRYWAIT P1, [UR38+0x2a830], R14 ;  /* 0x02a8300eff0075a7 */ /* 0x000ea40008020166 */
[----:B--2---:R-:W-:Y:S05]  /*4510*/  @!P1 BRA `(.L_x_894) ;  /* 0x000000c800f49947 */ /* 0x004fea0003800000 */
.L_x_893:
[----:B------:R-:W-:Y:S01]  /*4520*/  R2UR UR56, R8 ;  /* 0x00000000083872ca */ /* 0x000fe200000e0000 */
[----:B------:R-:W-:Y:S01]  /*4530*/  UIMAD UR6, UR7, 0x900, UR39 ;  /* 0x00000900070678a4 */ /* 0x000fe2000f8e0227 */
[----:B------:R-:W-:Y:S01]  /*4540*/  R2UR UR57, R9 ;  /* 0x00000000093972ca */ /* 0x000fe200000e0000 */
[----:B--2---:R-:W-:Y:S01]  /*4550*/  WARPGROUP.ARRIVE ;  /* 0x00000000000079c5 */ /* 0x004fe20000000000 */
        /* <DEDUP_REMOVED lines=11> */
[----:B------:R-:W-:Y:S01]  /*4610*/  HGMMA.64x96x16.F32 R88, gdesc[UR56], RZ, !UPT, gsb0 ;  /* 0x01600000385879f0 */ /* 0x000fe2000c0008ff */
        /* <DEDUP_REMOVED lines=79> */
[----:B------:R-:W-:Y:S01]  /*4b10*/  HGMMA.64x96x16.F32 R88, gdesc[UR56], R88, gsb0 ;  /* 0x01600000385879f0 */ /* 0x000fe20008000858 */
[----:B------:R-:W-:Y:S01]  /*4b20*/  R2UR UR56, R6 ;  /* 0x00000000063872ca */ /* 0x000fe200000e0000 */
[----:B------:R-:W-:Y:S01]  /*4b30*/  UIADD3 UR58, UR6, 0x606, URZ ;  /* 0x00000606063a7890 */ /* 0x000fe2000fffe03f */
[----:B------:R-:W-:Y:S01]  /*4b40*/  R2UR UR57, R7 ;  /* 0x00000000073972ca */ /* 0x000fe200000e0000 */
[----:B------:R-:W-:Y:S01]  /*4b50*/  UMOV UR59, 0x40000040 ;  /* 0x40000040003b7882 */ /* 0x000fe20000000000 */
        /* <DEDUP_REMOVED lines=31> */
[----:B------:R-:W-:Y:S05]  /*4d50*/  @!P0 BRA `(.L_x_895) ;  /* 0x0000000000048947 */ /* 0x000fea0003800000 */
[----:B------:R-:W-:Y:S01]  /*4d60*/  BPT.TRAP 0x1 ;  /* 0x000000040000795c */ /* 0x000fe20000300000 */
.L_x_895:
[----:B------:R-:W-:Y:S01]  /*4d70*/  ULEA UR6, UR36, UR37, 0x3 ;  /* 0x0000002524067291 */ /* 0x000fe2000f8e183f */
[----:B------:R-:W-:-:S05]  /*4d80*/  IMAD.U32 R0, RZ, RZ, UR46 ;  /* 0x0000002eff007e24 */ /* 0x000fca000f8e00ff */
[----:B------:R-:W-:-:S04]  /*4d90*/  SHF.L.U32 R0, R0, 0x1f, RZ ;  /* 0x0000001f00007819 */ /* 0x000fc800000006ff */
[----:B------:R2:W3:Y:S01]  /*4da0*/  SYNCS.PHASECHK.TRANS64.TRYWAIT P1, [UR6+0x2a850], R0 ;  /* 0x02a85000ff0075a7 */ /* 0x0004e20008020146 */
[----:B------:R-:W-:Y:S05]  /*4db0*/  @!P0 BRA `(.L_x_896) ;  /* 0x0000000000048947 */ /* 0x000fea0003800000 */
[----:B------:R-:W-:Y:S01]  /*4dc0*/  BPT.TRAP 0x1 ;  /* 0x000000040000795c */ /* 0x000fe20000300000 */
.L_x_896:
[----:B---3--:R-:W-:Y:S05]  /*4dd0*/  @P1 BRA `(.L_x_897) ;  /* 0x0000000000081947 */ /* 0x008fea0003800000 */
[----:B------:R-:W3:Y:S02]  /*4de0*/  SYNCS.PHASECHK.TRANS64.TRYWAIT P1, [UR6+0x2a850], R0 ;  /* 0x02a85000ff0075a7 */ /* 0x000ee40008020146 */
[----:B---3--:R-:W-:Y:S05]  /*4df0*/  @!P1 BRA `(.L_x_898) ;  /* 0x000000c000d49947 */ /* 0x008fea0003800000 */
.L_x_897:
[----:B------:R-:W-:Y:S01]  /*4e00*/  UIADD3 UR10, UR37, 0x400, URZ ;  /* 0x00000400250a7890 */ /* 0x000fe2000fffe03f */
[----:B------:R-:W-:Y:S01]  /*4e10*/  WARPGROUP.ARRIVE ;  /* 0x00000000000079c5 */ /* 0x000fe20000000000 */
[----:B------:R-:W-:-:S05]  /*4e20*/  UMOV UR11, 0x40000040 ;  /* 0x40000040000b7882 */ /* 0x000fca0000000000 */
[----:B------:R-:W4:Y:S01]  /*4e30*/  S2R R176, SR_TID.X ;  /* 0x0000000000b07919 */ /* 0x000f220000002100 */
[----:B------:R-:W-:Y:S01]  /*4e40*/  USHF.R.U32.HI UR10, URZ, 0x4, UR10 ;  /* 0x000000043f0a7899 */ /* 0x000fe2000801160a */
[----:B--23--:R-:W-:Y:S01]  /*4e50*/  IMAD.U32 R0, RZ, RZ, UR38 ;  /* 0x00000026ff007e24 */ /* 0x00cfe2000f8e00ff */
[----:B------:R-:W-:Y:S01]  /*4e60*/  ULDC UR15, c[0x0][0x2e0] ;  /* 0x0000b800000f7ab9 */ /* 0x000fe20000000800 */
[----:B------:R-:W-:Y:S01]  /*4e70*/  LOP3.LUT P1, RZ, R18, 0x80000, RZ, 0xc0, !PT ;  /* 0x0008000012ff7812 */ /* 0x000fe2000782c0ff */
[----:B------:R-:W-:-:S04]  /*4e80*/  ULOP3.LUT UR10, UR10, 0x3fff, URZ, 0xc0, !UPT ;  /* 0x00003fff0a0a7892 */ /* 0x000fc8000f8ec03f */
[----:B------:R-:W-:-:S04]  /*4e90*/  ULOP3.LUT UR10, UR10, 0x3000000, URZ, 0xfc, !UPT ;  /* 0x030000000a0a7892 */ /* 0x000fc8000f8efc3f */
[----:B------:R-:W-:-:S07]  /*4ea0*/  UIMAD UR14, UR36, 0x600, UR10 ;  /* 0x00000600240e78a4 */ /* 0x000fce000f8e020a */
[----:B------:R-:W-:Y:S02]  /*4eb0*/  UMOV UR10, UR14 ;  /* 0x0000000e000a7c82 */ /* 0x000fe40008000000 */
[----:B------:R-:W-:Y:S01]  /*4ec0*/  HGMMA.64x128x16.F32 R24, R156, gdesc[UR8].tnspB, R24, gsb0 ;  /* 0x41e000089c187df0 */ /* 0x000fe20008000818 */
[----:B------:R-:W-:Y:S01]  /*4ed0*/  UIADD3 UR10, UR14, 0x80, URZ ;  /* 0x000000800e0a7890 */ /* 0x000fe2000fffe03f */
[----:B------:R-:W-:Y:S01]  /*4ee0*/  UMOV UR11, 0x40000040 ;  /* 0x40000040000b7882 */ /* 0x000fe20000000000 */
[----:B----4-:R-:W-:-:S13]  /*4ef0*/  LOP3.LUT P2, RZ, R176, 0x7f, RZ, 0xc0, !PT ;  /* 0x0000007fb0ff7812 */ /* 0x010fda000784c0ff */
[----:B------:R-:W-:-:S05]  /*4f00*/  @!P2 VIADD R0, R0, 0x2a840 ;  /* 0x0002a8400000a836 */ /* 0x000fca0000000000 */
[----:B------:R-:W-:Y:S01]  /*4f10*/  @!P2 PRMT R0, RZ, 0x654, R0 ;  /* 0x00000654ff00a816 */ /* 0x000fe20000000000 */
        /* <DEDUP_REMOVED lines=23> */
[----:B------:R-:W-:Y:S02]  /*5090*/  ULOP3.LUT UR10, URZ, UR47, URZ, 0x33, !UPT ;  /* 0x0000002f3f0a7292 */ /* 0x000fe4000f8e333f */
[----:B------:R-:W-:Y:S02]  /*50a0*/  WARPGROUP.DEPBAR.LE gsb0, 0x0 ;  /* 0x00008000000079c5 */ /* 0x000fe40000010000 */
[----:B------:R-:W2:Y:S01]  /*50b0*/  LDC R137, c[0x0][0x288] ;  /* 0x0000a200ff897b82 */ /* 0x000ea20000000800 */
[----:B------:R-:W-:-:S04]  /*50c0*/  IMAD R138, R20, -0x60, RZ ;  /* 0xffffffa0148a7824 */ /* 0x000fc800078e02ff */
[--C-:B------:R-:W-:Y:S01]  /*50d0*/  IMAD R2, R17, UR15, R138.reuse ;  /* 0x0000000f11027c24 */ /* 0x100fe2000f8e028a */
[----:B------:R-:W-:Y:S01]  /*50e0*/  ULDC UR15, c[0x0][0x9e0] ;  /* 0x00027800000f7ab9 */ /* 0x000fe20000000800 */
[----:B------:R-:W-:Y:S01]  /*50f0*/  IMAD R144, R16, -0x2, R138 ;  /* 0xfffffffe10907824 */ /* 0x000fe200078e028a */
[----:B------:R3:W-:Y:S02]  /*5100*/  @!P2 SYNCS.ARRIVE.TRANS64.RED.A1T0 RZ, [R0+URZ], RZ ;  /* 0x000000ff00ffa9a7 */ /* 0x0007e4000810043f */
[----:B--2---:R-:W-:-:S05]  /*5110*/  IADD3 R137, R2, 0x1, -R137 ;  /* 0x0000000102897810 */ /* 0x004fca0007ffe889 */
[----:B------:R-:W-:-:S04]  /*5120*/  IMAD R137, R16, -0x2, R137 ;  /* 0xfffffffe10897824 */ /* 0x000fc800078e0289 */
[C---:B------:R-:W-:Y:S02]  /*5130*/  VIADD R140, R137.reuse, UR15 ;  /* 0x0000000f898c7c36 */ /* 0x040fe40008000000 */
[----:B------:R-:W-:Y:S02]  /*5140*/  VIADD R142, R137, UR10 ;  /* 0x0000000a898e7c36 */ /* 0x000fe40008000000 */
[C---:B---3--:R-:W-:Y:S02]  /*5150*/  IMAD.IADD R0, R5.reuse, 0x1, R140 ;  /* 0x0000000105007824 */ /* 0x048fe400078e028c */
[----:B------:R-:W-:Y:S01]  /*5160*/  IMAD.IADD R2, R5, 0x1, R142 ;  /* 0x0000000105027824 */ /* 0x000fe200078e028e */
[----:B------:R-:W-:Y:S06]  /*5170*/  @!P1 BRA `(.L_x_899) ;  /* 0x0000000000589947 */ /* 0x000fec0003800000 */
[----:B------:R-:W-:Y:S01]  /*5180*/  ISETP.GT.AND P1, PT, R15, -0x1, PT ;  /* 0xffffffff0f00780c */ /* 0x000fe20003f24270 */
[----:B------:R-:W-:-:S12]  /*5190*/  BSSY B0, `(.L_x_900) ;  /* 0x0000011000007945 */ /* 0x000fd80003800000 */
[----:B------:R-:W-:Y:S05]  /*51a0*/  @P1 BRA `(.L_x_901) ;  /* 0x0000000000201947 */ /* 0x000fea0003800000 */
[----:B------:R-:W-:Y:S01]  /*51b0*/  IMAD.U32 R139, RZ, RZ, UR41 ;  /* 0x00000029ff8b7e24 */ /* 0x000fe2000f8e00ff */
[----:B------:R-:W-:-:S04]  /*51c0*/  LOP3.LUT R137, RZ, R15, RZ, 0x33, !PT ;  /* 0x0000000fff897212 */ /* 0x000fc800078e33ff */
[----:B------:R-:W-:-:S13]  /*51d0*/  ISETP.NE.AND P1, PT, R139, 0x1, PT ;  /* 0x000000018b00780c */ /* 0x000fda0003f25270 */
[----:B------:R-:W1:Y:S02]  /*51e0*/  @P1 LDC.64 R146, c[0x0][0x9e8] ;  /* 0x00027a00ff921b82 */ /* 0x000e640000000a00 */
[----:B-1----:R-:W-:-:S05]  /*51f0*/  @P1 IMAD.HI.U32 R14, R137, R146, RZ ;  /* 0x00000092890e1227 */ /* 0x002fca00078e00ff */
[----:B------:R-:W-:-:S04]  /*5200*/  @P1 SHF.R.U32.HI R137, RZ, R147, R14 ;  /* 0x00000093ff891219 */ /* 0x000fc8000001160e */
[----:B------:R-:W-:Y:S01]  /*5210*/  LOP3.LUT R14, RZ, R137, RZ, 0x33, !PT ;  /* 0x00000089ff0e7212 */ /* 0x000fe200078e33ff */
[----:B------:R-:W-:Y:S06]  /*5220*/  BRA `(.L_x_902) ;  /* 0x00000000001c7947 */ /* 0x000fec0003800000 */
.L_x_901:
[----:B------:R-:W-:Y:S02]  /*5230*/  IMAD.U32 R139, RZ, RZ, UR41 ;  /* 0x00000029ff8b7e24 */ /* 0x000fe4000f8e00ff */
[----:B-1----:R-:W-:-:S03]  /*5240*/  IMAD.MOV.U32 R14, RZ, RZ, R15 ;  /* 0x000000ffff0e7224 */ /* 0x002fc600078e000f */
[----:B------:R-:W-:-:S13]  /*5250*/  ISETP.NE.AND P1, PT, R139, 0x1, PT ;  /* 0x000000018b00780c */ /* 0x000fda0003f25270 */
[----:B------:R-:W1:Y:S01]  /*5260*/  @P1 LDC.64 R146, c[0x0][0x9e8] ;  /* 0x00027a00ff921b82 */ /* 0x000e620000000a00 */
[----:B------:R-:W-:-:S04]  /*5270*/  @P1 IMAD.IADD R137, R5, 0x1, R13 ;  /* 0x0000000105891824 */ /* 0x000fc800078e020d */
[----:B-1----:R-:W-:-:S05]  /*5280*/  @P1 IMAD.HI.U32 R136, R137, R146, RZ ;  /* 0x0000009289881227 */ /* 0x002fca00078e00ff */
[----:B------:R-:W-:-:S07]  /*5290*/  @P1 SHF.R.U32.HI R14, RZ, R147, R136 ;  /* 0x00000093ff0e1219 */ /* 0x000fce0000011688 */
.L_x_902:
[----:B------:R-:W-:Y:S05]  /*52a0*/  BSYNC B0 ;  /* 0x0000000000007941 */ /* 0x000fea0003800000 */
.L_x_900:
[----:B------:R-:W-:-:S05]  /*52b0*/  IMAD R137, R14, R139, R144 ;  /* 0x0000008b0e897224 */ /* 0x000fca00078e0290 */
[----:B------:R-:W-:Y:S02]  /*52c0*/  VIADDMNMX R0, R137, R139, R0, PT ;  /* 0x0000008b89007246 */ /* 0x000fe40003800100 */
[----:B------:R-:W-:-:S07]  /*52d0*/  VIMNMX R2, R2, R137, !PT ;  /* 0x0000008902027248 */ /* 0x000fce0007fe0100 */
.L_x_899:
[C---:B------:R-:W-:Y:S02]  /*52e0*/  ISETP.GE.AND P2, PT, R138.reuse, 0x9, PT ;  /* 0x000000098a00780c */ /* 0x040fe40003f46270 */
[----:B------:R-:W-:Y:S02]  /*52f0*/  ISETP.GE.AND P1, PT, R138, 0x2, PT ;  /* 0x000000028a00780c */ /* 0x000fe40003f26270 */
[C---:B------:R-:W-:Y:S02]  /*5300*/  ISETP.GT.AND P3, PT, R2.reuse, 0x8, !P2 ;  /* 0x000000080200780c */ /* 0x040fe40005764270 */
[----:B------:R-:W-:Y:S02]  /*5310*/  ISETP.GT.AND P4, PT, R2, 0x1, !P1 ;  /* 0x000000010200780c */ /* 0x000fe40004f84270 */
[----:B------:R-:W-:Y:S02]  /*5320*/  ISETP.LT.OR P3, PT, R0, 0x9, P3 ;  /* 0x000000090000780c */ /* 0x000fe40001f61670 */
[----:B------:R-:W-:-:S02]  /*5330*/  ISETP.GE.AND P5, PT, R138, 0xa, PT ;  /* 0x0000000a8a00780c */ /* 0x000fc40003fa6270 */
[----:B------:R-:W-:Y:S02]  /*5340*/  FSEL R191, R92, -INF , !P3 ;  /* 0xff8000005cbf7808 */ /* 0x000fe40005800000 */
[----:B------:R-:W-:Y:S02]  /*5350*/  ISETP.LT.OR P4, PT, R0, 0x2, P4 ;  /* 0x000000020000780c */ /* 0x000fe40002781670 */
        /* <DEDUP_REMOVED lines=98> */
[----:B------:R-:W-:Y:S02]  /*5980*/  P2R R92, PR, RZ, 0x40 ;  /* 0x00000040ff5c7803 */ /* 0x000fe40000000000 */
[----:B------:R-:W-:-:S04]  /*5990*/  ISETP.GT.AND P6, PT, R2, RZ, !P6 ;  /* 0x000000ff0200720c */ /* 0x000fc800077c4270 */
[----:B------:R-:W-:-:S04]  /*59a0*/  ISETP.LT.OR P6, PT, R0, 0x1, P6 ;  /* 0x000000010000780c */ /* 0x000fc800037c1670 */
[----:B------:R-:W-:Y:S02]  /*59b0*/  FSEL R88, R88, -INF , !P6 ;  /* 0xff80000058587808 */ /* 0x000fe40007000000 */
[----:B------:R-:W-:-:S04]  /*59c0*/  ISETP.GE.AND P6, PT, R138, 0x5a, PT ;  /* 0x0000005a8a00780c */ /* 0x000fc80003fc6270 */
[----:B------:R-:W-:Y:S02]  /*59d0*/  P2R R128, PR, RZ, 0x40 ;  /* 0x00000040ff807803 */ /* 0x000fe40000000000 */
[----:B------:R-:W-:Y:S01]  /*59e0*/  ISETP.GT.AND P6, PT, R2, 0x59, !P6 ;  /* 0x000000590200780c */ /* 0x000fe200077c4270 */
[----:B------:R-:W-:-:S03]  /*59f0*/  IMAD.IADD R2, R4, 0x1, R142 ;  /* 0x0000000104027824 */ /* 0x000fc600078e028e */
[----:B------:R-:W-:Y:S01]  /*5a00*/  ISETP.LT.OR P6, PT, R0, 0x5a, P6 ;  /* 0x0000005a0000780c */ /* 0x000fe200037c1670 */
[----:B------:R-:W-:-:S03]  /*5a10*/  IMAD.IADD R0, R4, 0x1, R140 ;  /* 0x0000000104007824 */ /* 0x000fc600078e028c */
[----:B------:R-:W-:Y:S02]  /*5a20*/  FSEL R133, R133, -INF , !P6 ;  /* 0xff80000085857808 */ /* 0x000fe40007000000 */
[----:B------:R-:W-:-:S13]  /*5a30*/  LOP3.LUT P6, RZ, R18, 0x80000, RZ, 0xc0, !PT ;  /* 0x0008000012ff7812 */ /* 0x000fda00078cc0ff */
[----:B------:R-:W-:Y:S05]  /*5a40*/  @!P6 BRA `(.L_x_903) ;  /* 0x000000000054e947 */ /* 0x000fea0003800000 */
[----:B------:R-:W-:Y:S01]  /*5a50*/  IMAD.IADD R153, R4, 0x1, R13 ;  /* 0x0000000104997824 */ /* 0x000fe200078e020d */
[----:B------:R-:W-:Y:S04]  /*5a60*/  BSSY B0, `(.L_x_904) ;  /* 0x0000010000007945 */ /* 0x000fe80003800000 */
[----:B------:R-:W-:-:S13]  /*5a70*/  ISETP.GT.AND P6, PT, R153, -0x1, PT ;  /* 0xffffffff9900780c */ /* 0x000fda0003fc4270 */
[----:B------:R-:W-:Y:S05]  /*5a80*/  @P6 BRA `(.L_x_905) ;  /* 0x0000000000206947 */ /* 0x000fea0003800000 */
[----:B-1----:R-:W-:Y:S01]  /*5a90*/  IMAD.U32 R14, RZ, RZ, UR41 ;  /* 0x00000029ff0e7e24 */ /* 0x002fe2000f8e00ff */
[----:B------:R-:W-:-:S04]  /*5aa0*/  LOP3.LUT R153, RZ, R153, RZ, 0x33, !PT ;  /* 0x00000099ff997212 */ /* 0x000fc800078e33ff */
[----:B------:R-:W-:-:S13]  /*5ab0*/  ISETP.NE.AND P6, PT, R14, 0x1, PT ;  /* 0x000000010e00780c */ /* 0x000fda0003fc5270 */
[----:B------:R-:W1:Y:S02]  /*5ac0*/  @P6 LDC.64 R150, c[0x0][0x9e8] ;  /* 0x00027a00ff966b82 */ /* 0x000e640000000a00 */
[----:B-1----:R-:W-:-:S05]  /*5ad0*/  @P6 IMAD.HI.U32 R150, R153, R150, RZ ;  /* 0x0000009699966227 */ /* 0x002fca00078e00ff */
[----:B------:R-:W-:-:S04]  /*5ae0*/  @P6 SHF.R.U32.HI R153, RZ, R151, R150 ;  /* 0x00000097ff996219 */ /* 0x000fc80000011696 */
[----:B------:R-:W-:Y:S01]  /*5af0*/  LOP3.LUT R153, RZ, R153, RZ, 0x33, !PT ;  /* 0x00000099ff997212 */ /* 0x000fe200078e33ff */
[----:B------:R-:W-:Y:S06]  /*5b00*/  BRA `(.L_x_906) ;  /* 0x0000000000147947 */ /* 0x000fec0003800000 */
.L_x_905:
[----:B-1----:R-:W-:-:S05]  /*5b10*/  IMAD.U32 R14, RZ, RZ, UR41 ;  /* 0x00000029ff0e7e24 */ /* 0x002fca000f8e00ff */
[----:B------:R-:W-:-:S13]  /*5b20*/  ISETP.NE.AND P6, PT, R14, 0x1, PT ;  /* 0x000000010e00780c */ /* 0x000fda0003fc5270 */
[----:B------:R-:W1:Y:S02]  /*5b30*/  @P6 LDC.64 R150, c[0x0][0x9e8] ;  /* 0x00027a00ff966b82 */ /* 0x000e640000000a00 */
[----:B-1----:R-:W-:-:S05]  /*5b40*/  @P6 IMAD.HI.U32 R150, R153, R150, RZ ;  /* 0x0000009699966227 */ /* 0x002fca00078e00ff */
[----:B------:R-:W-:-:S07]  /*5b50*/  @P6 SHF.R.U32.HI R153, RZ, R151, R150 ;  /* 0x00000097ff996219 */ /* 0x000fce0000011696 */
.L_x_906:
[----:B------:R-:W-:Y:S05]  /*5b60*/  BSYNC B0 ;  /* 0x0000000000007941 */ /* 0x000fea0003800000 */
.L_x_904:
[----:B------:R-:W-:-:S05]  /*5b70*/  IMAD R153, R153, R14, R144 ;  /* 0x0000000e99997224 */ /* 0x000fca00078e0290 */
[----:B------:R-:W-:Y:S02]  /*5b80*/  VIADDMNMX R0, R153, R14, R0, PT ;  /* 0x0000000e99007246 */ /* 0x000fe40003800100 */
[----:B------:R-:W-:-:S07]  /*5b90*/  VIMNMX R2, R2, R153, !PT ;  /* 0x0000009902027248 */ /* 0x000fce0007fe0100 */
.L_x_903:
[C---:B------:R-:W-:Y:S01]  /*5ba0*/  ISETP.GT.AND P1, PT, R2.reuse, 0x1, !P1 ;  /* 0x000000010200780c */ /* 0x040fe20004f24270 */
[----:B------:R-:W-:Y:S01]  /*5bb0*/  UMOV UR46, UR40 ;  /* 0x00000028002e7c82 */ /* 0x000fe20008000000 */
[----:B------:R-:W-:Y:S01]  /*5bc0*/  ISETP.GT.AND P2, PT, R2, 0x8, !P2 ;  /* 0x000000080200780c */ /* 0x000fe20005744270 */
[----:B------:R-:W-:Y:S01]  /*5bd0*/  UMOV UR36, UR7 ;  /* 0x0000000700247c82 */ /* 0x000fe20008000000 */
[C---:B------:R-:W-:Y:S02]  /*5be0*/  ISETP.LT.OR P1, PT, R0.reuse, 0x2, P1 ;  /* 0x000000020000780c */ /* 0x040fe40000f21670 */
[----:B------:R-:W-:Y:S02]  /*5bf0*/  ISETP.LT.OR P2, PT, R0, 0x9, P2 ;  /* 0x000000090000780c */ /* 0x000fe40001741670 */
[----:B------:R-:W-:Y:S02]  /*5c00*/  FSEL R175, R91, -INF , !P1 ;  /* 0xff8000005baf7808 */ /* 0x000fe40004800000 */
[----:B------:R-:W-:-:S02]  /*5c10*/  ISETP.NE.AND P1, PT, R136, RZ, PT ;  /* 0x000000ff8800720c */ /* 0x000fc40003f25270 */
[----:B------:R-:W-:Y:S02]  /*5c20*/  FSEL R151, R94, -INF , !P2 ;  /* 0xff8000005e977808 */ /* 0x000fe40005000000 */
[----:B------:R-:W-:Y:S02]  /*5c30*/  ISETP.GT.AND P1, PT, R2, 0x9, !P1 ;  /* 0x000000090200780c */ /* 0x000fe40004f24270 */
[----:B------:R-:W-:Y:S02]  /*5c40*/  ISETP.NE.AND P2, PT, R100, RZ, PT ;  /* 0x000000ff6400720c */ /* 0x000fe40003f45270 */
[----:B------:R-:W-:Y:S02]  /*5c50*/  ISETP.LT.OR P1, PT, R0, 0xa, P1 ;  /* 0x0000000a0000780c */ /* 0x000fe40000f21670 */
[----:B------:R-:W-:Y:S02]  /*5c60*/  ISETP.NE.AND P6, PT, R152, RZ, PT ;  /* 0x000000ff9800720c */ /* 0x000fe40003fc5270 */
[----:B------:R-:W-:-:S02]  /*5c70*/  FSEL R159, R95, -INF , !P1 ;  /* 0xff8000005f9f7808 */ /* 0x000fc40004800000 */
[----:B------:R-:W-:Y:S02]  /*5c80*/  ISETP.NE.AND P1, PT, R146, RZ, PT ;  /* 0x000000ff9200720c */ /* 0x000fe40003f25270 */
[----:B-1----:R-:W-:Y:S02]  /*5c90*/  FMNMX.FTZ R14, R88, R3, !PT ;  /* 0x00000003580e7209 */ /* 0x002fe40007810000 */
        /* <DEDUP_REMOVED lines=18> */
[----:B------:R-:W-:Y:S02]  /*5dc0*/  FSEL R95, R102, -INF , !P1 ;  /* 0xff800000665f7808 */ /* 0x000fe40004800000 */
        /* <DEDUP_REMOVED lines=24> */
[----:B------:R-:W-:Y:S02]  /*5f50*/  ISETP.NE.AND P1, PT, R108, RZ, PT ;  /* 0x000000ff6c00720c */ /* 0x000fe40003f25270 */
[----:B------:R-:W-:Y:S02]  /*5f60*/  FMNMX.FTZ R14, R125, R14, !PT ;  /* 0x0000000e7d0e7209 */ /* 0x000fe40007810000 */
[----:B------:R-:W-:-:S02]  /*5f70*/  ISETP.GT.AND P1, PT, R2, 0x29, !P1 ;  /* 0x000000290200780c */ /* 0x000fc40004f24270 */
[----:B------:R-:W-:Y:S02]  /*5f80*/  ISETP.NE.AND P2, PT, R174, RZ, PT ;  /* 0x000000ffae00720c */ /* 0x000fe40003f45270 */
[----:B------:R-:W-:Y:S02]  /*5f90*/  ISETP.LT.OR P1, PT, R0, 0x2a, P1 ;  /* 0x0000002a0000780c */ /* 0x000fe40000f21670 */
[----:B------:R-:W-:Y:S02]  /*5fa0*/  FMNMX.FTZ R14, R105, R14, !PT ;  /* 0x0000000e690e7209 */ /* 0x000fe40007810000 */
[----:B------:R-:W-:Y:S02]  /*5fb0*/  FSEL R111, R111, -INF , !P1 ;  /* 0xff8000006f6f7808 */ /* 0x000fe40004800000 */
[----:B------:R-:W-:Y:S02]  /*5fc0*/  ISETP.NE.AND P1, PT, R156, RZ, PT ;  /* 0x000000ff9c00720c */ /* 0x000fe40003f25270 */
[----:B------:R-:W-:-:S02]  /*5fd0*/  FMNMX.FTZ R14, R129, R14, !PT ;  /* 0x0000000e810e7209 */ /* 0x000fc40007810000 */
[----:B------:R-:W-:Y:S02]  /*5fe0*/  ISETP.GT.AND P1, PT, R2, 0x30, !P1 ;  /* 0x000000300200780c */ /* 0x000fe40004f24270 */
[----:B------:R-:W-:Y:S02]  /*5ff0*/  ISETP.NE.AND P6, PT, R124, RZ, PT ;  /* 0x000000ff7c00720c */ /* 0x000fe40003fc5270 */
[----:B------:R-:W-:Y:S02]  /*6000*/  ISETP.LT.OR P1, PT, R0, 0x31, P1 ;  /* 0x000000310000780c */ /* 0x000fe40000f21670 */
[----:B------:R-:W-:Y:S02]  /*6010*/  FMNMX.FTZ R14, R101, R14, !PT ;  /* 0x0000000e650e7209 */ /* 0x000fe40007810000 */
[----:B------:R-:W-:Y:S02]  /*6020*/  FSEL R91, R114, -INF , !P1 ;  /* 0xff800000725b7808 */ /* 0x000fe40004800000 */
[----:B------:R-:W-:-:S02]  /*6030*/  ISETP.NE.AND P1, PT, R112, RZ, PT ;  /* 0x000000ff7000720c */ /* 0x000fc40003f25270 */
[C---:B------:R-:W-:Y:S02]  /*6040*/  ISETP.GT.AND P3, PT, R2.reuse, 0x50, !P3 ;  /* 0x000000500200780c */ /* 0x040fe40005f64270 */
[----:B------:R-:W-:Y:S02]  /*6050*/  ISETP.GT.AND P1, PT, R2, 0x31, !P1 ;  /* 0x000000310200780c */ /* 0x000fe40004f24270 */
[C---:B------:R-:W-:Y:S02]  /*6060*/  ISETP.LT.OR P3, PT, R0.reuse, 0x51, P3 ;  /* 0x000000510000780c */ /* 0x040fe40001f61670 */
[----:B------:R-:W-:Y:S02]  /*6070*/  ISETP.LT.OR P1, PT, R0, 0x32, P1 ;  /* 0x000000320000780c */ /* 0x000fe40000f21670 */
[----:B------:R-:W-:Y:S02]  /*6080*/  ISETP.GT.AND P4, PT, R2, 0x51, !P4 ;  /* 0x000000510200780c */ /* 0x000fe40006784270 */
[----:B------:R-:W-:-:S02]  /*6090*/  FSEL R115, R115, -INF , !P1 ;  /* 0xff80000073737808 */ /* 0x000fc40004800000 */
[----:B------:R-:W-:Y:S02]  /*60a0*/  ISETP.NE.AND P1, PT, R158, RZ, PT ;  /* 0x000000ff9e00720c */ /* 0x000fe40003f25270 */
[----:B------:R-:W-:Y:S02]  /*60b0*/  FSEL R189, R130, -INF , !P3 ;  /* 0xff80000082bd7808 */ /* 0x000fe40005800000 */
[C---:B------:R-:W-:Y:S02]  /*60c0*/  ISETP.GT.AND P1, PT, R2.reuse, 0x38, !P1 ;  /* 0x000000380200780c */ /* 0x040fe40004f24270 */
[----:B------:R-:W-:Y:S02]  /*60d0*/  ISETP.GT.AND P5, PT, R2, 0x58, !P5 ;  /* 0x000000580200780c */ /* 0x000fe40006fa4270 */
[C---:B------:R-:W-:Y:S02]  /*60e0*/  ISETP.LT.OR P1, PT, R0.reuse, 0x39, P1 ;  /* 0x000000390000780c */ /* 0x040fe40000f21670 */
[----:B------:R-:W-:-:S02]  /*60f0*/  ISETP.LT.OR P4, PT, R0, 0x52, P4 ;  /* 0x000000520000780c */ /* 0x000fc40002781670 */
[----:B------:R-:W-:Y:S02]  /*6100*/  FSEL R177, R118, -INF , !P1 ;  /* 0xff80000076b17808 */ /* 0x000fe40004800000 */
[----:B------:R-:W-:Y:S02]  /*6110*/  ISETP.NE.AND P1, PT, R116, RZ, PT ;  /* 0x000000ff7400720c */ /* 0x000fe40003f25270 */
[----:B------:R-:W-:Y:S02]  /*6120*/  ISETP.LT.OR P5, PT, R0, 0x59, P5 ;  /* 0x000000590000780c */ /* 0x000fe40002fa1670 */
[----:B------:R-:W-:-:S04]  /*6130*/  ISETP.GT.AND P1, PT, R2, 0x39, !P1 ;  /* 0x000000390200780c */ /* 0x000fc80004f24270 */
[----:B------:R-:W-:-:S04]  /*6140*/  ISETP.LT.OR P1, PT, R0, 0x3a, P1 ;  /* 0x0000003a0000780c */ /* 0x000fc80000f21670 */
[----:B------:R-:W-:Y:S02]  /*6150*/  FSEL R119, R119, -INF , !P1 ;  /* 0xff80000077777808 */ /* 0x000fe40004800000 */
[----:B------:R-:W-:-:S04]  /*6160*/  ISETP.NE.AND P1, PT, R172, RZ, PT ;  /* 0x000000ffac00720c */ /* 0x000fc80003f25270 */
[----:B------:R-:W-:-:S04]  /*6170*/  ISETP.GT.AND P1, PT, R2, 0x40, !P1 ;  /* 0x000000400200780c */ /* 0x000fc80004f24270 */
[----:B------:R-:W-:-:S04]  /*6180*/  ISETP.LT.OR P1, PT, R0, 0x41, P1 ;  /* 0x000000410000780c */ /* 0x000fc80000f21670 */
[----:B------:R-:W-:Y:S02]  /*6190*/  FSEL R181, R122, -INF , !P1 ;  /* 0xff8000007ab57808 */ /* 0x000fe40004800000 */
[----:B------:R-:W-:-:S04]  /*61a0*/  ISETP.NE.AND P1, PT, R120, RZ, PT ;  /* 0x000000ff7800720c */ /* 0x000fc80003f25270 */
[----:B------:R-:W-:-:S04]  /*61b0*/  ISETP.GT.AND P1, PT, R2, 0x41, !P1 ;  /* 0x000000410200780c */ /* 0x000fc80004f24270 */
[----:B------:R-:W-:-:S04]  /*61c0*/  ISETP.LT.OR P1, PT, R0, 0x42, P1 ;  /* 0x000000420000780c */ /* 0x000fc80000f21670 */
[----:B------:R-:W-:Y:S02]  /*61d0*/  FSEL R183, R123, -INF , !P1 ;  /* 0xff8000007bb77808 */ /* 0x000fe40004800000 */
[----:B------:R-:W-:-:S04]  /*61e0*/  ISETP.GT.AND P1, PT, R2, 0x48, !P2 ;  /* 0x000000480200780c */ /* 0x000fc80005724270 */
[----:B------:R-:W-:-:S04]  /*61f0*/  ISETP.LT.OR P1, PT, R0, 0x49, P1 ;  /* 0x000000490000780c */ /* 0x000fc80000f21670 */
[----:B------:R-:W-:Y:S02]  /*6200*/  FSEL R185, R126, -INF , !P1 ;  /* 0xff8000007eb97808 */ /* 0x000fe40004800000 */
[----:B------:R-:W-:Y:S02]  /*6210*/  ISETP.GT.AND P1, PT, R2, 0x49, !P6 ;  /* 0x000000490200780c */ /* 0x000fe40007724270 */
[----:B------:R-:W-:Y:S02]  /*6220*/  ISETP.NE.AND P6, PT, R92, RZ, PT ;  /* 0x000000ff5c00720c */ /* 0x000fe40003fc5270 */
[----:B------:R-:W-:Y:S02]  /*6230*/  FMNMX.FTZ R92, R133, R14, !PT ;  /* 0x0000000e855c7209 */ /* 0x000fe40007810000 */
[----:B------:R-:W1:Y:S01]  /*6240*/  LDC R14, c[0x0][0x988] ;  /* 0x00026200ff0e7b82 */ /* 0x000e620000000800 */
[----:B------:R-:W-:Y:S02]  /*6250*/  ISETP.LT.OR P1, PT, R0, 0x4a, P1 ;  /* 0x0000004a0000780c */ /* 0x000fe40000f21670 */
[----:B------:R-:W2:Y:S02]  /*6260*/  SHFL.BFLY PT, R123, R92, 0x2, 0x1f ;  /* 0x0c401f005c7b7f89 */ /* 0x000ea400000e0000 */
[----:B------:R-:W-:-:S02]  /*6270*/  FSEL R127, R127, -INF , !P1 ;  /* 0xff8000007f7f7808 */ /* 0x000fc40004800000 */
[----:B------:R-:W-:Y:S02]  /*6280*/  ISETP.GT.AND P1, PT, R2, RZ, !P6 ;  /* 0x000000ff0200720c */ /* 0x000fe40007724270 */
[----:B------:R-:W-:Y:S02]  /*6290*/  ISETP.NE.AND P6, PT, R128, RZ, PT ;  /* 0x000000ff8000720c */ /* 0x000fe40003fc5270 */
[----:B------:R-:W-:Y:S02]  /*62a0*/  ISETP.LT.OR P1, PT, R0, 0x1, P1 ;  /* 0x000000010000780c */ /* 0x000fe40000f21670 */
[----:B------:R-:W-:Y:S02]  /*62b0*/  ISETP.GT.AND P2, PT, R2, 0x59, !P6 ;  /* 0x000000590200780c */ /* 0x000fe40007744270 */
[----:B------:R-:W-:Y:S02]  /*62c0*/  FSEL R197, R90, -INF , !P1 ;  /* 0xff8000005ac57808 */ /* 0x000fe40004800000 */
[----:B------:R-:W-:-:S02]  /*62d0*/  ISETP.LT.OR P2, PT, R0, 0x5a, P2 ;  /* 0x0000005a0000780c */ /* 0x000fc40001741670 */
[----:B------:R-:W-:Y:S02]  /*62e0*/  LOP3.LUT P6, RZ, R176, 0x7f, RZ, 0xc0, !PT ;  /* 0x0000007fb0ff7812 */ /* 0x000fe400078cc0ff */
[----:B--2---:R-:W-:-:S05]  /*62f0*/  FMNMX.FTZ R94, R92, R123, !PT ;  /* 0x0000007b5c5e7209 */ /* 0x004fca0007810000 */
[----:B------:R-:W2:Y:S02]  /*6300*/  SHFL.BFLY PT, R123, R94, 0x1, 0x1f ;  /* 0x0c201f005e7b7f89 */ /* 0x000ea400000e0000 */
[----:B--2---:R-:W-:-:S04]  /*6310*/  FMNMX.FTZ R123, R94, R123, !PT ;  /* 0x0000007b5e7b7209 */ /* 0x004fc80007810000 */
[C---:B------:R-:W-:Y:S01]  /*6320*/  FSETP.NEU.FTZ.AND P1, PT, R123.reuse, -INF , PT ;  /* 0xff8000007b00780b */ /* 0x040fe20003f3d000 */
[----:B-1----:R-:W-:-:S05]  /*6330*/  FMUL.FTZ R90, R123, R14 ;  /* 0x0000000e7b5a7220 */ /* 0x002fca0000410000 */
[----:B------:R-:W-:Y:S02]  /*6340*/  FSEL R96, R90, RZ, P1 ;  /* 0x000000ff5a607208 */ /* 0x000fe40000800000 */
[----:B------:R-:W-:-:S03]  /*6350*/  FMNMX.FTZ R90, R197, R12, !PT ;  /* 0x0000000cc55a7209 */ /* 0x000fc60007810000 */
[--C-:B------:R-:W-:Y:S01]  /*6360*/  FFMA.FTZ R2, R143, R14, -R96.reuse ;  /* 0x0000000e8f027223 */ /* 0x100fe20000010860 */
[----:B------:R-:W-:Y:S01]  /*6370*/  FMNMX.FTZ R90, R175, R90, !PT ;  /* 0x0000005aaf5a7209 */ /* 0x000fe20007810000 */
        /* <DEDUP_REMOVED lines=9> */
[----:B------:R-:W-:Y:S01]  /*6410*/  FSEL R139, R135, -INF , !P2 ;  /* 0xff800000878b7808 */ /* 0x000fe20005000000 */
[--C-:B------:R-:W-:Y:S01]  /*6420*/  FFMA.FTZ R135, R137, R14, -R96.reuse ;  /* 0x0000000e89877223 */ /* 0x100fe20000010860 */
[----:B------:R-:W-:Y:S01]  /*6430*/  FMNMX.FTZ R90, R153, R90, !PT ;  /* 0x0000005a995a7209 */ /* 0x000fe20007810000 */
[-CC-:B------:R-:W-:Y:S01]  /*6440*/  FFMA.FTZ R195, R88, R14.reuse, -R96.reuse ;  /* 0x0000000e58c37223 */ /* 0x180fe20000010860 */
[----:B-1----:R-:W-:Y:S01]  /*6450*/  FSEL R2, R123, RZ, P1 ;  /* 0x000000ff7b027208 */ /* 0x002fe20000800000 */
[--C-:B------:R-:W-:Y:S01]  /*6460*/  FFMA.FTZ R156, R193, R14, -R96.reuse ;  /* 0x0000000ec19c7223 */ /* 0x100fe20000010860 */
[----:B------:R-:W-:Y:S01]  /*6470*/  FMNMX.FTZ R90, R157, R90, !PT ;  /* 0x0000005a9d5a7209 */ /* 0x000fe20007810000 */
[-CC-:B------:R-:W-:Y:S01]  /*6480*/  FFMA.FTZ R158, R191, R14.reuse, -R96.reuse ;  /* 0x0000000ebf9e7223 */ /* 0x180fe20000010860 */
[--C-:B------:R-:W-:Y:S01]  /*6490*/  FFMA.FTZ R187, R187, R14, -R96.reuse ;  /* 0x0000000ebbbb7223 */ /* 0x100fe20000010860 */
[----:B------:R-:W-:Y:S01]  /*64a0*/  FADD.FTZ R101, -R2, R3 ;  /* 0x0000000302657221 */ /* 0x000fe20000010100 */
        /* <DEDUP_REMOVED lines=22> */
[----:B------:R-:W-:-:S02]  /*6610*/  FFMA.FTZ R3, R133, R14, -R96 ;  /* 0x0000000e85037223 */ /* 0x000fc40000010860 */
        /* <DEDUP_REMOVED lines=17> */
[----:B------:R-:W-:-:S05]  /*6730*/  FMNMX.FTZ R90, R139, R90, !PT ;  /* 0x0000005a8b5a7209 */ /* 0x000fca0007810000 */
[----:B------:R-:W1:Y:S01]  /*6740*/  SHFL.BFLY PT, R137, R90, 0x2, 0x1f ;  /* 0x0c401f005a897f89 */ /* 0x000e6200000e0000 */
[----:B------:R-:W-:Y:S08]  /*6750*/  MUFU.EX2 R150, R150 ;  /* 0x0000009600967308 */ /* 0x000ff00000000800 */
[----:B------:R-:W-:Y:S08]  /*6760*/  MUFU.EX2 R135, R135 ;  /* 0x0000008700877308 */ /* 0x000ff00000000800 */
[----:B------:R-:W-:Y:S01]  /*6770*/  MUFU.EX2 R144, R144 ;  /* 0x0000009000907308 */ /* 0x000fe20000000800 */
[----:B-1----:R-:W-:-:S07]  /*6780*/  FMNMX.FTZ R137, R90, R137, !PT ;  /* 0x000000895a897209 */ /* 0x002fce0007810000 */
[----:B------:R-:W-:Y:S01]  /*6790*/  MUFU.EX2 R97, R97 ;  /* 0x0000006100617308 */ /* 0x000fe20000000800 */
[----:B------:R-:W1:Y:S07]  /*67a0*/  SHFL.BFLY PT, R0, R137, 0x1, 0x1f ;  /* 0x0c201f0089007f89 */ /* 0x000e6e00000e0000 */
[----:B------:R-:W-:Y:S08]  /*67b0*/  MUFU.EX2 R146, R146 ;  /* 0x0000009200927308 */ /* 0x000ff00000000800 */
[----:B------:R-:W-:Y:S08]  /*67c0*/  MUFU.EX2 R109, R109 ;  /* 0x0000006d006d7308 */ /* 0x000ff00000000800 */
[----:B------:R-:W-:Y:S01]  /*67d0*/  MUFU.EX2 R140, R140 ;  /* 0x0000008c008c7308 */ /* 0x000fe20000000800 */
[----:B-1----:R-:W-:Y:S01]  /*67e0*/  FMNMX.FTZ R89, R137, R0, !PT ;  /* 0x0000000089597209 */ /* 0x002fe20007810000 */
[----:B------:R-:W-:-:S03]  /*67f0*/  FMUL.FTZ R0, R101, R14 ;  /* 0x0000000e65007220 */ /* 0x000fc60000410000 */
[C---:B------:R-:W-:Y:S01]  /*6800*/  FSETP.NEU.FTZ.AND P1, PT, R89.reuse, -INF , PT ;  /* 0xff8000005900780b */ /* 0x040fe20003f3d000 */
[----:B------:R-:W-:Y:S02]  /*6810*/  FMUL.FTZ R2, R89, R14 ;  /* 0x0000000e59027220 */ /* 0x000fe40000410000 */
[----:B------:R-:W-:Y:S03]  /*6820*/  MUFU.EX2 R93, R93 ;  /* 0x0000005d005d7308 */ /* 0x000fe60000000800 */
[----:B------:R-:W-:-:S05]  /*6830*/  FSEL R98, R2, RZ, P1 ;  /* 0x000000ff02627208 */ /* 0x000fca0000800000 */
[----:B------:R-:W1:Y:S01]  /*6840*/  MUFU.EX2 R0, R0 ;  /* 0x0000000000007308 */ /* 0x000e620000000800 */
[-CC-:B------:R-:W-:Y:S01]  /*6850*/  FFMA.FTZ R94, R95, R14.reuse, -R98.reuse ;  /* 0x0000000e5f5e7223 */ /* 0x180fe20000010862 */
[-CC-:B------:R-:W-:Y:S01]  /*6860*/  FFMA.FTZ R95, R99, R14.reuse, -R98.reuse ;  /* 0x0000000e635f7223 */ /* 0x180fe20000010862 */
[----:B------:R-:W-:Y:S01]  /*6870*/  FSEL R99, R89, RZ, P1 ;  /* 0x000000ff59637208 */ /* 0x000fe20000800000 */
[-CC-:B------:R-:W-:Y:S01]  /*6880*/  FFMA.FTZ R101, R197, R14.reuse, -R98.reuse ;  /* 0x0000000ec5657223 */ /* 0x180fe20000010862 */
[-CC-:B------:R-:W-:Y:S01]  /*6890*/  FFMA.FTZ R88, R175, R14.reuse, -R98.reuse ;  /* 0x0000000eaf587223 */ /* 0x180fe20000010862 */
[-CC-:B------:R-:W-:Y:S01]  /*68a0*/  FFMA.FTZ R90, R151, R14.reuse, -R98.reuse ;  /* 0x0000000e975a7223 */ /* 0x180fe20000010862 */
[-C--:B------:R-:W-:Y:S01]  /*68b0*/  FFMA.FTZ R159, R159, R14.reuse, -R98 ;  /* 0x0000000e9f9f7223 */ /* 0x080fe20000010862 */
[----:B------:R-:W-:Y:S01]  /*68c0*/  FADD.FTZ R99, -R99, R12 ;  /* 0x0000000c63637221 */ /* 0x000fe20000010100 */
[-CC-:B------:R-:W-:Y:S01]  /*68d0*/  FFMA.FTZ R153, R153, R14.reuse, -R98.reuse ;  /* 0x0000000e99997223 */ /* 0x180fe20000010862 */
[----:B------:R-:W-:Y:S01]  /*68e0*/  MUFU.EX2 R101, R101 ;  /* 0x0000006500657308 */ /* 0x000fe20000000800 */
[-CC-:B------:R-:W-:Y:S01]  /*68f0*/  FFMA.FTZ R92, R157, R14.reuse, -R98.reuse ;  /* 0x0000000e9d5c7223 */ /* 0x180fe20000010862 */
[-C--:B------:R-:W-:Y:S01]  /*6900*/  FMUL.FTZ R99, R99, R14.reuse ;  /* 0x0000000e63637220 */ /* 0x080fe20000410000 */
[-CC-:B------:R-:W-:Y:S01]  /*6910*/  FFMA.FTZ R155, R155, R14.reuse, -R98.reuse ;  /* 0x0000000e9b9b7223 */ /* 0x180fe20000010862 */
[-CC-:B------:R-:W-:Y:S01]  /*6920*/  FFMA.FTZ R96, R107, R14.reuse, -R98.reuse ;  /* 0x0000000e6b607223 */ /* 0x180fe20000010862 */
[-CC-:B------:R-:W-:Y:S01]  /*6930*/  FFMA.FTZ R91, R91, R14.reuse, -R98.reuse ;  /* 0x0000000e5b5b7223 */ /* 0x180fe20000010862 */
[-CC-:B------:R-:W-:Y:S01]  /*6940*/  FFMA.FTZ R151, R103, R14.reuse, -R98.reuse ;  /* 0x0000000e67977223 */ /* 0x180fe20000010862 */
[----:B-1----:R-:W-:Y:S01]  /*6950*/  FFMA.FTZ R11, R0, R11, R195 ;  /* 0x0000000b000b7223 */ /* 0x002fe200000100c3 */
[----:B------:R-:W1:Y:S01]  /*6960*/  MUFU.EX2 R2, R99 ;  /* 0x0000006300027308 */ /* 0x000e620000000800 */
[-CC-:B------:R-:W-:Y:S01]  /*6970*/  FFMA.FTZ R111, R111, R14.reuse, -R98.reuse ;  /* 0x0000000e6f6f7223 */ /* 0x180fe20000010862 */
[-CC-:B------:R-:W-:Y:S01]  /*6980*/  FFMA.FTZ R115, R115, R14.reuse, -R98.reuse ;  /* 0x0000000e73737223 */ /* 0x180fe20000010862 */
[----:B------:R-:W-:Y:S01]  /*6990*/  FADD.FTZ R11, R156, R11 ;  /* 0x0000000b9c0b7221 */ /* 0x000fe20000010000 */
[-CC-:B------:R-:W-:Y:S01]  /*69a0*/  FFMA.FTZ R177, R177, R14.reuse, -R98.reuse ;  /* 0x0000000eb1b17223 */ /* 0x180fe20000010862 */
[-CC-:B------:R-:W-:Y:S01]  /*69b0*/  FFMA.FTZ R119, R119, R14.reuse, -R98.reuse ;  /* 0x0000000e77777223 */ /* 0x180fe20000010862 */
[-CC-:B------:R-:W-:Y:S01]  /*69c0*/  FFMA.FTZ R181, R181, R14.reuse, -R98.reuse ;  /* 0x0000000eb5b57223 */ /* 0x180fe20000010862 */
[----:B------:R-:W-:Y:S01]  /*69d0*/  FADD.FTZ R100, R158, R11 ;  /* 0x0000000b9e647221 */ /* 0x000fe20000010000 */
[----:B------:R-:W2:Y:S01]  /*69e0*/  MUFU.EX2 R88, R88 ;  /* 0x0000005800587308 */ /* 0x000ea20000000800 */
[-CC-:B------:R-:W-:Y:S01]  /*69f0*/  FFMA.FTZ R183, R183, R14.reuse, -R98.reuse ;  /* 0x0000000eb7b77223 */ /* 0x180fe20000010862 */
[-C--:B------:R-:W-:Y:S01]  /*6a00*/  FFMA.FTZ R185, R185, R14.reuse, -R98 ;  /* 0x0000000eb9b97223 */ /* 0x080fe20000010862 */
[----:B------:R-:W-:Y:S01]  /*6a10*/  FADD.FTZ R11, R187, R100 ;  /* 0x00000064bb0b7221 */ /* 0x000fe20000010000 */
[-CC-:B------:R-:W-:Y:S01]  /*6a20*/  FFMA.FTZ R127, R127, R14.reuse, -R98.reuse ;  /* 0x0000000e7f7f7223 */ /* 0x180fe20000010862 */
[-CC-:B------:R-:W-:Y:S01]  /*6a30*/  FFMA.FTZ R189, R189, R14.reuse, -R98.reuse ;  /* 0x0000000ebdbd7223 */ /* 0x180fe20000010862 */
[--C-:B------:R-:W-:Y:S01]  /*6a40*/  FFMA.FTZ R143, R143, R14, -R98.reuse ;  /* 0x0000000e8f8f7223 */ /* 0x100fe20000010862 */
[----:B------:R-:W-:Y:S01]  /*6a50*/  FADD.FTZ R100, R152, R11 ;  /* 0x0000000b98647221 */ /* 0x000fe20000010000 */
[----:B------:R-:W3:Y:S01]  /*6a60*/  MUFU.EX2 R90, R90 ;  /* 0x0000005a005a7308 */ /* 0x000ee20000000800 */
[----:B-1----:R-:W-:Y:S01]  /*6a70*/  FFMA.FTZ R11, R2, R10, R101 ;  /* 0x0000000a020b7223 */ /* 0x002fe20000010065 */
[-C--:B------:R-:W-:Y:S01]  /*6a80*/  FFMA.FTZ R145, R145, R14.reuse, -R98 ;  /* 0x0000000e91917223 */ /* 0x080fe20000010862 */
[----:B------:R-:W-:Y:S01]  /*6a90*/  FADD.FTZ R99, R149, R100 ;  /* 0x0000006495637221 */ /* 0x000fe20000010000 */
[----:B------:R-:W-:Y:S01]  /*6aa0*/  FFMA.FTZ R98, R139, R14, -R98 ;  /* 0x0000000e8b627223 */ /* 0x000fe20000010862 */
[C---:B------:R-:W-:Y:S01]  /*6ab0*/  ISETP.GT.AND P1, PT, R20.reuse, R21, PT ;  /* 0x000000151400720c */ /* 0x040fe20003f24270 */
[----:B------:R-:W-:-:S02]  /*6ac0*/  VIADD R20, R20, 0xffffffff ;  /* 0xffffffff14147836 */ /* 0x000fc40000000000 */
[----:B------:R-:W-:Y:S01]  /*6ad0*/  FADD.FTZ R100, R154, R99 ;  /* 0x000000639a647221 */ /* 0x000fe20000010000 */
[----:B------:R-:W1:Y:S01]  /*6ae0*/  MUFU.EX2 R159, R159 ;  /* 0x0000009f009f7308 */ /* 0x000e620000000800 */
[----:B--2---:R-:W-:Y:S01]  /*6af0*/  FADD.FTZ R11, R88, R11 ;  /* 0x0000000b580b7221 */ /* 0x004fe20000010000 */
[----:B------:R-:W-:Y:S01]  /*6b00*/  IMAD.U32 R99, RZ, RZ, UR6 ;  /* 0x00000006ff637e24 */ /* 0x000fe2000f8e00ff */
[----:B------:R-:W-:Y:S02]  /*6b10*/  F2FP.F16.F32.PACK_AB R152, R149, R152 ;  /* 0x000000989598723e */ /* 0x000fe400000000ff */
[C---:B------:R-:W-:Y:S02]  /*6b20*/  F2FP.F16.F32.PACK_AB R154, R141.reuse, R154 ;  /* 0x0000009a8d9a723e */ /* 0x040fe400000000ff */
[----:B------:R-:W-:Y:S01]  /*6b30*/  F2FP.F16.F32.PACK_AB R156, R156, R195 ;  /* 0x000000c39c9c723e */ /* 0x000fe200000000ff */
[----:B------:R-:W2:Y:S01]  /*6b40*/  MUFU.EX2 R153, R153 ;  /* 0x0000009900997308 */ /* 0x000ea20000000800 */
[----:B---3--:R-:W-:Y:S01]  /*6b50*/  FADD.FTZ R10, R90, R11 ;  /* 0x0000000b5a0a7221 */ /* 0x008fe20000010000 */
[----:B------:R-:W-:Y:S01]  /*6b60*/  FADD.FTZ R11, R141, R100 ;  /* 0x000000648d0b7221 */ /* 0x000fe20000010000 */
[----:B------:R-:W-:-:S02]  /*6b70*/  F2FP.F16.F32.PACK_AB R158, R187, R158 ;  /* 0x0000009ebb9e723e */ /* 0x000fc400000000ff */
[----:B------:R-:W-:Y:S01]  /*6b80*/  F2FP.F16.F32.PACK_AB R157, R88, R101 ;  /* 0x00000065589d723e */ /* 0x000fe200000000ff */
[----:B------:R-:W-:Y:S01]  /*6b90*/  FADD.FTZ R100, R148, R11 ;  /* 0x0000000b94647221 */ /* 0x000fe20000010000 */
[----:B------:R-:W-:Y:S01]  /*6ba0*/  F2FP.F16.F32.PACK_AB R148, R131, R148 ;  /* 0x000000948394723e */ /* 0x000fe200000000ff */
[----:B------:R-:W3:Y:S01]  /*6bb0*/  MUFU.EX2 R92, R92 ;  /* 0x0000005c005c7308 */ /* 0x000ee20000000800 */
[C---:B-1----:R-:W-:Y:S01]  /*6bc0*/  FADD.FTZ R10, R159.reuse, R10 ;  /* 0x0000000a9f0a7221 */ /* 0x042fe20000010000 */
[----:B------:R-:W-:-:S06]  /*6bd0*/  F2FP.F16.F32.PACK_AB R159, R159, R90 ;  /* 0x0000005a9f9f723e */ /* 0x000fcc00000000ff */
[----:B------:R-:W1:Y:S01]  /*6be0*/  MUFU.EX2 R94, R94 ;  /* 0x0000005e005e7308 */ /* 0x000e620000000800 */
[----:B--2---:R-:W-:Y:S01]  /*6bf0*/  FADD.FTZ R11, R153, R10 ;  /* 0x0000000a990b7221 */ /* 0x004fe20000010000 */
[----:B------:R-:W-:-:S06]  /*6c00*/  @!P6 VIADD R10, R99, 0x2a860 ;  /* 0x0002a860630ae836 */ /* 0x000fcc0000000000 */
[----:B------:R-:W2:Y:S01]  /*6c10*/  MUFU.EX2 R155, R155 ;  /* 0x0000009b009b7308 */ /* 0x000ea20000000800 */
[C---:B---3--:R-:W-:Y:S01]  /*6c20*/  FADD.FTZ R11, R92.reuse, R11 ;  /* 0x0000000b5c0b7221 */ /* 0x048fe20000010000 */
[----:B------:R-:W-:-:S06]  /*6c30*/  F2FP.F16.F32.PACK_AB R153, R92, R153 ;  /* 0x000000995c99723e */ /* 0x000fcc00000000ff */
[----:B------:R-:W3:Y:S08]  /*6c40*/  MUFU.EX2 R95, R95 ;  /* 0x0000005f005f7308 */ /* 0x000ef00000000800 */
[----:B------:R4:W-:Y:S08]  /*6c50*/  MUFU.EX2 R102, R91 ;  /* 0x0000005b00667308 */ /* 0x0009f00000000800 */
[----:B------:R-:W5:Y:S01]  /*6c60*/  MUFU.EX2 R96, R96 ;  /* 0x0000006000607308 */ /* 0x000f620000000800 */
[----:B----4-:R-:W-:-:S04]  /*6c70*/  FADD.FTZ R91, R131, R100 ;  /* 0x00000064835b7221 */ /* 0x010fc80000010000 */
[----:B------:R-:W-:Y:S01]  /*6c80*/  FADD.FTZ R100, R150, R91 ;  /* 0x0000005b96647221 */ /* 0x000fe20000010000 */
[----:B------:R-:W-:Y:S01]  /*6c90*/  @!P6 PRMT R91, RZ, 0x654, R10 ;  /* 0x00000654ff5be816 */ /* 0x000fe2000000000a */
[----:B-1----:R-:W-:Y:S01]  /*6ca0*/  FADD.FTZ R10, R94, R11 ;  /* 0x0000000b5e0a7221 */ /* 0x002fe20000010000 */
[----:B------:R-:W1:Y:S01]  /*6cb0*/  MUFU.EX2 R151, R151 ;  /* 0x0000009700977308 */ /* 0x000e620000000800 */
[----:B------:R-:W-:Y:S01]  /*6cc0*/  FADD.FTZ R11, R135, R100 ;  /* 0x00000064870b7221 */ /* 0x000fe20000010000 */
[----:B------:R4:W-:Y:S01]  /*6cd0*/  @!P6 SYNCS.ARRIVE.TRANS64.RED.A1T0 RZ, [R91+URZ], RZ ;  /* 0x000000ff5bffe9a7 */ /* 0x0009e2000810043f */
[----:B--2---:R-:W-:Y:S01]  /*6ce0*/  FADD.FTZ R10, R155, R10 ;  /* 0x0000000a9b0a7221 */ /* 0x004fe20000010000 */
[----:B------:R-:W-:Y:S01]  /*6cf0*/  F2FP.F16.F32.PACK_AB R150, R135, R150 ;  /* 0x000000968796723e */ /* 0x000fe200000000ff */
[----:B------:R-:W-:Y:S01]  /*6d00*/  FADD.FTZ R100, R144, R11 ;  /* 0x0000000b90647221 */ /* 0x000fe20000010000 */
[----:B------:R-:W-:Y:S01]  /*6d10*/  F2FP.F16.F32.PACK_AB R144, R97, R144 ;  /* 0x000000906190723e */ /* 0x000fe200000000ff */
[----:B---3--:R-:W-:Y:S01]  /*6d20*/  FADD.FTZ R11, R95, R10 ;  /* 0x0000000a5f0b7221 */ /* 0x008fe20000010000 */
[----:B------:R-:W2:Y:S01]  /*6d30*/  MUFU.EX2 R12, R111 ;  /* 0x0000006f000c7308 */ /* 0x000ea20000000800 */
[----:B------:R-:W-:Y:S01]  /*6d40*/  F2FP.F16.F32.PACK_AB R155, R155, R94 ;  /* 0x0000005e9b9b723e */ /* 0x000fe200000000ff */
[----:B----4-:R-:W-:Y:S01]  /*6d50*/  FADD.FTZ R91, R97, R100 ;  /* 0x00000064615b7221 */ /* 0x010fe20000010000 */
[C---:B-----5:R-:W-:Y:S01]  /*6d60*/  FADD.FTZ R10, R96.reuse, R11 ;  /* 0x0000000b600a7221 */ /* 0x060fe20000010000 */
[----:B------:R-:W-:-:S02]  /*6d70*/  F2FP.F16.F32.PACK_AB R149, R96, R95 ;  /* 0x0000005f6095723e */ /* 0x000fc400000000ff */
[----:B------:R-:W-:Y:S01]  /*6d80*/  FADD.FTZ R100, R146, R91 ;  /* 0x0000005b92647221 */ /* 0x000fe20000010000 */
[----:B------:R-:W-:Y:S01]  /*6d90*/  F2FP.F16.F32.PACK_AB R146, R109, R146 ;  /* 0x000000926d92723e */ /* 0x000fe200000000ff */
[----:B------:R-:W3:Y:S01]  /*6da0*/  MUFU.EX2 R115, R115 ;  /* 0x0000007300737308 */ /* 0x000ee20000000800 */
[----:B-1----:R-:W-:Y:S01]  /*6db0*/  FADD.FTZ R11, R151, R10 ;  /* 0x0000000a970b7221 */ /* 0x002fe20000010000 */
[----:B------:R-:W-:-:S04]  /*6dc0*/  FADD.FTZ R91, R109, R100 ;  /* 0x000000646d5b7221 */ /* 0x000fc80000010000 */
[----:B------:R-:W-:Y:S01]  /*6dd0*/  FADD.FTZ R10, R140, R91 ;  /* 0x0000005b8c0a7221 */ /* 0x000fe20000010000 */
[C---:B------:R-:W-:Y:S01]  /*6de0*/  F2FP.F16.F32.PACK_AB R140, R93.reuse, R140 ;  /* 0x0000008c5d8c723e */ /* 0x040fe200000000ff */
[----:B------:R-:W1:Y:S01]  /*6df0*/  MUFU.EX2 R104, R177 ;  /* 0x000000b100687308 */ /* 0x000e620000000800 */
[C---:B--2---:R-:W-:Y:S01]  /*6e00*/  FADD.FTZ R11, R12.reuse, R11 ;  /* 0x0000000b0c0b7221 */ /* 0x044fe20000010000 */
[----:B------:R-:W-:Y:S01]  /*6e10*/  FADD.FTZ R91, R93, R10 ;  /* 0x0000000a5d5b7221 */ /* 0x000fe20000010000 */
[----:B------:R-:W-:Y:S01]  /*6e20*/  F2FP.F16.F32.PACK_AB R151, R12, R151 ;  /* 0x000000970c97723e */ /* 0x000fe200000000ff */
[----:B------:R-:W-:Y:S02]  /*6e30*/  IMAD.MOV.U32 R12, RZ, RZ, R89 ;  /* 0x000000ffff0c7224 */ /* 0x000fe400078e0059 */
[----:B------:R-:W-:Y:S02]  /*6e40*/  FADD.FTZ R11, R102, R11 ;  /* 0x0000000b660b7221 */ /* 0x000fe40000010000 */
[----:B------:R-:W2:Y:S02]  /*6e50*/  MUFU.EX2 R142, R142 ;  /* 0x0000008e008e7308 */ /* 0x000ea40000000800 */
[----:B---3--:R-:W-:-:S06]  /*6e60*/  FADD.FTZ R11, R115, R11 ;  /* 0x0000000b730b7221 */ /* 0x008fcc0000010000 */
        /* <DEDUP_REMOVED lines=22> */
[----:B------:R3:W4:Y:S01]  /*6fd0*/  MUFU.EX2 R99, R143 ;  /* 0x0000008f00637308 */ /* 0x0007220000000800 */
[----:B-1----:R-:W-:-:S07]  /*6fe0*/  FADD.FTZ R10, R127, R10 ;  /* 0x0000000a7f0a7221 */ /* 0x002fce0000010000 */
[----:B------:R-:W1:Y:S01]  /*6ff0*/  MUFU.EX2 R138, R138 ;  /* 0x0000008a008a7308 */ /* 0x000e620000000800 */
[----:B--2---:R-:W-:Y:S01]  /*7000*/  FADD.FTZ R10, R137, R10 ;  /* 0x0000000a890a7221 */ /* 0x004fe20000010000 */
[----:B---3--:R-:W-:-:S06]  /*7010*/  F2FP.F16.F32.PACK_AB R143, R127, R108 ;  /* 0x0000006c7f8f723e */ /* 0x008fcc00000000ff */
[----:B------:R2:W3:Y:S01]  /*7020*/  MUFU.EX2 R139, R145 ;  /* 0x00000091008b7308 */ /* 0x0004e20000000800 */
[C---:B----4-:R-:W-:Y:S01]  /*7030*/  FADD.FTZ R10, R99.reuse, R10 ;  /* 0x0000000a630a7221 */ /* 0x050fe20000010000 */
[----:B------:R-:W-:-:S06]  /*7040*/  F2FP.F16.F32.PACK_AB R137, R99, R137 ;  /* 0x000000896389723e */ /* 0x000fcc00000000ff */
[----:B------:R-:W4:Y:S01]  /*7050*/  MUFU.EX2 R3, R3 ;  /* 0x0000000300037308 */ /* 0x000f220000000800 */
[----:B-1----:R-:W-:Y:S01]  /*7060*/  FADD.FTZ R100, R138, R91 ;  /* 0x0000005b8a647221 */ /* 0x002fe20000010000 */
[----:B--2---:R-:W-:-:S06]  /*7070*/  F2FP.F16.F32.PACK_AB R145, R115, R102 ;  /* 0x000000667391723e */ /* 0x004fcc00000000ff */
[----:B------:R-:W1:Y:S01]  /*7080*/  MUFU.EX2 R98, R98 ;  /* 0x0000006200627308 */ /* 0x000e620000000800 */
[----:B---3--:R-:W-:Y:S01]  /*7090*/  FADD.FTZ R10, R139, R10 ;  /* 0x0000000a8b0a7221 */ /* 0x008fe20000010000 */
[C---:B----4-:R-:W-:Y:S01]  /*70a0*/  FADD.FTZ R11, R3.reuse, R100 ;  /* 0x00000064030b7221 */ /* 0x050fe20000010000 */
[----:B------:R-:W-:Y:S01]  /*70b0*/  F2FP.F16.F32.PACK_AB R138, R3, R138 ;  /* 0x0000008a038a723e */ /* 0x000fe200000000ff */
[----:B------:R-:W-:Y:S02]  /*70c0*/  IMAD.MOV.U32 R3, RZ, RZ, R123 ;  /* 0x000000ffff037224 */ /* 0x000fe400078e007b */
[C---:B-1----:R-:W-:Y:S01]  /*70d0*/  FADD.FTZ R10, R98.reuse, R10 ;  /* 0x0000000a620a7221 */ /* 0x042fe20000010000 */
[----:B------:R-:W-:Y:S01]  /*70e0*/  F2FP.F16.F32.PACK_AB R139, R98, R139 ;  /* 0x0000008b628b723e */ /* 0x000fe200000000ff */
[----:B------:R-:W-:Y:S06]  /*70f0*/  @P1 BRA `(.L_x_907) ;  /* 0xffffffd000c81947 */ /* 0x000fec000383ffff */
[----:B------:R-:W-:Y:S01]  /*7100*/  IMAD.MOV.U32 R12, RZ, RZ, R89 ;  /* 0x000000ffff0c7224 */ /* 0x000fe200078e0059 */
[----:B------:R-:W-:Y:S01]  /*7110*/  UMOV UR36, UR7 ;  /* 0x0000000700247c82 */ /* 0x000fe20008000000 */
[----:B------:R-:W-:Y:S01]  /*7120*/  IMAD.MOV.U32 R3, RZ, RZ, R123 ;  /* 0x000000ffff037224 */ /* 0x000fe200078e007b */
[----:B------:R-:W-:-:S06]  /*7130*/  UMOV UR46, UR40 ;  /* 0x00000028002e7c82 */ /* 0x000fcc0008000000 */
.L_x_890:
[----:B------:R-:W1:Y:S01]  /*7140*/  LDC R172, c[0x0][0x9e4] ;  /* 0x00027900ffac7b82 */ /* 0x000e620000000800 */
[----:B------:R-:W-:Y:S01]  /*7150*/  VIADD R15, R173, -UR47 ;  /* 0x8000002fad0f7c36 */ /* 0x000fe20008000000 */
[----:B-1----:R-:W-:-:S13]  /*7160*/  ISETP.GE.AND P1, PT, R172, 0x1, PT ;  /* 0x00000001ac00780c */ /* 0x002fda0003f26270 */
[----:B------:R-:W-:Y:S05]  /*7170*/  @!P1 BRA `(.L_x_908) ;  /* 0x00000000003c9947 */ /* 0x000fea0003800000 */
        /* <DEDUP_REMOVED lines=9> */
.L_x_909:
[----:B------:R-:W-:-:S13]  /*7210*/  ISETP.NE.AND P1, PT, R172, 0x1, PT ;  /* 0x00000001ac00780c */ /* 0x000fda0003f25270 */
[----:B------:R-:W1:Y:S02]  /*7220*/  @P1 LDC.64 R88, c[0x0][0x9e8] ;  /* 0x00027a00ff581b82 */ /* 0x000e640000000a00 */
[----:B-1----:R-:W-:-:S05]  /*7230*/  @P1 IMAD.HI.U32 R88, R173, R88, RZ ;  /* 0x00000058ad581227 */ /* 0x002fca00078e00ff */
[----:B------:R-:W-:-:S07]  /*7240*/  @P1 SHF.R.U32.HI R173, RZ, R89, R88 ;  /* 0x00000059ffad1219 */ /* 0x000fce0000011658 */
.L_x_910:
[----:B------:R-:W-:-:S05]  /*7250*/  IMAD R88, R173, R172, RZ ;  /* 0x000000acad587224 */ /* 0x000fca00078e02ff */
[----:B------:R-:W-:-:S07]  /*7260*/  VIMNMX R15, R15, R88, !PT ;  /* 0x000000580f0f7248 */ /* 0x000fce0007fe0100 */
.L_x_908:
[----:B------:R-:W-:-:S04]  /*7270*/  VIADD R15, R15, 0x5f ;  /* 0x0000005f0f0f7836 */ /* 0x000fc80000000000 */
[----:B------:R-:W-:-:S05]  /*7280*/  IMAD.HI R15, R15, 0x2aaaaaab, RZ ;  /* 0x2aaaaaab0f0f7827 */ /* 0x000fca00078e02ff */
[----:B------:R-:W-:-:S04]  /*7290*/  SHF.R.U32.HI R88, RZ, 0x1f, R15 ;  /* 0x0000001fff587819 */ /* 0x000fc8000001160f */
[----:B------:R-:W-:-:S04]  /*72a0*/  LEA.HI.SX32 R88, R15, R88, 0x1c ;  /* 0x000000580f587211 */ /* 0x000fc800078fe2ff */
[----:B------:R-:W-:-:S04]  /*72b0*/  VIMNMX R15, R19, R88, !PT ;  /* 0x00000058130f7248 */ /* 0x000fc80007fe0100 */
[----:B------:R-:W-:-:S13]  /*72c0*/  ISETP.GE.AND P1, PT, R20, R15, PT ;  /* 0x0000000f1400720c */ /* 0x000fda0003f26270 */
[----:B------:R-:W-:Y:S05]  /*72d0*/  @!P1 BRA `(.L_x_911) ;  /* 0x0000001c000c9947 */ /* 0x000fea0003800000 */
[----:B------:R-:W-:Y:S01]  /*72e0*/  IMAD.MOV.U32 R21, RZ, RZ, R12 ;  /* 0x000000ffff157224 */ /* 0x000fe200078e000c */
[----:B------:R-:W-:Y:S01]  /*72f0*/  UMOV UR38, UR46 ;  /* 0x0000002e00267c82 */ /* 0x000fe20008000000 */
[----:B------:R-:W-:Y:S01]  /*7300*/  IMAD.MOV.U32 R173, RZ, RZ, R3 ;  /* 0x000000ffffad7224 */ /* 0x000fe200078e0003 */
[----:B------:R-:W-:-:S06]  /*7310*/  UMOV UR7, UR36 ;  /* 0x0000002400077c82 */ /* 0x000fcc0008000000 */
.L_x_920:
[----:B------:R-:W-:-:S04]  /*7320*/  UIADD3 UR36, UR7, 0x1, URZ ;  /* 0x0000000107247890 */ /* 0x000fc8000fffe03f */
[----:B------:R-:W-:-:S04]  /*7330*/  UISETP.NE.AND UP0, UPT, UR36, 0x2, UPT ;  /* 0x000000022400788c */ /* 0x000fc8000bf05270 */
[----:B------:R-:W-:Y:S02]  /*7340*/  USEL UR46, URZ, 0x1, UP0 ;  /* 0x000000013f2e7887 */ /* 0x000fe40008000000 */
[----:B------:R-:W-:Y:S02]  /*7350*/  USEL UR36, UR36, URZ, UP0 ;  /* 0x0000003f24247287 */ /* 0x000fe40008000000 */
[----:B------:R-:W-:Y:S01]  /*7360*/  ULOP3.LUT UR46, UR38, UR46, URZ, 0x3c, !UPT ;  /* 0x0000002e262e7292 */ /* 0x000fe2000f8e3c3f */
[----:B------:R-:W-:Y:S11]  /*7370*/  @!P0 BRA `(.L_x_912) ;  /* 0x0000000000048947 */ /* 0x000ff60003800000 */
[----:B------:R-:W-:Y:S01]  /*7380*/  BPT.TRAP 0x1 ;  /* 0x000000040000795c */ /* 0x000fe20000300000 */
.L_x_912:
[----:B------:R-:W-:Y:S01]  /*7390*/  ULEA UR6, UR36, UR37, 0x3 ;  /* 0x0000002524067291 */ /* 0x000fe2000f8e183f */
[----:B------:R-:W-:-:S05]  /*73a0*/  IMAD.U32 R3, RZ, RZ, UR46 ;  /* 0x0000002eff037e24 */ /* 0x000fca000f8e00ff */
[----:B------:R-:W-:-:S04]  /*73b0*/  SHF.L.U32 R3, R3, 0x1f, RZ ;  /* 0x0000001f03037819 */ /* 0x000fc800000006ff */
[----:B------:R1:W2:Y:S01]  /*73c0*/  SYNCS.PHASECHK.TRANS64.TRYWAIT P1, [UR6+0x2a830], R3 ;  /* 0x02a83003ff0075a7 */ /* 0x0002a20008020146 */
[----:B------:R-:W-:Y:S05]  /*73d0*/  @!P0 BRA `(.L_x_913) ;  /* 0x0000000000048947 */ /* 0x000fea0003800000 */
[----:B------:R-:W-:Y:S01]  /*73e0*/  BPT.TRAP 0x1 ;  /* 0x000000040000795c */ /* 0x000fe20000300000 */
.L_x_913:
[----:B--2---:R-:W-:Y:S05]  /*73f0*/  @P1 BRA `(.L_x_914) ;  /* 0x0000000000081947 */ /* 0x004fea0003800000 */
[----:B------:R-:W2:Y:S02]  /*7400*/  SYNCS.PHASECHK.TRANS64.TRYWAIT P1, [UR6+0x2a830], R3 ;  /* 0x02a83003ff0075a7 */ /* 0x000ea40008020146 */
[----:B--2---:R-:W-:Y:S05]  /*7410*/  @!P1 BRA `(.L_x_915) ;  /* 0x0000009c00649947 */ /* 0x004fea0003800000 */
.L_x_914:
        /* <DEDUP_REMOVED lines=133> */
.L_x_916:
[----:B------:R-:W-:Y:S01]  /*7c70*/  ULEA UR11, UR7, UR37, 0x3 ;  /* 0x00000025070b7291 */ /* 0x000fe2000f8e183f */
[----:B------:R-:W-:-:S05]  /*7c80*/  IMAD.U32 R0, RZ, RZ, UR38 ;  /* 0x00000026ff007e24 */ /* 0x000fca000f8e00ff */
[----:B------:R-:W-:-:S04]  /*7c90*/  SHF.L.U32 R0, R0, 0x1f, RZ ;  /* 0x0000001f00007819 */ /* 0x000fc800000006ff */
[----:B------:R3:W4:Y:S01]  /*7ca0*/  SYNCS.PHASECHK.TRANS64.TRYWAIT P1, [UR11+0x2a850], R0 ;  /* 0x02a85000ff0075a7 */ /* 0x000722000802014b */
[----:B------:R-:W-:Y:S05]  /*7cb0*/  @!P0 BRA `(.L_x_917) ;  /* 0x0000000000048947 */ /* 0x000fea0003800000 */
[----:B------:R-:W-:Y:S01]  /*7cc0*/  BPT.TRAP 0x1 ;  /* 0x000000040000795c */ /* 0x000fe20000300000 */
.L_x_917:
[----:B----4-:R-:W-:Y:S05]  /*7cd0*/  @P1 BRA `(.L_x_918) ;  /* 0x0000000000081947 */ /* 0x010fea0003800000 */
[----:B------:R-:W4:Y:S02]  /*7ce0*/  SYNCS.PHASECHK.TRANS64.TRYWAIT P1, [UR11+0x2a850], R0 ;  /* 0x02a85000ff0075a7 */ /* 0x000f24000802014b */
[----:B----4-:R-:W-:Y:S05]  /*7cf0*/  @!P1 BRA `(.L_x_919) ;  /* 0x0000009400449947 */ /* 0x010fea0003800000 */
.L_x_918:
[----:B------:R-:W-:Y:S01]  /*7d00*/  UIADD3 UR6, UR37, 0x400, URZ ;  /* 0x0000040025067890 */ /* 0x000fe2000fffe03f */
[----:B------:R-:W-:Y:S01]  /*7d10*/  WARPGROUP.ARRIVE ;  /* 0x00000000000079c5 */ /* 0x000fe20000000000 */
[----:B------:R-:W-:Y:S01]  /*7d20*/  UMOV UR15, 0x40000040 ;  /* 0x40000040000f7882 */ /* 0x000fe20000000000 */
[----:B-1-3--:R-:W-:Y:S01]  /*7d30*/  FMNMX.FTZ R0, R88, R173, !PT ;  /* 0x000000ad58007209 */ /* 0x00afe20007810000 */
[----:B------:R-:W-:Y:S01]  /*7d40*/  USHF.R.U32.HI UR6, URZ, 0x4, UR6 ;  /* 0x000000043f067899 */ /* 0x000fe20008011606 */
[----:B------:R-:W1:Y:S01]  /*7d50*/  LDC R14, c[0x0][0x988] ;  /* 0x00026200ff0e7b82 */ /* 0x000e620000000800 */
[----:B------:R-:W-:Y:S01]  /*7d60*/  FMNMX.FTZ R2, R90, R21, !PT ;  /* 0x000000155a027209 */ /* 0x000fe20007810000 */
[----:B------:R-:W3:Y:S01]  /*7d70*/  S2R R174, SR_TID.X ;  /* 0x0000000000ae7919 */ /* 0x000ee20000002100 */
[----:B------:R-:W-:Y:S01]  /*7d80*/  ULOP3.LUT UR6, UR6, 0x3fff, URZ, 0xc0, !UPT ;  /* 0x00003fff06067892 */ /* 0x000fe2000f8ec03f */
[----:B--2---:R-:W-:Y:S01]  /*7d90*/  FMNMX.FTZ R3, R89, R0, !PT ;  /* 0x0000000059037209 */ /* 0x004fe20007810000 */
[----:B------:R-:W-:-:S02]  /*7da0*/  UMOV UR38, UR46 ;  /* 0x0000002e00267c82 */ /* 0x000fc40008000000 */
[----:B------:R-:W-:Y:S01]  /*7db0*/  ULOP3.LUT UR6, UR6, 0x3000000, URZ, 0xfc, !UPT ;  /* 0x0300000006067892 */ /* 0x000fe2000f8efc3f */
[----:B------:R-:W-:-:S03]  /*7dc0*/  FMNMX.FTZ R0, R92, R3, !PT ;  /* 0x000000035c007209 */ /* 0x000fc60007810000 */
[----:B------:R-:W-:Y:S01]  /*7dd0*/  UIMAD UR6, UR7, 0x600, UR6 ;  /* 0x00000600070678a4 */ /* 0x000fe2000f8e0206 */
[----:B------:R-:W-:Y:S02]  /*7de0*/  FMNMX.FTZ R3, R93, R0, !PT ;  /* 0x000000005d037209 */ /* 0x000fe40007810000 */
[----:B------:R-:W-:Y:S01]  /*7df0*/  UMOV UR7, 0x40000040 ;  /* 0x4000004000077882 */ /* 0x000fe20000000000 */
[----:B------:R-:W-:Y:S01]  /*7e00*/  UIADD3 UR10, UR6, 0x80, URZ ;  /* 0x00000080060a7890 */ /* 0x000fe2000fffe03f */
[----:B------:R-:W-:-:S04]  /*7e10*/  FMNMX.FTZ R0, R96, R3, !PT ;  /* 0x0000000360007209 */ /* 0x000fc80007810000 */
[----:B------:R-:W-:Y:S01]  /*7e20*/  HGMMA.64x128x16.F32 R24, R156, gdesc[UR4].tnspB, R24, gsb0 ;  /* 0x41e000049c187df0 */ /* 0x000fe20008000818 */
[----:B------:R-:W-:Y:S01]  /*7e30*/  FMNMX.FTZ R3, R97, R0, !PT ;  /* 0x0000000061037209 */ /* 0x000fe20007810000 */
[----:B------:R-:W-:Y:S01]  /*7e40*/  UMOV UR14, UR10 ;  /* 0x0000000a000e7c82 */ /* 0x000fe20008000000 */
[----:B------:R-:W-:Y:S02]  /*7e50*/  UIADD3 UR10, UR6, 0x100, URZ ;  /* 0x00000100060a7890 */ /* 0x000fe4000fffe03f */
[----:B------:R-:W-:Y:S01]  /*7e60*/  FMNMX.FTZ R0, R100, R3, !PT ;  /* 0x0000000364007209 */ /* 0x000fe20007810000 */
[----:B------:R-:W-:-:S03]  /*7e70*/  UMOV UR7, 0x40000040 ;  /* 0x4000004000077882 */ /* 0x000fc60000000000 */
[----:B------:R-:W-:-:S04]  /*7e80*/  FMNMX.FTZ R3, R101, R0, !PT ;  /* 0x0000000065037209 */ /* 0x000fc80007810000 */
[----:B------:R-:W-:Y:S02]  /*7e90*/  FMNMX.FTZ R0, R104, R3, !PT ;  /* 0x0000000368007209 */ /* 0x000fe40007810000 */
[----:B---3--:R-:W-:Y:S02]  /*7ea0*/  LOP3.LUT P1, RZ, R174, 0x7f, RZ, 0xc0, !PT ;  /* 0x0000007faeff7812 */ /* 0x008fe4000782c0ff */
        /* <DEDUP_REMOVED lines=17> */
[----:B------:R-:W2:Y:S02]  /*7fc0*/  SHFL.BFLY PT, R3, R12, 0x1, 0x1f ;  /* 0x0c201f000c037f89 */ /* 0x000ea400000e0000 */
[----:B--2---:R-:W-:Y:S01]  /*7fd0*/  FMNMX.FTZ R3, R12, R3, !PT ;  /* 0x000000030c037209 */ /* 0x004fe20007810000 */
[----:B------:R-:W-:Y:S02]  /*7fe0*/  WARPGROUP.DEPBAR.LE gsb0, 0x0 ;  /* 0x00008000000079c5 */ /* 0x000fe40000010000 */
[----:B------:R-:W-:-:S06]  /*7ff0*/  WARPGROUP.ARRIVE ;  /* 0x00000000000079c5 */ /* 0x000fcc0000000000 */
[----:B------:R-:W-:Y:S01]  /*8000*/  HGMMA.64x128x16.F32 R24, R152, gdesc[UR12].tnspB, R24, gsb0 ;  /* 0x41e0000c98187df0 */ /* 0x000fe20008000818 */
[----:B------:R-:W-:Y:S01]  /*8010*/  UMOV UR14, UR10 ;  /* 0x0000000a000e7c82 */ /* 0x000fe20008000000 */
[----:B------:R-:W-:Y:S01]  /*8020*/  UMOV UR15, 0x40000040 ;  /* 0x40000040000f7882 */ /* 0x000fe20000000000 */
[----:B------:R-:W-:Y:S01]  /*8030*/  UIADD3 UR10, UR6, 0x180, URZ ;  /* 0x00000180060a7890 */ /* 0x000fe2000fffe03f */
[----:B------:R-:W-:Y:S02]  /*8040*/  WARPGROUP.DEPBAR.LE gsb0, 0x0 ;  /* 0x00008000000079c5 */ /* 0x000fe40000010000 */
[----:B------:R-:W-:Y:S01]  /*8050*/  WARPGROUP.ARRIVE ;  /* 0x00000000000079c5 */ /* 0x000fe20000000000 */
[----:B-1----:R-:W-:-:S04]  /*8060*/  FMUL.FTZ R153, R3, R14 ;  /* 0x0000000e03997220 */ /* 0x002fc80000410000 */
[-CC-:B------:R-:W-:Y:S01]  /*8070*/  FFMA.FTZ R156, R89, R14.reuse, -R153.reuse ;  /* 0x0000000e599c7223 */ /* 0x180fe20000010899 */
[----:B------:R-:W-:Y:S01]  /*8080*/  HGMMA.64x128x16.F32 R24, R148, gdesc[UR12].tnspB, R24, gsb0 ;  /* 0x41e0000c94187df0 */ /* 0x000fe20008000818 */
[----:B------:R-:W-:Y:S01]  /*8090*/  UMOV UR14, UR10 ;  /* 0x0000000a000e7c82 */ /* 0x000fe20008000000 */
[----:B------:R-:W-:Y:S01]  /*80a0*/  UMOV UR15, 0x40000040 ;  /* 0x40000040000f7882 */ /* 0x000fe20000000000 */
[----:B------:R-:W-:Y:S01]  /*80b0*/  UIADD3 UR10, UR6, 0x200, URZ ;  /* 0x00000200060a7890 */ /* 0x000fe2000fffe03f */
[-CC-:B------:R-:W-:Y:S01]  /*80c0*/  FFMA.FTZ R158, R92, R14.reuse, -R153.reuse ;  /* 0x0000000e5c9e7223 */ /* 0x180fe20000010899 */
[----:B------:R-:W-:Y:S01]  /*80d0*/  UIADD3 UR6, UR6, 0x280, URZ ;  /* 0x0000028006067890 */ /* 0x000fe2000fffe03f */
[----:B------:R-:W-:Y:S01]  /*80e0*/  MUFU.EX2 R156, R156 ;  /* 0x0000009c009c7308 */ /* 0x000fe20000000800 */
[-CC-:B------:R-:W-:Y:S01]  /*80f0*/  FFMA.FTZ R152, R96, R14.reuse, -R153.reuse ;  /* 0x0000000e60987223 */ /* 0x180fe20000010899 */
[-CC-:B------:R-:W-:Y:S01]  /*8100*/  FFMA.FTZ R154, R100, R14.reuse, -R153.reuse ;  /* 0x0000000e649a7223 */ /* 0x180fe20000010899 */
[-CC-:B------:R-:W-:Y:S01]  /*8110*/  FFMA.FTZ R92, R124, R14.reuse, -R153.reuse ;  /* 0x0000000e7c5c7223 */ /* 0x180fe20000010899 */
[-CC-:B------:R-:W-:Y:S01]  /*8120*/  FFMA.FTZ R96, R128, R14.reuse, -R153.reuse ;  /* 0x0000000e80607223 */ /* 0x180fe20000010899 */
[-CC-:B------:R-:W-:Y:S01]  /*8130*/  FFMA.FTZ R100, R132, R14.reuse, -R153.reuse ;  /* 0x0000000e84647223 */ /* 0x180fe20000010899 */
[----:B------:R-:W-:-:S02]  /*8140*/  FFMA.FTZ R133, R133, R14, -R153 ;  /* 0x0000000e85857223 */ /* 0x000fc40000010899 */
        /* <DEDUP_REMOVED lines=8> */
[----:B------:R-:W-:Y:S01]  /*81d0*/  FMNMX.FTZ R151, R91, R2, !PT ;  /* 0x000000025b977209 */ /* 0x000fe20007810000 */
[----:B------:R-:W-:Y:S01]  /*81e0*/  FADD.FTZ R149, -R3, R173 ;  /* 0x000000ad03957221 */ /* 0x000fe20000010100 */
[----:B------:R-:W-:Y:S01]  /*81f0*/  FFMA.FTZ R150, R108, R14, -R153 ;  /* 0x0000000e6c967223 */ /* 0x000fe20000010899 */
[----:B------:R-:W-:Y:S01]  /*8200*/  IMAD.MOV.U32 R173, RZ, RZ, R3 ;  /* 0x000000ffffad7224 */ /* 0x000fe200078e0003 */
[----:B------:R-:W-:Y:S01]  /*8210*/  FMNMX.FTZ R2, R94, R151, !PT ;  /* 0x000000975e027209 */ /* 0x000fe20007810000 */
[----:B------:R-:W-:Y:S01]  /*8220*/  HGMMA.64x128x16.F32 R24, R144, gdesc[UR12].tnspB, R24, gsb0 ;  /* 0x41e0000c90187df0 */ /* 0x000fe20008000818 */
[----:B------:R-:W-:Y:S01]  /*8230*/  UMOV UR14, UR10 ;  /* 0x0000000a000e7c82 */ /* 0x000fe20008000000 */
[----:B------:R-:W-:Y:S01]  /*8240*/  UMOV UR15, 0x40000040 ;  /* 0x40000040000f7882 */ /* 0x000fe20000000000 */
[----:B------:R-:W-:Y:S01]  /*8250*/  FMNMX.FTZ R89, R95, R2, !PT ;  /* 0x000000025f597209 */ /* 0x000fe20007810000 */
[-C--:B------:R-:W-:Y:S01]  /*8260*/  FMUL.FTZ R148, R149, R14.reuse ;  /* 0x0000000e95947220 */ /* 0x080fe20000410000 */
[-CC-:B------:R-:W-:Y:S01]  /*8270*/  FFMA.FTZ R149, R88, R14.reuse, -R153.reuse ;  /* 0x0000000e58957223 */ /* 0x180fe20000010899 */
[----:B------:R-:W-:Y:S01]  /*8280*/  FFMA.FTZ R88, R120, R14, -R153 ;  /* 0x0000000e78587223 */ /* 0x000fe20000010899 */
[----:B------:R-:W-:Y:S01]  /*8290*/  FMNMX.FTZ R2, R98, R89, !PT ;  /* 0x0000005962027209 */ /* 0x000fe20007810000 */
[----:B------:R1:W-:Y:S03]  /*82a0*/  MUFU.EX2 R0, R148 ;  /* 0x0000009400007308 */ /* 0x0003e60000000800 */
[----:B------:R-:W-:-:S04]  /*82b0*/  FMNMX.FTZ R89, R99, R2, !PT ;  /* 0x0000000263597209 */ /* 0x000fc80007810000 */
[----:B------:R-:W-:Y:S01]  /*82c0*/  FMNMX.FTZ R2, R102, R89, !PT ;  /* 0x0000005966027209 */ /* 0x000fe20007810000 */
[-CC-:B------:R-:W-:Y:S01]  /*82d0*/  FFMA.FTZ R89, R93, R14.reuse, -R153.reuse ;  /* 0x0000000e5d597223 */ /* 0x180fe20000010899 */
[----:B------:R-:W2:Y:S01]  /*82e0*/  MUFU.EX2 R149, R149 ;  /* 0x0000009500957308 */ /* 0x000ea20000000800 */
[----:B-1----:R-:W-:Y:S01]  /*82f0*/  FFMA.FTZ R148, R104, R14, -R153 ;  /* 0x0000000e68947223 */ /* 0x002fe20000010899 */
[----:B------:R-:W-:-:S04]  /*8300*/  FMNMX.FTZ R93, R103, R2, !PT ;  /* 0x00000002675d7209 */ /* 0x000fc80007810000 */
[----:B------:R-:W-:Y:S02]  /*8310*/  FMNMX.FTZ R2, R106, R93, !PT ;  /* 0x0000005d6a027209 */ /* 0x000fe40007810000 */
[----:B------:R-:W-:Y:S02]  /*8320*/  MUFU.EX2 R89, R89 ;  /* 0x0000005900597308 */ /* 0x000fe40000000800 */
[----:B------:R-:W-:-:S04]  /*8330*/  FMNMX.FTZ R93, R107, R2, !PT ;  /* 0x000000026b5d7209 */ /* 0x000fc80007810000 */
[----:B------:R-:W-:Y:S01]  /*8340*/  FMNMX.FTZ R2, R110, R93, !PT ;  /* 0x0000005d6e027209 */ /* 0x000fe20007810000 */
[----:B------:R-:W-:Y:S01]  /*8350*/  FFMA.FTZ R93, R97, R14, -R153 ;  /* 0x0000000e615d7223 */ /* 0x000fe20000010899 */
[----:B------:R-:W-:Y:S01]  /*8360*/  MUFU.EX2 R148, R148 ;  /* 0x0000009400947308 */ /* 0x000fe20000000800 */
[----:B--2---:R-:W-:Y:S01]  /*8370*/  FFMA.FTZ R11, R0, R11, R149 ;  /* 0x0000000b000b7223 */ /* 0x004fe20000010095 */
[----:B------:R-:W-:-:S03]  /*8380*/  FMNMX.FTZ R97, R111, R2, !PT ;  /* 0x000000026f617209 */ /* 0x000fc60007810000 */
[----:B------:R-:W-:Y:S01]  /*8390*/  FADD.FTZ R11, R156, R11 ;  /* 0x0000000b9c0b7221 */ /* 0x000fe20000010000 */
[----:B------:R-:W-:Y:S02]  /*83a0*/  FMNMX.FTZ R2, R114, R97, !PT ;  /* 0x0000006172027209 */ /* 0x000fe40007810000 */
[----:B------:R-:W-:Y:S01]  /*83b0*/  MUFU.EX2 R93, R93 ;  /* 0x0000005d005d7308 */ /* 0x000fe20000000800 */
[----:B------:R-:W-:Y:S02]  /*83c0*/  F2FP.F16.F32.PACK_AB R156, R156, R149 ;  /* 0x000000959c9c723e */ /* 0x000fe400000000ff */
[----:B------:R-:W-:-:S04]  /*83d0*/  FMNMX.FTZ R97, R115, R2, !PT ;  /* 0x0000000273617209 */ /* 0x000fc80007810000 */
[----:B------:R-:W-:Y:S01]  /*83e0*/  FMNMX.FTZ R2, R118, R97, !PT ;  /* 0x0000006176027209 */ /* 0x000fe20007810000 */
[----:B------:R-:W-:Y:S01]  /*83f0*/  FFMA.FTZ R97, R101, R14, -R153 ;  /* 0x0000000e65617223 */ /* 0x000fe20000010899 */
[----:B------:R-:W-:Y:S02]  /*8400*/  MUFU.EX2 R150, R150 ;  /* 0x0000009600967308 */ /* 0x000fe40000000800 */
[----:B------:R-:W-:-:S04]  /*8410*/  FMNMX.FTZ R101, R119, R2, !PT ;  /* 0x0000000277657209 */ /* 0x000fc80007810000 */
[----:B------:R-:W-:Y:S02]  /*8420*/  FMNMX.FTZ R2, R122, R101, !PT ;  /* 0x000000657a027209 */ /* 0x000fe40007810000 */
[----:B------:R-:W-:Y:S02]  /*8430*/  MUFU.EX2 R97, R97 ;  /* 0x0000006100617308 */ /* 0x000fe40000000800 */
        /* <DEDUP_REMOVED lines=9> */
[-CC-:B------:R-:W-:Y:S01]  /*84d0*/  FFMA.FTZ R105, R109, R14.reuse, -R153.reuse ;  /* 0x0000000e6d697223 */ /* 0x180fe20000010899 */
[-CC-:B------:R-:W-:Y:S01]  /*84e0*/  FFMA.FTZ R109, R113, R14.reuse, -R153.reuse ;  /* 0x0000000e716d7223 */ /* 0x180fe20000010899 */
[--C-:B------:R-:W-:Y:S01]  /*84f0*/  FFMA.FTZ R113, R117, R14, -R153.reuse ;  /* 0x0000000e75717223 */ /* 0x100fe20000010899 */
[----:B------:R-:W-:Y:S01]  /*8500*/  FMNMX.FTZ R2, R135, R2, !PT ;  /* 0x0000000287027209 */ /* 0x000fe20007810000 */
[-CC-:B------:R-:W-:Y:S01]  /*8510*/  FFMA.FTZ R117, R121, R14.reuse, -R153.reuse ;  /* 0x0000000e79757223 */ /* 0x180fe20000010899 */
[-CC-:B------:R-:W-:Y:S01]  /*8520*/  FFMA.FTZ R121, R125, R14.reuse, -R153.reuse ;  /* 0x0000000e7d797223 */ /* 0x180fe20000010899 */
[----:B------:R-:W-:Y:S01]  /*8530*/  FFMA.FTZ R125, R129, R14, -R153 ;  /* 0x0000000e817d7223 */ /* 0x000fe20000010899 */
[----:B------:R-:W-:Y:S08]  /*8540*/  MUFU.EX2 R105, R105 ;  /* 0x0000006900697308 */ /* 0x000ff00000000800 */
[----:B------:R-:W-:Y:S08]  /*8550*/  MUFU.EX2 R109, R109 ;  /* 0x0000006d006d7308 */ /* 0x000ff00000000800 */
[----:B------:R-:W-:Y:S08]  /*8560*/  MUFU.EX2 R113, R113 ;  /* 0x0000007100717308 */ /* 0x000ff00000000800 */
[----:B------:R-:W1:Y:S08]  /*8570*/  MUFU.EX2 R117, R117 ;  /* 0x0000007500757308 */ /* 0x000e700000000800 */
[----:B------:R-:W2:Y:S08]  /*8580*/  MUFU.EX2 R121, R121 ;  /* 0x0000007900797308 */ /* 0x000eb00000000800 */
[----:B------:R-:W-:Y:S01]  /*8590*/  MUFU.EX2 R125, R125 ;  /* 0x0000007d007d7308 */ /* 0x000fe20000000800 */
[----:B------:R-:W-:-:S02]  /*85a0*/  WARPGROUP.DEPBAR.LE gsb0, 0x0 ;  /* 0x00008000000079c5 */ /* 0x000fc40000010000 */
[----:B------:R-:W-:Y:S01]  /*85b0*/  WARPGROUP.ARRIVE ;  /* 0x00000000000079c5 */ /* 0x000fe20000000000 */
[----:B------:R-:W3:Y:S01]  /*85c0*/  SHFL.BFLY PT, R145, R2, 0x2, 0x1f ;  /* 0x0c401f0002917f89 */ /* 0x000ee200000e0000 */
[-CC-:B------:R-:W-:Y:S01]  /*85d0*/  FFMA.FTZ R144, R112, R14.reuse, -R153.reuse ;  /* 0x0000000e70907223 */ /* 0x180fe20000010899 */
[----:B------:R-:W-:-:S03]  /*85e0*/  FFMA.FTZ R146, R116, R14, -R153 ;  /* 0x0000000e74927223 */ /* 0x000fc60000010899 */
[----:B------:R-:W-:Y:S02]  /*85f0*/  HGMMA.64x128x16.F32 R24, R140, gdesc[UR12].tnspB, R24, gsb0 ;  /* 0x41e0000c8c187df0 */ /* 0x000fe40008000818 */
[----:B------:R-:W-:Y:S08]  /*8600*/  MUFU.EX2 R144, R144 ;  /* 0x0000009000907308 */ /* 0x000ff00000000800 */
[----:B------:R-:W-:Y:S01]  /*8610*/  MUFU.EX2 R146, R146 ;  /* 0x0000009200927308 */ /* 0x000fe20000000800 */
[----:B---3--:R-:W-:-:S05]  /*8620*/  FMNMX.FTZ R145, R2, R145, !PT ;  /* 0x0000009102917209 */ /* 0x008fca0007810000 */
[----:B------:R-:W3:Y:S02]  /*8630*/  SHFL.BFLY PT, R12, R145, 0x1, 0x1f ;  /* 0x0c201f00910c7f89 */ /* 0x000ee400000e0000 */
[----:B---3--:R-:W-:-:S05]  /*8640*/  FMNMX.FTZ R12, R145, R12, !PT ;  /* 0x0000000c910c7209 */ /* 0x008fca0007810000 */
[----:B------:R-:W-:Y:S02]  /*8650*/  FADD.FTZ R129, -R12, R21 ;  /* 0x000000150c817221 */ /* 0x000fe40000010100 */
[----:B------:R-:W-:Y:S02]  /*8660*/  MUFU.EX2 R21, R133 ;  /* 0x0000008500157308 */ /* 0x000fe40000000800 */
[----:B------:R-:W-:-:S06]  /*8670*/  FMUL.FTZ R129, R129, R14 ;  /* 0x0000000e81817220 */ /* 0x000fcc0000410000 */
[----:B------:R-:W-:Y:S01]  /*8680*/  MUFU.EX2 R2, R129 ;  /* 0x0000008100027308 */ /* 0x000fe20000000800 */
[----:B------:R-:W-:Y:S02]  /*8690*/  WARPGROUP.DEPBAR.LE gsb0, 0x0 ;  /* 0x00008000000079c5 */ /* 0x000fe40000010000 */
[----:B------:R-:W-:Y:S01]  /*86a0*/  WARPGROUP.ARRIVE ;  /* 0x00000000000079c5 */ /* 0x000fe20000000000 */
[----:B------:R-:W-:Y:S01]  /*86b0*/  FMUL.FTZ R141, R12, R14 ;  /* 0x0000000e0c8d7220 */ /* 0x000fe20000410000 */
[----:B-1----:R-:W-:Y:S02]  /*86c0*/  F2FP.F16.F32.PACK_AB R140, R117, R88 ;  /* 0x00000058758c723e */ /* 0x002fe400000000ff */
[----:B--2---:R-:W-:Y:S01]  /*86d0*/  F2FP.F16.F32.PACK_AB R142, R121, R92 ;  /* 0x0000005c798e723e */ /* 0x004fe200000000ff */
[-CC-:B------:R-:W-:Y:S01]  /*86e0*/  FFMA.FTZ R90, R90, R14.reuse, -R141.reuse ;  /* 0x0000000e5a5a7223 */ /* 0x180fe2000001088d */
[----:B------:R-:W-:Y:S01]  /*86f0*/  HGMMA.64x128x16.F32 R24, R136, gdesc[UR4].tnspB, R24, gsb0 ;  /* 0x41e0000488187df0 */ /* 0x000fe20008000818 */
[-CC-:B------:R-:W-:Y:S01]  /*8700*/  FFMA.FTZ R91, R91, R14.reuse, -R141.reuse ;  /* 0x0000000e5b5b7223 */ /* 0x180fe2000001088d */
[-CC-:B------:R-:W-:Y:S01]  /*8710*/  FFMA.FTZ R94, R94, R14.reuse, -R141.reuse ;  /* 0x0000000e5e5e7223 */ /* 0x180fe2000001088d */
[----:B------:R1:W2:Y:S01]  /*8720*/  MUFU.EX2 R157, R90 ;  /* 0x0000005a009d7308 */ /* 0x0002a20000000800 */
[-CC-:B------:R-:W-:Y:S01]  /*8730*/  FFMA.FTZ R95, R95, R14.reuse, -R141.reuse ;  /* 0x0000000e5f5f7223 */ /* 0x180fe2000001088d */
[-CC-:B------:R-:W-:Y:S01]  /*8740*/  FFMA.FTZ R98, R98, R14.reuse, -R141.reuse ;  /* 0x0000000e62627223 */ /* 0x180fe2000001088d */
[-CC-:B------:R-:W-:Y:S01]  /*8750*/  FFMA.FTZ R99, R99, R14.reuse, -R141.reuse ;  /* 0x0000000e63637223 */ /* 0x180fe2000001088d */
[-CC-:B------:R-:W-:Y:S01]  /*8760*/  FFMA.FTZ R102, R102, R14.reuse, -R141.reuse ;  /* 0x0000000e66667223 */ /* 0x180fe2000001088d */
[-CC-:B------:R-:W-:Y:S01]  /*8770*/  FFMA.FTZ R103, R103, R14.reuse, -R141.reuse ;  /* 0x0000000e67677223 */ /* 0x180fe2000001088d */
[-CC-:B------:R-:W-:Y:S01]  /*8780*/  FFMA.FTZ R106, R106, R14.reuse, -R141.reuse ;  /* 0x0000000e6a6a7223 */ /* 0x180fe2000001088d */
[----:B------:R-:W-:Y:S01]  /*8790*/  FFMA.FTZ R107, R107, R14, -R141 ;  /* 0x0000000e6b6b7223 */ /* 0x000fe2000001088d */
[----:B------:R-:W3:Y:S01]  /*87a0*/  MUFU.EX2 R91, R91 ;  /* 0x0000005b005b7308 */ /* 0x000ee20000000800 */
[----:B-1----:R-:W-:-:S02]  /*87b0*/  IMAD.U32 R90, RZ, RZ, UR36 ;  /* 0x00000024ff5a7e24 */ /* 0x002fc4000f8e00ff */
[-CC-:B------:R-:W-:Y:S01]  /*87c0*/  FFMA.FTZ R110, R110, R14.reuse, -R141.reuse ;  /* 0x0000000e6e6e7223 */ /* 0x180fe2000001088d */
[-CC-:B------:R-:W-:Y:S01]  /*87d0*/  FFMA.FTZ R111, R111, R14.reuse, -R141.reuse ;  /* 0x0000000e6f6f7223 */ /* 0x180fe2000001088d */
[-CC-:B------:R-:W-:Y:S01]  /*87e0*/  FFMA.FTZ R114, R114, R14.reuse, -R141.reuse ;  /* 0x0000000e72727223 */ /* 0x180fe2000001088d */
[-CC-:B------:R-:W-:Y:S01]  /*87f0*/  FFMA.FTZ R115, R115, R14.reuse, -R141.reuse ;  /* 0x0000000e73737223 */ /* 0x180fe2000001088d */
[----:B------:R-:W-:Y:S01]  /*8800*/  @!P1 LEA R90, R90, UR37, 0x3 ;  /* 0x000000255a5a9c11 */ /* 0x000fe2000f8e18ff */
[----:B------:R-:W-:Y:S01]  /*8810*/  FFMA.FTZ R118, R118, R14, -R141 ;  /* 0x0000000e76767223 */ /* 0x000fe2000001088d */
[----:B------:R1:W4:Y:S01]  /*8820*/  MUFU.EX2 R159, R94 ;  /* 0x0000005e009f7308 */ /* 0x0003220000000800 */
[----:B--2---:R-:W-:Y:S01]  /*8830*/  FFMA.FTZ R10, R2, R10, R157 ;  /* 0x0000000a020a7223 */ /* 0x004fe2000001009d */
[-CC-:B------:R-:W-:Y:S01]  /*8840*/  FFMA.FTZ R119, R119, R14.reuse, -R141.reuse ;  /* 0x0000000e77777223 */ /* 0x180fe2000001088d */
[----:B------:R-:W-:Y:S02]  /*8850*/  @!P1 VIADD R90, R90, 0x2a840 ;  /* 0x0002a8405a5a9836 */ /* 0x000fe40000000000 */
[-CC-:B------:R-:W-:Y:S01]  /*8860*/  FFMA.FTZ R122, R122, R14.reuse, -R141.reuse ;  /* 0x0000000e7a7a7223 */ /* 0x180fe2000001088d */
[-CC-:B------:R-:W-:Y:S01]  /*8870*/  FFMA.FTZ R123, R123, R14.reuse, -R141.reuse ;  /* 0x0000000e7b7b7223 */ /* 0x180fe2000001088d */
[-CC-:B------:R-:W-:Y:S01]  /*8880*/  FFMA.FTZ R126, R126, R14.reuse, -R141.reuse ;  /* 0x0000000e7e7e7223 */ /* 0x180fe2000001088d */
[-CC-:B------:R-:W-:Y:S01]  /*8890*/  FFMA.FTZ R127, R127, R14.reuse, -R141.reuse ;  /* 0x0000000e7f7f7223 */ /* 0x180fe2000001088d */
[----:B------:R-:W-:Y:S01]  /*88a0*/  @!P1 PRMT R90, RZ, 0x654, R90 ;  /* 0x00000654ff5a9816 */ /* 0x000fe2000000005a */
[----:B-1----:R-:W-:Y:S01]  /*88b0*/  IMAD.U32 R94, RZ, RZ, UR11 ;  /* 0x0000000bff5e7e24 */ /* 0x002fe2000f8e00ff */
[----:B------:R-:W1:Y:S01]  /*88c0*/  MUFU.EX2 R95, R95 ;  /* 0x0000005f005f7308 */ /* 0x000e620000000800 */
[----:B---3--:R-:W-:Y:S01]  /*88d0*/  FADD.FTZ R10, R91, R10 ;  /* 0x0000000a5b0a7221 */ /* 0x008fe20000010000 */
[-CC-:B------:R-:W-:Y:S01]  /*88e0*/  FFMA.FTZ R130, R130, R14.reuse, -R141.reuse ;  /* 0x0000000e82827223 */ /* 0x180fe2000001088d */
[-CC-:B------:R-:W-:Y:S01]  /*88f0*/  FFMA.FTZ R131, R131, R14.reuse, -R141.reuse ;  /* 0x0000000e83837223 */ /* 0x180fe2000001088d */
[-CC-:B------:R-:W-:Y:S01]  /*8900*/  FFMA.FTZ R134, R134, R14.reuse, -R141.reuse ;  /* 0x0000000e86867223 */ /* 0x180fe2000001088d */
[----:B------:R-:W-:Y:S01]  /*8910*/  FFMA.FTZ R135, R135, R14, -R141 ;  /* 0x0000000e87877223 */ /* 0x000fe2000001088d */
[----:B------:R-:W-:Y:S01]  /*8920*/  UMOV UR7, UR36 ;  /* 0x0000002400077c82 */ /* 0x000fe20008000000 */
[----:B----4-:R-:W-:Y:S01]  /*8930*/  FADD.FTZ R10, R159, R10 ;  /* 0x0000000a9f0a7221 */ /* 0x010fe20000010000 */
[----:B------:R-:W2:Y:S01]  /*8940*/  MUFU.EX2 R153, R98 ;  /* 0x0000006200997308 */ /* 0x000ea20000000800 */
[----:B------:R-:W-:-:S07]  /*8950*/  F2FP.F16.F32.PACK_AB R157, R91, R157 ;  /* 0x0000009d5b9d723e */ /* 0x000fce00000000ff */
[----:B------:R-:W3:Y:S01]  /*8960*/  MUFU.EX2 R99, R99 ;  /* 0x0000006300637308 */ /* 0x000ee20000000800 */
[C---:B-1----:R-:W-:Y:S01]  /*8970*/  FADD.FTZ R10, R95.reuse, R10 ;  /* 0x0000000a5f0a7221 */ /* 0x042fe20000010000 */
[----:B------:R-:W-:-:S06]  /*8980*/  F2FP.F16.F32.PACK_AB R159, R95, R159 ;  /* 0x0000009f5f9f723e */ /* 0x000fcc00000000ff */
[----:B------:R-:W1:Y:S01]  /*8990*/  MUFU.EX2 R155, R102 ;  /* 0x00000066009b7308 */ /* 0x000e620000000800 */
[----:B--2---:R-:W-:-:S07]  /*89a0*/  FADD.FTZ R10, R153, R10 ;  /* 0x0000000a990a7221 */ /* 0x004fce0000010000 */
[----:B------:R-:W2:Y:S01]  /*89b0*/  MUFU.EX2 R103, R103 ;  /* 0x0000006700677308 */ /* 0x000ea20000000800 */
[C---:B---3--:R-:W-:Y:S01]  /*89c0*/  FADD.FTZ R10, R99.reuse, R10 ;  /* 0x0000000a630a7221 */ /* 0x048fe20000010000 */
[----:B------:R-:W-:-:S06]  /*89d0*/  F2FP.F16.F32.PACK_AB R153, R99, R153 ;  /* 0x000000996399723e */ /* 0x000fcc00000000ff */
[----:B------:R-:W3:Y:S01]  /*89e0*/  MUFU.EX2 R129, R106 ;  /* 0x0000006a00817308 */ /* 0x000ee20000000800 */
[----:B-1----:R-:W-:-:S07]  /*89f0*/  FADD.FTZ R10, R155, R10 ;  /* 0x0000000a9b0a7221 */ /* 0x002fce0000010000 */
[----:B------:R-:W1:Y:S01]  /*8a00*/  MUFU.EX2 R107, R107 ;  /* 0x0000006b006b7308 */ /* 0x000e620000000800 */
[C---:B--2---:R-:W-:Y:S01]  /*8a10*/  FADD.FTZ R10, R103.reuse, R10 ;  /* 0x0000000a670a7221 */ /* 0x044fe20000010000 */
[----:B------:R-:W-:-:S06]  /*8a20*/  F2FP.F16.F32.PACK_AB R155, R103, R155 ;  /* 0x0000009b679b723e */ /* 0x000fcc00000000ff */
[----:B------:R-:W2:Y:S01]  /*8a30*/  MUFU.EX2 R151, R110 ;  /* 0x0000006e00977308 */ /* 0x000ea20000000800 */
[----:B---3--:R-:W-:-:S07]  /*8a40*/  FADD.FTZ R10, R129, R10 ;  /* 0x0000000a810a7221 */ /* 0x008fce0000010000 */
        /* <DEDUP_REMOVED lines=16> */
[----:B------:R-:W-:Y:S02]  /*8b50*/  WARPGROUP.DEPBAR.LE gsb0, 0x0 ;  /* 0x00008000000079c5 */ /* 0x000fe40000010000 */
[----:B------:R4:W-:Y:S01]  /*8b60*/  @!P1 SYNCS.ARRIVE.TRANS64.RED.A1T0 RZ, [R90+URZ], RZ ;  /* 0x000000ff5aff99a7 */ /* 0x0009e2000810043f */
[----:B-1----:R-:W-:Y:S01]  /*8b70*/  FADD.FTZ R10, R119, R10 ;  /* 0x0000000a770a7221 */ /* 0x002fe20000010000 */
[----:B------:R-:W-:Y:S02]  /*8b80*/  F2FP.F16.F32.PACK_AB R138, R21, R100 ;  /* 0x00000064158a723e */ /* 0x000fe400000000ff */
[----:B------:R-:W-:Y:S01]  /*8b90*/  F2FP.F16.F32.PACK_AB R147, R119, R147 ;  /* 0x000000937793723e */ /* 0x000fe200000000ff */
[----:B------:R-:W1:Y:S01]  /*8ba0*/  MUFU.EX2 R143, R126 ;  /* 0x0000007e008f7308 */ /* 0x000e620000000800 */
[----:B--2---:R-:W-:Y:S01]  /*8bb0*/  FADD.FTZ R10, R133, R10 ;  /* 0x0000000a850a7221 */ /* 0x004fe20000010000 */
[----:B------:R-:W-:Y:S01]  /*8bc0*/  F2FP.F16.F32.PACK_AB R136, R125, R96 ;  /* 0x000000607d88723e */ /* 0x000fe200000000ff */
[----:B----4-:R-:W-:-:S05]  /*8bd0*/  @!P1 VIADD R90, R94, 0x2a860 ;  /* 0x0002a8605e5a9836 */ /* 0x010fca0000000000 */
[----:B------:R-:W-:Y:S01]  /*8be0*/  @!P1 PRMT R90, RZ, 0x654, R90 ;  /* 0x00000654ff5a9816 */ /* 0x000fe2000000005a */
[----:B------:R-:W2:Y:S01]  /*8bf0*/  MUFU.EX2 R127, R127 ;  /* 0x0000007f007f7308 */ /* 0x000ea20000000800 */
[C---:B---3--:R-:W-:Y:S01]  /*8c00*/  FADD.FTZ R10, R123.reuse, R10 ;  /* 0x0000000a7b0a7221 */ /* 0x048fe20000010000 */
[----:B------:R-:W-:Y:S01]  /*8c10*/  F2FP.F16.F32.PACK_AB R141, R123, R133 ;  /* 0x000000857b8d723e */ /* 0x000fe200000000ff */
[----:B------:R3:W-:Y:S01]  /*8c20*/  @!P1 SYNCS.ARRIVE.TRANS64.RED.A1T0 RZ, [R90+URZ], RZ ;  /* 0x000000ff5aff99a7 */ /* 0x0007e2000810043f */
[C---:B------:R-:W-:Y:S01]  /*8c30*/  ISETP.GT.AND P1, PT, R20.reuse, R15, PT ;  /* 0x0000000f1400720c */ /* 0x040fe20003f24270 */
[----:B------:R-:W-:-:S03]  /*8c40*/  VIADD R20, R20, 0xffffffff ;  /* 0xffffffff14147836 */ /* 0x000fc60000000000 */
[----:B------:R-:W4:Y:S01]  /*8c50*/  MUFU.EX2 R137, R130 ;  /* 0x0000008200897308 */ /* 0x000f220000000800 */
[----:B-1----:R-:W-:Y:S01]  /*8c60*/  FADD.FTZ R10, R143, R10 ;  /* 0x0000000a8f0a7221 */ /* 0x002fe20000010000 */
[----:B---3--:R-:W-:Y:S01]  /*8c70*/  FADD.FTZ R90, R158, R11 ;  /* 0x0000000b9e5a7221 */ /* 0x008fe20000010000 */
[----:B------:R-:W-:-:S03]  /*8c80*/  F2FP.F16.F32.PACK_AB R158, R89, R158 ;  /* 0x0000009e599e723e */ /* 0x000fc600000000ff */
[----:B------:R-:W-:Y:S02]  /*8c90*/  FADD.FTZ R11, R89, R90 ;  /* 0x0000005a590b7221 */ /* 0x000fe40000010000 */
[----:B------:R-:W1:Y:S01]  /*8ca0*/  MUFU.EX2 R131, R131 ;  /* 0x0000008300837308 */ /* 0x000e620000000800 */
[C---:B--2---:R-:W-:Y:S01]  /*8cb0*/  FADD.FTZ R10, R127.reuse, R10 ;  /* 0x0000000a7f0a7221 */ /* 0x044fe20000010000 */
[----:B------:R-:W-:Y:S01]  /*8cc0*/  F2FP.F16.F32.PACK_AB R143, R127, R143 ;  /* 0x0000008f7f8f723e */ /* 0x000fe200000000ff */
[----:B------:R-:W-:Y:S01]  /*8cd0*/  FADD.FTZ R90, R152, R11 ;  /* 0x0000000b985a7221 */ /* 0x000fe20000010000 */
[----:B------:R-:W-:-:S03]  /*8ce0*/  F2FP.F16.F32.PACK_AB R152, R93, R152 ;  /* 0x000000985d98723e */ /* 0x000fc600000000ff */
[----:B------:R-:W-:Y:S01]  /*8cf0*/  FADD.FTZ R11, R93, R90 ;  /* 0x0000005a5d0b7221 */ /* 0x000fe20000010000 */
[----:B------:R-:W2:Y:S01]  /*8d00*/  MUFU.EX2 R139, R134 ;  /* 0x00000086008b7308 */ /* 0x000ea20000000800 */
[----:B----4-:R-:W-:Y:S02]  /*8d10*/  FADD.FTZ R10, R137, R10 ;  /* 0x0000000a890a7221 */ /* 0x010fe40000010000 */
[----:B------:R-:W-:Y:S01]  /*8d20*/  FADD.FTZ R90, R154, R11 ;  /* 0x0000000b9a5a7221 */ /* 0x000fe20000010000 */
[----:B------:R-:W-:-:S03]  /*8d30*/  F2FP.F16.F32.PACK_AB R154, R97, R154 ;  /* 0x0000009a619a723e */ /* 0x000fc600000000ff */
[----:B------:R-:W-:Y:S01]  /*8d40*/  FADD.FTZ R11, R97, R90 ;  /* 0x0000005a610b7221 */ /* 0x000fe20000010000 */
[----:B------:R-:W3:Y:S01]  /*8d50*/  MUFU.EX2 R135, R135 ;  /* 0x0000008700877308 */ /* 0x000ee20000000800 */
[C---:B-1----:R-:W-:Y:S01]  /*8d60*/  FADD.FTZ R10, R131.reuse, R10 ;  /* 0x0000000a830a7221 */ /* 0x042fe20000010000 */
[----:B------:R-:W-:Y:S01]  /*8d70*/  F2FP.F16.F32.PACK_AB R137, R131, R137 ;  /* 0x000000898389723e */ /* 0x000fe200000000ff */
[----:B------:R-:W-:Y:S01]  /*8d80*/  FADD.FTZ R90, R148, R11 ;  /* 0x0000000b945a7221 */ /* 0x000fe20000010000 */
[----:B------:R-:W-:-:S03]  /*8d90*/  F2FP.F16.F32.PACK_AB R148, R101, R148 ;  /* 0x000000946594723e */ /* 0x000fc600000000ff */
[----:B------:R-:W-:Y:S01]  /*8da0*/  FADD.FTZ R11, R101, R90 ;  /* 0x0000005a650b7221 */ /* 0x000fe20000010000 */
[----:B--2---:R-:W-:-:S03]  /*8db0*/  FADD.FTZ R10, R139, R10 ;  /* 0x0000000a8b0a7221 */ /* 0x004fc60000010000 */
[----:B------:R-:W-:Y:S01]  /*8dc0*/  FADD.FTZ R90, R150, R11 ;  /* 0x0000000b965a7221 */ /* 0x000fe20000010000 */
[----:B------:R-:W-:-:S03]  /*8dd0*/  F2FP.F16.F32.PACK_AB R150, R105, R150 ;  /* 0x000000966996723e */ /* 0x000fc600000000ff */
[----:B------:R-:W-:Y:S01]  /*8de0*/  FADD.FTZ R11, R105, R90 ;  /* 0x0000005a690b7221 */ /* 0x000fe20000010000 */
[C---:B---3--:R-:W-:Y:S01]  /*8df0*/  FADD.FTZ R10, R135.reuse, R10 ;  /* 0x0000000a870a7221 */ /* 0x048fe20000010000 */
[----:B------:R-:W-:Y:S02]  /*8e00*/  F2FP.F16.F32.PACK_AB R139, R135, R139 ;  /* 0x0000008b878b723e */ /* 0x000fe400000000ff */
[----:B------:R-:W-:Y:S01]  /*8e10*/  FADD.FTZ R90, R144, R11 ;  /* 0x0000000b905a7221 */ /* 0x000fe20000010000 */
[----:B------:R-:W-:-:S03]  /*8e20*/  F2FP.F16.F32.PACK_AB R144, R109, R144 ;  /* 0x000000906d90723e */ /* 0x000fc600000000ff */
[----:B------:R-:W-:-:S04]  /*8e30*/  FADD.FTZ R11, R109, R90 ;  /* 0x0000005a6d0b7221 */ /* 0x000fc80000010000 */
[----:B------:R-:W-:Y:S01]  /*8e40*/  FADD.FTZ R90, R146, R11 ;  /* 0x0000000b925a7221 */ /* 0x000fe20000010000 */
[----:B------:R-:W-:-:S03]  /*8e50*/  F2FP.F16.F32.PACK_AB R146, R113, R146 ;  /* 0x000000927192723e */ /* 0x000fc600000000ff */
[----:B------:R-:W-:-:S04]  /*8e60*/  FADD.FTZ R11, R113, R90 ;  /* 0x0000005a710b7221 */ /* 0x000fc80000010000 */
[----:B------:R-:W-:-:S04]  /*8e70*/  FADD.FTZ R90, R88, R11 ;  /* 0x0000000b585a7221 */ /* 0x000fc80000010000 */
[----:B------:R-:W-:-:S04]  /*8e80*/  FADD.FTZ R11, R117, R90 ;  /* 0x0000005a750b7221 */ /* 0x000fc80000010000 */
[----:B------:R-:W-:-:S04]  /*8e90*/  FADD.FTZ R90, R92, R11 ;  /* 0x0000000b5c5a7221 */ /* 0x000fc80000010000 */
[----:B------:R-:W-:-:S04]  /*8ea0*/  FADD.FTZ R11, R121, R90 ;  /* 0x0000005a790b7221 */ /* 0x000fc80000010000 */
[----:B------:R-:W-:-:S04]  /*8eb0*/  FADD.FTZ R88, R96, R11 ;  /* 0x0000000b60587221 */ /* 0x000fc80000010000 */
[----:B------:R-:W-:-:S04]  /*8ec0*/  FADD.FTZ R11, R125, R88 ;  /* 0x000000587d0b7221 */ /* 0x000fc80000010000 */
[----:B------:R-:W-:-:S04]  /*8ed0*/  FADD.FTZ R88, R100, R11 ;  /* 0x0000000b64587221 */ /* 0x000fc80000010000 */
[----:B------:R-:W-:Y:S01]  /*8ee0*/  FADD.FTZ R11, R21, R88 ;  /* 0x00000058150b7221 */ /* 0x000fe20000010000 */
[----:B------:R-:W-:Y:S01]  /*8ef0*/  IMAD.MOV.U32 R21, RZ, RZ, R12 ;  /* 0x000000ffff157224 */ /* 0x000fe200078e000c */
[----:B------:R-:W-:Y:S06]  /*8f00*/  @P1 BRA `(.L_x_920) ;  /* 0xffffffe400041947 */ /* 0x000fec000383ffff */
.L_x_911:
[----:B------:R-:W-:-:S13]  /*8f10*/  ISETP.GE.AND P1, PT, R20, R19, PT ;  /* 0x000000131400720c */ /* 0x000fda0003f26270 */
[----:B------:R-:W-:Y:S05]  /*8f20*/  @!P1 BRA `(.L_x_921) ;  /* 0x0000002c00589947 */ /* 0x000fea0003800000 */
[----:B------:R-:W-:Y:S01]  /*8f30*/  IMAD.MOV.U32 R15, RZ, RZ, R12 ;  /* 0x000000ffff0f7224 */ /* 0x000fe200078e000c */
[----:B------:R-:W-:Y:S01]  /*8f40*/  UMOV UR38, UR46 ;  /* 0x0000002e00267c82 */ /* 0x000fe20008000000 */
[----:B------:R-:W-:Y:S01]  /*8f50*/  IMAD.MOV.U32 R173, RZ, RZ, R3 ;  /* 0x000000ffffad7224 */ /* 0x000fe200078e0003 */
[----:B------:R-:W-:Y:S01]  /*8f60*/  UMOV UR7, UR36 ;  /* 0x0000002400077c82 */ /* 0x000fe20008000000 */
[----:B------:R-:W-:Y:S01]  /*8f70*/  IMAD.IADD R21, R5, 0x1, R13 ;  /* 0x0000000105157824 */ /* 0x000fe200078e020d */
[----:B------:R-:W-:Y:S01]  /*8f80*/  ULDC UR40, c[0x0][0x9e4] ;  /* 0x0002790000287ab9 */ /* 0x000fe20000000800 */
[----:B------:R-:W-:Y:S01]  /*8f90*/  ULDC UR41, c[0x0][0x9dc] ;  /* 0x0002770000297ab9 */ /* 0x000fe20000000800 */
[----:B------:R-:W-:-:S05]  /*8fa0*/  ULDC UR47, c[0x0][0x9e0] ;  /* 0x00027800002f7ab9 */ /* 0x000fca0000000800 */
.L_x_938:
[----:B------:R-:W-:-:S04]  /*8fb0*/  UIADD3 UR36, UR7, 0x1, URZ ;  /* 0x0000000107247890 */ /* 0x000fc8000fffe03f */
[----:B------:R-:W-:-:S04]  /*8fc0*/  UISETP.NE.AND UP0, UPT, UR36, 0x2, UPT ;  /* 0x000000022400788c */ /* 0x000fc8000bf05270 */
[----:B------:R-:W-:Y:S02]  /*8fd0*/  USEL UR46, URZ, 0x1, UP0 ;  /* 0x000000013f2e7887 */ /* 0x000fe40008000000 */
[----:B------:R-:W-:Y:S02]  /*8fe0*/  USEL UR36, UR36, URZ, UP0 ;  /* 0x0000003f24247287 */ /* 0x000fe40008000000 */
[----:B------:R-:W-:Y:S01]  /*8ff0*/  ULOP3.LUT UR46, UR38, UR46, URZ, 0x3c, !UPT ;  /* 0x0000002e262e7292 */ /* 0x000fe2000f8e3c3f */
[----:B------:R-:W-:Y:S11]  /*9000*/  @!P0 BRA `(.L_x_922) ;  /* 0x0000000000048947 */ /* 0x000ff60003800000 */
[----:B------:R-:W-:Y:S01]  /*9010*/  BPT.TRAP 0x1 ;  /* 0x000000040000795c */ /* 0x000fe20000300000 */
.L_x_922:
[----:B------:R-:W-:Y:S01]  /*9020*/  ULEA UR6, UR36, UR37, 0x3 ;  /* 0x0000002524067291 */ /* 0x000fe2000f8e183f */
[----:B------:R-:W-:-:S05]  /*9030*/  IMAD.U32 R3, RZ, RZ, UR46 ;  /* 0x0000002eff037e24 */ /* 0x000fca000f8e00ff */
[----:B------:R-:W-:-:S04]  /*9040*/  SHF.L.U32 R3, R3, 0x1f, RZ ;  /* 0x0000001f03037819 */ /* 0x000fc800000006ff */
[----:B------:R1:W2:Y:S01]  /*9050*/  SYNCS.PHASECHK.TRANS64.TRYWAIT P1, [UR6+0x2a830], R3 ;  /* 0x02a83003ff0075a7 */ /* 0x0002a20008020146 */
[----:B------:R-:W-:Y:S05]  /*9060*/  @!P0 BRA `(.L_x_923) ;  /* 0x0000000000048947 */ /* 0x000fea0003800000 */
[----:B------:R-:W-:Y:S01]  /*9070*/  BPT.TRAP 0x1 ;  /* 0x000000040000795c */ /* 0x000fe20000300000 */
.L_x_923:
[----:B--2---:R-:W-:Y:S05]  /*9080*/  @P1 BRA `(.L_x_924) ;  /* 0x0000000000081947 */ /* 0x004fea0003800000 */
[----:B------:R-:W2:Y:S02]  /*9090*/  SYNCS.PHASECHK.TRANS64.TRYWAIT P1, [UR6+0x2a830], R3 ;  /* 0x02a83003ff0075a7 */ /* 0x000ea40008020146 */
[----:B--2---:R-:W-:Y:S05]  /*90a0*/  @!P1 BRA `(.L_x_925) ;  /* 0x0000008000709947 */ /* 0x004fea0003800000 */
.L_x_924:
        /* <DEDUP_REMOVED lines=133> */
.L_x_926:
[----:B------:R-:W-:Y:S01]  /*9900*/  ULEA UR10, UR7, UR37, 0x3 ;  /* 0x00000025070a7291 */ /* 0x000fe2000f8e183f */
[----:B------:R-:W-:-:S05]  /*9910*/  IMAD.U32 R0, RZ, RZ, UR38 ;  /* 0x00000026ff007e24 */ /* 0x000fca000f8e00ff */
[----:B------:R-:W-:-:S04]  /*9920*/  SHF.L.U32 R0, R0, 0x1f, RZ ;  /* 0x0000001f00007819 */ /* 0x000fc800000006ff */
[----:B------:R3:W4:Y:S01]  /*9930*/  SYNCS.PHASECHK.TRANS64.TRYWAIT P1, [UR10+0x2a850], R0 ;  /* 0x02a85000ff0075a7 */ /* 0x000722000802014a */
[----:B------:R-:W-:Y:S05]  /*9940*/  @!P0 BRA `(.L_x_927) ;  /* 0x0000000000048947 */ /* 0x000fea0003800000 */
[----:B------:R-:W-:Y:S01]  /*9950*/  BPT.TRAP 0x1 ;  /* 0x000000040000795c */ /* 0x000fe20000300000 */
.L_x_927:
[----:B----4-:R-:W-:Y:S05]  /*9960*/  @P1 BRA `(.L_x_928) ;  /* 0x0000000000081947 */ /* 0x010fea0003800000 */
[----:B------:R-:W4:Y:S02]  /*9970*/  SYNCS.PHASECHK.TRANS64.TRYWAIT P1, [UR10+0x2a850], R0 ;  /* 0x02a85000ff0075a7 */ /* 0x000f24000802014a */
[----:B----4-:R-:W-:Y:S05]  /*9980*/  @!P1 BRA `(.L_x_929) ;  /* 0x0000007800509947 */ /* 0x010fea0003800000 */
.L_x_928:
[----:B------:R-:W-:Y:S01]  /*9990*/  UIADD3 UR6, UR37, 0x400, URZ ;  /* 0x0000040025067890 */ /* 0x000fe2000fffe03f */
[----:B------:R-:W-:-:S06]  /*99a0*/  WARPGROUP.ARRIVE ;  /* 0x00000000000079c5 */ /* 0x000fcc0000000000 */
[----:B------:R-:W4:Y:S01]  /*99b0*/  S2R R176, SR_TID.X ;  /* 0x0000000000b07919 */ /* 0x000f220000002100 */
[----:B-12---:R-:W1:Y:S01]  /*99c0*/  LDC R3, c[0x0][0x288] ;  /* 0x0000a200ff037b82 */ /* 0x006e620000000800 */
[----:B------:R-:W-:Y:S01]  /*99d0*/  USHF.R.U32.HI UR6, URZ, 0x4, UR6 ;  /* 0x000000043f067899 */ /* 0x000fe20008011606 */
[----:B---3--:R-:W-:Y:S01]  /*99e0*/  IMAD.U32 R0, RZ, RZ, UR36 ;  /* 0x00000024ff007e24 */ /* 0x008fe2000f8e00ff */
[----:B------:R-:W-:Y:S01]  /*99f0*/  ULDC UR14, c[0x0][0x2e0] ;  /* 0x0000b800000e7ab9 */ /* 0x000fe20000000800 */
[----:B------:R-:W-:Y:S01]  /*9a00*/  IMAD R14, R20, -0x60, RZ ;  /* 0xffffffa0140e7824 */ /* 0x000fe200078e02ff */
[----:B------:R-:W-:-:S03]  /*9a10*/  ULOP3.LUT UR6, UR6, 0x3fff, URZ, 0xc0, !UPT ;  /* 0x00003fff06067892 */ /* 0x000fc6000f8ec03f */
[----:B------:R-:W-:Y:S01]  /*9a20*/  IMAD R2, R17, UR14, R14 ;  /* 0x0000000e11027c24 */ /* 0x000fe2000f8e020e */
[----:B------:R-:W-:-:S04]  /*9a30*/  ULOP3.LUT UR6, UR6, 0x3000000, URZ, 0xfc, !UPT ;  /* 0x0300000006067892 */ /* 0x000fc8000f8efc3f */
[----:B------:R-:W-:-:S03]  /*9a40*/  UIMAD UR11, UR7, 0x600, UR6 ;  /* 0x00000600070b78a4 */ /* 0x000fc6000f8e0206 */
[----:B------:R-:W-:-:S04]  /*9a50*/  UMOV UR7, 0x40000040 ;  /* 0x4000004000077882 */ /* 0x000fc80000000000 */
[----:B------:R-:W-:Y:S02]  /*9a60*/  UMOV UR6, UR11 ;  /* 0x0000000b00067c82 */ /* 0x000fe40008000000 */
[----:B------:R-:W-:Y:S01]  /*9a70*/  HGMMA.64x128x16.F32 R24, R156, gdesc[UR4].tnspB, R24, gsb0 ;  /* 0x41e000049c187df0 */ /* 0x000fe20008000818 */
[----:B------:R-:W-:Y:S01]  /*9a80*/  UIADD3 UR6, UR11, 0x80, URZ ;  /* 0x000000800b067890 */ /* 0x000fe2000fffe03f */
[----:B-1----:R-:W-:Y:S01]  /*9a90*/  IADD3 R3, R2, 0x1, -R3 ;  /* 0x0000000102037810 */ /* 0x002fe20007ffe803 */
[----:B------:R-:W-:-:S04]  /*9aa0*/  UMOV UR7, 0x40000040 ;  /* 0x4000004000077882 */ /* 0x000fc80000000000 */
[----:B------:R-:W-:Y:S01]  /*9ab0*/  IMAD R3, R16, -0x2, R3 ;  /* 0xfffffffe10037824 */ /* 0x000fe200078e0203 */
[----:B----4-:R-:W-:-:S13]  /*9ac0*/  LOP3.LUT P1, RZ, R176, 0x7f, RZ, 0xc0, !PT ;  /* 0x0000007fb0ff7812 */ /* 0x010fda000782c0ff */
[----:B------:R-:W-:-:S05]  /*9ad0*/  @!P1 LEA R0, R0, UR37, 0x3 ;  /* 0x0000002500009c11 */ /* 0x000fca000f8e18ff */
        /* <DEDUP_REMOVED lines=23> */
[----:B------:R-:W-:Y:S01]  /*9c50*/  WARPGROUP.ARRIVE ;  /* 0x00000000000079c5 */ /* 0x000fe20000000000 */
[----:B------:R-:W-:-:S06]  /*9c60*/  IMAD R140, R16, -0x2, R14 ;  /* 0xfffffffe108c7824 */ /* 0x000fcc00078e020e */
[----:B------:R-:W-:Y:S01]  /*9c70*/  HGMMA.64x128x16.F32 R24, R136, gdesc[UR4].tnspB, R24, gsb0 ;  /* 0x41e0000488187df0 */ /* 0x000fe20008000818 */
[----:B------:R-:W-:Y:S02]  /*9c80*/  ULOP3.LUT UR6, URZ, UR41, URZ, 0x33, !UPT ;  /* 0x000000293f067292 */ /* 0x000fe4000f8e333f */
[----:B------:R-:W-:Y:S02]  /*9c90*/  WARPGROUP.DEPBAR.LE gsb0, 0x0 ;  /* 0x00008000000079c5 */ /* 0x000fe40000010000 */
[----:B------:R1:W-:Y:S01]  /*9ca0*/  @!P1 SYNCS.ARRIVE.TRANS64.RED.A1T0 RZ, [R0+URZ], RZ ;  /* 0x000000ff00ff99a7 */ /* 0x0003e2000810043f */
[----:B------:R-:W-:Y:S01]  /*9cb0*/  ISETP.GE.AND P1, PT, R172, 0x1, PT ;  /* 0x00000001ac00780c */ /* 0x000fe20003f26270 */
[C---:B------:R-:W-:Y:S02]  /*9cc0*/  VIADD R136, R3.reuse, UR47 ;  /* 0x0000002f03887c36 */ /* 0x040fe40008000000 */
[----:B------:R-:W-:Y:S02]  /*9cd0*/  VIADD R138, R3, UR6 ;  /* 0x00000006038a7c36 */ /* 0x000fe40008000000 */
[----:B-1----:R-:W-:-:S02]  /*9ce0*/  IMAD.IADD R0, R5, 0x1, R136 ;  /* 0x0000000105007824 */ /* 0x002fc400078e0288 */
[----:B------:R-:W-:-:S06]  /*9cf0*/  IMAD.IADD R2, R5, 0x1, R138 ;  /* 0x0000000105027824 */ /* 0x000fcc00078e028a */
[----:B------:R-:W-:Y:S05]  /*9d00*/  @!P1 BRA `(.L_x_930) ;  /* 0x0000000000589947 */ /* 0x000fea0003800000 */
        /* <DEDUP_REMOVED lines=11> */
.L_x_932:
[----:B------:R-:W-:-:S05]  /*9dc0*/  IMAD.U32 R137, RZ, RZ, UR40 ;  /* 0x00000028ff897e24 */ /* 0x000fca000f8e00ff */
[----:B------:R-:W-:-:S13]  /*9dd0*/  ISETP.NE.AND P1, PT, R137, 0x1, PT ;  /* 0x000000018900780c */ /* 0x000fda0003f25270 */
[----:B------:R-:W1:Y:S01]  /*9de0*/  @P1 LDC.64 R142, c[0x0][0x9e8] ;  /* 0x00027a00ff8e1b82 */ /* 0x000e620000000a00 */
[----:B------:R-:W-:-:S04]  /*9df0*/  @P1 IMAD.IADD R3, R5, 0x1, R13 ;  /* 0x0000000105031824 */ /* 0x000fc800078e020d */
[----:B-1----:R-:W-:-:S04]  /*9e00*/  @P1 IMAD.HI.U32 R142, R3, R142, RZ ;  /* 0x0000008e038e1227 */ /* 0x002fc800078e00ff */
[----:B------:R-:W-:Y:S01]  /*9e10*/  IMAD.MOV.U32 R3, RZ, RZ, R21 ;  /* 0x000000ffff037224 */ /* 0x000fe200078e0015 */
[----:B------:R-:W-:-:S07]  /*9e20*/  @P1 SHF.R.U32.HI R3, RZ, R143, R142 ;  /* 0x0000008fff031219 */ /* 0x000fce000001168e */
.L_x_933:
[----:B------:R-:W-:Y:S05]  /*9e30*/  BSYNC B0 ;  /* 0x0000000000007941 */ /* 0x000fea0003800000 */
.L_x_931:
[----:B------:R-:W-:-:S05]  /*9e40*/  IMAD R3, R3, R137, R140 ;  /* 0x0000008903037224 */ /* 0x000fca00078e028c */
[----:B------:R-:W-:Y:S02]  /*9e50*/  VIADDMNMX R0, R3, R137, R0, PT ;  /* 0x0000008903007246 */ /* 0x000fe40003800100 */
[----:B------:R-:W-:-:S07]  /*9e60*/  VIMNMX R2, R2, R3, !PT ;  /* 0x0000000302027248 */ /* 0x000fce0007fe0100 */
.L_x_930:
        /* <DEDUP_REMOVED lines=117> */
[----:B------:R-:W-:-:S13]  /*a5c0*/  ISETP.GE.AND P6, PT, R172, 0x1, PT ;  /* 0x00000001ac00780c */ /* 0x000fda0003fc6270 */
[----:B------:R-:W-:Y:S05]  /*a5d0*/  @!P6 BRA `(.L_x_934) ;  /* 0x000000000054e947 */ /* 0x000fea0003800000 */
[----:B------:R-:W-:Y:S01]  /*a5e0*/  IMAD.IADD R3, R4, 0x1, R13 ;  /* 0x0000000104037824 */ /* 0x000fe200078e020d */
[----:B------:R-:W-:Y:S04]  /*a5f0*/  BSSY B0, `(.L_x_935) ;  /* 0x0000010000007945 */ /* 0x000fe80003800000 */
[----:B------:R-:W-:-:S13]  /*a600*/  ISETP.GT.AND P6, PT, R3, -0x1, PT ;  /* 0xffffffff0300780c */ /* 0x000fda0003fc4270 */
        /* <DEDUP_REMOVED lines=9> */
.L_x_936:
[----:B------:R-:W-:-:S05]  /*a6a0*/  IMAD.U32 R12, RZ, RZ, UR40 ;  /* 0x00000028ff0c7e24 */ /* 0x000fca000f8e00ff */
[----:B------:R-:W-:-:S13]  /*a6b0*/  ISETP.NE.AND P6, PT, R12, 0x1, PT ;  /* 0x000000010c00780c */ /* 0x000fda0003fc5270 */
[----:B------:R-:W1:Y:S02]  /*a6c0*/  @P6 LDC.64 R148, c[0x0][0x9e8] ;  /* 0x00027a00ff946b82 */ /* 0x000e640000000a00 */
[----:B-1----:R-:W-:-:S05]  /*a6d0*/  @P6 IMAD.HI.U32 R148, R3, R148, RZ ;  /* 0x0000009403946227 */ /* 0x002fca00078e00ff */
[----:B------:R-:W-:-:S07]  /*a6e0*/  @P6 SHF.R.U32.HI R3, RZ, R149, R148 ;  /* 0x00000095ff036219 */ /* 0x000fce0000011694 */
.L_x_937:
[----:B------:R-:W-:Y:S05]  /*a6f0*/  BSYNC B0 ;  /* 0x0000000000007941 */ /* 0x000fea0003800000 */
.L_x_935:
[----:B------:R-:W-:-:S05]  /*a700*/  IMAD R3, R3, R12, R140 ;  /* 0x0000000c03037224 */ /* 0x000fca00078e028c */
[----:B------:R-:W-:Y:S02]  /*a710*/  VIADDMNMX R0, R3, R12, R0, PT ;  /* 0x0000000c03007246 */ /* 0x000fe40003800100 */
[----:B------:R-:W-:-:S07]  /*a720*/  VIMNMX R2, R2, R3, !PT ;  /* 0x0000000302027248 */ /* 0x000fce0007fe0100 */
.L_x_934:
[C---:B------:R-:W-:Y:S01]  /*a730*/  ISETP.GT.AND P1, PT, R2.reuse, 0x1, !P1 ;  /* 0x000000010200780c */ /* 0x040fe20004f24270 */
[----:B------:R-:W1:Y:S01]  /*a740*/  LDC R14, c[0x0][0x988] ;  /* 0x00026200ff0e7b82 */ /* 0x000e620000000800 */
[----:B------:R-:W-:Y:S01]  /*a750*/  ISETP.GT.AND P2, PT, R2, 0x8, !P2 ;  /* 0x000000080200780c */ /* 0x000fe20005744270 */
[----:B------:R-:W-:Y:S01]  /*a760*/  UMOV UR38, UR46 ;  /* 0x0000002e00267c82 */ /* 0x000fe20008000000 */
[C---:B------:R-:W-:Y:S01]  /*a770*/  ISETP.LT.OR P1, PT, R0.reuse, 0x2, P1 ;  /* 0x000000020000780c */ /* 0x040fe20000f21670 */
[----:B------:R-:W-:Y:S01]  /*a780*/  UMOV UR7, UR36 ;  /* 0x0000002400077c82 */ /* 0x000fe20008000000 */
        /* <DEDUP_REMOVED lines=57> */
[----:B------:R-:W-:Y:S02]  /*ab20*/  FMNMX.FTZ R12, R105, R12, !PT ;  /* 0x0000000c690c7209 */ /* 0x000fe40007810000 */
[----:B------:R-:W-:Y:S02]  /*ab30*/  ISETP.LT.OR P1, PT, R0, 0x2a, P1 ;  /* 0x0000002a0000780c */ /* 0x000fe40000f21670 */
[----:B------:R-:W-:Y:S02]  /*ab40*/  FMNMX.FTZ R12, R129, R12, !PT ;  /* 0x0000000c810c7209 */ /* 0x000fe40007810000 */
[----:B------:R-:W-:Y:S02]  /*ab50*/  FSEL R111, R111, -INF , !P1 ;  /* 0xff8000006f6f7808 */ /* 0x000fe40004800000 */
[----:B------:R-:W-:Y:S02]  /*ab60*/  ISETP.NE.AND P1, PT, R154, RZ, PT ;  /* 0x000000ff9a00720c */ /* 0x000fe40003f25270 */
[----:B------:R-:W-:-:S02]  /*ab70*/  ISETP.NE.AND P2, PT, R174, RZ, PT ;  /* 0x000000ffae00720c */ /* 0x000fc40003f45270 */
[----:B------:R-:W-:Y:S02]  /*ab80*/  ISETP.GT.AND P1, PT, R2, 0x30, !P1 ;  /* 0x000000300200780c */ /* 0x000fe40004f24270 */
[----:B------:R-:W-:Y:S02]  /*ab90*/  FMNMX.FTZ R12, R101, R12, !PT ;  /* 0x0000000c650c7209 */ /* 0x000fe40007810000 */
[----:B------:R-:W-:Y:S02]  /*aba0*/  ISETP.LT.OR P1, PT, R0, 0x31, P1 ;  /* 0x000000310000780c */ /* 0x000fe40000f21670 */
[----:B------:R-:W-:Y:S02]  /*abb0*/  FMNMX.FTZ R12, R133, R12, !PT ;  /* 0x0000000c850c7209 */ /* 0x000fe40007810000 */
[----:B------:R-:W-:Y:S02]  /*abc0*/  FSEL R91, R114, -INF , !P1 ;  /* 0xff800000725b7808 */ /* 0x000fe40004800000 */
[----:B------:R-:W-:Y:S01]  /*abd0*/  ISETP.NE.AND P1, PT, R112, RZ, PT ;  /* 0x000000ff7000720c */ /* 0x000fe20003f25270 */
[----:B------:R-:W2:Y:S01]  /*abe0*/  SHFL.BFLY PT, R3, R12, 0x2, 0x1f ;  /* 0x0c401f000c037f89 */ /* 0x000ea200000e0000 */
[----:B------:R-:W-:-:S02]  /*abf0*/  ISETP.NE.AND P6, PT, R124, RZ, PT ;  /* 0x000000ff7c00720c */ /* 0x000fc40003fc5270 */
[C---:B------:R-:W-:Y:S02]  /*ac00*/  ISETP.GT.AND P1, PT, R2.reuse, 0x31, !P1 ;  /* 0x000000310200780c */ /* 0x040fe40004f24270 */
[----:B------:R-:W-:Y:S02]  /*ac10*/  ISETP.GT.AND P3, PT, R2, 0x50, !P3 ;  /* 0x000000500200780c */ /* 0x000fe40005f64270 */
[C---:B------:R-:W-:Y:S02]  /*ac20*/  ISETP.LT.OR P1, PT, R0.reuse, 0x32, P1 ;  /* 0x000000320000780c */ /* 0x040fe40000f21670 */
[----:B------:R-:W-:Y:S02]  /*ac30*/  ISETP.LT.OR P3, PT, R0, 0x51, P3 ;  /* 0x000000510000780c */ /* 0x000fe40001f61670 */
[----:B------:R-:W-:Y:S02]  /*ac40*/  FSEL R115, R115, -INF , !P1 ;  /* 0xff80000073737808 */ /* 0x000fe40004800000 */
[----:B------:R-:W-:-:S02]  /*ac50*/  ISETP.NE.AND P1, PT, R156, RZ, PT ;  /* 0x000000ff9c00720c */ /* 0x000fc40003f25270 */
[C---:B------:R-:W-:Y:S02]  /*ac60*/  ISETP.GT.AND P4, PT, R2.reuse, 0x51, !P4 ;  /* 0x000000510200780c */ /* 0x040fe40006784270 */
[----:B------:R-:W-:Y:S02]  /*ac70*/  ISETP.GT.AND P1, PT, R2, 0x38, !P1 ;  /* 0x000000380200780c */ /* 0x000fe40004f24270 */
[----:B------:R-:W-:Y:S02]  /*ac80*/  FSEL R183, R130, -INF , !P3 ;  /* 0xff80000082b77808 */ /* 0x000fe40005800000 */
[----:B------:R-:W-:Y:S02]  /*ac90*/  ISETP.LT.OR P1, PT, R0, 0x39, P1 ;  /* 0x000000390000780c */ /* 0x000fe40000f21670 */
[----:B------:R-:W-:Y:S02]  /*aca0*/  ISETP.GT.AND P5, PT, R2, 0x58, !P5 ;  /* 0x000000580200780c */ /* 0x000fe40006fa4270 */
[----:B------:R-:W-:-:S02]  /*acb0*/  FSEL R175, R118, -INF , !P1 ;  /* 0xff80000076af7808 */ /* 0x000fc40004800000 */
[----:B------:R-:W-:Y:S02]  /*acc0*/  ISETP.NE.AND P1, PT, R116, RZ, PT ;  /* 0x000000ff7400720c */ /* 0x000fe40003f25270 */
[----:B------:R-:W-:Y:S02]  /*acd0*/  ISETP.LT.OR P4, PT, R0, 0x52, P4 ;  /* 0x000000520000780c */ /* 0x000fe40002781670 */
[----:B------:R-:W-:Y:S02]  /*ace0*/  ISETP.GT.AND P1, PT, R2, 0x39, !P1 ;  /* 0x000000390200780c */ /* 0x000fe40004f24270 */
[C---:B------:R-:W-:Y:S02]  /*acf0*/  ISETP.LT.OR P5, PT, R0.reuse, 0x59, P5 ;  /* 0x000000590000780c */ /* 0x040fe40002fa1670 */
        /* <DEDUP_REMOVED lines=15> */
[----:B------:R-:W-:Y:S02]  /*adf0*/  ISETP.LT.OR P1, PT, R0, 0x4a, P1 ;  /* 0x0000004a0000780c */ /* 0x000fe40000f21670 */
[----:B--2---:R-:W-:Y:S02]  /*ae00*/  FMNMX.FTZ R92, R12, R3, !PT ;  /* 0x000000030c5c7209 */ /* 0x004fe40007810000 */
[----:B------:R-:W-:-:S02]  /*ae10*/  FSEL R127, R127, -INF , !P1 ;  /* 0xff8000007f7f7808 */ /* 0x000fc40004800000 */
[----:B------:R-:W-:Y:S01]  /*ae20*/  ISETP.GT.AND P1, PT, R2, RZ, !P6 ;  /* 0x000000ff0200720c */ /* 0x000fe20007724270 */
[----:B------:R-:W2:Y:S01]  /*ae30*/  SHFL.BFLY PT, R3, R92, 0x1, 0x1f ;  /* 0x0c201f005c037f89 */ /* 0x000ea200000e0000 */
[----:B------:R-:W-:Y:S02]  /*ae40*/  ISETP.NE.AND P6, PT, R128, RZ, PT ;  /* 0x000000ff8000720c */ /* 0x000fe40003fc5270 */
[----:B------:R-:W-:Y:S02]  /*ae50*/  ISETP.LT.OR P1, PT, R0, 0x1, P1 ;  /* 0x000000010000780c */ /* 0x000fe40000f21670 */
[----:B------:R-:W-:Y:S02]  /*ae60*/  ISETP.GT.AND P2, PT, R2, 0x59, !P6 ;  /* 0x000000590200780c */ /* 0x000fe40007744270 */
[----:B------:R-:W-:Y:S02]  /*ae70*/  FSEL R90, R90, -INF , !P1 ;  /* 0xff8000005a5a7808 */ /* 0x000fe40004800000 */
[----:B------:R-:W-:-:S02]  /*ae80*/  ISETP.LT.OR P2, PT, R0, 0x5a, P2 ;  /* 0x0000005a0000780c */ /* 0x000fc40001741670 */
[----:B------:R-:W-:Y:S02]  /*ae90*/  FMNMX.FTZ R12, R90, R15, !PT ;  /* 0x0000000f5a0c7209 */ /* 0x000fe40007810000 */
[----:B------:R-:W-:Y:S02]  /*aea0*/  LOP3.LUT P6, RZ, R176, 0x7f, RZ, 0xc0, !PT ;  /* 0x0000007fb0ff7812 */ /* 0x000fe400078cc0ff */
[----:B------:R-:W-:-:S04]  /*aeb0*/  FMNMX.FTZ R12, R159, R12, !PT ;  /* 0x0000000c9f0c7209 */ /* 0x000fc80007810000 */
[----:B------:R-:W-:-:S04]  /*aec0*/  FMNMX.FTZ R12, R149, R12, !PT ;  /* 0x0000000c950c7209 */ /* 0x000fc80007810000 */
[----:B------:R-:W-:Y:S02]  /*aed0*/  FMNMX.FTZ R12, R157, R12, !PT ;  /* 0x0000000c9d0c7209 */ /* 0x000fe40007810000 */
[----:B--2---:R-:W-:Y:S02]  /*aee0*/  FMNMX.FTZ R3, R92, R3, !PT ;  /* 0x000000035c037209 */ /* 0x004fe40007810000 */
[----:B------:R-:W-:Y:S02]  /*aef0*/  FMNMX.FTZ R12, R151, R12, !PT ;  /* 0x0000000c970c7209 */ /* 0x000fe40007810000 */
[C---:B------:R-:W-:Y:S01]  /*af00*/  FSETP.NEU.FTZ.AND P1, PT, R3.reuse, -INF , PT ;  /* 0xff8000000300780b */ /* 0x040fe20003f3d000 */
[----:B-1----:R-:W-:Y:S01]  /*af10*/  FMUL.FTZ R94, R3, R14 ;  /* 0x0000000e035e7220 */ /* 0x002fe20000410000 */
[----:B------:R-:W-:Y:S02]  /*af20*/  FMNMX.FTZ R12, R155, R12, !PT ;  /* 0x0000000c9b0c7209 */ /* 0x000fe40007810000 */
[----:B------:R-:W-:-:S02]  /*af30*/  FSEL R0, R3, RZ, P1 ;  /* 0x000000ff03007208 */ /* 0x000fc40000800000 */
[----:B------:R-:W-:Y:S02]  /*af40*/  FMNMX.FTZ R12, R95, R12, !PT ;  /* 0x0000000c5f0c7209 */ /* 0x000fe40007810000 */
        /* <DEDUP_REMOVED lines=8> */
[-CC-:B------:R-:W-:Y:S01]  /*afd0*/  FFMA.FTZ R144, R97, R14.reuse, -R94.reuse ;  /* 0x0000000e61907223 */ /* 0x180fe2000001085e */
[----:B------:R-:W-:Y:S01]  /*afe0*/  FSEL R143, R134, -INF , !P5 ;  /* 0xff800000868f7808 */ /* 0x000fe20006800000 */
[--C-:B------:R-:W-:Y:S01]  /*aff0*/  FFMA.FTZ R97, R113, R14, -R94.reuse ;  /* 0x0000000e71617223 */ /* 0x100fe2000001085e */
[----:B------:R-:W-:Y:S01]  /*b000*/  FMNMX.FTZ R12, R103, R12, !PT ;  /* 0x0000000c670c7209 */ /* 0x000fe20007810000 */
[----:B------:R-:W-:Y:S01]  /*b010*/  FADD.FTZ R113, -R0, R173 ;  /* 0x000000ad00717221 */ /* 0x000fe20000010100 */
[----:B------:R-:W-:Y:S01]  /*b020*/  FSEL R139, R135, -INF , !P2 ;  /* 0xff800000878b7808 */ /* 0x000fe20005000000 */
[--C-:B------:R-:W-:Y:S01]  /*b030*/  FFMA.FTZ R135, R137, R14, -R94.reuse ;  /* 0x0000000e89877223 */ /* 0x100fe2000001085e */
[----:B------:R-:W-:Y:S01]  /*b040*/  FMNMX.FTZ R12, R111, R12, !PT ;  /* 0x0000000c6f0c7209 */ /* 0x000fe20007810000 */
[-CC-:B------:R-:W-:Y:S01]  /*b050*/  FFMA.FTZ R193, R88, R14.reuse, -R94.reuse ;  /* 0x0000000e58c17223 */ /* 0x180fe2000001085e */
[----:B------:R-:W-:Y:S01]  /*b060*/  FMUL.FTZ R0, R113, R14 ;  /* 0x0000000e71007220 */ /* 0x000fe20000410000 */
        /* <DEDUP_REMOVED lines=20> */
[--C-:B------:R-:W-:Y:S01]  /*b1b0*/  FFMA.FTZ R138, R101, R14, -R94.reuse ;  /* 0x0000000e658a7223 */ /* 0x100fe2000001085e */
[----:B------:R-:W-:Y:S01]  /*b1c0*/  FMNMX.FTZ R12, R123, R12, !PT ;  /* 0x0000000c7b0c7209 */ /* 0x000fe20007810000 */
[-CC-:B------:R-:W-:Y:S01]  /*b1d0*/  FFMA.FTZ R93, R121, R14.reuse, -R94.reuse ;  /* 0x0000000e795d7223 */ /* 0x180fe2000001085e */
[--C-:B------:R-:W-:Y:S01]  /*b1e0*/  FFMA.FTZ R89, R125, R14, -R94.reuse ;  /* 0x0000000e7d597223 */ /* 0x100fe2000001085e */
[----:B------:R-:W2:Y:S01]  /*b1f0*/  MUFU.EX2 R156, R156 ;  /* 0x0000009c009c7308 */ /* 0x000ea20000000800 */
[----:B------:R-:W-:Y:S01]  /*b200*/  FMNMX.FTZ R12, R181, R12, !PT ;  /* 0x0000000cb50c7209 */ /* 0x000fe20007810000 */
[-CC-:B------:R-:W-:Y:S01]  /*b210*/  FFMA.FTZ R105, R129, R14.reuse, -R94.reuse ;  /* 0x0000000e81697223 */ /* 0x180fe2000001085e */
[----:B------:R-:W-:Y:S01]  /*b220*/  FFMA.FTZ R101, R133, R14, -R94 ;  /* 0x0000000e85657223 */ /* 0x000fe2000001085e */
[----:B------:R-:W-:Y:S01]  /*b230*/  IMAD.MOV.U32 R173, RZ, RZ, R3 ;  /* 0x000000ffffad7224 */ /* 0x000fe200078e0003 */
[----:B------:R-:W-:-:S03]  /*b240*/  FMNMX.FTZ R12, R127, R12, !PT ;  /* 0x0000000c7f0c7209 */ /* 0x000fc60007810000 */
[----:B------:R-:W3:Y:S01]  /*b250*/  MUFU.EX2 R158, R158 ;  /* 0x0000009e009e7308 */ /* 0x000ee20000000800 */
[----:B------:R-:W-:Y:S01]  /*b260*/  FMNMX.FTZ R12, R183, R12, !PT ;  /* 0x0000000cb70c7209 */ /* 0x000fe20007810000 */
[----:B-1----:R-:W-:-:S03]  /*b270*/  FFMA.FTZ R11, R0, R11, R193 ;  /* 0x0000000b000b7223 */ /* 0x002fc600000100c1 */
[----:B------:R-:W-:-:S03]  /*b280*/  FMNMX.FTZ R12, R141, R12, !PT ;  /* 0x0000000c8d0c7209 */ /* 0x000fc60007810000 */
[----:B------:R-:W1:Y:S01]  /*b290*/  MUFU.EX2 R187, R187 ;  /* 0x000000bb00bb7308 */ /* 0x000e620000000800 */
[----:B------:R-:W-:Y:S01]  /*b2a0*/  FMNMX.FTZ R12, R143, R12, !PT ;  /* 0x0000000c8f0c7209 */ /* 0x000fe20007810000 */
[C---:B--2---:R-:W-:Y:S01]  /*b2b0*/  FADD.FTZ R11, R156.reuse, R11 ;  /* 0x0000000b9c0b7221 */ /* 0x044fe20000010000 */
[----:B------:R-:W-:Y:S02]  /*b2c0*/  F2FP.F16.F32.PACK_AB R156, R156, R193 ;  /* 0x000000c19c9c723e */ /* 0x000fe400000000ff */
[----:B------:R-:W-:-:S03]  /*b2d0*/  FMNMX.FTZ R12, R139, R12, !PT ;  /* 0x0000000c8b0c7209 */ /* 0x000fc60007810000 */
[----:B------:R-:W2:Y:S01]  /*b2e0*/  MUFU.EX2 R152, R152 ;  /* 0x0000009800987308 */ /* 0x000ea20000000800 */
[----:B---3--:R-:W-:Y:S01]  /*b2f0*/  FADD.FTZ R102, R158, R11 ;  /* 0x0000000b9e667221 */ /* 0x008fe20000010000 */
[----:B------:R-:W3:Y:S06]  /*b300*/  SHFL.BFLY PT, R137, R12, 0x2, 0x1f ;  /* 0x0c401f000c897f89 */ /* 0x000eec00000e0000 */
[----:B------:R-:W4:Y:S01]  /*b310*/  MUFU.EX2 R177, R177 ;  /* 0x000000b100b17308 */ /* 0x000f220000000800 */
[C---:B-1----:R-:W-:Y:S01]  /*b320*/  FADD.FTZ R11, R187.reuse, R102 ;  /* 0x00000066bb0b7221 */ /* 0x042fe20000010000 */
[----:B------:R-:W-:-:S06]  /*b330*/  F2FP.F16.F32.PACK_AB R158, R187, R158 ;  /* 0x0000009ebb9e723e */ /* 0x000fcc00000000ff */
[----:B------:R-:W1:Y:S01]  /*b340*/  MUFU.EX2 R154, R154 ;  /* 0x0000009a009a7308 */ /* 0x000e620000000800 */
[----:B--2---:R-:W-:-:S07]  /*b350*/  FADD.FTZ R102, R152, R11 ;  /* 0x0000000b98667221 */ /* 0x004fce0000010000 */
[----:B------:R-:W-:Y:S01]  /*b360*/  MUFU.EX2 R145, R145 ;  /* 0x0000009100917308 */ /* 0x000fe20000000800 */
[----:B----4-:R-:W-:Y:S02]  /*b370*/  F2FP.F16.F32.PACK_AB R152, R177, R152 ;  /* 0x00000098b198723e */ /* 0x010fe400000000ff */
[----:B---3--:R-:W-:-:S05]  /*b380*/  FMNMX.FTZ R137, R12, R137, !PT ;  /* 0x000000890c897209 */ /* 0x008fca0007810000 */
[----:B------:R-:W2:Y:S01]  /*b390*/  SHFL.BFLY PT, R12, R137, 0x1, 0x1f ;  /* 0x0c201f00890c7f89 */ /* 0x000ea200000e0000 */
[----:B------:R-:W-:Y:S08]  /*b3a0*/  MUFU.EX2 R148, R148 ;  /* 0x0000009400947308 */ /* 0x000ff00000000800 */
[----:B------:R-:W-:Y:S08]  /*b3b0*/  MUFU.EX2 R150, R150 ;  /* 0x0000009600967308 */ /* 0x000ff00000000800 */
[----:B------:R-:W-:Y:S01]  /*b3c0*/  MUFU.EX2 R135, R135 ;  /* 0x0000008700877308 */ /* 0x000fe20000000800 */
[----:B--2---:R-:W-:-:S07]  /*b3d0*/  FMNMX.FTZ R12, R137, R12, !PT ;  /* 0x0000000c890c7209 */ /* 0x004fce0007810000 */
[----:B------:R-:W-:Y:S01]  /*b3e0*/  MUFU.EX2 R144, R144 ;  /* 0x0000009000907308 */ /* 0x000fe20000000800 */
[C---:B------:R-:W-:Y:S01]  /*b3f0*/  FSETP.NEU.FTZ.AND P1, PT, R12.reuse, -INF , PT ;  /* 0xff8000000c00780b */ /* 0x040fe20003f3d000 */
[----:B------:R-:W-:-:S06]  /*b400*/  FMUL.FTZ R2, R12, R14 ;  /* 0x0000000e0c027220 */ /* 0x000fcc0000410000 */
[----:B------:R-:W-:Y:S01]  /*b410*/  MUFU.EX2 R97, R97 ;  /* 0x0000006100617308 */ /* 0x000fe20000000800 */
[----:B------:R-:W-:Y:S02]  /*b420*/  FSEL R100, R2, RZ, P1 ;  /* 0x000000ff02647208 */ /* 0x000fe40000800000 */
[----:B------:R-:W-:Y:S02]  /*b430*/  FSEL R2, R12, RZ, P1 ;  /* 0x000000ff0c027208 */ /* 0x000fe40000800000 */
[----:B------:R-:W-:Y:S01]  /*b440*/  ISETP.GT.AND P1, PT, R20, R19, PT ;  /* 0x000000131400720c */ /* 0x000fe20003f24270 */
[-CC-:B------:R-:W-:Y:S01]  /*b450*/  FFMA.FTZ R113, R90, R14.reuse, -R100.reuse ;  /* 0x0000000e5a717223 */ /* 0x180fe20000010864 */
[-CC-:B------:R-:W-:Y:S01]  /*b460*/  FFMA.FTZ R88, R159, R14.reuse, -R100.reuse ;  /* 0x0000000e9f587223 */ /* 0x180fe20000010864 */
[----:B------:R-:W-:Y:S01]  /*b470*/  FADD.FTZ R15, -R2, R15 ;  /* 0x0000000f020f7221 */ /* 0x000fe20000010100 */
[-CC-:B------:R-:W-:Y:S01]  /*b480*/  FFMA.FTZ R159, R149, R14.reuse, -R100.reuse ;  /* 0x0000000e959f7223 */ /* 0x180fe20000010864 */
[-CC-:B------:R-:W-:Y:S01]  /*b490*/  FFMA.FTZ R90, R157, R14.reuse, -R100.reuse ;  /* 0x0000000e9d5a7223 */ /* 0x180fe20000010864 */
[-CC-:B------:R-:W-:Y:S01]  /*b4a0*/  FFMA.FTZ R92, R151, R14.reuse, -R100.reuse ;  /* 0x0000000e975c7223 */ /* 0x180fe20000010864 */
[-C--:B------:R-:W-:Y:S01]  /*b4b0*/  FMUL.FTZ R15, R15, R14.reuse ;  /* 0x0000000e0f0f7220 */ /* 0x080fe20000410000 */
        /* <DEDUP_REMOVED lines=8> */
[----:B------:R2:W3:Y:S01]  /*b540*/  MUFU.EX2 R2, R15 ;  /* 0x0000000f00027308 */ /* 0x0004e20000000800 */
[-CC-:B------:R-:W-:Y:S01]  /*b550*/  FFMA.FTZ R91, R91, R14.reuse, -R100.reuse ;  /* 0x0000000e5b5b7223 */ /* 0x180fe20000010864 */
[-CC-:B------:R-:W-:Y:S01]  /*b560*/  FFMA.FTZ R115, R115, R14.reuse, -R100.reuse ;  /* 0x0000000e73737223 */ /* 0x180fe20000010864 */
[-CC-:B------:R-:W-:Y:S01]  /*b570*/  FFMA.FTZ R175, R175, R14.reuse, -R100.reuse ;  /* 0x0000000eafaf7223 */ /* 0x180fe20000010864 */
[-CC-:B------:R-:W-:Y:S01]  /*b580*/  FFMA.FTZ R119, R119, R14.reuse, -R100.reuse ;  /* 0x0000000e77777223 */ /* 0x180fe20000010864 */
[-CC-:B------:R-:W-:Y:S01]  /*b590*/  FFMA.FTZ R179, R179, R14.reuse, -R100.reuse ;  /* 0x0000000eb3b37223 */ /* 0x180fe20000010864 */
[-CC-:B------:R-:W-:Y:S01]  /*b5a0*/  FFMA.FTZ R123, R123, R14.reuse, -R100.reuse ;  /* 0x0000000e7b7b7223 */ /* 0x180fe20000010864 */
[-C--:B------:R-:W-:Y:S01]  /*b5b0*/  FFMA.FTZ R181, R181, R14.reuse, -R100 ;  /* 0x0000000eb5b57223 */ /* 0x080fe20000010864 */
[----:B------:R-:W4:Y:S01]  /*b5c0*/  MUFU.EX2 R88, R88 ;  /* 0x0000005800587308 */ /* 0x000f220000000800 */
[----:B--2---:R-:W-:Y:S01]  /*b5d0*/  FADD.FTZ R15, R177, R102 ;  /* 0x00000066b10f7221 */ /* 0x004fe20000010000 */
[-CC-:B------:R-:W-:Y:S01]  /*b5e0*/  FFMA.FTZ R127, R127, R14.reuse, -R100.reuse ;  /* 0x0000000e7f7f7223 */ /* 0x180fe20000010864 */
[-CC-:B------:R-:W-:Y:S01]  /*b5f0*/  FFMA.FTZ R183, R183, R14.reuse, -R100.reuse ;  /* 0x0000000eb7b77223 */ /* 0x180fe20000010864 */
[-CC-:B------:R-:W-:Y:S01]  /*b600*/  FFMA.FTZ R141, R141, R14.reuse, -R100.reuse ;  /* 0x0000000e8d8d7223 */ /* 0x180fe20000010864 */
[----:B-1----:R-:W-:Y:S01]  /*b610*/  FADD.FTZ R102, R154, R15 ;  /* 0x0000000f9a667221 */ /* 0x002fe20000010000 */
[-CC-:B------:R-:W-:Y:S01]  /*b620*/  FFMA.FTZ R143, R143, R14.reuse, -R100.reuse ;  /* 0x0000000e8f8f7223 */ /* 0x180fe20000010864 */
[----:B------:R-:W-:Y:S01]  /*b630*/  FFMA.FTZ R100, R139, R14, -R100 ;  /* 0x0000000e8b647223 */ /* 0x000fe20000010864 */
[----:B------:R-:W1:Y:S01]  /*b640*/  MUFU.EX2 R159, R159 ;  /* 0x0000009f009f7308 */ /* 0x000e620000000800 */
[----:B---3--:R-:W-:Y:S01]  /*b650*/  FFMA.FTZ R11, R2, R10, R113 ;  /* 0x0000000a020b7223 */ /* 0x008fe20000010071 */
[C---:B------:R-:W-:Y:S01]  /*b660*/  FADD.FTZ R15, R145.reuse, R102 ;  /* 0x00000066910f7221 */ /* 0x040fe20000010000 */
[----:B------:R-:W-:Y:S01]  /*b670*/  F2FP.F16.F32.PACK_AB R154, R145, R154 ;  /* 0x0000009a919a723e */ /* 0x000fe200000000ff */
[----:B------:R-:W-:-:S02]  /*b680*/  VIADD R20, R20, 0xffffffff ;  /* 0xffffffff14147836 */ /* 0x000fc40000000000 */
[----:B------:R-:W-:Y:S01]  /*b690*/  FADD.FTZ R102, R148, R15 ;  /* 0x0000000f94667221 */ /* 0x000fe20000010000 */
[----:B------:R-:W-:Y:S01]  /*b6a0*/  IMAD.U32 R15, RZ, RZ, UR10 ;  /* 0x0000000aff0f7e24 */ /* 0x000fe2000f8e00ff */
[----:B------:R-:W2:Y:S01]  /*b6b0*/  MUFU.EX2 R90, R90 ;  /* 0x0000005a005a7308 */ /* 0x000ea20000000800 */
[C---:B----4-:R-:W-:Y:S01]  /*b6c0*/  FADD.FTZ R10, R88.reuse, R11 ;  /* 0x0000000b580a7221 */ /* 0x050fe20000010000 */
[----:B------:R-:W-:Y:S01]  /*b6d0*/  F2FP.F16.F32.PACK_AB R148, R131, R148 ;  /* 0x000000948394723e */ /* 0x000fe200000000ff */
[----:B------:R-:W-:Y:S01]  /*b6e0*/  @!P6 VIADD R15, R15, 0x2a860 ;  /* 0x0002a8600f0fe836 */ /* 0x000fe20000000000 */
[----:B------:R-:W-:-:S04]  /*b6f0*/  F2FP.F16.F32.PACK_AB R157, R88, R113 ;  /* 0x00000071589d723e */ /* 0x000fc800000000ff */
[----:B------:R-:W3:Y:S01]  /*b700*/  MUFU.EX2 R92, R92 ;  /* 0x0000005c005c7308 */ /* 0x000ee20000000800 */
[----:B-1----:R-:W-:-:S07]  /*b710*/  FADD.FTZ R11, R159, R10 ;  /* 0x0000000a9f0b7221 */ /* 0x002fce0000010000 */
[----:B------:R-:W1:Y:S01]  /*b720*/  MUFU.EX2 R117, R117 ;  /* 0x0000007500757308 */ /* 0x000e620000000800 */
[C---:B--2---:R-:W-:Y:S01]  /*b730*/  FADD.FTZ R11, R90.reuse, R11 ;  /* 0x0000000b5a0b7221 */ /* 0x044fe20000010000 */
[----:B------:R-:W-:-:S06]  /*b740*/  F2FP.F16.F32.PACK_AB R159, R90, R159 ;  /* 0x0000009f5a9f723e */ /* 0x000fcc00000000ff */
[----:B------:R-:W2:Y:S01]  /*b750*/  MUFU.EX2 R155, R155 ;  /* 0x0000009b009b7308 */ /* 0x000ea20000000800 */
[----:B---3--:R-:W-:Y:S01]  /*b760*/  FADD.FTZ R10, R92, R11 ;  /* 0x0000000b5c0a7221 */ /* 0x008fe20000010000 */
[----:B------:R-:W-:-:S04]  /*b770*/  FADD.FTZ R11, R131, R102 ;  /* 0x00000066830b7221 */ /* 0x000fc80000010000 */
[----:B------:R-:W-:Y:S01]  /*b780*/  FADD.FTZ R102, R150, R11 ;  /* 0x0000000b96667221 */ /* 0x000fe20000010000 */
[----:B------:R-:W-:Y:S01]  /*b790*/  F2FP.F16.F32.PACK_AB R150, R135, R150 ;  /* 0x000000968796723e */ /* 0x000fe200000000ff */
        /* <DEDUP_REMOVED lines=10> */
[----:B------:R-:W-:Y:S01]  /*b840*/  MUFU.EX2 R146, R146 ;  /* 0x0000009200927308 */ /* 0x000fe20000000800 */
[C---:B--2---:R-:W-:Y:S01]  /*b850*/  FADD.FTZ R10, R96.reuse, R11 ;  /* 0x0000000b600a7221 */ /* 0x044fe20000010000 */
[----:B------:R-:W-:-:S06]  /*b860*/  F2FP.F16.F32.PACK_AB R149, R96, R149 ;  /* 0x000000956095723e */ /* 0x000fcc00000000ff */
[----:B------:R-:W1:Y:S01]  /*b870*/  MUFU.EX2 R98, R98 ;  /* 0x0000006200627308 */ /* 0x000e620000000800 */
[----:B---3--:R-:W-:-:S07]  /*b880*/  FADD.FTZ R11, R151, R10 ;  /* 0x0000000a970b7221 */ /* 0x008fce0000010000 */
[----:B------:R2:W3:Y:S08]  /*b890*/  MUFU.EX2 R104, R91 ;  /* 0x0000005b00687308 */ /* 0x0004f00000000800 */
[----:B------:R-:W4:Y:S01]  /*b8a0*/  MUFU.EX2 R109, R109 ;  /* 0x0000006d006d7308 */ /* 0x000f220000000800 */
[----:B--2---:R-:W-:Y:S01]  /*b8b0*/  @!P6 PRMT R91, RZ, 0x654, R15 ;  /* 0x00000654ff5be816 */ /* 0x004fe2000000000f */
[----:B------:R-:W-:Y:S01]  /*b8c0*/  FADD.FTZ R15, R135, R102 ;  /* 0x00000066870f7221 */ /* 0x000fe20000010000 */
[C---:B-1----:R-:W-:Y:S01]  /*b8d0*/  FADD.FTZ R11, R98.reuse, R11 ;  /* 0x0000000b620b7221 */ /* 0x042fe20000010000 */
[----:B------:R-:W-:Y:S01]  /*b8e0*/  F2FP.F16.F32.PACK_AB R151, R98, R151 ;  /* 0x000000976297723e */ /* 0x000fe200000000ff */
[----:B------:R1:W-:Y:S01]  /*b8f0*/  @!P6 SYNCS.ARRIVE.TRANS64.RED.A1T0 RZ, [R91+URZ], RZ ;  /* 0x000000ff5bffe9a7 */ /* 0x0003e2000810043f */
[----:B------:R-:W-:Y:S01]  /*b900*/  FADD.FTZ R102, R144, R15 ;  /* 0x0000000f90667221 */ /* 0x000fe20000010000 */
[C---:B------:R-:W-:Y:S01]  /*b910*/  F2FP.F16.F32.PACK_AB R144, R97.reuse, R144 ;  /* 0x000000906190723e */ /* 0x040fe200000000ff */
[----:B------:R-:W2:Y:S01]  /*b920*/  MUFU.EX2 R140, R140 ;  /* 0x0000008c008c7308 */ /* 0x000ea20000000800 */
[----:B---3--:R-:W-:Y:S01]  /*b930*/  FADD.FTZ R11, R104, R11 ;  /* 0x0000000b680b7221 */ /* 0x008fe20000010000 */
[----:B------:R-:W-:-:S04]  /*b940*/  FADD.FTZ R15, R97, R102 ;  /* 0x00000066610f7221 */ /* 0x000fc80000010000 */
[----:B------:R-:W-:Y:S02]  /*b950*/  FADD.FTZ R102, R146, R15 ;  /* 0x0000000f92667221 */ /* 0x000fe40000010000 */
[----:B------:R-:W3:Y:S01]  /*b960*/  MUFU.EX2 R115, R115 ;  /* 0x0000007300737308 */ /* 0x000ee20000000800 */
[C---:B----4-:R-:W-:Y:S01]  /*b970*/  F2FP.F16.F32.PACK_AB R146, R109.reuse, R146 ;  /* 0x000000926d92723e */ /* 0x050fe200000000ff */
[----:B------:R-:W-:-:S06]  /*b980*/  FADD.FTZ R15, R109, R102 ;  /* 0x000000666d0f7221 */ /* 0x000fcc0000010000 */
[----:B------:R-:W4:Y:S01]  /*b990*/  MUFU.EX2 R93, R93 ;  /* 0x0000005d005d7308 */ /* 0x000f220000000800 */
[----:B--2---:R-:W-:-:S07]  /*b9a0*/  FADD.FTZ R10, R140, R15 ;  /* 0x0000000f8c0a7221 */ /* 0x004fce0000010000 */
[----:B------:R-:W2:Y:S01]  /*b9b0*/  MUFU.EX2 R106, R175 ;  /* 0x000000af006a7308 */ /* 0x000ea20000000800 */
[C---:B---3--:R-:W-:Y:S01]  /*b9c0*/  FADD.FTZ R11, R115.reuse, R11 ;  /* 0x0000000b730b7221 */ /* 0x048fe20000010000 */
[----:B------:R-:W-:-:S06]  /*b9d0*/  F2FP.F16.F32.PACK_AB R145, R115, R104 ;  /* 0x000000687391723e */ /* 0x000fcc00000000ff */
[----:B------:R-:W3:Y:S01]  /*b9e0*/  MUFU.EX2 R142, R142 ;  /* 0x0000008e008e7308 */ /* 0x000ee20000000800 */
[C---:B----4-:R-:W-:Y:S01]  /*b9f0*/  FADD.FTZ R15, R93.reuse, R10 ;  /* 0x0000000a5d0f7221 */ /* 0x050fe20000010000 */
[----:B------:R-:W-:-:S06]  /*ba00*/  F2FP.F16.F32.PACK_AB R140, R93, R140 ;  /* 0x0000008c5d8c723e */ /* 0x000fcc00000000ff */
[----:B------:R-:W4:Y:S01]  /*ba10*/  MUFU.EX2 R119, R119 ;  /* 0x0000007700777308 */ /* 0x000f220000000800 */
[----:B--2---:R-:W-:-:S07]  /*ba20*/  FADD.FTZ R11, R106, R11 ;  /* 0x0000000b6a0b7221 */ /* 0x004fce0000010000 */
[----:B------:R-:W2:Y:S01]  /*ba30*/  MUFU.EX2 R89, R89 ;  /* 0x0000005900597308 */ /* 0x000ea20000000800 */
[----:B---3--:R-:W-:-:S07]  /*ba40*/  FADD.FTZ R10, R142, R15 ;  /* 0x0000000f8e0a7221 */ /* 0x008fce0000010000 */
[----:B------:R-:W3:Y:S01]  /*ba50*/  MUFU.EX2 R108, R179 ;  /* 0x000000b3006c7308 */ /* 0x000ee20000000800 */
[C---:B----4-:R-:W-:Y:S01]  /*ba60*/  FADD.FTZ R11, R119.reuse, R11 ;  /* 0x0000000b770b7221 */ /* 0x050fe20000010000 */
[----:B------:R-:W-:-:S06]  /*ba70*/  F2FP.F16.F32.PACK_AB R147, R119, R106 ;  /* 0x0000006a7793723e */ /* 0x000fcc00000000ff */
[----:B------:R-:W4:Y:S01]  /*ba80*/  MUFU.EX2 R136, R136 ;  /* 0x0000008800887308 */ /* 0x000f220000000800 */
[C---:B--2---:R-:W-:Y:S01]  /*ba90*/  FADD.FTZ R15, R89.reuse, R10 ;  /* 0x0000000a590f7221 */ /* 0x044fe20000010000 */
[----:B------:R-:W-:-:S06]  /*baa0*/  F2FP.F16.F32.PACK_AB R142, R89, R142 ;  /* 0x0000008e598e723e */ /* 0x000fcc00000000ff */
[----:B------:R-:W2:Y:S01]  /*bab0*/  MUFU.EX2 R123, R123 ;  /* 0x0000007b007b7308 */ /* 0x000ea20000000800 */
[----:B---3--:R-:W-:-:S07]  /*bac0*/  FADD.FTZ R11, R108, R11 ;  /* 0x0000000b6c0b7221 */ /* 0x008fce0000010000 */
[----:B------:R-:W3:Y:S01]  /*bad0*/  MUFU.EX2 R105, R105 ;  /* 0x0000006900697308 */ /* 0x000ee20000000800 */
[----:B----4-:R-:W-:-:S07]  /*bae0*/  FADD.FTZ R10, R136, R15 ;  /* 0x0000000f880a7221 */ /* 0x010fce0000010000 */
[----:B------:R-:W4:Y:S01]  /*baf0*/  MUFU.EX2 R110, R181 ;  /* 0x000000b5006e7308 */ /* 0x000f220000000800 */
[----:B--2---:R-:W-:-:S07]  /*bb00*/  FADD.FTZ R11, R123, R11 ;  /* 0x0000000b7b0b7221 */ /* 0x004fce0000010000 */
[----:B------:R-:W2:Y:S01]  /*bb10*/  MUFU.EX2 R127, R127 ;  /* 0x0000007f007f7308 */ /* 0x000ea20000000800 */
[C---:B---3--:R-:W-:Y:S01]  /*bb20*/  FADD.FTZ R15, R105.reuse, R10 ;  /* 0x0000000a690f7221 */ /* 0x048fe20000010000 */
[----:B------:R-:W-:-:S06]  /*bb30*/  F2FP.F16.F32.PACK_AB R136, R105, R136 ;  /* 0x000000886988723e */ /* 0x000fcc00000000ff */
[----:B------:R-:W3:Y:S01]  /*bb40*/  MUFU.EX2 R137, R183 ;  /* 0x000000b700897308 */ /* 0x000ee20000000800 */
[----:B----4-:R-:W-:-:S07]  /*bb50*/  FADD.FTZ R10, R110, R11 ;  /* 0x0000000b6e0a7221 */ /* 0x010fce0000010000 */
[----:B-1----:R1:W4:Y:S01]  /*bb60*/  MUFU.EX2 R91, R141 ;  /* 0x0000008d005b7308 */ /* 0x0023220000000800 */
[----:B--2---:R-:W-:-:S07]  /*bb70*/  FADD.FTZ R10, R127, R10 ;  /* 0x0000000a7f0a7221 */ /* 0x004fce0000010000 */
[----:B------:R-:W2:Y:S01]  /*bb80*/  MUFU.EX2 R138, R138 ;  /* 0x0000008a008a7308 */ /* 0x000ea20000000800 */
[----:B---3--:R-:W-:Y:S01]  /*bb90*/  FADD.FTZ R10, R137, R10 ;  /* 0x0000000a890a7221 */ /* 0x008fe20000010000 */
[----:B-1----:R-:W-:-:S06]  /*bba0*/  F2FP.F16.F32.PACK_AB R141, R123, R108 ;  /* 0x0000006c7b8d723e */ /* 0x002fcc00000000ff */
[----:B------:R1:W3:Y:S01]  /*bbb0*/  MUFU.EX2 R139, R143 ;  /* 0x0000008f008b7308 */ /* 0x0002e20000000800 */
[C---:B----4-:R-:W-:Y:S01]  /*bbc0*/  FADD.FTZ R10, R91.reuse, R10 ;  /* 0x0000000a5b0a7221 */ /* 0x050fe20000010000 */
[----:B------:R-:W-:-:S06]  /*bbd0*/  F2FP.F16.F32.PACK_AB R137, R91, R137 ;  /* 0x000000895b89723e */ /* 0x000fcc00000000ff */
[----:B------:R-:W4:Y:S01]  /*bbe0*/  MUFU.EX2 R101, R101 ;  /* 0x0000006500657308 */ /* 0x000f220000000800 */
[----:B--2---:R-:W-:Y:S01]  /*bbf0*/  FADD.FTZ R102, R138, R15 ;  /* 0x0000000f8a667221 */ /* 0x004fe20000010000 */
[----:B-1----:R-:W-:Y:S01]  /*bc00*/  F2FP.F16.F32.PACK_AB R143, R127, R110 ;  /* 0x0000006e7f8f723e */ /* 0x002fe200000000ff */
[----:B------:R-:W-:-:S05]  /*bc10*/  IMAD.MOV.U32 R15, RZ, RZ, R12 ;  /* 0x000000ffff0f7224 */ /* 0x000fca00078e000c */
[----:B------:R-:W1:Y:S01]  /*bc20*/  MUFU.EX2 R100, R100 ;  /* 0x0000006400647308 */ /* 0x000e620000000800 */
[----:B---3--:R-:W-:Y:S01]  /*bc30*/  FADD.FTZ R10, R139, R10 ;  /* 0x0000000a8b0a7221 */ /* 0x008fe20000010000 */
[C---:B----4-:R-:W-:Y:S01]  /*bc40*/  FADD.FTZ R11, R101.reuse, R102 ;  /* 0x00000066650b7221 */ /* 0x050fe20000010000 */
[----:B------:R-:W-:Y:S02]  /*bc50*/  F2FP.F16.F32.PACK_AB R138, R101, R138 ;  /* 0x0000008a658a723e */ /* 0x000fe400000000ff */
[C---:B-1----:R-:W-:Y:S01]  /*bc60*/  FADD.FTZ R10, R100.reuse, R10 ;  /* 0x0000000a640a7221 */ /* 0x042fe20000010000 */
[----:B------:R-:W-:Y:S01]  /*bc70*/  F2FP.F16.F32.PACK_AB R139, R100, R139 ;  /* 0x0000008b648b723e */ /* 0x000fe200000000ff */
[----:B------:R-:W-:Y:S06]  /*bc80*/  @P1 BRA `(.L_x_938) ;  /* 0xffffffd000c81947 */ /* 0x000fec000383ffff */
.L_x_921:
        /* <DEDUP_REMOVED lines=67> */
.L_x_939:
[----:B------:R-:W-:Y:S01]  /*c0c0*/  ULEA UR5, UR36, UR37, 0x3 ;  /* 0x0000002524057291 */ /* 0x000fe2000f8e183f */
[----:B------:R-:W-:-:S05]  /*c0d0*/  IMAD.U32 R0, RZ, RZ, UR46 ;  /* 0x0000002eff007e24 */ /* 0x000fca000f8e00ff */
[----:B------:R-:W-:-:S04]  /*c0e0*/  SHF.L.U32 R0, R0, 0x1f, RZ ;  /* 0x0000001f00007819 */ /* 0x000fc800000006ff */
[----:B------:R1:W2:Y:S01]  /*c0f0*/  SYNCS.PHASECHK.TRANS64.TRYWAIT P1, [UR5+0x2a850], R0 ;  /* 0x02a85000ff0075a7 */ /* 0x0002a20008020145 */
[----:B------:R-:W-:Y:S05]  /*c100*/  @!P0 BRA `(.L_x_940) ;  /* 0x0000000000048947 */ /* 0x000fea0003800000 */
[----:B------:R-:W-:Y:S01]  /*c110*/  BPT.TRAP 0x1 ;  /* 0x000000040000795c */ /* 0x000fe20000300000 */
.L_x_940:
[----:B--2---:R-:W-:Y:S05]  /*c120*/  @P1 BRA `(.L_x_941) ;  /* 0x0000000000081947 */ /* 0x004fea0003800000 */
[----:B------:R-:W2:Y:S02]  /*c130*/  SYNCS.PHASECHK.TRANS64.TRYWAIT P0, [UR5+0x2a850], R0 ;  /* 0x02a85000ff0075a7 */ /* 0x000ea40008000145 */
[----:B--2---:R-:W-:Y:S05]  /*c140*/  @!P0 BRA `(.L_x_942) ;  /* 0x0000005000788947 */ /* 0x004fea0003800000 */
.L_x_941:
[----:B------:R-:W-:Y:S01]  /*c150*/  UIADD3 UR37, UR37, 0x400, URZ ;  /* 0x0000040025257890 */ /* 0x000fe2000fffe03f */
[----:B------:R-:W-:Y:S01]  /*c160*/  WARPGROUP.ARRIVE ;  /* 0x00000000000079c5 */ /* 0x000fe20000000000 */
[----:B------:R-:W-:Y:S01]  /*c170*/  UMOV UR7, 0x40000040 ;  /* 0x4000004000077882 */ /* 0x000fe20000000000 */
[----:B-12---:R-:W1:Y:S01]  /*c180*/  SHFL.BFLY PT, R0, R11, 0x2, 0x1f ;  /* 0x0c401f000b007f89 */ /* 0x006e6200000e0000 */
[----:B------:R-:W-:Y:S01]  /*c190*/  USHF.R.U32.HI UR37, URZ, 0x4, UR37 ;  /* 0x000000043f257899 */ /* 0x000fe20008011625 */
[----:B------:R-:W-:Y:S02]  /*c1a0*/  IMAD.MOV.U32 R4, RZ, RZ, RZ ;  /* 0x000000ffff047224 */ /* 0x000fe400078e00ff */
[----:B------:R-:W2:Y:S01]  /*c1b0*/  SHFL.BFLY PT, R5, R10, 0x2, 0x1f ;  /* 0x0c401f000a057f89 */ /* 0x000ea200000e0000 */
[----:B------:R-:W-:Y:S01]  /*c1c0*/  ULOP3.LUT UR37, UR37, 0x3fff, URZ, 0xc0, !UPT ;  /* 0x00003fff25257892 */ /* 0x000fe2000f8ec03f */
[----:B------:R-:W-:Y:S01]  /*c1d0*/  VIADD R164, R164, 0x1 ;  /* 0x00000001a4a47836 */ /* 0x000fe20000000000 */
[----:B------:R-:W3:Y:S02]  /*c1e0*/  S2R R13, SR_TID.X ;  /* 0x00000000000d7919 */ /* 0x000ee40000002100 */
[----:B------:R-:W-:-:S04]  /*c1f0*/  ULOP3.LUT UR4, UR37, 0x3000000, URZ, 0xfc, !UPT ;  /* 0x0300000025047892 */ /* 0x000fc8000f8efc3f */
[----:B------:R-:W-:Y:S02]  /*c200*/  UIMAD UR4, UR36, 0x600, UR4 ;  /* 0x00000600240478a4 */ /* 0x000fe4000f8e0204 */
[----:B------:R-:W-:-:S04]  /*c210*/  UIADD3 UR36, UR36, 0x1, URZ ;  /* 0x0000000124247890 */ /* 0x000fc8000fffe03f */
[----:B------:R-:W-:Y:S01]  /*c220*/  UISETP.NE.AND UP0, UPT, UR36, 0x2, UPT ;  /* 0x000000022400788c */ /* 0x000fe2000bf05270 */
[----:B------:R-:W-:Y:S02]  /*c230*/  UMOV UR6, UR4 ;  /* 0x0000000400067c82 */ /* 0x000fe40008000000 */
[----:B------:R-:W-:Y:S01]  /*c240*/  HGMMA.64x128x16.F32 R24, R156, gdesc[UR4].tnspB, R24, gsb0 ;  /* 0x41e000049c187df0 */ /* 0x000fe20008000818 */
[----:B------:R-:W-:Y:S01]  /*c250*/  UIADD3 UR6, UR4, 0x80, URZ ;  /* 0x0000008004067890 */ /* 0x000fe2000fffe03f */
[----:B-1----:R-:W-:Y:S01]  /*c260*/  FADD.FTZ R0, R0, R11 ;  /* 0x0000000b00007221 */ /* 0x002fe20000010000 */
[----:B------:R-:W-:Y:S01]  /*c270*/  UMOV UR7, 0x40000040 ;  /* 0x4000004000077882 */ /* 0x000fe20000000000 */
[----:B------:R-:W-:Y:S02]  /*c280*/  IMAD.MOV.U32 R11, RZ, RZ, RZ ;  /* 0x000000ffff0b7224 */ /* 0x000fe400078e00ff */
[----:B--2---:R-:W-:Y:S01]  /*c290*/  FADD.FTZ R2, R5, R10 ;  /* 0x0000000a05027221 */ /* 0x004fe20000010000 */
[----:B------:R-:W-:Y:S01]  /*c2a0*/  IMAD.U32 R10, RZ, RZ, UR5 ;  /* 0x00000005ff0a7e24 */ /* 0x000fe2000f8e00ff */
[----:B------:R-:W1:Y:S01]  /*c2b0*/  SHFL.BFLY PT, R5, R0, 0x1, 0x1f ;  /* 0x0c201f0000057f89 */ /* 0x000e6200000e0000 */
[----:B------:R-:W-:-:S03]  /*c2c0*/  USEL UR36, UR36, URZ, UP0 ;  /* 0x0000003f24247287 */ /* 0x000fc60008000000 */
[----:B------:R-:W2:Y:S01]  /*c2d0*/  SHFL.BFLY PT, R7, R2, 0x1, 0x1f ;  /* 0x0c201f0002077f89 */ /* 0x000ea200000e0000 */
[----:B---3--:R-:W-:Y:S01]  /*c2e0*/  LOP3.LUT P2, RZ, R13, 0x7f, RZ, 0xc0, !PT ;  /* 0x0000007f0dff7812 */ /* 0x008fe2000784c0ff */
[----:B-1----:R-:W-:Y:S01]  /*c2f0*/  FADD.FTZ R8, R0, R5 ;  /* 0x0000000500087221 */ /* 0x002fe20000010000 */
[----:B------:R-:W-:Y:S02]  /*c300*/  IMAD.MOV.U32 R0, RZ, RZ, -0x800000 ;  /* 0xff800000ff007424 */ /* 0x000fe400078e00ff */
[----:B--2---:R-:W-:Y:S02]  /*c310*/  FADD.FTZ R9, R2, R7 ;  /* 0x0000000702097221 */ /* 0x004fe40000010000 */
[----:B------:R-:W-:Y:S01]  /*c320*/  FSETP.NE.FTZ.AND P0, PT, R8, RZ, PT ;  /* 0x000000ff0800720b */ /* 0x000fe20003f15000 */
[----:B------:R-:W-:Y:S02]  /*c330*/  IMAD.MOV.U32 R2, RZ, RZ, -0x800000 ;  /* 0xff800000ff027424 */ /* 0x000fe400078e00ff */
[----:B------:R-:W-:-:S10]  /*c340*/  FSETP.NE.FTZ.AND P1, PT, R9, RZ, PT ;  /* 0x000000ff0900720b */ /* 0x000fd40003f35000 */
[----:B------:R-:W1:Y:S01]  /*c350*/  @P0 MUFU.LG2 R5, R8 ;  /* 0x0000000800050308 */ /* 0x000e620000000c00 */
[C---:B------:R-:W-:Y:S02]  /*c360*/  @P0 FMUL.FTZ R6, R14.reuse, 0.69314718246459960938 ;  /* 0x3f3172180e060820 */ /* 0x040fe40000410000 */
[----:B------:R-:W-:-:S05]  /*c370*/  @P1 FMUL.FTZ R14, R14, 0.69314718246459960938 ;  /* 0x3f3172180e0e1820 */ /* 0x000fca0000410000 */
[----:B------:R-:W2:Y:S08]  /*c380*/  @P1 MUFU.LG2 R7, R9 ;  /* 0x0000000900071308 */ /* 0x000eb00000000c00 */
[----:B------:R3:W4:Y:S01]  /*c390*/  @P0 MUFU.RCP R4, R8 ;  /* 0x0000000800040308 */ /* 0x0007220000001000 */
[----:B-1----:R-:W-:-:S04]  /*c3a0*/  @P0 FMUL.FTZ R5, R5, 0.69314718246459960938 ;  /* 0x3f31721805050820 */ /* 0x002fc80000410000 */
[----:B------:R-:W-:Y:S01]  /*c3b0*/  @P0 FFMA.FTZ R2, R6, R3, R5 ;  /* 0x0000000306020223 */ /* 0x000fe20000010005 */
[----:B------:R-:W-:Y:S02]  /*c3c0*/  PLOP3.LUT P0, PT, PT, PT, PT, 0x8, 0x0 ;  /* 0x000000000000781c */ /* 0x000fe40003f0e170 */
[----:B------:R-:W1:Y:S01]  /*c3d0*/  @P1 MUFU.RCP R11, R9 ;  /* 0x00000009000b1308 */ /* 0x000e620000001000 */
[----:B---3--:R-:W-:Y:S02]  /*c3e0*/  @!P2 VIADD R8, R10, 0x2a860 ;  /* 0x0002a8600a08a836 */ /* 0x008fe40000000000 */
[----:B--2---:R-:W-:-:S03]  /*c3f0*/  @P1 FMUL.FTZ R7, R7, 0.69314718246459960938 ;  /* 0x3f31721807071820 */ /* 0x004fc60000410000 */
[----:B------:R-:W-:Y:S01]  /*c400*/  @!P2 PRMT R8, RZ, 0x654, R8 ;  /* 0x00000654ff08a816 */ /* 0x000fe20000000008 */
        /* <DEDUP_REMOVED lines=22> */
[----:B------:R-:W-:-:S04]  /*c570*/  USEL UR4, URZ, 0x1, UP0 ;  /* 0x000000013f047887 */ /* 0x000fc80008000000 */
[----:B------:R-:W-:Y:S01]  /*c580*/  ULOP3.LUT UR46, UR46, UR4, URZ, 0x3c, !UPT ;  /* 0x000000042e2e7292 */ /* 0x000fe2000f8e3c3f */
[----:B------:R-:W-:Y:S02]  /*c590*/  WARPGROUP.DEPBAR.LE gsb0, 0x0 ;  /* 0x00008000000079c5 */ /* 0x000fe40000010000 */
[----:B------:R-:W-:-:S06]  /*c5a0*/  WARPGROUP.ARRIVE ;  /* 0x00000000000079c5 */ /* 0x000fcc0000000000 */
[----:B------:R-:W-:Y:S03]  /*c5b0*/  HGMMA.64x128x16.F32 R24, R136, gdesc[UR4].tnspB, R24, gsb0 ;  /* 0x41e0000488187df0 */ /* 0x000fe60008000818 */
[----:B------:R-:W-:Y:S02]  /*c5c0*/  WARPGROUP.DEPBAR.LE gsb0, 0x0 ;  /* 0x00008000000079c5 */ /* 0x000fe40000010000 */
[-C--:B----4-:R-:W-:Y:S01]  /*c5d0*/  FMUL.FTZ R3, R28, R4.reuse ;  /* 0x000000041c037220 */ /* 0x090fe20000410000 */
        /* <DEDUP_REMOVED lines=33> */
[-C--:B--2---:R-:W-:Y:S01]  /*c7f0*/  FMUL.FTZ R8, R27, R11.reuse ;  /* 0x0000000b1b087220 */ /* 0x084fe20000410000 */
        /* <DEDUP_REMOVED lines=30> */
.L_x_872:
[----:B------:R-:W1:Y:S08]  /*c9e0*/  S2UR UR4, SR_CgaCtaId ;  /* 0x00000000000479c3 */ /* 0x000e700000008800 */
[----:B------:R-:W-:Y:S06]  /*c9f0*/  BAR.SYNC.DEFER_BLOCKING 0x5, 0x120 ;  /* 0x0144800000007b1d */ /* 0x000fec0000010000 */
[----:B------:R-:W-:-:S02]  /*ca00*/  UMOV UR37, 0x400 ;  /* 0x0000040000257882 */ /* 0x000fc40000000000 */
[----:B-1----:R-:W-:-:S09]  /*ca10*/  ULEA UR37, UR4, UR37, 0x18 ;  /* 0x0000002504257291 */ /* 0x002fd2000f8ec03f */
[----:B------:R-:W1:Y:S02]  /*ca20*/  LDS R4, [UR37+0x2a8d0] ;  /* 0x02a8d025ff047984 */ /* 0x000e640008000800 */
[----:B-1----:R-:W-:Y:S01]  /*ca30*/  R2UR UR4, R4 ;  /* 0x00000000040472ca */ /* 0x002fe200000e0000 */
[----:B------:R-:W-:Y:S06]  /*ca40*/  BAR.ARV 0x4, 0x120 ;  /* 0x0104800000007b1d */ /* 0x000fec0000002000 */
[----:B------:R-:W-:Y:S08]  /*ca50*/  @P0 BRA `(.L_x_943) ;  /* 0x0000000800500947 */ /* 0x000ff00003800000 */
[----:B------:R-:W-:Y:S01]  /*ca60*/  VIADD R31, R167, UR42 ;  /* 0x0000002aa71f7c36 */ /* 0x000fe20008000000 */
[C---:B------:R-:W-:Y:S01]  /*ca70*/  LOP3.LUT R5, R22.reuse, 0x380, RZ, 0xc0, !PT ;  /* 0x0000038016057812 */ /* 0x040fe200078ec0ff */
[----:B------:R-:W-:Y:S01]  /*ca80*/  BAR.SYNC.DEFER_BLOCKING 0x1, 0x100 ;  /* 0x0044000000007b1d */ /* 0x000fe20000010000 */
[C---:B------:R-:W-:Y:S01]  /*ca90*/  IADD3 R27, P2, R22.reuse, 0x20, RZ ;  /* 0x00000020161b7810 */ /* 0x040fe20007f5e0ff */
[----:B------:R-:W-:Y:S01]  /*caa0*/  VIADD R4, R31, 0x8 ;  /* 0x000000081f047836 */ /* 0x000fe20000000000 */
[C---:B------:R-:W-:Y:S01]  /*cab0*/  IADD3 R11, P6, R22.reuse, 0x40, RZ ;  /* 0x00000040160b7810 */ /* 0x040fe20007fde0ff */
[----:B------:R-:W-:Y:S01]  /*cac0*/  USHF.R.S32.HI UR5, URZ, 0x1f, UR43 ;  /* 0x0000001f3f057899 */ /* 0x000fe2000801142b */
[----:B------:R-:W-:Y:S01]  /*cad0*/  IADD3 R15, P4, R22, 0x4000, RZ ;  /* 0x00004000160f7810 */ /* 0x000fe20007f9e0ff */
[----:B------:R-:W-:Y:S01]  /*cae0*/  ULDC UR10, c[0x0][0xa88] ;  /* 0x0002a200000a7ab9 */ /* 0x000fe20000000800 */
[----:B------:R-:W-:Y:S01]  /*caf0*/  LOP3.LUT P0, RZ, R166, 0x3, RZ, 0xc0, !PT ;  /* 0x00000003a6ff7812 */ /* 0x000fe2000780c0ff */
[----:B------:R-:W1:Y:S01]  /*cb00*/  LDC.64 R72, c[0x0][0xb78] ;  /* 0x0002de00ff487b82 */ /* 0x000e620000000a00 */
[----:B------:R-:W-:Y:S01]  /*cb10*/  SHF.R.U64 R5, R5, 0x3, RZ ;  /* 0x0000000305057819 */ /* 0x000fe200000012ff */
[----:B------:R-:W-:Y:S01]  /*cb20*/  ULDC.64 UR8, c[0x0][0xb70] ;  /* 0x0002dc0000087ab9 */ /* 0x000fe20000000a00 */
[----:B------:R-:W-:Y:S01]  /*cb30*/  LOP3.LUT R26, R27, 0x380, RZ, 0xc0, !PT ;  /* 0x000003801b1a7812 */ /* 0x000fe200078ec0ff */
[----:B------:R-:W-:Y:S01]  /*cb40*/  UIMAD UR5, UR5, UR8, URZ ;  /* 0x00000008050572a4 */ /* 0x000fe2000f8e023f */
[----:B------:R-:W-:Y:S01]  /*cb50*/  LOP3.LUT R24, R11, 0x380, RZ, 0xc0, !PT ;  /* 0x000003800b187812 */ /* 0x000fe200078ec0ff */
[----:B------:R-:W-:Y:S01]  /*cb60*/  UIMAD.WIDE.U32 UR6, UR43, UR8, URZ ;  /* 0x000000082b0672a5 */ /* 0x000fe2000f8e003f */
[----:B------:R-:W-:Y:S01]  /*cb70*/  LOP3.LUT R14, R15, 0x380, RZ, 0xc0, !PT ;  /* 0x000003800f0e7812 */ /* 0x000fe200078ec0ff */
[----:B------:R-:W-:Y:S01]  /*cb80*/  UIMAD UR5, UR43, UR9, UR5 ;  /* 0x000000092b0572a4 */ /* 0x000fe2000f8e0205 */
[----:B------:R-:W-:Y:S01]  /*cb90*/  ISETP.GE.OR P1, PT, R4, UR10, P0 ;  /* 0x0000000a04007c0c */ /* 0x000fe20008726670 */
[----:B------:R-:W-:Y:S01]  /*cba0*/  USHF.R.S32.HI UR8, URZ, 0x1f, UR44 ;  /* 0x0000001f3f087899 */ /* 0x000fe2000801142c */
[----:B------:R-:W-:Y:S01]  /*cbb0*/  IADD3 R21, P5, R22, 0x60, RZ ;  /* 0x0000006016157810 */ /* 0x000fe20007fbe0ff */
[----:B------:R-:W-:Y:S01]  /*cbc0*/  UIADD3 UR5, UR7, UR5, URZ ;  /* 0x0000000507057290 */ /* 0x000fe2000fffe03f */
[----:B------:R-:W-:Y:S01]  /*cbd0*/  LOP3.LUT R4, R5, R22, RZ, 0x3c, !PT ;  /* 0x0000001605047212 */ /* 0x000fe200078e3cff */
[----:B------:R-:W-:Y:S01]  /*cbe0*/  IMAD.MOV.U32 R5, RZ, RZ, R23 ;  /* 0x000000ffff057224 */ /* 0x000fe200078e0017 */
[----:B------:R-:W-:-:S02]  /*cbf0*/  SHF.R.U64 R26, R26, 0x3, RZ ;  /* 0x000000031a1a7819 */ /* 0x000fc400000012ff */
[----:B------:R-:W-:Y:S02]  /*cc00*/  SHF.R.U64 R24, R24, 0x3, RZ ;  /* 0x0000000318187819 */ /* 0x000fe400000012ff */
[----:B------:R-:W-:Y:S02]  /*cc10*/  SHF.R.U64 R14, R14, 0x3, RZ ;  /* 0x000000030e0e7819 */ /* 0x000fe400000012ff */
[----:B------:R-:W-:Y:S02]  /*cc20*/  LOP3.LUT R20, R21, 0x380, RZ, 0xc0, !PT ;  /* 0x0000038015147812 */ /* 0x000fe400078ec0ff */
[----:B------:R-:W-:Y:S01]  /*cc30*/  LOP3.LUT R26, R26, R27, RZ, 0x3c, !PT ;  /* 0x0000001b1a1a7212 */ /* 0x000fe200078e3cff */
[----:B------:R-:W-:Y:S01]  /*cc40*/  IMAD.X R27, RZ, RZ, R23, P2 ;  /* 0x000000ffff1b7224 */ /* 0x000fe200010e0617 */
[----:B------:R-:W-:Y:S02]  /*cc50*/  LOP3.LUT R24, R24, R11, RZ, 0x3c, !PT ;  /* 0x0000000b18187212 */ /* 0x000fe400078e3cff */
[----:B------:R-:W-:-:S02]  /*cc60*/  LOP3.LUT R14, R14, R15, RZ, 0x3c, !PT ;  /* 0x0000000f0e0e7212 */ /* 0x000fc400078e3cff */
[----:B------:R-:W-:Y:S02]  /*cc70*/  MOV R11, R4 ;  /* 0x00000004000b7202 */ /* 0x000fe40000000f00 */
[----:B------:R-:W-:Y:S02]  /*cc80*/  IADD3 R15, P2, R22, 0x4040, RZ ;  /* 0x00004040160f7810 */ /* 0x000fe40007f5e0ff */
[----:B------:R-:W-:Y:S02]  /*cc90*/  SHF.R.U64 R20, R20, 0x3, RZ ;  /* 0x0000000314147819 */ /* 0x000fe400000012ff */
[----:B------:R-:W-:Y:S01]  /*cca0*/  F2FP.F16.F32.PACK_AB R4, R25, R10 ;  /* 0x0000000a1904723e */ /* 0x000fe200000000ff */
[----:B------:R-:W-:Y:S01]  /*ccb0*/  IMAD.X R25, RZ, RZ, R23, P6 ;  /* 0x000000ffff197224 */ /* 0x000fe200030e0617 */
[----:B------:R-:W-:Y:S02]  /*ccc0*/  IADD3 R17, P6, R22, 0x4060, RZ ;  /* 0x0000406016117810 */ /* 0x000fe40007fde0ff */
[----:B------:R-:W-:-:S02]  /*ccd0*/  LOP3.LUT R10, R15, 0x380, RZ, 0xc0, !PT ;  /* 0x000003800f0a7812 */ /* 0x000fc400078ec0ff */
[----:B------:R-:W-:Y:S01]  /*cce0*/  LOP3.LUT R20, R20, R21, RZ, 0x3c, !PT ;  /* 0x0000001514147212 */ /* 0x000fe200078e3cff */
[--C-:B------:R-:W-:Y:S01]  /*ccf0*/  IMAD.X R21, RZ, RZ, R23.reuse, P5 ;  /* 0x000000ffff157224 */ /* 0x100fe200028e0617 */
[----:B------:R-:W-:Y:S02]  /*cd00*/  IADD3 R13, P3, R22, 0x4020, RZ ;  /* 0x00004020160d7810 */ /* 0x000fe40007f7e0ff */
[----:B------:R-:W-:Y:S01]  /*cd10*/  F2FP.F16.F32.PACK_AB R5, R8, R9 ;  /* 0x000000090805723e */ /* 0x000fe200000000ff */
[----:B------:R-:W-:Y:S01]  /*cd20*/  IMAD.X R9, RZ, RZ, R23, P6 ;  /* 0x000000ffff097224 */ /* 0x000fe200030e0617 */
[----:B------:R-:W-:Y:S02]  /*cd30*/  F2FP.F16.F32.PACK_AB R6, R6, R3 ;  /* 0x000000030606723e */ /* 0x000fe400000000ff */
[----:B------:R-:W-:Y:S02]  /*cd40*/  F2FP.F16.F32.PACK_AB R7, R7, R30 ;  /* 0x0000001e0707723e */ /* 0x000fe400000000ff */
[----:B------:R-:W-:-:S02]  /*cd50*/  LOP3.LUT R8, R17, 0x380, RZ, 0xc0, !PT ;  /* 0x0000038011087812 */ /* 0x000fc400078ec0ff */
[----:B------:R-:W-:Y:S01]  /*cd60*/  SHF.R.U64 R10, R10, 0x3, RZ ;  /* 0x000000030a0a7819 */ /* 0x000fe200000012ff */
[----:B------:R2:W-:Y:S01]  /*cd70*/  STSM.16.M88.4 [R11], R4 ;  /* 0x000000040b007844 */ /* 0x0005e20000000200 */
[----:B------:R-:W-:Y:S02]  /*cd80*/  LOP3.LUT R12, R13, 0x380, RZ, 0xc0, !PT ;  /* 0x000003800d0c7812 */ /* 0x000fe400078ec0ff */
[----:B------:R-:W-:Y:S02]  /*cd90*/  MOV R27, R26 ;  /* 0x0000001a001b7202 */ /* 0x000fe40000000f00 */
[----:B------:R-:W-:Y:S02]  /*cda0*/  MOV R26, R24 ;  /* 0x00000018001a7202 */ /* 0x000fe40000000f00 */
[----:B------:R-:W-:Y:S02]  /*cdb0*/  SHF.R.U64 R8, R8, 0x3, RZ ;  /* 0x0000000308087819 */ /* 0x000fe400000012ff */
[----:B------:R-:W-:Y:S01]  /*cdc0*/  MOV R25, R20 ;  /* 0x0000001400197202 */ /* 0x000fe20000000f00 */
[----:B------:R-:W-:Y:S01]  /*cdd0*/  IMAD.U32 R21, RZ, RZ, UR7 ;  /* 0x00000007ff157e24 */ /* 0x000fe2000f8e00ff */
[----:B------:R-:W-:Y:S01]  /*cde0*/  LOP3.LUT R10, R10, R15, RZ, 0x3c, !PT ;  /* 0x0000000f0a0a7212 */ /* 0x000fe200078e3cff */
[----:B------:R-:W-:Y:S01]  /*cdf0*/  IMAD.U32 R20, RZ, RZ, UR6 ;  /* 0x00000006ff147e24 */ /* 0x000fe2000f8e00ff */
[----:B------:R-:W-:Y:S01]  /*ce00*/  SHF.R.U64 R12, R12, 0x3, RZ ;  /* 0x000000030c0c7819 */ /* 0x000fe200000012ff */
[----:B------:R-:W-:Y:S01]  /*ce10*/  IMAD.U32 R21, RZ, RZ, UR5 ;  /* 0x00000005ff157e24 */ /* 0x000fe2000f8e00ff */
[----:B------:R-:W-:Y:S01]  /*ce20*/  LOP3.LUT R8, R8, R17, RZ, 0x3c, !PT ;  /* 0x0000001108087212 */ /* 0x000fe200078e3cff */
[----:B--2---:R-:W-:Y:S01]  /*ce30*/  IMAD.X R11, RZ, RZ, R23, P2 ;  /* 0x000000ffff0b7224 */ /* 0x004fe200010e0617 */
[----:B------:R-:W-:Y:S01]  /*ce40*/  F2FP.F16.F32.PACK_AB R4, R33, R32 ;  /* 0x000000202104723e */ /* 0x000fe200000000ff */
[C---:B-1----:R-:W-:Y:S01]  /*ce50*/  IMAD.WIDE.U32 R20, R72.reuse, UR44, R20 ;  /* 0x0000002c48147c25 */ /* 0x042fe2000f8e0014 */
[----:B------:R-:W-:Y:S01]  /*ce60*/  F2FP.F16.F32.PACK_AB R5, R35, R34 ;  /* 0x000000222305723e */ /* 0x000fe200000000ff */
[----:B------:R-:W-:Y:S01]  /*ce70*/  ULDC.64 UR6, c[0x0][0xb40] ;  /* 0x0002d00000067ab9 */ /* 0x000fe20000000a00 */
[----:B------:R-:W-:Y:S01]  /*ce80*/  MOV R17, R10 ;  /* 0x0000000a00117202 */ /* 0x000fe20000000f00 */
[----:B------:R-:W-:Y:S01]  /*ce90*/  IMAD R10, R72, UR8, RZ ;  /* 0x00000008480a7c24 */ /* 0x000fe2000f8e02ff */
[----:B------:R-:W-:Y:S01]  /*cea0*/  F2FP.F16.F32.PACK_AB R6, R37, R36 ;  /* 0x000000242506723e */ /* 0x000fe200000000ff */
[--C-:B------:R-:W-:Y:S01]  /*ceb0*/  IMAD.X R15, RZ, RZ, R23.reuse, P4 ;  /* 0x000000ffff0f7224 */ /* 0x100fe200020e0617 */
[----:B------:R-:W-:Y:S01]  /*cec0*/  F2FP.F16.F32.PACK_AB R7, R39, R38 ;  /* 0x000000262707723e */ /* 0x000fe200000000ff */
[----:B------:R-:W-:Y:S01]  /*ced0*/  IMAD R30, R73, UR44, R10 ;  /* 0x0000002c491e7c24 */ /* 0x000fe2000f8e020a */
[----:B------:R-:W-:Y:S01]  /*cee0*/  LOP3.LUT R12, R12, R13, RZ, 0x3c, !PT ;  /* 0x0000000d0c0c7212 */ /* 0x000fe200078e3cff */
[----:B------:R-:W-:Y:S01]  /*cef0*/  IMAD.X R13, RZ, RZ, R23, P3 ;  /* 0x000000ffff0d7224 */ /* 0x000fe200018e0617 */
[----:B------:R-:W-:Y:S01]  /*cf00*/  MOV R3, R8 ;  /* 0x0000000800037202 */ /* 0x000fe20000000f00 */
[----:B------:R1:W-:Y:S01]  /*cf10*/  STSM.16.M88.4 [R27], R4 ;  /* 0x000000041b007844 */ /* 0x0003e20000000200 */
[----:B------:R-:W-:-:S02]  /*cf20*/  IADD3 R20, P2, R31, R20, RZ ;  /* 0x000000141f147210 */ /* 0x000fc40007f5e0ff */
[----:B------:R-:W-:Y:S02]  /*cf30*/  MOV R24, R14 ;  /* 0x0000000e00187202 */ /* 0x000fe40000000f00 */
[----:B------:R-:W-:Y:S02]  /*cf40*/  MOV R19, R12 ;  /* 0x0000000c00137202 */ /* 0x000fe40000000f00 */
[----:B------:R-:W-:Y:S02]  /*cf50*/  F2FP.F16.F32.PACK_AB R8, R41, R40 ;  /* 0x000000282908723e */ /* 0x000fe400000000ff */
[----:B------:R-:W-:Y:S02]  /*cf60*/  F2FP.F16.F32.PACK_AB R9, R43, R42 ;  /* 0x0000002a2b09723e */ /* 0x000fe400000000ff */
[----:B------:R-:W-:Y:S02]  /*cf70*/  F2FP.F16.F32.PACK_AB R10, R45, R44 ;  /* 0x0000002c2d0a723e */ /* 0x000fe400000000ff */
[----:B------:R-:W-:-:S02]  /*cf80*/  F2FP.F16.F32.PACK_AB R11, R47, R46 ;  /* 0x0000002e2f0b723e */ /* 0x000fc400000000ff */
[----:B------:R-:W-:Y:S02]  /*cf90*/  F2FP.F16.F32.PACK_AB R12, R49, R48 ;  /* 0x00000030310c723e */ /* 0x000fe400000000ff */
[----:B-1----:R-:W-:Y:S01]  /*cfa0*/  SHF.R.S32.HI R27, RZ, 0x1f, R31 ;  /* 0x0000001fff1b7819 */ /* 0x002fe2000001141f */
[----:B------:R-:W-:Y:S01]  /*cfb0*/  STSM.16.M88.4 [R26], R8 ;  /* 0x000000081a007844 */ /* 0x000fe20000000200 */
[----:B------:R-:W-:Y:S02]  /*cfc0*/  F2FP.F16.F32.PACK_AB R13, R51, R50 ;  /* 0x00000032330d723e */ /* 0x000fe400000000ff */
[----:B------:R-:W-:Y:S02]  /*cfd0*/  F2FP.F16.F32.PACK_AB R14, R53, R52 ;  /* 0x00000034350e723e */ /* 0x000fe400000000ff */
[----:B------:R-:W-:Y:S02]  /*cfe0*/  F2FP.F16.F32.PACK_AB R15, R55, R54 ;  /* 0x00000036370f723e */ /* 0x000fe400000000ff */
[----:B------:R-:W-:-:S02]  /*cff0*/  F2FP.F16.F32.PACK_AB R64, R65, R64 ;  /* 0x000000404140723e */ /* 0x000fc400000000ff */
[----:B------:R-:W-:Y:S01]  /*d000*/  F2FP.F16.F32.PACK_AB R4, R57, R56 ;  /* 0x000000383904723e */ /* 0x000fe200000000ff */
[----:B------:R-:W-:Y:S01]  /*d010*/  STSM.16.M88.4 [R25], R12 ;  /* 0x0000000c19007844 */ /* 0x000fe20000000200 */
[----:B------:R-:W-:Y:S02]  /*d020*/  F2FP.F16.F32.PACK_AB R5, R59, R58 ;  /* 0x0000003a3b05723e */ /* 0x000fe400000000ff */
[----:B------:R-:W-:Y:S02]  /*d030*/  F2FP.F16.F32.PACK_AB R6, R61, R60 ;  /* 0x0000003c3d06723e */ /* 0x000fe400000000ff */
[----:B------:R-:W-:Y:S02]  /*d040*/  F2FP.F16.F32.PACK_AB R7, R63, R62 ;  /* 0x0000003e3f07723e */ /* 0x000fe400000000ff */
[----:B------:R-:W-:Y:S02]  /*d050*/  F2FP.F16.F32.PACK_AB R65, R67, R66 ;  /* 0x000000424341723e */ /* 0x000fe400000000ff */
[----:B------:R-:W-:Y:S01]  /*d060*/  ISETP.GE.OR P0, PT, R31, UR10, P0 ;  /* 0x0000000a1f007c0c */ /* 0x000fe20008706670 */
[----:B------:R1:W-:Y:S01]  /*d070*/  STSM.16.M88.4 [R24], R4 ;  /* 0x0000000418007844 */ /* 0x0003e20000000200 */
[----:B------:R-:W-:-:S02]  /*d080*/  IADD3.X R27, R27, R21, R30, P2, !PT ;  /* 0x000000151b1b7210 */ /* 0x000fc400017fe41e */
[----:B------:R-:W-:Y:S01]  /*d090*/  F2FP.F16.F32.PACK_AB R66, R69, R68 ;  /* 0x000000444542723e */ /* 0x000fe200000000ff */
[----:B------:R-:W2:Y:S01]  /*d0a0*/  SHFL.IDX PT, R6, R169, RZ, 0x1f ;  /* 0x00001fffa9067589 */ /* 0x000ea200000e0000 */
[----:B------:R-:W-:Y:S02]  /*d0b0*/  F2FP.F16.F32.PACK_AB R67, R71, R70 ;  /* 0x000000464743723e */ /* 0x000fe400000000ff */
[----:B------:R-:W-:Y:S02]  /*d0c0*/  F2FP.F16.F32.PACK_AB R28, R28, R29 ;  /* 0x0000001d1c1c723e */ /* 0x000fe400000000ff */
[----:B------:R-:W-:Y:S01]  /*d0d0*/  F2FP.F16.F32.PACK_AB R80, R81, R80 ;  /* 0x000000505150723e */ /* 0x000fe200000000ff */
[----:B------:R3:W-:Y:S01]  /*d0e0*/  STSM.16.M88.4 [R19], R64 ;  /* 0x0000004013007844 */ /* 0x0007e20000000200 */
[----:B------:R-:W-:Y:S02]  /*d0f0*/  F2FP.F16.F32.PACK_AB R29, R75, R74 ;  /* 0x0000004a4b1d723e */ /* 0x000fe400000000ff */
[----:B------:R-:W-:-:S02]  /*d100*/  F2FP.F16.F32.PACK_AB R30, R77, R76 ;  /* 0x0000004c4d1e723e */ /* 0x000fc400000000ff */
[----:B------:R-:W-:Y:S02]  /*d110*/  F2FP.F16.F32.PACK_AB R31, R79, R78 ;  /* 0x0000004e4f1f723e */ /* 0x000fe400000000ff */
[----:B------:R-:W-:Y:S02]  /*d120*/  F2FP.F16.F32.PACK_AB R81, R83, R82 ;  /* 0x000000525351723e */ /* 0x000fe400000000ff */
[----:B------:R-:W-:Y:S01]  /*d130*/  F2FP.F16.F32.PACK_AB R82, R85, R84 ;  /* 0x000000545552723e */ /* 0x000fe200000000ff */
[----:B------:R3:W-:Y:S01]  /*d140*/  STSM.16.M88.4 [R17], R28 ;  /* 0x0000001c11007844 */ /* 0x0007e20000000200 */
[----:B------:R-:W-:Y:S02]  /*d150*/  F2FP.F16.F32.PACK_AB R83, R87, R86 ;  /* 0x000000565753723e */ /* 0x000fe400000000ff */
[----:B-1----:R-:W-:-:S03]  /*d160*/  LEA R4, P2, R20, UR6, 0x2 ;  /* 0x0000000614047c11 */ /* 0x002fc6000f8410ff */
[----:B------:R3:W-:Y:S01]  /*d170*/  STSM.16.M88.4 [R3], R80 ;  /* 0x0000005003007844 */ /* 0x0007e20000000200 */
[----:B------:R-:W-:Y:S01]  /*d180*/  LEA.HI.X R5, R20, UR7, R27, 0x2, P2 ;  /* 0x0000000714057c11 */ /* 0x000fe200090f141b */
[----:B------:R-:W-:Y:S01]  /*d190*/  @!PT LDS RZ, [RZ] ;  /* 0x00000000fffff984 */ /* 0x000fe20000000800 */
[----:B------:R-:W-:Y:S01]  /*d1a0*/  @!PT LDS RZ, [RZ] ;  /* 0x00000000fffff984 */ /* 0x000fe20000000800 */
[----:B------:R-:W-:Y:S01]  /*d1b0*/  @!PT LDS RZ, [RZ] ;  /* 0x00000000fffff984 */ /* 0x000fe20000000800 */
[----:B------:R1:W-:Y:S06]  /*d1c0*/  MEMBAR.ALL.CTA ;  /* 0x0000000000007992 */ /* 0x0003ec0000008000 */
[----:B-1----:R-:W1:Y:S02]  /*d1d0*/  FENCE.VIEW.ASYNC.S ;  /* 0x00000000000073c6 */ /* 0x002e640000000000 */
[----:B-1----:R-:W-:Y:S06]  /*d1e0*/  BAR.ARV 0x1, 0x120 ;  /* 0x0044800000007b1d */ /* 0x002fec0000002000 */
[----:B------:R3:W-:Y:S04]  /*d1f0*/  @!P1 STG.E desc[UR60][R4.64+0x20], R0 ;  /* 0x0000200004009986 */ /* 0x0007e8000c10193c */
[----:B------:R3:W-:Y:S01]  /*d200*/  @!P0 STG.E desc[UR60][R4.64], R2 ;  /* 0x0000000204008986 */ /* 0x0007e2000c10193c */
[----:B--2---:R-:W-:-:S13]  /*d210*/  ISETP.NE.AND P0, PT, R6, 0x7, PT ;  /* 0x000000070600780c */ /* 0x004fda0003f05270 */
[----:B---3--:R-:W-:Y:S05]  /*d220*/  @P0 BRA `(.L_x_944) ;  /* 0x0000000800740947 */ /* 0x008fea0003800000 */
[----:B------:R-:W-:Y:S01]  /*d230*/  BAR.SYNC.DEFER_BLOCKING 0x1, 0x120 ;  /* 0x0044800000007b1d */ /* 0x000fe20000010000 */
[----:B------:R-:W-:-:S05]  /*d240*/  ELECT P0, URZ, PT ;  /* 0x00000000003f782f */ /* 0x000fca0003800000 */
[----:B------:R-:W-:Y:S08]  /*d250*/  BSSY B0, `(.L_x_945) ;  /* 0x0000013000007945 */ /* 0x000ff00003800000 */
[----:B------:R-:W-:Y:S05]  /*d260*/  @!P0 BRA `(.L_x_946) ;  /* 0x0000000000448947 */ /* 0x000fea0003800000 */
[----:B------:R-:W-:Y:S01]  /*d270*/  ULDC.64 UR8, c[0x0][0x198] ;  /* 0x0000660000087ab9 */ /* 0x000fe20000000a00 */
[----:B------:R-:W-:Y:S02]  /*d280*/  UIADD3 UR5, UR37, 0x4000, URZ ;  /* 0x0000400025057890 */ /* 0x000fe4000fffe03f */
[----:B------:R-:W-:Y:S01]  /*d290*/  UIADD3 UR6, UP0, UR8, 0x9f0, URZ ;  /* 0x000009f008067890 */ /* 0x000fe2000ff1e03f */
[----:B------:R-:W-:Y:S01]  /*d2a0*/  UMOV UR41, URZ ;  /* 0x0000003f00297c82 */ /* 0x000fe20008000000 */
[----:B------:R-:W-:Y:S02]  /*d2b0*/  UMOV UR45, URZ ;  /* 0x0000003f002d7c82 */ /* 0x000fe40008000000 */
[----:B------:R-:W-:Y:S01]  /*d2c0*/  UIADD3.X UR7, URZ, UR9, URZ, UP0, !UPT ;  /* 0x000000093f077290 */ /* 0x000fe200087fe43f */
[----:B------:R-:W-:Y:S01]  /*d2d0*/  UMOV UR40, UR37 ;  /* 0x0000002500287c82 */ /* 0x000fe20008000000 */
[----:B------:R-:W-:-:S07]  /*d2e0*/  UMOV UR8, 0x40 ;  /* 0x0000004000087882 */ /* 0x000fce0000000000 */
[----:B------:R1:W-:Y:S02]  /*d2f0*/  UTMASTG.5D [UR40], [UR6] ;  /* 0x00000028060073b5 */ /* 0x0003e40008020000 */
[----:B-1----:R-:W-:Y:S01]  /*d300*/  UMOV UR40, UR5 ;  /* 0x0000000500287c82 */ /* 0x002fe20008000000 */
[----:B------:R-:W-:Y:S01]  /*d310*/  UMOV UR41, UR8 ;  /* 0x0000000800297c82 */ /* 0x000fe20008000000 */
[----:B------:R-:W-:Y:S01]  /*d320*/  UIADD3 UR5, UR37, 0x2a820, URZ ;  /* 0x0002a82025057890 */ /* 0x000fe2000fffe03f */
[----:B------:R1:W-:Y:S03]  /*d330*/  UTMASTG.5D [UR40], [UR6] ;  /* 0x00000028060073b5 */ /* 0x0003e60008020000 */
[----:B------:R-:W-:Y:S01]  /*d340*/  UPRMT UR5, URZ, 0x654, UR5 ;  /* 0x000006543f057896 */ /* 0x000fe20008000005 */
[----:B------:R0:W-:Y:S01]  /*d350*/  UTMACMDFLUSH ;  /* 0x00000000000079b7 */ /* 0x0001e20000000000 */
[----:B------:R-:W-:-:S07]  /*d360*/  DEPBAR.LE SB0, 0x0 ;  /* 0x000080000000791a */ /* 0x000fce0000000000 */
[----:B-1----:R-:W-:Y:S03]  /*d370*/  SYNCS.ARRIVE.TRANS64.RED.A1T0 RZ, [UR5], RZ ;  /* 0x000000ffffff79a7 */ /* 0x002fe60008100405 */
.L_x_946:
[----:B------:R-:W-:Y:S05]  /*d380*/  BSYNC B0 ;  /* 0x0000000000007941 */ /* 0x000fea0003800000 */
.L_x_945:
[----:B------:R-:W-:Y:S05]  /*d390*/  BRA `(.L_x_944) ;  /* 0x0000000800187947 */ /* 0x000fea0003800000 */
.L_x_943:
[----:B------:R-:W1:Y:S01]  /*d3a0*/  LDC R12, c[0x0][0xdac] ;  /* 0x00036b00ff0c7b82 */ /* 0x000e620000000800 */
[----:B------:R-:W-:Y:S01]  /*d3b0*/  ISETP.GT.AND P0, PT, R171, 0x7f, PT ;  /* 0x0000007fab00780c */ /* 0x000fe20003f04270 */
[----:B------:R-:W-:Y:S01]  /*d3c0*/  USHF.R.S32.HI UR6, URZ, 0x1f, UR43 ;  /* 0x0000001f3f067899 */ /* 0x000fe2000801142b */
[----:B------:R-:W-:Y:S01]  /*d3d0*/  BSSY B0, `(.L_x_947) ;  /* 0x000001b000007945 */ /* 0x000fe20003800000 */
[----:B------:R-:W-:Y:S01]  /*d3e0*/  USHF.R.S32.HI UR7, URZ, 0x1f, UR44 ;  /* 0x0000001f3f077899 */ /* 0x000fe2000801142c */
[----:B------:R-:W-:-:S03]  /*d3f0*/  SHF.R.S32.HI R161, RZ, 0x1f, R160 ;  /* 0x0000001fffa17819 */ /* 0x000fc600000114a0 */
[----:B------:R-:W2:Y:S08]  /*d400*/  LDC.64 R6, c[0x0][0xae0] ;  /* 0x0002b800ff067b82 */ /* 0x000eb00000000a00 */
[----:B------:R-:W3:Y:S01]  /*d410*/  LDC.64 R8, c[0x0][0xae8] ;  /* 0x0002ba00ff087b82 */ /* 0x000ee20000000a00 */
[----:B------:R-:W-:Y:S05]  /*d420*/  @P0 BRA `(.L_x_948) ;  /* 0x0000000000540947 */ /* 0x000fea0003800000 */
[----:B------:R-:W4:Y:S01]  /*d430*/  S2R R0, SR_TID.X ;  /* 0x0000000000007919 */ /* 0x000f220000002100 */
[----:B------:R-:W-:Y:S01]  /*d440*/  ULDC UR5, c[0x0][0xa88] ;  /* 0x0002a20000057ab9 */ /* 0x000fe20000000800 */
[----:B----4-:R-:W-:-:S04]  /*d450*/  IADD3 R2, R165, -0x80, R0 ;  /* 0xffffff80a5027810 */ /* 0x010fc80007ffe000 */
[----:B------:R-:W-:-:S13]  /*d460*/  ISETP.GE.AND P0, PT, R2, UR5, PT ;  /* 0x0000000502007c0c */ /* 0x000fda000bf06270 */
[----:B------:R-:W-:Y:S05]  /*d470*/  @P0 BRA `(.L_x_948) ;  /* 0x0000000000400947 */ /* 0x000fea0003800000 */
[----:B------:R-:W4:Y:S01]  /*d480*/  LDC.64 R4, c[0x0][0xb70] ;  /* 0x0002dc00ff047b82 */ /* 0x000f220000000a00 */
[----:B------:R-:W-:Y:S01]  /*d490*/  SHF.R.S32.HI R3, RZ, 0x1f, R2 ;  /* 0x0000001fff037819 */ /* 0x000fe20000011402 */
[----:B------:R-:W-:-:S06]  /*d4a0*/  ULDC.64 UR8, c[0x0][0xb40] ;  /* 0x0002d00000087ab9 */ /* 0x000fcc0000000a00 */
[----:B------:R-:W5:Y:S01]  /*d4b0*/  LDC.64 R10, c[0x0][0xb78] ;  /* 0x0002de00ff0a7b82 */ /* 0x000f620000000a00 */
[C---:B----4-:R-:W-:Y:S02]  /*d4c0*/  IMAD R0, R4.reuse, UR6, RZ ;  /* 0x0000000604007c24 */ /* 0x050fe4000f8e02ff */
[----:B------:R-:W-:-:S04]  /*d4d0*/  IMAD.WIDE.U32 R2, R4, UR43, R2 ;  /* 0x0000002b04027c25 */ /* 0x000fc8000f8e0002 */
[----:B------:R-:W-:Y:S02]  /*d4e0*/  IMAD R5, R5, UR43, R0 ;  /* 0x0000002b05057c24 */ /* 0x000fe4000f8e0200 */
[C---:B-----5:R-:W-:Y:S02]  /*d4f0*/  IMAD R0, R10.reuse, UR7, RZ ;  /* 0x000000070a007c24 */ /* 0x060fe4000f8e02ff */
[----:B------:R-:W-:Y:S02]  /*d500*/  IMAD.IADD R3, R3, 0x1, R5 ;  /* 0x0000000103037824 */ /* 0x000fe400078e0205 */
[----:B------:R-:W-:Y:S02]  /*d510*/  IMAD R5, R11, UR44, R0 ;  /* 0x0000002c0b057c24 */ /* 0x000fe4000f8e0200 */
[----:B------:R-:W-:-:S04]  /*d520*/  IMAD.WIDE.U32 R2, R10, UR44, R2 ;  /* 0x0000002c0a027c25 */ /* 0x000fc8000f8e0002 */
[----:B------:R-:W-:Y:S01]  /*d530*/  IMAD.IADD R3, R3, 0x1, R5 ;  /* 0x0000000103037824 */ /* 0x000fe200078e0205 */
[----:B------:R-:W-:-:S04]  /*d540*/  LEA R4, P0, R2, UR8, 0x2 ;  /* 0x0000000802047c11 */ /* 0x000fc8000f8010ff */
[----:B------:R-:W-:Y:S01]  /*d550*/  LEA.HI.X R5, R2, UR9, R3, 0x2, P0 ;  /* 0x0000000902057c11 */ /* 0x000fe200080f1403 */
[----:B------:R-:W-:-:S05]  /*d560*/  IMAD.MOV.U32 R3, RZ, RZ, -0x800000 ;  /* 0xff800000ff037424 */ /* 0x000fca00078e00ff */
[----:B------:R4:W-:Y:S03]  /*d570*/  STG.E desc[UR60][R4.64], R3 ;  /* 0x0000000304007986 */ /* 0x0009e6000c10193c */
.L_x_948:
[----:B------:R-:W-:Y:S05]  /*d580*/  BSYNC B0 ;  /* 0x0000000000007941 */ /* 0x000fea0003800000 */
.L_x_947:
[----:B------:R-:W-:Y:S01]  /*d590*/  ULDC UR5, c[0x0][0xa88] ;  /* 0x0002a20000057ab9 */ /* 0x000fe20000000800 */
[C---:B--2---:R-:W-:Y:S01]  /*d5a0*/  IMAD R0, R6.reuse, UR6, RZ ;  /* 0x0000000606007c24 */ /* 0x044fe2000f8e02ff */
[----:B------:R-:W-:Y:S01]  /*d5b0*/  UIADD3 UR42, -UR42, UR5, URZ ;  /* 0x000000052a2a7290 */ /* 0x000fe2000fffe13f */
[----:B----4-:R-:W-:Y:S01]  /*d5c0*/  IMAD.WIDE.U32 R2, R6, UR43, R160 ;  /* 0x0000002b06027c25 */ /* 0x010fe2000f8e00a0 */
[----:B------:R-:W-:Y:S01]  /*d5d0*/  ULOP3.LUT UR45, URZ, UR45, URZ, 0x33, !UPT ;  /* 0x0000002d3f2d7292 */ /* 0x000fe2000f8e333f */
[----:B------:R-:W-:Y:S01]  /*d5e0*/  SHF.R.S32.HI R163, RZ, 0x1f, R162 ;  /* 0x0000001fffa37819 */ /* 0x000fe200000114a2 */
[----:B------:R-:W-:Y:S01]  /*d5f0*/  BSSY B0, `(.L_x_949) ;  /* 0x0000021000007945 */ /* 0x000fe20003800000 */
[----:B------:R-:W-:Y:S01]  /*d600*/  IMAD R5, R7, UR43, R0 ;  /* 0x0000002b07057c24 */ /* 0x000fe2000f8e0200 */
[C---:B------:R-:W-:Y:S01]  /*d610*/  ISETP.GE.AND P2, PT, R162.reuse, UR42, PT ;  /* 0x0000002aa2007c0c */ /* 0x040fe2000bf46270 */
[C---:B------:R-:W-:Y:S02]  /*d620*/  VIADD R0, R162.reuse, 0x40 ;  /* 0x00000040a2007836 */ /* 0x040fe40000000000 */
[----:B------:R-:W-:-:S02]  /*d630*/  VIADD R4, R162, 0x20 ;  /* 0x00000020a2047836 */ /* 0x000fc40000000000 */
[----:B------:R-:W-:Y:S01]  /*d640*/  IMAD.IADD R3, R3, 0x1, R5 ;  /* 0x0000000103037824 */ /* 0x000fe200078e0205 */
[----:B------:R-:W-:Y:S01]  /*d650*/  ISETP.GE.AND P0, PT, R0, UR42, PT ;  /* 0x0000002a00007c0c */ /* 0x000fe2000bf06270 */
[----:B---3--:R-:W-:Y:S01]  /*d660*/  IMAD R0, R8, UR7, RZ ;  /* 0x0000000708007c24 */ /* 0x008fe2000f8e02ff */
[----:B------:R-:W-:Y:S01]  /*d670*/  ISETP.GE.AND P4, PT, R4, UR42, PT ;  /* 0x0000002a04007c0c */ /* 0x000fe2000bf86270 */
[----:B------:R-:W-:Y:S02]  /*d680*/  VIADD R4, R162, 0x60 ;  /* 0x00000060a2047836 */ /* 0x000fe40000000000 */
[----:B------:R-:W-:Y:S02]  /*d690*/  IMAD R9, R9, UR44, R0 ;  /* 0x0000002c09097c24 */ /* 0x000fe4000f8e0200 */
[----:B-1----:R-:W-:Y:S01]  /*d6a0*/  VIADD R5, R12, UR45 ;  /* 0x0000002d0c057c36 */ /* 0x002fe20008000000 */
[----:B------:R-:W-:Y:S01]  /*d6b0*/  ISETP.GE.AND P1, PT, R4, UR42, PT ;  /* 0x0000002a04007c0c */ /* 0x000fe2000bf26270 */
[----:B------:R-:W-:-:S04]  /*d6c0*/  IMAD.WIDE.U32 R6, R8, UR44, R2 ;  /* 0x0000002c08067c25 */ /* 0x000fc8000f8e0002 */
[----:B------:R-:W-:-:S04]  /*d6d0*/  IMAD.WIDE R4, R5, 0x80, R162 ;  /* 0x0000008005047825 */ /* 0x000fc800078e02a2 */
[----:B------:R-:W-:Y:S01]  /*d6e0*/  IMAD.IADD R11, R7, 0x1, R9 ;  /* 0x00000001070b7824 */ /* 0x000fe200078e0209 */
[----:B------:R-:W-:Y:S06]  /*d6f0*/  @P2 BRA `(.L_x_950) ;  /* 0x0000000000402947 */ /* 0x000fec0003800000 */
[----:B------:R-:W-:Y:S01]  /*d700*/  ULDC.64 UR6, c[0x0][0xad8] ;  /* 0x0002b60000067ab9 */ /* 0x000fe20000000a00 */
[C---:B------:R-:W-:Y:S01]  /*d710*/  VIADD R0, R160.reuse, 0x40 ;  /* 0x00000040a0007836 */ /* 0x040fe20000000000 */
[----:B------:R-:W-:Y:S01]  /*d720*/  ULDC UR5, c[0x0][0xa8c] ;  /* 0x0002a30000057ab9 */ /* 0x000fe20000000800 */
[----:B------:R-:W-:Y:S01]  /*d730*/  IMAD R9, R5, UR6, RZ ;  /* 0x0000000605097c24 */ /* 0x000fe2000f8e02ff */
[----:B------:R-:W-:Y:S01]  /*d740*/  ISETP.GE.AND P2, PT, R160, UR5, PT ;  /* 0x00000005a0007c0c */ /* 0x000fe2000bf46270 */
[----:B------:R-:W-:Y:S01]  /*d750*/  IMAD.MOV.U32 R2, RZ, RZ, R6 ;  /* 0x000000ffff027224 */ /* 0x000fe200078e0006 */
[----:B------:R-:W-:Y:S01]  /*d760*/  ISETP.GE.AND P3, PT, R0, UR5, PT ;  /* 0x0000000500007c0c */ /* 0x000fe2000bf66270 */
[----:B------:R-:W-:Y:S02]  /*d770*/  IMAD.MOV.U32 R3, RZ, RZ, R11 ;  /* 0x000000ffff037224 */ /* 0x000fe400078e000b */
        /* <DEDUP_REMOVED lines=8> */
.L_x_950:
[----:B------:R-:W-:Y:S05]  /*d800*/  BSYNC B0 ;  /* 0x0000000000007941 */ /* 0x000fea0003800000 */
.L_x_949:
[----:B------:R-:W-:Y:S04]  /*d810*/  BSSY B0, `(.L_x_951) ;  /* 0x0000014000007945 */ /* 0x000fe80003800000 */
[----:B------:R-:W-:Y:S05]  /*d820*/  @P4 BRA `(.L_x_952) ;  /* 0x0000000000484947 */ /* 0x000fea0003800000 */
[----:B-1----:R-:W-:Y:S01]  /*d830*/  IADD3 R9, P2, R4, 0x20, RZ ;  /* 0x0000002004097810 */ /* 0x002fe20007f5e0ff */
[----:B------:R-:W-:Y:S01]  /*d840*/  ULDC.64 UR6, c[0x0][0xad8] ;  /* 0x0002b60000067ab9 */ /* 0x000fe20000000a00 */
[----:B------:R-:W-:Y:S01]  /*d850*/  IMAD.MOV.U32 R2, RZ, RZ, R6 ;  /* 0x000000ffff027224 */ /* 0x000fe200078e0006 */
[----:B------:R-:W-:Y:S01]  /*d860*/  ULDC UR5, c[0x0][0xa8c] ;  /* 0x0002a30000057ab9 */ /* 0x000fe20000000800 */
[----:B------:R-:W-:Y:S01]  /*d870*/  IMAD.MOV.U32 R3, RZ, RZ, R11 ;  /* 0x000000ffff037224 */ /* 0x000fe200078e000b */
[C---:B------:R-:W-:Y:S01]  /*d880*/  ISETP.GE.AND P3, PT, R160.reuse, UR5, PT ;  /* 0x00000005a0007c0c */ /* 0x040fe2000bf66270 */
[----:B------:R-:W-:Y:S02]  /*d890*/  IMAD.X R0, RZ, RZ, R5, P2 ;  /* 0x000000ffff007224 */ /* 0x000fe400010e0605 */
        /* <DEDUP_REMOVED lines=11> */
.L_x_952:
[----:B------:R-:W-:Y:S05]  /*d950*/  BSYNC B0 ;  /* 0x0000000000007941 */ /* 0x000fea0003800000 */
.L_x_951:
[----:B------:R-:W-:Y:S04]  /*d960*/  BSSY B0, `(.L_x_953) ;  /* 0x0000014000007945 */ /* 0x000fe80003800000 */
[----:B------:R-:W-:Y:S05]  /*d970*/  @P0 BRA `(.L_x_954) ;  /* 0x0000000000480947 */ /* 0x000fea0003800000 */
[----:B-12---:R-:W-:Y:S01]  /*d980*/  IADD3 R9, P0, R4, 0x40, RZ ;  /* 0x0000004004097810 */ /* 0x006fe20007f1e0ff */
        /* <DEDUP_REMOVED lines=17> */
.L_x_954:
[----:B------:R-:W-:Y:S05]  /*daa0*/  BSYNC B0 ;  /* 0x0000000000007941 */ /* 0x000fea0003800000 */
.L_x_953:
        /* <DEDUP_REMOVED lines=20> */
.L_x_955:
[----:B------:R-:W-:Y:S05]  /*dbf0*/  BSYNC B0 ;  /* 0x0000000000007941 */ /* 0x000fea0003800000 */
.L_x_944:
[----:B------:R-:W5:Y:S02]  /*dc00*/  LDC R0, c[0x0][0xda8] ;  /* 0x00036a00ff007b82 */ /* 0x000f640000000800 */
[----:B-----5:R-:W-:-:S13]  /*dc10*/  ISETP.LE.AND P0, PT, R0, UR4, PT ;  /* 0x0000000400007c0c */ /* 0x020fda000bf03270 */
[----:B------:R-:W-:Y:S05]  /*dc20*/  @!P0 BRA `(.L_x_956) ;  /* 0xffffff30006c8947 */ /* 0x000fea000383ffff */
[----:B------:R-:W-:Y:S05]  /*dc30*/  EXIT ;  /* 0x000000000000794d */ /* 0x000fea0003800000 */
.L_x_862:
[----:B------:R-:W-:-:S08]  /*dc40*/  NOP ;  /* 0x0000000000007918 */ /* 0x000fd00000000000 */
[----:B-1----:R-:W1:-:S00]  /*dc50*/  USETMAXREG.DEALLOC.CTAPOOL 0x18 ;  /* 0x00000018000079c8 */ /* 0x002e4000080e0500 */
[----:B-1----:R-:W-:-:S06]  /*dc60*/  LOP3.LUT R0, R0, 0x3, RZ, 0xc0, !PT ;  /* 0x0000000300007812 */ /* 0x002fcc00078ec0ff */
[----:B------:R-:W1:Y:S02]  /*dc70*/  SHFL.IDX PT, R0, R0, RZ, 0x1f ;  /* 0x00001fff00007589 */ /* 0x000e6400000e0000 */
[----:B-1----:R-:W-:-:S13]  /*dc80*/  ISETP.NE.AND P0, PT, R0, RZ, PT ;  /* 0x000000ff0000720c */ /* 0x002fda0003f05270 */
[----:B------:R-:W-:Y:S05]  /*dc90*/  @P0 EXIT ;  /* 0x000000000000094d */ /* 0x000fea0003800000 */
[----:B------:R-:W1:Y:S01]  /*dca0*/  S2UR UR4, SR_CTAID.X ;  /* 0x00000000000479c3 */ /* 0x000e620000002500 */
[----:B------:R-:W-:Y:S01]  /*dcb0*/  UMOV UR47, URZ ;  /* 0x0000003f002f7c82 */ /* 0x000fe20008000000 */
[----:B------:R-:W-:Y:S02]  /*dcc0*/  IMAD.MOV.U32 R16, RZ, RZ, RZ ;  /* 0x000000ffff107224 */ /* 0x000fe400078e00ff */
[----:B------:R-:W-:-:S04]  /*dcd0*/  IMAD.MOV.U32 R17, RZ, RZ, 0x1 ;  /* 0x00000001ff117424 */ /* 0x000fc800078e00ff */
[----:B------:R-:W1:Y:S02]  /*dce0*/  LDC R0, c[0x0][0xda8] ;  /* 0x00036a00ff007b82 */ /* 0x000e640000000800 */
[----:B-1----:R-:W-:-:S13]  /*dcf0*/  ISETP.LE.AND P0, PT, R0, UR4, PT ;  /* 0x0000000400007c0c */ /* 0x002fda000bf03270 */
[----:B------:R-:W-:Y:S05]  /*dd00*/  @P0 BRA `(.L_x_957) ;  /* 0x0000002c00f40947 */ /* 0x000fea0003800000 */
[----:B------:R-:W-:Y:S01]  /*dd10*/  IMAD.U32 R19, RZ, RZ, UR4 ;  /* 0x00000004ff137e24 */ /* 0x000fe2000f8e00ff */
[----:B------:R-:W-:Y:S01]  /*dd20*/  ULDC UR48, c[0x0][0xc] ;  /* 0x0000030000307ab9 */ /* 0x000fe20000000800 */
[----:B------:R-:W-:Y:S01]  /*dd30*/  IMAD.MOV.U32 R17, RZ, RZ, 0x1 ;  /* 0x00000001ff117424 */ /* 0x000fe200078e00ff */
[----:B------:R-:W-:Y:S01]  /*dd40*/  ULDC.64 UR44, c[0x0][0x198] ;  /* 0x00006600002c7ab9 */ /* 0x000fe20000000a00 */
[----:B------:R-:W-:Y:S01]  /*dd50*/  IMAD.MOV.U32 R16, RZ, RZ, RZ ;  /* 0x000000ffff107224 */ /* 0x000fe200078e00ff */
[----:B------:R-:W-:-:S06]  /*dd60*/  UMOV UR47, URZ ;  /* 0x0000003f002f7c82 */ /* 0x000fcc0008000000 */
.L_x_1011:
[----:B------:R-:W-:Y:S01]  /*dd70*/  ULDC UR7, c[0x0][0xdd0] ;  /* 0x0003740000077ab9 */ /* 0x000fe20000000800 */
[----:B-1----:R-:W1:Y:S01]  /*dd80*/  LDC R0, c[0x0][0xde8] ;  /* 0x00037a00ff007b82 */ /* 0x002e620000000800 */
[C---:B------:R-:W-:Y:S01]  /*dd90*/  R2UR UR8, R19.reuse ;  /* 0x00000000130872ca */ /* 0x040fe200000e0000 */
[----:B------:R-:W-:Y:S01]  /*dda0*/  UISETP.NE.AND UP0, UPT, UR7, 0x1, UPT ;  /* 0x000000010700788c */ /* 0x000fe2000bf05270 */
[----:B------:R-:W-:-:S10]  /*ddb0*/  R2UR UR6, R19 ;  /* 0x00000000130672ca */ /* 0x000fd400000e0000 */
[----:B------:R-:W-:Y:S01]  /*ddc0*/  @UP0 ULDC UR4, c[0x0][0xdd4] ;  /* 0x0003750000040ab9 */ /* 0x000fe20000000800 */
[----:B------:R-:W-:Y:S01]  /*ddd0*/  @UP0 ULDC UR9, c[0x0][0xdd8] ;  /* 0x0003760000090ab9 */ /* 0x000fe20000000800 */
[----:B------:R-:W-:-:S04]  /*dde0*/  UIMAD.WIDE.U32 UR4, UR8, UR4, URZ ;  /* 0x00000004080472a5 */ /* 0x000fc8000f8e003f */
[----:B------:R-:W-:-:S04]  /*ddf0*/  @UP0 USHF.R.U32.HI UR8, URZ, UR9, UR5 ;  /* 0x000000093f080299 */ /* 0x000fc80008011605 */
[----:B------:R-:W-:Y:S02]  /*de00*/  UIADD3 UR4, -UR8, URZ, URZ ;  /* 0x0000003f08047290 */ /* 0x000fe4000fffe13f */
[----:B-1----:R-:W-:Y:S02]  /*de10*/  ISETP.LE.AND P0, PT, R0, UR8, PT ;  /* 0x0000000800007c0c */ /* 0x002fe4000bf03270 */
[----:B------:R-:W-:-:S11]  /*de20*/  UIMAD UR7, UR7, UR4, UR6 ;  /* 0x00000004070772a4 */ /* 0x000fd6000f8e0206 */
[----:B------:R-:W-:Y:S05]  /*de30*/  @!P0 BRA `(.L_x_958) ;  /* 0x0000000000208947 */ /* 0x000fea0003800000 */
        /* <DEDUP_REMOVED lines=8> */
.L_x_958:
[----:B------:R-:W-:Y:S01]  /*dec0*/  ULDC UR9, c[0x0][0xdc4] ;  /* 0x0003710000097ab9 */ /* 0x000fe20000000800 */
[----:B------:R-:W-:Y:S01]  /*ded0*/  UMOV UR6, UR7 ;  /* 0x0000000700067c82 */ /* 0x000fe20008000000 */
[----:B------:R-:W-:-:S11]  /*dee0*/  UISETP.NE.AND UP0, UPT, UR9, 0x1, UPT ;  /* 0x000000010900788c */ /* 0x000fd6000bf05270 */
[----:B------:R-:W-:Y:S02]  /*def0*/  @UP0 ULDC.64 UR10, c[0x0][0xdc8] ;  /* 0x00037200000a0ab9 */ /* 0x000fe40000000a00 */
[----:B------:R-:W-:-:S04]  /*df00*/  UIMAD.WIDE.U32 UR4, UR7, UR10, URZ ;  /* 0x0000000a070472a5 */ /* 0x000fc8000f8e003f */
[----:B------:R-:W-:-:S04]  /*df10*/  @UP0 USHF.R.U32.HI UR6, URZ, UR11, UR5 ;  /* 0x0000000b3f060299 */ /* 0x000fc80008011605 */
[----:B------:R-:W-:-:S12]  /*df20*/  UIMAD UR4, UR6, UR9, URZ ;  /* 0x00000009060472a4 */ /* 0x000fd8000f8e023f */
.L_x_959:
[----:B------:R-:W-:Y:S01]  /*df30*/  ULDC.64 UR12, c[0x0][0x3f8] ;  /* 0x0000fe00000c7ab9 */ /* 0x000fe20000000a00 */
[----:B------:R-:W-:Y:S02]  /*df40*/  UIADD3 UR9, UR7, -UR4, URZ ;  /* 0x8000000407097290 */ /* 0x000fe4000fffe03f */
[----:B------:R-:W-:Y:S02]  /*df50*/  UISETP.NE.U32.AND UP0, UPT, UR12, URZ, UPT ;  /* 0x0000003f0c00728c */ /* 0x000fe4000bf05070 */
[----:B------:R-:W-:Y:S01]  /*df60*/  ULOP3.LUT UR10, URZ, UR6, URZ, 0x33, !UPT ;  /* 0x000000063f0a7292 */ /* 0x000fe2000f8e333f */
[----:B------:R-:W-:Y:S01]  /*df70*/  ULDC UR12, c[0x0][0xdb8] ;  /* 0x00036e00000c7ab9 */ /* 0x000fe20000000800 */
[----:B------:R-:W-:Y:S01]  /*df80*/  ULDC.64 UR4, c[0x0][0x9e0] ;  /* 0x0002780000047ab9 */ /* 0x000fe20000000a00 */
[----:B------:R-:W-:Y:S02]  /*df90*/  UISETP.NE.AND UP1, UPT, UR12, 0x1, UPT ;  /* 0x000000010c00788c */ /* 0x000fe4000bf25270 */
[----:B------:R-:W-:Y:S01]  /*dfa0*/  UISETP.NE.AND.EX UP0, UPT, UR13, URZ, UPT, UP0 ;  /* 0x0000003f0d00728c */ /* 0x000fe2000bf05300 */
[----:B------:R-:W-:-:S02]  /*dfb0*/  ULDC UR11, c[0x0][0xdc4] ;  /* 0x00037100000b7ab9 */ /* 0x000fc40000000800 */
[----:B------:R-:W-:Y:S01]  /*dfc0*/  ULDC UR13, c[0x0][0xdac] ;  /* 0x00036b00000d7ab9 */ /* 0x000fe20000000800 */
[----:B------:R-:W-:Y:S02]  /*dfd0*/  UISETP.GE.AND UP2, UPT, UR5, 0x1, UPT ;  /* 0x000000010500788c */ /* 0x000fe4000bf46270 */
[----:B------:R-:W-:Y:S02]  /*dfe0*/  UIMAD UR11, UR8, UR11, UR9 ;  /* 0x0000000b080b72a4 */ /* 0x000fe4000f8e0209 */
[----:B------:R-:W-:Y:S01]  /*dff0*/  UIADD3 UR10, UR10, UR13, URZ ;  /* 0x0000000d0a0a7290 */ /* 0x000fe2000fffe03f */
[----:B------:R-:W-:Y:S01]  /*e000*/  @UP1 ULDC UR8, c[0x0][0xdbc] ;  /* 0x00036f0000081ab9 */ /* 0x000fe20000000800 */
[----:B------:R-:W-:Y:S01]  /*e010*/  PLOP3.LUT P1, PT, PT, PT, UP2, 0x80, 0x0 ;  /* 0x000000000000781c */ /* 0x000fe20003f2f028 */
[----:B------:R-:W-:Y:S02]  /*e020*/  UIMAD.WIDE.U32 UR8, UR11, UR8, URZ ;  /* 0x000000080b0872a5 */ /* 0x000fe4000f8e003f */
[----:B------:R-:W-:Y:S01]  /*e030*/  USHF.L.U32 UR41, UR10, 0x7, URZ ;  /* 0x000000070a297899 */ /* 0x000fe2000800063f */
[----:B------:R-:W-:Y:S01]  /*e040*/  ULDC UR14, c[0x0][0x404] ;  /* 0x00010100000e7ab9 */ /* 0x000fe20000000800 */
[----:B------:R-:W-:Y:S01]  /*e050*/  ULDC UR7, c[0x0][0x288] ;  /* 0x0000a20000077ab9 */ /* 0x000fe20000000800 */
[----:B------:R-:W-:Y:S01]  /*e060*/  @UP1 ULDC UR13, c[0x0][0xdc0] ;  /* 0x00037000000d1ab9 */ /* 0x000fe20000000800 */
[----:B------:R-:W-:Y:S01]  /*e070*/  UMOV UR43, UR11 ;  /* 0x0000000b002b7c82 */ /* 0x000fe20008000000 */
[----:B------:R-:W-:-:S02]  /*e080*/  USEL UR14, UR14, 0x1, UP0 ;  /* 0x000000010e0e7887 */ /* 0x000fc40008000000 */
[----:B------:R-:W-:Y:S02]  /*e090*/  UIADD3 UR10, UR41, 0x80, -UR7 ;  /* 0x00000080290a7890 */ /* 0x000fe4000fffe807 */
[----:B------:R-:W-:Y:S01]  /*e0a0*/  @UP1 USHF.R.U32.HI UR43, URZ, UR13, UR9 ;  /* 0x0000000d3f2b1299 */ /* 0x000fe20008011609 */
[----:B------:R-:W-:Y:S02]  /*e0b0*/  ULDC UR6, c[0x0][0x2e0] ;  /* 0x0000b80000067ab9 */ /* 0x000fe40000000800 */
[----:B------:R-:W-:Y:S02]  /*e0c0*/  UIMAD UR8, UR14, UR6, UR10 ;  /* 0x000000060e0872a4 */ /* 0x000fe4000f8e020a */
[----:B------:R-:W-:Y:S02]  /*e0d0*/  UIADD3 UR42, -UR43, URZ, URZ ;  /* 0x0000003f2b2a7290 */ /* 0x000fe4000fffe13f */
[----:B------:R-:W-:Y:S02]  /*e0e0*/  UIADD3 UR4, UR8, UR4, URZ ;  /* 0x0000000408047290 */ /* 0x000fe4000fffe03f */
[----:B------:R-:W-:Y:S01]  /*e0f0*/  UIMAD UR42, UR12, UR42, UR11 ;  /* 0x0000002a0c2a72a4 */ /* 0x000fe2000f8e020b */
[----:B------:R-:W-:Y:S11]  /*e100*/  @!P1 BRA `(.L_x_960) ;  /* 0x0000000000449947 */ /* 0x000ff60003800000 */
[----:B------:R-:W-:Y:S01]  /*e110*/  ISETP.LT.AND P0, PT, RZ, UR8, PT ;  /* 0x00000008ff007c0c */ /* 0x000fe2000bf01270 */
[----:B------:R-:W-:-:S12]  /*e120*/  UIADD3 UR10, UR8, -0x1, URZ ;  /* 0xffffffff080a7890 */ /* 0x000fd8000fffe03f */
[----:B------:R-:W-:Y:S05]  /*e130*/  @P0 BRA `(.L_x_961) ;  /* 0x00000000001c0947 */ /* 0x000fea0003800000 */
[----:B------:R-:W-:Y:S02]  /*e140*/  UISETP.NE.AND UP0, UPT, UR5, 0x1, UPT ;  /* 0x000000010500788c */ /* 0x000fe4000bf05270 */
[----:B------:R-:W-:-:S09]  /*e150*/  UIADD3 UR10, -UR8, URZ, URZ ;  /* 0x0000003f080a7290 */ /* 0x000fd2000fffe13f */
[----:B------:R-:W-:Y:S02]  /*e160*/  @UP0 ULDC.64 UR12, c[0x0][0x9e8] ;  /* 0x00027a00000c0ab9 */ /* 0x000fe40000000a00 */
[----:B------:R-:W-:-:S04]  /*e170*/  UIMAD.WIDE.U32 UR8, UR10, UR12, URZ ;  /* 0x0000000c0a0872a5 */ /* 0x000fc8000f8e003f */
[----:B------:R-:W-:-:S04]  /*e180*/  @UP0 USHF.R.U32.HI UR10, URZ, UR13, UR9 ;  /* 0x0000000d3f0a0299 */ /* 0x000fc80008011609 */
[----:B------:R-:W-:Y:S01]  /*e190*/  ULOP3.LUT UR10, URZ, UR10, URZ, 0x33, !UPT ;  /* 0x0000000a3f0a7292 */ /* 0x000fe2000f8e333f */
[----:B------:R-:W-:Y:S11]  /*e1a0*/  BRA `(.L_x_962) ;  /* 0x0000000000107947 */ /* 0x000ff60003800000 */
.L_x_961:
[----:B------:R-:W-:-:S11]  /*e1b0*/  UISETP.NE.AND UP0, UPT, UR5, 0x1, UPT ;  /* 0x000000010500788c */ /* 0x000fd6000bf05270 */
[----:B------:R-:W-:Y:S02]  /*e1c0*/  @UP0 ULDC.64 UR12, c[0x0][0x9e8] ;  /* 0x00027a00000c0ab9 */ /* 0x000fe40000000a00 */
[----:B------:R-:W-:-:S04]  /*e1d0*/  UIMAD.WIDE.U32 UR8, UR10, UR12, URZ ;  /* 0x0000000c0a0872a5 */ /* 0x000fc8000f8e003f */
[----:B------:R-:W-:-:S12]  /*e1e0*/  @UP0 USHF.R.U32.HI UR10, URZ, UR13, UR9 ;  /* 0x0000000d3f0a0299 */ /* 0x000fd80008011609 */
.L_x_962:
[----:B------:R-:W-:-:S04]  /*e1f0*/  UIMAD UR10, UR10, UR5, UR5 ;  /* 0x000000050a0a72a4 */ /* 0x000fc8000f8e0205 */
[----:B------:R-:W-:-:S04]  /*e200*/  UISETP.LT.AND UP0, UPT, UR4, UR10, UPT ;  /* 0x0000000a0400728c */ /* 0x000fc8000bf01270 */
[----:B------:R-:W-:-:S12]  /*e210*/  USEL UR4, UR4, UR10, UP0 ;  /* 0x0000000a04047287 */ /* 0x000fd80008000000 */
.L_x_960:
[----:B------:R-:W-:Y:S02]  /*e220*/  UIMAD UR8, UR14, UR6, 0x5f ;  /* 0x0000005f0e0874a4 */ /* 0x000fe4000f8e0206 */
[----:B------:R-:W-:Y:S02]  /*e230*/  UIADD3 UR10, UR4, 0x5f, URZ ;  /* 0x0000005f040a7890 */ /* 0x000fe4000fffe03f */
[----:B------:R-:W-:Y:S02]  /*e240*/  UIMAD.WIDE UR8, UR8, 0x2aaaaaab, URZ ;  /* 0x2aaaaaab080878a5 */ /* 0x000fe4000f8e023f */
[----:B------:R-:W-:Y:S02]  /*e250*/  UIMAD.WIDE UR10, UR10, 0x2aaaaaab, URZ ;  /* 0x2aaaaaab0a0a78a5 */ /* 0x000fe4000f8e023f */
[----:B------:R-:W-:Y:S02]  /*e260*/  USHF.R.U32.HI UR8, URZ, 0x1f, UR9 ;  /* 0x0000001f3f087899 */ /* 0x000fe40008011609 */
[----:B------:R-:W-:-:S02]  /*e270*/  USHF.R.U32.HI UR4, URZ, 0x1f, UR11 ;  /* 0x0000001f3f047899 */ /* 0x000fc4000801160b */
[----:B------:R-:W-:Y:S02]  /*e280*/  UIADD3 UR7, UR41, -UR7, URZ ;  /* 0x8000000729077290 */ /* 0x000fe4000fffe03f */
[----:B------:R-:W-:Y:S02]  /*e290*/  ULEA.HI.SX32 UR9, UR9, UR8, 0x1c ;  /* 0x0000000809097291 */ /* 0x000fe4000f8fe23f */
[----:B------:R-:W-:Y:S02]  /*e2a0*/  ULEA.HI.SX32 UR4, UR11, UR4, 0x1c ;  /* 0x000000040b047291 */ /* 0x000fe4000f8fe23f */
[----:B------:R-:W-:Y:S02]  /*e2b0*/  UIMAD UR7, UR14, UR6, UR7 ;  /* 0x000000060e0772a4 */ /* 0x000fe4000f8e0207 */
[----:B------:R-:W-:Y:S01]  /*e2c0*/  UISETP.LT.AND UP0, UPT, UR9, UR4, UPT ;  /* 0x000000040900728c */ /* 0x000fe2000bf01270 */
[----:B------:R-:W-:Y:S02]  /*e2d0*/  ULDC UR8, c[0x0][0x9dc] ;  /* 0x0002770000087ab9 */ /* 0x000fe40000000800 */
[----:B------:R-:W-:-:S02]  /*e2e0*/  UIADD3 UR8, UR7, -UR8, URZ ;  /* 0x8000000807087290 */ /* 0x000fc4000fffe03f */
[----:B------:R-:W-:Y:S01]  /*e2f0*/  USEL UR46, UR9, UR4, UP0 ;  /* 0x00000004092e7287 */ /* 0x000fe20008000000 */
[----:B------:R-:W-:Y:S11]  /*e300*/  @!P1 BRA `(.L_x_963) ;  /* 0x0000000000489947 */ /* 0x000ff60003800000 */
[----:B------:R-:W-:Y:S02]  /*e310*/  UMOV UR4, UR7 ;  /* 0x0000000700047c82 */ /* 0x000fe40008000000 */
[----:B------:R-:W-:-:S06]  /*e320*/  UISETP.GT.AND UP0, UPT, UR4, -0x1, UPT ;  /* 0xffffffff0400788c */ /* 0x000fcc000bf04270 */
[----:B------:R-:W-:-:S13]  /*e330*/  PLOP3.LUT P0, PT, PT, PT, UP0, 0x80, 0x0 ;  /* 0x000000000000781c */ /* 0x000fda0003f0f008 */
[----:B------:R-:W-:Y:S05]  /*e340*/  @P0 BRA `(.L_x_964) ;  /* 0x00000000001c0947 */ /* 0x000fea0003800000 */
[----:B------:R-:W-:Y:S02]  /*e350*/  UISETP.NE.AND UP0, UPT, UR5, 0x1, UPT ;  /* 0x000000010500788c */ /* 0x000fe4000bf05270 */
[----:B------:R-:W-:-:S09]  /*e360*/  ULOP3.LUT UR4, URZ, UR4, URZ, 0x33, !UPT ;  /* 0x000000043f047292 */ /* 0x000fd2000f8e333f */
[----:B------:R-:W-:Y:S02]  /*e370*/  @UP0 ULDC.64 UR10, c[0x0][0x9e8] ;  /* 0x00027a00000a0ab9 */ /* 0x000fe40000000a00 */
[----:B------:R-:W-:-:S04]  /*e380*/  UIMAD.WIDE.U32 UR6, UR4, UR10, URZ ;  /* 0x0000000a040672a5 */ /* 0x000fc8000f8e003f */
[----:B------:R-:W-:-:S04]  /*e390*/  @UP0 USHF.R.U32.HI UR4, URZ, UR11, UR7 ;  /* 0x0000000b3f040299 */ /* 0x000fc80008011607 */
[----:B------:R-:W-:Y:S01]  /*e3a0*/  ULOP3.LUT UR4, URZ, UR4, URZ, 0x33, !UPT ;  /* 0x000000043f047292 */ /* 0x000fe2000f8e333f */
[----:B------:R-:W-:Y:S11]  /*e3b0*/  BRA `(.L_x_965) ;  /* 0x0000000000107947 */ /* 0x000ff60003800000 */
.L_x_964:
[----:B------:R-:W-:-:S11]  /*e3c0*/  UISETP.NE.AND UP0, UPT, UR5, 0x1, UPT ;  /* 0x000000010500788c */ /* 0x000fd6000bf05270 */
[----:B------:R-:W-:Y:S02]  /*e3d0*/  @UP0 ULDC.64 UR10, c[0x0][0x9e8] ;  /* 0x00027a00000a0ab9 */ /* 0x000fe40000000a00 */
[----:B------:R-:W-:-:S04]  /*e3e0*/  UIMAD.WIDE.U32 UR6, UR4, UR10, URZ ;  /* 0x0000000a040672a5 */ /* 0x000fc8000f8e003f */
[----:B------:R-:W-:-:S12]  /*e3f0*/  @UP0 USHF.R.U32.HI UR4, URZ, UR11, UR7 ;  /* 0x0000000b3f040299 */ /* 0x000fd80008011607 */
.L_x_965:
[----:B------:R-:W-:-:S04]  /*e400*/  UIMAD UR4, UR4, UR5, URZ ;  /* 0x00000005040472a4 */ /* 0x000fc8000f8e023f */
[----:B------:R-:W-:-:S04]  /*e410*/  UISETP.LT.AND UP0, UPT, UR8, UR4, UPT ;  /* 0x000000040800728c */ /* 0x000fc8000bf01270 */
[----:B------:R-:W-:-:S12]  /*e420*/  USEL UR8, UR8, UR4, !UP0 ;  /* 0x0000000408087287 */ /* 0x000fd8000c000000 */
.L_x_963:
[----:B------:R-:W-:Y:S01]  /*e430*/  UIMAD.WIDE UR4, UR8, 0x2aaaaaab, URZ ;  /* 0x2aaaaaab080478a5 */ /* 0x000fe2000f8e023f */
[----:B------:R-:W-:Y:S03]  /*e440*/  BSSY B6, `(.L_x_966) ;  /* 0x0000278000067945 */ /* 0x000fe60003800000 */
[----:B------:R-:W-:-:S04]  /*e450*/  USHF.R.U32.HI UR4, URZ, 0x1f, UR5 ;  /* 0x0000001f3f047899 */ /* 0x000fc80008011605 */
[----:B------:R-:W-:-:S04]  /*e460*/  ULEA.HI.SX32 UR4, UR5, UR4, 0x1c ;  /* 0x0000000405047291 */ /* 0x000fc8000f8fe23f */
[----:B------:R-:W-:-:S04]  /*e470*/  UISETP.LT.AND UP0, UPT, URZ, UR4, UPT ;  /* 0x000000043f00728c */ /* 0x000fc8000bf01270 */
[----:B------:R-:W-:-:S04]  /*e480*/  USEL UR39, URZ, UR4, !UP0 ;  /* 0x000000043f277287 */ /* 0x000fc8000c000000 */
[----:B------:R-:W-:-:S06]  /*e490*/  UISETP.GT.AND UP0, UPT, UR46, UR39, UPT ;  /* 0x000000272e00728c */ /* 0x000fcc000bf04270 */
[----:B------:R-:W-:-:S13]  /*e4a0*/  PLOP3.LUT P0, PT, PT, PT, UP0, 0x80, 0x0 ;  /* 0x000000000000781c */ /* 0x000fda0003f0f008 */
[----:B------:R-:W-:Y:S05]  /*e4b0*/  @P0 BRA `(.L_x_967) ;  /* 0x0000000000480947 */ /* 0x000fea0003800000 */
[----:B------:R-:W1:Y:S01]  /*e4c0*/  S2R R0, SR_TID.X ;  /* 0x0000000000007919 */ /* 0x000e620000002100 */
[----:B------:R-:W-:Y:S01]  /*e4d0*/  IMAD.MOV.U32 R13, RZ, RZ, R19 ;  /* 0x000000ffff0d7224 */ /* 0x000fe200078e0013 */
[----:B-1----:R-:W-:-:S04]  /*e4e0*/  LOP3.LUT R0, R0, 0x1f, RZ, 0xc0, !PT ;  /* 0x0000001f00007812 */ /* 0x002fc800078ec0ff */
[----:B------:R-:W-:-:S13]  /*e4f0*/  ISETP.NE.AND P0, PT, R0, RZ, PT ;  /* 0x000000ff0000720c */ /* 0x000fda0003f05270 */
[----:B------:R-:W-:Y:S05]  /*e500*/  @P0 BRA `(.L_x_968) ;  /* 0x0000002400ac0947 */ /* 0x000fea0003800000 */
[----:B------:R-:W1:Y:S01]  /*e510*/  S2R R5, SR_LANEID ;  /* 0x0000000000057919 */ /* 0x000e620000000000 */
[----:B------:R-:W-:Y:S01]  /*e520*/  VOTEU.ANY UR4, UPT, PT ;  /* 0x0000000000047886 */ /* 0x000fe200038e0100 */
[----:B------:R-:W2:Y:S01]  /*e530*/  LDC.64 R2, c[0x0][0xdf0] ;  /* 0x00037c00ff027b82 */ /* 0x000ea20000000a00 */
[----:B------:R-:W1:Y:S02]  /*e540*/  FLO.U32 R0, UR4 ;  /* 0x0000000400007d00 */ /* 0x000e6400080e0000 */
[----:B-1----:R-:W-:-:S06]  /*e550*/  ISETP.EQ.U32.AND P0, PT, R0, R5, PT ;  /* 0x000000050000720c */ /* 0x002fcc0003f02070 */
[----:B------:R-:W2:Y:S07]  /*e560*/  POPC R5, UR4 ;  /* 0x0000000400057d09 */ /* 0x000eae0008000000 */
[----:B--2---:R-:W2:Y:S01]  /*e570*/  @P0 ATOMG.E.ADD.STRONG.GPU PT, R3, desc[UR60][R2.64], R5 ;  /* 0x00000005020309a8 */ /* 0x004ea200081ee1fc */
[----:B------:R-:W1:Y:S02]  /*e580*/  S2R R4, SR_LTMASK ;  /* 0x0000000000047919 */ /* 0x000e640000003900 */
[----:B-1----:R-:W-:-:S04]  /*e590*/  LOP3.LUT R4, R4, UR4, RZ, 0xc0, !PT ;  /* 0x0000000404047c12 */ /* 0x002fc8000f8ec0ff */
[----:B------:R-:W1:Y:S01]  /*e5a0*/  POPC R13, R4 ;  /* 0x00000004000d7309 */ /* 0x000e620000000000 */
[----:B--2---:R-:W1:Y:S02]  /*e5b0*/  SHFL.IDX PT, R0, R3, R0, 0x1f ;  /* 0x00001f0003007589 */ /* 0x004e6400000e0000 */
[----:B-1----:R-:W-:Y:S01]  /*e5c0*/  IADD3 R13, R0, UR48, R13 ;  /* 0x00000030000d7c10 */ /* 0x002fe2000fffe00d */
[----:B------:R-:W-:Y:S06]  /*e5d0*/  BRA `(.L_x_968) ;  /* 0x0000002400787947 */ /* 0x000fec0003800000 */
.L_x_967:
[----:B------:R-:W1:Y:S01]  /*e5e0*/  S2UR UR4, SR_CgaCtaId ;  /* 0x00000000000479c3 */ /* 0x000e620000008800 */
[----:B------:R-:W-:Y:S02]  /*e5f0*/  UMOV UR38, 0x400 ;  /* 0x0000040000267882 */ /* 0x000fe40000000000 */
[----:B-1----:R-:W-:-:S04]  /*e600*/  ULEA UR38, UR4, UR38, 0x18 ;  /* 0x0000002604267291 */ /* 0x002fc8000f8ec03f */
[----:B------:R-:W-:-:S04]  /*e610*/  UIADD3 UR4, UR38, 0x18400, URZ ;  /* 0x0001840026047890 */ /* 0x000fc8000fffe03f */
[----:B------:R-:W-:-:S06]  /*e620*/  ULOP3.LUT UP0, URZ, UR4, 0x3ff, URZ, 0xc0, !UPT ;  /* 0x000003ff043f7892 */ /* 0x000fcc000f80c03f */
[----:B------:R-:W-:-:S13]  /*e630*/  PLOP3.LUT P0, PT, PT, PT, UP0, 0x80, 0x0 ;  /* 0x000000000000781c */ /* 0x000fda0003f0f008 */
[----:B------:R-:W-:Y:S05]  /*e640*/  @!P0 BRA `(.L_x_969) ;  /* 0x0000000000408947 */ /* 0x000fea0003800000 */
        /* <DEDUP_REMOVED lines=16> */
.L_x_969:
        /* <DEDUP_REMOVED lines=20> */
.L_x_971:
[----:B------:R1:W2:Y:S01]  /*e890*/  LDC.64 R2, c[0x4][R18] ;  /* 0x0100000012027b82 */ /* 0x0002a20000000a00 */
[----:B------:R-:W-:Y:S01]  /*e8a0*/  ULDC.64 UR6, c[0x4][0xb8] ;  /* 0x01002e0000067ab9 */ /* 0x000fe20000000a00 */
[----:B------:R-:W-:Y:S01]  /*e8b0*/  ULDC.64 UR8, c[0x4][0xc0] ;  /* 0x0100300000087ab9 */ /* 0x000fe20000000a00 */
[----:B------:R-:W-:Y:S01]  /*e8c0*/  ULDC.64 UR4, c[0x4][0x48] ;  /* 0x0100120000047ab9 */ /* 0x000fe20000000a00 */
        /* <DEDUP_REMOVED lines=11> */
.L_x_970:
[----:B------:R-:W-:Y:S01]  /*e980*/  ULDC.64 UR4, c[0x0][0x9f8] ;  /* 0x00027e0000047ab9 */ /* 0x000fe20000000a00 */
[----:B------:R-:W-:Y:S01]  /*e990*/  IMAD.U32 R5, RZ, RZ, UR43 ;  /* 0x0000002bff057e24 */ /* 0x000fe2000f8e00ff */
[----:B------:R-:W-:Y:S01]  /*e9a0*/  ISETP.NE.U32.AND P0, PT, RZ, UR4, PT ;  /* 0x00000004ff007c0c */ /* 0x000fe2000bf05070 */
[----:B------:R-:W-:Y:S01]  /*e9b0*/  IMAD.U32 R0, RZ, RZ, UR43 ;  /* 0x0000002bff007e24 */ /* 0x000fe2000f8e00ff */
[----:B------:R-:W1:Y:S01]  /*e9c0*/  LDC R4, c[0x0][0x428] ;  /* 0x00010a00ff047b82 */ /* 0x000e620000000800 */
[----:B------:R-:W2:Y:S01]  /*e9d0*/  S2R R18, SR_TID.X ;  /* 0x0000000000127919 */ /* 0x000ea20000002100 */
[----:B------:R-:W-:-:S13]  /*e9e0*/  ISETP.NE.AND.EX P0, PT, RZ, UR5, PT, P0 ;  /* 0x00000005ff007c0c */ /* 0x000fda000bf05300 */
[----:B------:R-:W3:Y:S02]  /*e9f0*/  @P0 LDC.64 R2, c[0x0][0x9f8] ;  /* 0x00027e00ff020b82 */ /* 0x000ee40000000a00 */
[----:B---3--:R-:W-:-:S05]  /*ea00*/  @P0 IMAD.WIDE R2, R5, 0x4, R2 ;  /* 0x0000000405020825 */ /* 0x008fca00078e0202 */
[----:B------:R3:W4:Y:S01]  /*ea10*/  @P0 LDG.E R0, desc[UR60][R2.64] ;  /* 0x0000003c02000981 */ /* 0x000722000c1e1900 */
[----:B-1----:R-:W-:Y:S01]  /*ea20*/  ISETP.NE.AND P0, PT, R4, 0x1, PT ;  /* 0x000000010400780c */ /* 0x002fe20003f05270 */
[----:B------:R-:W-:Y:S01]  /*ea30*/  IMAD.U32 R4, RZ, RZ, UR42 ;  /* 0x0000002aff047e24 */ /* 0x000fe2000f8e00ff */
[----:B--2---:R-:W-:Y:S01]  /*ea40*/  LOP3.LUT R18, R18, 0x1f, RZ, 0xc0, !PT ;  /* 0x0000001f12127812 */ /* 0x004fe200078ec0ff */
[----:B------:R-:W-:Y:S01]  /*ea50*/  UMOV UR40, URZ ;  /* 0x0000003f00287c82 */ /* 0x000fe20008000000 */
[----:B------:R-:W-:Y:S01]  /*ea60*/  UMOV UR8, 0x40 ;  /* 0x0000004000087882 */ /* 0x000fe20000000000 */
[----:B------:R-:W-:Y:S01]  /*ea70*/  UMOV UR9, UR41 ;  /* 0x0000002900097c82 */ /* 0x000fe20008000000 */
[----:B------:R-:W-:Y:S01]  /*ea80*/  ISETP.NE.AND P1, PT, R18, RZ, PT ;  /* 0x000000ff1200720c */ /* 0x000fe20003f25270 */
[----:B------:R-:W-:Y:S01]  /*ea90*/  UMOV UR10, UR42 ;  /* 0x0000002a000a7c82 */ /* 0x000fe20008000000 */
[----:B------:R-:W-:Y:S01]  /*eaa0*/  UMOV UR11, UR43 ;  /* 0x0000002b000b7c82 */ /* 0x000fe20008000000 */
[----:B---3--:R-:W1:Y:S01]  /*eab0*/  LDC.64 R2, c[0x0][0x3f8] ;  /* 0x0000fe00ff027b82 */ /* 0x008e620000000a00 */
[----:B------:R-:W-:Y:S01]  /*eac0*/  UMOV UR12, 0x80 ;  /* 0x00000080000c7882 */ /* 0x000fe20000000000 */
[----:B------:R-:W-:Y:S01]  /*ead0*/  UMOV UR13, UR41 ;  /* 0x00000029000d7c82 */ /* 0x000fe20008000000 */
[----:B------:R-:W-:Y:S01]  /*eae0*/  UMOV UR14, UR42 ;  /* 0x0000002a000e7c82 */ /* 0x000fe20008000000 */
[----:B------:R-:W-:Y:S01]  /*eaf0*/  UMOV UR15, UR43 ;  /* 0x0000002b000f7c82 */ /* 0x000fe20008000000 */
[----:B------:R-:W-:-:S03]  /*eb00*/  UMOV UR6, 0xffffffff ;  /* 0xffffffff00067882 */ /* 0x000fc60000000000 */
[----:B------:R-:W2:Y:S02]  /*eb10*/  @P0 LDC R5, c[0x0][0x42c] ;  /* 0x00010b00ff050b82 */ /* 0x000ea40000000800 */
[----:B------:R-:W-:-:S05]  /*eb20*/  VOTEU.ALL UP1, P1 ;  /* 0x00000000003f7886 */ /* 0x000fca0000820000 */
[----:B------:R-:W-:Y:S01]  /*eb30*/  @!UP1 UIADD3 UR4, UP0, UR44, 0x270, URZ ;  /* 0x000002702c049890 */ /* 0x000fe2000ff1e03f */
[----:B------:R-:W3:Y:S03]  /*eb40*/  @P0 LDC R6, c[0x0][0x430] ;  /* 0x00010c00ff060b82 */ /* 0x000ee60000000800 */
[----:B------:R-:W-:-:S09]  /*eb50*/  @!UP1 UIADD3.X UR5, URZ, UR45, URZ, UP0, !UPT ;  /* 0x0000002d3f059290 */ /* 0x000fd200087fe43f */
[----:B------:R1:W-:Y:S01]  /*eb60*/  @!UP1 UTMAPF.L2.4D [UR40], [UR4] ;  /* 0x00000028040095b8 */ /* 0x0003e20008018000 */
[----:B--2---:R-:W-:Y:S01]  /*eb70*/  @P0 IMAD.HI.U32 R5, R5, UR42, RZ ;  /* 0x0000002a05050c27 */ /* 0x004fe2000f8e00ff */
[----:B------:R2:W-:Y:S04]  /*eb80*/  @!UP1 UTMAPF.L2.4D [UR8], [UR4] ;  /* 0x00000008040095b8 */ /* 0x0005e80008018000 */
[----:B---3--:R-:W-:Y:S01]  /*eb90*/  @P0 SHF.R.U32.HI R4, RZ, R6, R5 ;  /* 0x00000006ff040219 */ /* 0x008fe20000011605 */
[----:B------:R-:W-:Y:S01]  /*eba0*/  IMAD.U32 R5, RZ, RZ, UR46 ;  /* 0x0000002eff057e24 */ /* 0x000fe2000f8e00ff */
[----:B-1----:R-:W-:Y:S01]  /*ebb0*/  ISETP.NE.U32.AND P0, PT, R2, RZ, PT ;  /* 0x000000ff0200720c */ /* 0x002fe20003f05070 */
[----:B------:R2:W-:Y:S02]  /*ebc0*/  @!UP1 UTMAPF.L2.4D [UR12], [UR4] ;  /* 0x0000000c040095b8 */ /* 0x0005e40008018000 */
[----:B------:R-:W-:Y:S01]  /*ebd0*/  VIADD R5, R5, 0xffffffff ;  /* 0xffffffff05057836 */ /* 0x000fe20000000000 */
[----:B------:R-:W-:-:S04]  /*ebe0*/  ISETP.NE.AND.EX P0, PT, R3, RZ, PT, P0 ;  /* 0x000000ff0300720c */ /* 0x000fc80003f05300 */
[----:B----4-:R-:W-:Y:S01]  /*ebf0*/  SEL R6, R0, RZ, !P0 ;  /* 0x000000ff00067207 */ /* 0x010fe20004000000 */
[----:B--2---:R-:W-:Y:S08]  /*ec00*/  BRA.DIV UR6, `(.L_x_972) ;  /* 0x0000002606e07947 */ /* 0x004ff0000b800000 */
.L_x_1023:
[----:B------:R-:W-:Y:S01]  /*ec10*/  UMOV UR4, 0xffffffff ;  /* 0xffffffff00047882 */ /* 0x000fe20000000000 */
[----:B------:R-:W-:Y:S02]  /*ec20*/  SHF.R.S32.HI R18, RZ, 0x1f, R0 ;  /* 0x0000001fff127819 */ /* 0x000fe40000011400 */
[----:B------:R-:W-:Y:S05]  /*ec30*/  BRA.DIV UR4, `(.L_x_973) ;  /* 0x0000002a04007947 */ /* 0x000fea000b800000 */
[----:B------:R-:W-:-:S13]  /*ec40*/  ELECT P6, URZ, PT ;  /* 0x00000000003f782f */ /* 0x000fda00038c0000 */
.L_x_1026:
[----:B------:R-:W-:Y:S05]  /*ec50*/  @!P6 BRA `(.L_x_974) ;  /* 0x0000000000f8e947 */ /* 0x000fea0003800000 */
[----:B------:R-:W-:Y:S01]  /*ec60*/  IMAD.MOV.U32 R6, RZ, RZ, R0 ;  /* 0x000000ffff067224 */ /* 0x000fe200078e0000 */
[----:B------:R-:W-:Y:S06]  /*ec70*/  @!P0 BRA `(.L_x_975) ;  /* 0x0000000000488947 */ /* 0x000fec0003800000 */
[----:B------:R-:W1:Y:S01]  /*ec80*/  LDC R11, c[0x0][0x41c] ;  /* 0x00010700ff0b7b82 */ /* 0x000e620000000800 */
[----:B------:R-:W-:Y:S01]  /*ec90*/  IMAD.MOV.U32 R10, RZ, RZ, R5 ;  /* 0x000000ffff0a7224 */ /* 0x000fe200078e0005 */
[----:B------:R-:W-:Y:S02]  /*eca0*/  ULDC.64 UR4, c[0x0][0x408] ;  /* 0x0001020000047ab9 */ /* 0x000fe40000000a00 */
[----:B------:R-:W-:-:S04]  /*ecb0*/  IMAD R9, R18, UR4, RZ ;  /* 0x0000000412097c24 */ /* 0x000fc8000f8e02ff */
[----:B------:R-:W-:Y:S01]  /*ecc0*/  IMAD R9, R0, UR5, R9 ;  /* 0x0000000500097c24 */ /* 0x000fe2000f8e0209 */
[----:B-1----:R-:W-:-:S13]  /*ecd0*/  ISETP.NE.AND P2, PT, R11, 0x1, PT ;  /* 0x000000010b00780c */ /* 0x002fda0003f45270 */
[----:B------:R-:W1:Y:S02]  /*ece0*/  @P2 LDC.64 R6, c[0x0][0x420] ;  /* 0x00010800ff062b82 */ /* 0x000e640000000a00 */
[----:B-1----:R-:W-:-:S05]  /*ecf0*/  @P2 IMAD.HI.U32 R6, R5, R6, RZ ;  /* 0x0000000605062227 */ /* 0x002fca00078e00ff */
[----:B------:R-:W-:-:S04]  /*ed00*/  @P2 SHF.R.U32.HI R10, RZ, R7, R6 ;  /* 0x00000007ff0a2219 */ /* 0x000fc80000011606 */
[--C-:B------:R-:W-:Y:S01]  /*ed10*/  SHF.R.S32.HI R7, RZ, 0x1f, R10.reuse ;  /* 0x0000001fff077819 */ /* 0x100fe2000001140a */
[----:B------:R-:W-:-:S04]  /*ed20*/  IMAD.MOV.U32 R6, RZ, RZ, R10 ;  /* 0x000000ffff067224 */ /* 0x000fc800078e000a */
[----:B------:R-:W-:-:S04]  /*ed30*/  IMAD.WIDE.U32 R6, R0, UR4, R6 ;  /* 0x0000000400067c25 */ /* 0x000fc8000f8e0006 */
[----:B------:R-:W-:Y:S01]  /*ed40*/  IMAD.IADD R7, R7, 0x1, R9 ;  /* 0x0000000107077824 */ /* 0x000fe200078e0209 */
[----:B------:R-:W-:-:S04]  /*ed50*/  LEA R8, P2, R6, R2, 0x2 ;  /* 0x0000000206087211 */ /* 0x000fc800078410ff */
[----:B------:R-:W-:-:S05]  /*ed60*/  LEA.HI.X R9, R6, R3, R7, 0x2, P2 ;  /* 0x0000000306097211 */ /* 0x000fca00010f1407 */
[----:B------:R1:W5:Y:S01]  /*ed70*/  LDG.E R6, desc[UR60][R8.64] ;  /* 0x0000003c08067981 */ /* 0x000362000c1e1900 */
[----:B------:R-:W-:-:S04]  /*ed80*/  IMAD.MOV R10, RZ, RZ, -R10 ;  /* 0x000000ffff0a7224 */ /* 0x000fc800078e0a0a */
[----:B------:R-:W-:-:S07]  /*ed90*/  IMAD R5, R11, R10, R5 ;  /* 0x0000000a0b057224 */ /* 0x000fce00078e0205 */
.L_x_975:
[----:B------:R-:W2:Y:S01]  /*eda0*/  S2R R7, SR_TID.X ;  /* 0x0000000000077919 */ /* 0x000ea20000002100 */
[----:B-1----:R-:W-:Y:S02]  /*edb0*/  LEA R8, R16, UR38, 0x3 ;  /* 0x0000002610087c11 */ /* 0x002fe4000f8e18ff */
[----:B--2---:R-:W-:Y:S02]  /*edc0*/  LOP3.LUT R9, R7, 0x7f, RZ, 0xc0, !PT ;  /* 0x0000007f07097812 */ /* 0x004fe400078ec0ff */
[----:B------:R-:W-:Y:S02]  /*edd0*/  SHF.L.U32 R7, R17, 0x1f, RZ ;  /* 0x0000001f11077819 */ /* 0x000fe400000006ff */
[----:B------:R-:W-:Y:S02]  /*ede0*/  ISETP.NE.AND P3, PT, R9, RZ, PT ;  /* 0x000000ff0900720c */ /* 0x000fe40003f65270 */
[----:B------:R-:W1:Y:S02]  /*edf0*/  SYNCS.PHASECHK.TRANS64.TRYWAIT P2, [R8+URZ+0x2a840], R7 ;  /* 0x02a84007080075a7 */ /* 0x000e64000804017f */
[----:B-1----:R-:W-:Y:S09]  /*ee00*/  @!P2 BRA `(.L_x_976) ;  /* 0x0000002400aca947 */ /* 0x002ff20003800000 */
.L_x_1027:
        /* <DEDUP_REMOVED lines=8> */
.L_x_977:
        /* <DEDUP_REMOVED lines=10> */
[----:B------:R-:W-:-:S03]  /*ef30*/  UMOV UR16, 0x40 ;  /* 0x0000004000107882 */ /* 0x000fc60000000000 */
[----:B------:R-:W-:Y:S02]  /*ef40*/  UIMAD UR8, UR8, 0x9000, UR38 ;  /* 0x00009000080878a4 */ /* 0x000fe4000f8e0226 */
[----:B------:R-:W-:Y:S02]  /*ef50*/  UIADD3 UR9, UR9, 0x2a830, URZ ;  /* 0x0002a83009097890 */ /* 0x000fe4000fffe03f */
[----:B------:R-:W-:Y:S02]  /*ef60*/  UIMAD UR11, UR11, 0x60, URZ ;  /* 0x000000600b0b78a4 */ /* 0x000fe4000f8e023f */
        /* <DEDUP_REMOVED lines=13> */
.L_x_974:
[----:B------:R-:W-:Y:S05]  /*f040*/  WARPSYNC.ALL ;  /* 0x0000000000007948 */ /* 0x000fea0003800000 */
[----:B------:R-:W-:Y:S01]  /*f050*/  BAR.SYNC.DEFER_BLOCKING 0x8, 0x120 ;  /* 0x0204800000007b1d */ /* 0x000fe20000010000 */
[----:B------:R-:W-:Y:S01]  /*f060*/  ELECT P2, URZ, PT ;  /* 0x00000000003f782f */ /* 0x000fe20003840000 */
[----:B------:R-:W-:Y:S02]  /*f070*/  UIADD3 UR47, UR47, 0x1, URZ ;  /* 0x000000012f2f7890 */ /* 0x000fe4000fffe03f */
[----:B------:R-:W-:Y:S02]  /*f080*/  UIADD3 UR4, UP0, UR44, 0x270, URZ ;  /* 0x000002702c047890 */ /* 0x000fe4000ff1e03f */
[----:B------:R-:W-:-:S02]  /*f090*/  ULEA.HI UR5, UR47, UR47, URZ, 0x1 ;  /* 0x0000002f2f057291 */ /* 0x000fc4000f8f083f */
[----:B------:R-:W-:Y:S02]  /*f0a0*/  UIADD3 UR8, UR38, 0xc400, URZ ;  /* 0x0000c40026087890 */ /* 0x000fe4000fffe03f */
[----:B------:R-:W-:Y:S02]  /*f0b0*/  ULOP3.LUT UR5, UR5, 0xfffffffe, URZ, 0xc0, !UPT ;  /* 0xfffffffe05057892 */ /* 0x000fe4000f8ec03f */
[----:B------:R-:W-:Y:S02]  /*f0c0*/  UIADD3 UR9, UR38, 0x2a800, URZ ;  /* 0x0002a80026097890 */ /* 0x000fe4000fffe03f */
[----:B-1----:R-:W-:Y:S01]  /*f0d0*/  @P2 IMAD.MOV.U32 R7, RZ, RZ, 0xc000 ;  /* 0x0000c000ff072424 */ /* 0x002fe200078e00ff */
[----:B------:R-:W-:Y:S02]  /*f0e0*/  UIADD3 UR14, UR47, -UR5, URZ ;  /* 0x800000052f0e7290 */ /* 0x000fe4000fffe03f */
[----:B------:R-:W-:Y:S02]  /*f0f0*/  UIADD3.X UR5, URZ, UR45, URZ, UP0, !UPT ;  /* 0x0000002d3f057290 */ /* 0x000fe400087fe43f */
[----:B------:R-:W-:-:S02]  /*f100*/  UIADD3 UR24, UR38, 0x10400, URZ ;  /* 0x0001040026187890 */ /* 0x000fc4000fffe03f */
[----:B------:R-:W-:Y:S01]  /*f110*/  UIADD3 UR16, UR38, 0x14400, URZ ;  /* 0x0001440026107890 */ /* 0x000fe2000fffe03f */
[----:B------:R-:W-:Y:S01]  /*f120*/  UMOV UR11, UR41 ;  /* 0x00000029000b7c82 */ /* 0x000fe20008000000 */
[----:B------:R1:W-:Y:S01]  /*f130*/  @P2 SYNCS.ARRIVE.TRANS64 RZ, [UR38+0x2a800], R7 ;  /* 0x02a80007ffff29a7 */ /* 0x0003e20008000026 */
[----:B------:R-:W-:Y:S01]  /*f140*/  UMOV UR12, UR42 ;  /* 0x0000002a000c7c82 */ /* 0x000fe20008000000 */
[----:B------:R-:W-:Y:S01]  /*f150*/  UMOV UR13, UR43 ;  /* 0x0000002b000d7c82 */ /* 0x000fe20008000000 */
[----:B------:R-:W-:Y:S01]  /*f160*/  UMOV UR6, 0x0 ;  /* 0x0000000000067882 */ /* 0x000fe20000000000 */
[----:B------:R-:W-:Y:S01]  /*f170*/  UMOV UR7, 0x12f00000 ;  /* 0x12f0000000077882 */ /* 0x000fe20000000000 */
[----:B------:R-:W-:Y:S01]  /*f180*/  UMOV UR10, URZ ;  /* 0x0000003f000a7c82 */ /* 0x000fe20008000000 */
[----:B------:R-:W-:Y:S01]  /*f190*/  UMOV UR27, UR41 ;  /* 0x00000029001b7c82 */ /* 0x000fe20008000000 */
[----:B------:R-:W-:Y:S01]  /*f1a0*/  UMOV UR28, UR42 ;  /* 0x0000002a001c7c82 */ /* 0x000fe20008000000 */
[----:B-1----:R-:W-:Y:S01]  /*f1b0*/  IMAD.U32 R7, RZ, RZ, UR14 ;  /* 0x0000000eff077e24 */ /* 0x002fe2000f8e00ff */
[----:B------:R-:W-:Y:S01]  /*f1c0*/  UMOV UR29, UR43 ;  /* 0x0000002b001d7c82 */ /* 0x000fe20008000000 */
[----:B------:R-:W-:Y:S01]  /*f1d0*/  UMOV UR26, 0x40 ;  /* 0x00000040001a7882 */ /* 0x000fe20000000000 */
[----:B------:R-:W-:Y:S01]  /*f1e0*/  UMOV UR25, UR9 ;  /* 0x0000000900197c82 */ /* 0x000fe20008000000 */
[----:B------:R-:W-:Y:S01]  /*f1f0*/  UMOV UR19, UR41 ;  /* 0x0000002900137c82 */ /* 0x000fe20008000000 */
[----:B------:R-:W-:Y:S01]  /*f200*/  SHF.L.U32 R7, R7, 0x1f, RZ ;  /* 0x0000001f07077819 */ /* 0x000fe200000006ff */
[----:B------:R-:W-:Y:S01]  /*f210*/  UMOV UR20, UR42 ;  /* 0x0000002a00147c82 */ /* 0x000fe20008000000 */
[----:B------:R-:W-:Y:S01]  /*f220*/  UMOV UR21, UR43 ;  /* 0x0000002b00157c82 */ /* 0x000fe20008000000 */
[----:B------:R-:W-:Y:S01]  /*f230*/  UMOV UR18, 0x80 ;  /* 0x0000008000127882 */ /* 0x000fe20000000000 */
[----:B------:R1:W-:Y:S01]  /*f240*/  UTMALDG.4D [UR8], [UR4], desc[UR6] ;  /* 0x00000608040075b4 */ /* 0x0003e20008019000 */
[----:B------:R-:W-:Y:S01]  /*f250*/  UMOV UR17, UR9 ;  /* 0x0000000900117c82 */ /* 0x000fe20008000000 */
[----:B------:R1:W-:Y:S01]  /*f260*/  UTMALDG.4D [UR24], [UR4], desc[UR6] ;  /* 0x00000618040075b4 */ /* 0x0003e20008019000 */
[----:B------:R1:W-:Y:S01]  /*f270*/  UTMALDG.4D [UR16], [UR4], desc[UR6] ;  /* 0x00000610040075b4 */ /* 0x0003e20008019000 */
[----:B------:R-:W2:Y:S02]  /*f280*/  SYNCS.PHASECHK.TRANS64.TRYWAIT P2, [UR38+0x2a820], R7 ;  /* 0x02a82007ff0075a7 */ /* 0x000ea40008040166 */
[----:B-12---:R-:W-:Y:S05]  /*f290*/  @!P2 BRA `(.L_x_978) ;  /* 0x00000020009ca947 */ /* 0x006fea0003800000 */
.L_x_1028:
[----:B------:R-:W-:-:S04]  /*f2a0*/  UIADD3 UR4, UR46, -0x2, URZ ;  /* 0xfffffffe2e047890 */ /* 0x000fc8000fffe03f */
[----:B------:R-:W-:-:S06]  /*f2b0*/  UISETP.GE.AND UP0, UPT, UR4, UR39, UPT ;  /* 0x000000270400728c */ /* 0x000fcc000bf06270 */
[----:B------:R-:W-:-:S13]  /*f2c0*/  PLOP3.LUT P2, PT, PT, PT, UP0, 0x80, 0x0 ;  /* 0x000000000000781c */ /* 0x000fda0003f4f008 */
[----:B------:R-:W-:Y:S05]  /*f2d0*/  @!P2 BRA `(.L_x_979) ;  /* 0x000000140048a947 */ /* 0x000fea0003800000 */
[----:B-1----:R-:W-:Y:S01]  /*f2e0*/  IMAD R8, RZ, RZ, -UR46 ;  /* 0x8000002eff087e24 */ /* 0x002fe2000f8e02ff */
[----:B------:R-:W-:Y:S01]  /*f2f0*/  LOP3.LUT R11, RZ, UR39, RZ, 0x33, !PT ;  /* 0x00000027ff0b7c12 */ /* 0x000fe2000f8e33ff */
[----:B------:R-:W-:-:S03]  /*f300*/  ULDC.64 UR36, c[0x0][0x408] ;  /* 0x0001020000247ab9 */ /* 0x000fc60000000a00 */
[----:B------:R-:W-:-:S05]  /*f310*/  VIADDMNMX R11, R8, 0x1, R11, !PT ;  /* 0x00000001080b7846 */ /* 0x000fca000780010b */
[----:B------:R-:W-:-:S05]  /*f320*/  VIADD R7, R11, UR46 ;  /* 0x0000002e0b077c36 */ /* 0x000fca0008000000 */
[----:B------:R-:W-:-:S04]  /*f330*/  LOP3.LUT R7, R7, 0x1, RZ, 0xc0, !PT ;  /* 0x0000000107077812 */ /* 0x000fc800078ec0ff */
[----:B------:R-:W-:Y:S01]  /*f340*/  ISETP.NE.U32.AND P2, PT, R7, 0x1, PT ;  /* 0x000000010700780c */ /* 0x000fe20003f45070 */
[----:B------:R-:W-:-:S12]  /*f350*/  IMAD.U32 R7, RZ, RZ, UR4 ;  /* 0x00000004ff077e24 */ /* 0x000fd8000f8e00ff */
        /* <DEDUP_REMOVED lines=27> */
.L_x_983:
[----:B-1----:R-:W1:Y:S01]  /*f510*/  S2R R2, SR_TID.X ;  /* 0x0000000000027919 */ /* 0x002e620000002100 */
[----:B------:R-:W-:Y:S02]  /*f520*/  LEA R3, R10, UR38, 0x3 ;  /* 0x000000260a037c11 */ /* 0x000fe4000f8e18ff */
[----:B-1----:R-:W-:Y:S02]  /*f530*/  LOP3.LUT R9, R2, 0x7f, RZ, 0xc0, !PT ;  /* 0x0000007f02097812 */ /* 0x002fe400078ec0ff */
[----:B------:R-:W-:Y:S02]  /*f540*/  SHF.L.U32 R2, R12, 0x1f, RZ ;  /* 0x0000001f0c027819 */ /* 0x000fe400000006ff */
[----:B------:R-:W-:Y:S02]  /*f550*/  ISETP.NE.AND P2, PT, R9, RZ, PT ;  /* 0x000000ff0900720c */ /* 0x000fe40003f45270 */
[----:B------:R-:W1:Y:S02]  /*f560*/  SYNCS.PHASECHK.TRANS64.TRYWAIT P3, [R3+URZ+0x2a840], R2 ;  /* 0x02a84002030075a7 */ /* 0x000e64000806017f */
[----:B-1----:R-:W-:Y:S09]  /*f570*/  @!P3 BRA `(.L_x_984) ;  /* 0x0000001c00fcb947 */ /* 0x002ff20003800000 */
.L_x_1029:
        /* <DEDUP_REMOVED lines=8> */
.L_x_985:
[----:B------:R-:W-:Y:S01]  /*f600*/  R2UR UR8, R10 ;  /* 0x000000000a0872ca */ /* 0x000fe200000e0000 */
[----:B------:R-:W-:Y:S01]  /*f610*/  UIADD3 UR4, UP0, UR44, 0x370, URZ ;  /* 0x000003702c047890 */ /* 0x000fe2000ff1e03f */
[----:B------:R-:W-:Y:S01]  /*f620*/  R2UR UR9, R3 ;  /* 0x00000000030972ca */ /* 0x000fe200000e0000 */
[----:B------:R-:W-:Y:S01]  /*f630*/  UIADD3 UR19, UR38, 0x2a800, URZ ;  /* 0x0002a80026137890 */ /* 0x000fe2000fffe03f */
[----:B------:R-:W-:Y:S01]  /*f640*/  R2UR UR11, R7 ;  /* 0x00000000070b72ca */ /* 0x000fe200000e0000 */
[----:B------:R-:W-:Y:S01]  /*f650*/  UIADD3.X UR5, URZ, UR45, URZ, UP0, !UPT ;  /* 0x0000002d3f057290 */ /* 0x000fe200087fe43f */
[----:B------:R-:W-:Y:S01]  /*f660*/  R2UR UR12, R4 ;  /* 0x00000000040c72ca */ /* 0x000fe200000e0000 */
[----:B------:R-:W-:Y:S01]  /*f670*/  UMOV UR10, URZ ;  /* 0x0000003f000a7c82 */ /* 0x000fe20008000000 */
[----:B-----5:R-:W-:Y:S01]  /*f680*/  R2UR UR13, R8 ;  /* 0x00000000080d72ca */ /* 0x020fe200000e0000 */
[----:B------:R-:W-:Y:S01]  /*f690*/  UMOV UR6, 0x0 ;  /* 0x0000000000067882 */ /* 0x000fe20000000000 */
[----:B------:R-:W-:Y:S01]  /*f6a0*/  UMOV UR7, 0x14f00000 ;  /* 0x14f0000000077882 */ /* 0x000fe20000000000 */
[----:B------:R-:W-:Y:S01]  /*f6b0*/  UMOV UR18, 0x40 ;  /* 0x0000004000127882 */ /* 0x000fe20000000000 */
[----:B------:R-:W-:Y:S01]  /*f6c0*/  UMOV UR17, 0x80 ;  /* 0x0000008000117882 */ /* 0x000fe20000000000 */
[----:B------:R-:W-:Y:S01]  /*f6d0*/  UIMAD UR8, UR8, 0x9000, UR38 ;  /* 0x00009000080878a4 */ /* 0x000fe2000f8e0226 */
[----:B-1----:R-:W-:Y:S01]  /*f6e0*/  SHF.L.U32 R3, R17, 0x1f, RZ ;  /* 0x0000001f11037819 */ /* 0x002fe200000006ff */
[----:B------:R-:W-:Y:S01]  /*f6f0*/  UIADD3 UR9, UR9, 0x2a830, URZ ;  /* 0x0002a83009097890 */ /* 0x000fe2000fffe03f */
[----:B------:R-:W-:Y:S01]  /*f700*/  LEA R2, R16, UR19, 0x3 ;  /* 0x0000001310027c11 */ /* 0x000fe2000f8e18ff */
[----:B------:R-:W-:-:S02]  /*f710*/  UIMAD UR11, UR11, 0x60, URZ ;  /* 0x000000600b0b78a4 */ /* 0x000fc4000f8e023f */
        /* <DEDUP_REMOVED lines=13> */
.L_x_1030:
[----:B------:R-:W-:Y:S05]  /*f7f0*/  @P2 BRA `(.L_x_987) ;  /* 0x0000000000202947 */ /* 0x000fea0003800000 */
[----:B------:R-:W2:Y:S01]  /*f800*/  S2R R9, SR_TID.X ;  /* 0x0000000000097919 */ /* 0x000ea20000002100 */
[----:B-1----:R-:W-:Y:S01]  /*f810*/  LEA R2, R16, UR38, 0x3 ;  /* 0x0000002610027c11 */ /* 0x002fe2000f8e18ff */
[----:B------:R-:W-:-:S04]  /*f820*/  IMAD.MOV.U32 R3, RZ, RZ, 0x6000 ;  /* 0x00006000ff037424 */ /* 0x000fc800078e00ff */
[----:B------:R3:W-:Y:S01]  /*f830*/  SYNCS.ARRIVE.TRANS64 RZ, [R2+URZ+0x2a850], R3 ;  /* 0x02a8500302ff79a7 */ /* 0x0007e2000800003f */
[----:B--2---:R-:W-:-:S04]  /*f840*/  LOP3.LUT R9, R9, 0x1f, RZ, 0xc0, !PT ;  /* 0x0000001f09097812 */ /* 0x004fc800078ec0ff */
[----:B------:R-:W-:-:S13]  /*f850*/  ISETP.NE.AND P2, PT, R9, RZ, PT ;  /* 0x000000ff0900720c */ /* 0x000fda0003f45270 */
[----:B---3--:R-:W-:Y:S05]  /*f860*/  @!P2 BRA `(.L_x_987) ;  /* 0x000000000004a947 */ /* 0x008fea0003800000 */
[----:B------:R-:W-:Y:S01]  /*f870*/  BPT.TRAP 0x1 ;  /* 0x000000040000795c */ /* 0x000fe20000300000 */
.L_x_987:
        /* <DEDUP_REMOVED lines=9> */
[----:B------:R-:W-:Y:S02]  /*f910*/  IMAD.MOV.U32 R6, RZ, RZ, R8 ;  /* 0x000000ffff067224 */ /* 0x000fe400078e0008 */
[----:B------:R-:W-:-:S02]  /*f920*/  IMAD.MOV.U32 R5, RZ, RZ, R7 ;  /* 0x000000ffff057224 */ /* 0x000fc400078e0007 */
[----:B------:R-:W-:Y:S02]  /*f930*/  UIMAD UR6, UR9, 0x6000, UR38 ;  /* 0x00006000090678a4 */ /* 0x000fe4000f8e0226 */
[----:B------:R-:W-:Y:S02]  /*f940*/  ULEA UR9, UR9, UR38, 0x3 ;  /* 0x0000002609097291 */ /* 0x000fe4000f8e183f */
[----:B------:R-:W-:Y:S02]  /*f950*/  UIMAD UR11, UR11, 0x60, URZ ;  /* 0x000000600b0b78a4 */ /* 0x000fe4000f8e023f */
[----:B------:R-:W-:Y:S02]  /*f960*/  UIADD3 UR8, UR6, 0x400, URZ ;  /* 0x0000040006087890 */ /* 0x000fe4000fffe03f */
        /* <DEDUP_REMOVED lines=8> */
.L_x_982:
[----:B------:R-:W-:Y:S05]  /*f9f0*/  BSYNC B0 ;  /* 0x0000000000007941 */ /* 0x000fea0003800000 */
.L_x_981:
[----:B------:R-:W-:Y:S01]  /*fa00*/  UIADD3 UR4, UR46, -0x3, URZ ;  /* 0xfffffffd2e047890 */ /* 0x000fe2000fffe03f */
[----:B------:R-:W-:Y:S02]  /*fa10*/  IMAD.MOV.U32 R16, RZ, RZ, R10 ;  /* 0x000000ffff107224 */ /* 0x000fe400078e000a */
[----:B------:R-:W-:-:S03]  /*fa20*/  IMAD.MOV.U32 R17, RZ, RZ, R12 ;  /* 0x000000ffff117224 */ /* 0x000fc600078e000c */
[----:B------:R-:W-:-:S07]  /*fa30*/  IMAD.U32 R7, RZ, RZ, UR4 ;  /* 0x00000004ff077e24 */ /* 0x000fce000f8e00ff */
.L_x_980:
[----:B------:R-:W-:Y:S01]  /*fa40*/  ULOP3.LUT UR4, URZ, UR46, URZ, 0x33, !UPT ;  /* 0x0000002e3f047292 */ /* 0x000fe2000f8e333f */
[----:B------:R-:W-:Y:S01]  /*fa50*/  VIADD R11, R11, 0xfffffffe ;  /* 0xfffffffe0b0b7836 */ /* 0x000fe20000000000 */
[----:B------:R-:W-:Y:S04]  /*fa60*/  BSSY B0, `(.L_x_979) ;  /* 0x00000d9000007945 */ /* 0x000fe80003800000 */
[----:B------:R-:W-:-:S13]  /*fa70*/  ISETP.NE.AND P2, PT, R11, UR4, PT ;  /* 0x000000040b007c0c */ /* 0x000fda000bf45270 */
[----:B------:R-:W-:Y:S05]  /*fa80*/  @!P2 BRA `(.L_x_988) ;  /* 0x0000000c0058a947 */ /* 0x000fea0003800000 */
[----:B------:R-:W-:-:S07]  /*fa90*/  IMAD.MOV.U32 R8, RZ, RZ, R6 ;  /* 0x000000ffff087224 */ /* 0x000fce00078e0006 */
.L_x_1003:
[----:B------:R-:W-:Y:S01]  /*faa0*/  VIADD R10, R16, 0x1 ;  /* 0x00000001100a7836 */ /* 0x000fe20000000000 */
[----:B------:R-:W-:Y:S05]  /*fab0*/  YIELD ;  /* 0x0000000000007946 */ /* 0x000fea0003800000 */
[----:B------:R-:W-:Y:S01]  /*fac0*/  ISETP.NE.AND P2, PT, R10, 0x2, PT ;  /* 0x000000020a00780c */ /* 0x000fe20003f45270 */
[----:B------:R-:W-:Y:S03]  /*fad0*/  BSSY B1, `(.L_x_989) ;  /* 0x0000065000017945 */ /* 0x000fe60003800000 */
[----:B-1----:R-:W-:-:S02]  /*fae0*/  SEL R2, RZ, 0x1, P2 ;  /* 0x00000001ff027807 */ /* 0x002fc40001000000 */
[----:B------:R-:W-:Y:S02]  /*faf0*/  SEL R10, R10, RZ, P2 ;  /* 0x000000ff0a0a7207 */ /* 0x000fe40001000000 */
[----:B------:R-:W-:Y:S01]  /*fb00*/  LOP3.LUT R11, R17, R2, RZ, 0x3c, !PT ;  /* 0x00000002110b7212 */ /* 0x000fe200078e3cff */
[----:B------:R-:W-:Y:S06]  /*fb10*/  @!P6 BRA `(.L_x_990) ;  /* 0x000000040080e947 */ /* 0x000fec0003800000 */
[----:B------:R-:W-:Y:S01]  /*fb20*/  IMAD.MOV.U32 R12, RZ, RZ, R7 ;  /* 0x000000ffff0c7224 */ /* 0x000fe200078e0007 */
[----:B------:R-:W-:Y:S06]  /*fb30*/  @!P0 BRA `(.L_x_991) ;  /* 0x0000000000448947 */ /* 0x000fec0003800000 */
[----:B------:R-:W1:Y:S01]  /*fb40*/  LDC R9, c[0x0][0x41c] ;  /* 0x00010700ff097b82 */ /* 0x000e620000000800 */
        /* <DEDUP_REMOVED lines=16> */
.L_x_991:
[----:B------:R-:W1:Y:S01]  /*fc50*/  S2R R2, SR_TID.X ;  /* 0x0000000000027919 */ /* 0x000e620000002100 */
[----:B------:R-:W-:Y:S02]  /*fc60*/  LEA R3, R10, UR38, 0x3 ;  /* 0x000000260a037c11 */ /* 0x000fe4000f8e18ff */
[----:B-1----:R-:W-:Y:S02]  /*fc70*/  LOP3.LUT R9, R2, 0x7f, RZ, 0xc0, !PT ;  /* 0x0000007f02097812 */ /* 0x002fe400078ec0ff */
[----:B------:R-:W-:Y:S02]  /*fc80*/  SHF.L.U32 R2, R11, 0x1f, RZ ;  /* 0x0000001f0b027819 */ /* 0x000fe400000006ff */
[----:B------:R-:W-:Y:S02]  /*fc90*/  ISETP.NE.AND P2, PT, R9, RZ, PT ;  /* 0x000000ff0900720c */ /* 0x000fe40003f45270 */
[----:B------:R-:W1:Y:S02]  /*fca0*/  SYNCS.PHASECHK.TRANS64.TRYWAIT P3, [R3+URZ+0x2a840], R2 ;  /* 0x02a84002030075a7 */ /* 0x000e64000806017f */
[----:B-1----:R-:W-:Y:S09]  /*fcb0*/  @!P3 BRA `(.L_x_992) ;  /* 0x000000180054b947 */ /* 0x002ff20003800000 */
.L_x_1031:
        /* <DEDUP_REMOVED lines=8> */
.L_x_993:
        /* <DEDUP_REMOVED lines=14> */
[----:B------:R-:W-:Y:S01]  /*fe20*/  SHF.L.U32 R17, R17, 0x1f, RZ ;  /* 0x0000001f11117819 */ /* 0x000fe200000006ff */
[----:B------:R-:W-:Y:S01]  /*fe30*/  UIADD3 UR9, UR9, 0x2a830, URZ ;  /* 0x0002a83009097890 */ /* 0x000fe2000fffe03f */
[----:B-1----:R-:W-:Y:S01]  /*fe40*/  LEA R2, R16, UR19, 0x3 ;  /* 0x0000001310027c11 */ /* 0x002fe2000f8e18ff */
        /* <DEDUP_REMOVED lines=14> */
.L_x_1032:
[----:B------:R-:W-:Y:S05]  /*ff30*/  @P2 BRA `(.L_x_995) ;  /* 0x00000000001c2947 */ /* 0x000fea0003800000 */
[----:B------:R-:W2:Y:S02]  /*ff40*/  S2R R3, SR_TID.X ;  /* 0x0000000000037919 */ /* 0x000ea40000002100 */
[----:B--2---:R-:W-:Y:S01]  /*ff50*/  LOP3.LUT R9, R3, 0x1f, RZ, 0xc0, !PT ;  /* 0x0000001f03097812 */ /* 0x004fe200078ec0ff */
[----:B------:R-:W-:-:S03]  /*ff60*/  IMAD.MOV.U32 R3, RZ, RZ, 0x6000 ;  /* 0x00006000ff037424 */ /* 0x000fc600078e00ff */
[----:B------:R-:W-:Y:S01]  /*ff70*/  ISETP.NE.AND P2, PT, R9, RZ, PT ;  /* 0x000000ff0900720c */ /* 0x000fe20003f45270 */
[----:B------:R2:W-:-:S12]  /*ff80*/  SYNCS.ARRIVE.TRANS64 RZ, [R2+URZ+0x50], R3 ;  /* 0x0000500302ff79a7 */ /* 0x0005d8000800003f */
[----:B--2---:R-:W-:Y:S05]  /*ff90*/  @!P2 BRA `(.L_x_995) ;  /* 0x000000000004a947 */ /* 0x004fea0003800000 */
[----:B------:R-:W-:Y:S01]  /*ffa0*/  BPT.TRAP 0x1 ;  /* 0x000000040000795c */ /* 0x000fe20000300000 */
.L_x_995:
        /* <DEDUP_REMOVED lines=11> */
[----:B------:R-:W-:Y:S01]  /*10060*/  IMAD.MOV.U32 R6, RZ, RZ, R8 ;  /* 0x000000ffff067224 */ /* 0x000fe200078e0008 */
[----:B------:R-:W-:Y:S02]  /*10070*/  UIMAD UR6, UR6, 0x6000, UR38 ;  /* 0x00006000060678a4 */ /* 0x000fe4000f8e0226 */
        /* <DEDUP_REMOVED lines=10> */
.L_x_990:
[----:B------:R-:W-:Y:S05]  /*10120*/  BSYNC B1 ;  /* 0x0000000000017941 */ /* 0x000fea0003800000 */
.L_x_989:
[----:B------:R-:W-:Y:S01]  /*10130*/  VIADD R16, R10, 0x1 ;  /* 0x000000010a107836 */ /* 0x000fe20000000000 */
[----:B------:R-:W-:Y:S01]  /*10140*/  BSSY B1, `(.L_x_996) ;  /* 0x0000067000017945 */ /* 0x000fe20003800000 */
[----:B------:R-:W-:-:S03]  /*10150*/  VIADD R12, R7, 0xffffffff ;  /* 0xffffffff070c7836 */ /* 0x000fc60000000000 */
[----:B------:R-:W-:-:S04]  /*10160*/  ISETP.NE.AND P2, PT, R16, 0x2, PT ;  /* 0x000000021000780c */ /* 0x000fc80003f45270 */
[----:B-1----:R-:W-:Y:S02]  /*10170*/  SEL R2, RZ, 0x1, P2 ;  /* 0x00000001ff027807 */ /* 0x002fe40001000000 */
[----:B------:R-:W-:Y:S02]  /*10180*/  SEL R16, R16, RZ, P2 ;  /* 0x000000ff10107207 */ /* 0x000fe40001000000 */
[----:B------:R-:W-:Y:S01]  /*10190*/  LOP3.LUT R17, R11, R2, RZ, 0x3c, !PT ;  /* 0x000000020b117212 */ /* 0x000fe200078e3cff */
[----:B------:R-:W-:Y:S06]  /*101a0*/  @!P6 BRA `(.L_x_997) ;  /* 0x000000040080e947 */ /* 0x000fec0003800000 */
[----:B------:R-:W-:Y:S01]  /*101b0*/  IMAD.MOV.U32 R13, RZ, RZ, R12 ;  /* 0x000000ffff0d7224 */ /* 0x000fe200078e000c */
[----:B------:R-:W-:Y:S06]  /*101c0*/  @!P0 BRA `(.L_x_998) ;  /* 0x0000000000448947 */ /* 0x000fec0003800000 */
[----:B------:R-:W1:Y:S02]  /*101d0*/  LDC R8, c[0x0][0x41c] ;  /* 0x00010700ff087b82 */ /* 0x000e640000000800 */
        /* <DEDUP_REMOVED lines=16> */
.L_x_998:
[----:B------:R-:W-:Y:S02]  /*102e0*/  LEA R2, R16, UR38, 0x3 ;  /* 0x0000002610027c11 */ /* 0x000fe4000f8e18ff */
[----:B------:R-:W-:-:S04]  /*102f0*/  SHF.L.U32 R3, R17, 0x1f, RZ ;  /* 0x0000001f11037819 */ /* 0x000fc800000006ff */
[----:B------:R-:W2:Y:S02]  /*10300*/  SYNCS.PHASECHK.TRANS64.TRYWAIT P2, [R2+URZ+0x2a840], R3 ;  /* 0x02a84003020075a7 */ /* 0x000ea4000804017f */
[----:B--2---:R-:W-:Y:S05]  /*10310*/  @!P2 BRA `(.L_x_999) ;  /* 0x0000001000e4a947 */ /* 0x004fea0003800000 */
.L_x_1033:
        /* <DEDUP_REMOVED lines=11> */
.L_x_1000:
[----:B------:R-:W-:Y:S01]  /*103d0*/  R2UR UR9, R16 ;  /* 0x00000000100972ca */ /* 0x000fe200000e0000 */
[----:B------:R-:W-:Y:S01]  /*103e0*/  UIADD3 UR19, UR38, 0x2a800, URZ ;  /* 0x0002a80026137890 */ /* 0x000fe2000fffe03f */
[----:B------:R-:W-:Y:S01]  /*103f0*/  R2UR UR11, R13 ;  /* 0x000000000d0b72ca */ /* 0x000fe200000e0000 */
[----:B------:R-:W-:Y:S01]  /*10400*/  UIADD3 UR4, UP0, UR44, 0x370, URZ ;  /* 0x000003702c047890 */ /* 0x000fe2000ff1e03f */
[----:B------:R-:W-:Y:S01]  /*10410*/  R2UR UR12, R4 ;  /* 0x00000000040c72ca */ /* 0x000fe200000e0000 */
[----:B------:R-:W-:Y:S01]  /*10420*/  UMOV UR10, URZ ;  /* 0x0000003f000a7c82 */ /* 0x000fe20008000000 */
[----:B-----5:R-:W-:Y:S01]  /*10430*/  R2UR UR13, R8 ;  /* 0x00000000080d72ca */ /* 0x020fe200000e0000 */
[----:B------:R-:W-:Y:S01]  /*10440*/  UIADD3.X UR5, URZ, UR45, URZ, UP0, !UPT ;  /* 0x0000002d3f057290 */ /* 0x000fe200087fe43f */
[----:B------:R-:W-:Y:S01]  /*10450*/  SHF.L.U32 R11, R11, 0x1f, RZ ;  /* 0x0000001f0b0b7819 */ /* 0x000fe200000006ff */
[----:B------:R-:W-:Y:S01]  /*10460*/  UMOV UR6, 0x0 ;  /* 0x0000000000067882 */ /* 0x000fe20000000000 */
[----:B------:R-:W-:Y:S01]  /*10470*/  UMOV UR7, 0x14f00000 ;  /* 0x14f0000000077882 */ /* 0x000fe20000000000 */
[----:B------:R-:W-:Y:S01]  /*10480*/  UMOV UR18, 0x40 ;  /* 0x0000004000127882 */ /* 0x000fe20000000000 */
[----:B------:R-:W-:Y:S01]  /*10490*/  UMOV UR17, 0x80 ;  /* 0x0000008000117882 */ /* 0x000fe20000000000 */
[----:B------:R-:W-:Y:S01]  /*104a0*/  UIMAD UR8, UR9, 0x9000, UR38 ;  /* 0x00009000090878a4 */ /* 0x000fe2000f8e0226 */
[----:B--2---:R-:W-:Y:S01]  /*104b0*/  LEA R2, R10, UR19, 0x3 ;  /* 0x000000130a027c11 */ /* 0x004fe2000f8e18ff */
[----:B------:R-:W-:-:S02]  /*104c0*/  ULEA UR9, UR9, UR19, 0x3 ;  /* 0x0000001309097291 */ /* 0x000fc4000f8e183f */
[----:B------:R-:W-:Y:S02]  /*104d0*/  UIMAD UR11, UR11, 0x60, URZ ;  /* 0x000000600b0b78a4 */ /* 0x000fe4000f8e023f */
[----:B------:R-:W-:Y:S02]  /*104e0*/  UIADD3 UR14, UR8, 0x18400, URZ ;  /* 0x00018400080e7890 */ /* 0x000fe4000fffe03f */
        /* <DEDUP_REMOVED lines=13> */
.L_x_1034:
        /* <DEDUP_REMOVED lines=8> */
.L_x_1002:
        /* <DEDUP_REMOVED lines=23> */
.L_x_997:
[----:B------:R-:W-:Y:S05]  /*107b0*/  BSYNC B1 ;  /* 0x0000000000017941 */ /* 0x000fea0003800000 */
.L_x_996:
[----:B------:R-:W-:Y:S01]  /*107c0*/  ISETP.GT.AND P2, PT, R12, UR39, PT ;  /* 0x000000270c007c0c */ /* 0x000fe2000bf44270 */
[----:B------:R-:W-:-:S12]  /*107d0*/  VIADD R7, R7, 0xfffffffe ;  /* 0xfffffffe07077836 */ /* 0x000fd80000000000 */
[----:B------:R-:W-:Y:S05]  /*107e0*/  @P2 BRA `(.L_x_1003) ;  /* 0xfffffff000ac2947 */ /* 0x000fea000383ffff */
.L_x_988:
[----:B------:R-:W-:Y:S05]  /*107f0*/  BSYNC B0 ;  /* 0x0000000000007941 */ /* 0x000fea0003800000 */
.L_x_979:
[----:B------:R-:W-:Y:S04]  /*10800*/  BSSY B0, `(.L_x_1004) ;  /* 0x000000e000007945 */ /* 0x000fe80003800000 */
[----:B------:R-:W-:Y:S05]  /*10810*/  @P1 BRA `(.L_x_1005) ;  /* 0x0000000000301947 */ /* 0x000fea0003800000 */
[----:B-1----:R-:W1:Y:S01]  /*10820*/  S2R R7, SR_LANEID ;  /* 0x0000000000077919 */ /* 0x002e620000000000 */
        /* <DEDUP_REMOVED lines=10> */
[----:B-1----:R-:W-:-:S07]  /*108d0*/  IADD3 R19, R0, UR48, R19 ;  /* 0x0000003000137c10 */ /* 0x002fce000fffe013 */
.L_x_1005:
[----:B------:R-:W-:Y:S05]  /*108e0*/  BSYNC B0 ;  /* 0x0000000000007941 */ /* 0x000fea0003800000 */
.L_x_1004:
[----:B------:R-:W-:Y:S04]  /*108f0*/  BSSY B0, `(.L_x_1006) ;  /* 0x0000026000007945 */ /* 0x000fe80003800000 */
[----:B------:R-:W-:Y:S05]  /*10900*/  @!P6 BRA `(.L_x_1007) ;  /* 0x000000000090e947 */ /* 0x000fea0003800000 */
[----:B------:R-:W2:Y:S01]  /*10910*/  S2R R0, SR_TID.X ;  /* 0x0000000000007919 */ /* 0x000ea20000002100 */
[----:B-1----:R-:W-:Y:S02]  /*10920*/  LEA R3, R16, UR38, 0x3 ;  /* 0x0000002610037c11 */ /* 0x002fe4000f8e18ff */
[----:B--2---:R-:W-:Y:S02]  /*10930*/  LOP3.LUT R2, R0, 0x7f, RZ, 0xc0, !PT ;  /* 0x0000007f00027812 */ /* 0x004fe400078ec0ff */
[----:B------:R-:W-:Y:S02]  /*10940*/  SHF.L.U32 R0, R17, 0x1f, RZ ;  /* 0x0000001f11007819 */ /* 0x000fe400000006ff */
[----:B------:R-:W-:Y:S02]  /*10950*/  ISETP.NE.AND P1, PT, R2, RZ, PT ;  /* 0x000000ff0200720c */ /* 0x000fe40003f25270 */
[----:B------:R-:W1:Y:S02]  /*10960*/  SYNCS.PHASECHK.TRANS64.TRYWAIT P0, [R3+URZ+0x2a860], R0 ;  /* 0x02a86000030075a7 */ /* 0x000e64000800017f */
[----:B-1----:R-:W-:Y:S09]  /*10970*/  @!P0 BRA `(.L_x_1008) ;  /* 0x0000000c00748947 */ /* 0x002ff20003800000 */
.L_x_1035:
        /* <DEDUP_REMOVED lines=8> */
.L_x_1009:
        /* <DEDUP_REMOVED lines=9> */
[----:B------:R-:W-:-:S04]  /*10a90*/  UMOV UR15, 0x40 ;  /* 0x00000040000f7882 */ /* 0x000fc80000000000 */
        /* <DEDUP_REMOVED lines=11> */
.L_x_1007:
[----:B------:R-:W-:Y:S05]  /*10b50*/  BSYNC B0 ;  /* 0x0000000000007941 */ /* 0x000fea0003800000 */
.L_x_1006:
[----:B------:R-:W-:Y:S02]  /*10b60*/  VIADD R16, R16, 0x1 ;  /* 0x0000000110107836 */ /* 0x000fe40000000000 */
[----:B------:R-:W-:-:S03]  /*10b70*/  IMAD.MOV.U32 R13, RZ, RZ, R19 ;  /* 0x000000ffff0d7224 */ /* 0x000fc600078e0013 */
[----:B------:R-:W-:-:S04]  /*10b80*/  ISETP.NE.AND P0, PT, R16, 0x2, PT ;  /* 0x000000021000780c */ /* 0x000fc80003f05270 */
[----:B-1----:R-:W-:Y:S02]  /*10b90*/  SEL R0, RZ, 0x1, P0 ;  /* 0x00000001ff007807 */ /* 0x002fe40000000000 */
[----:B------:R-:W-:Y:S02]  /*10ba0*/  SEL R16, R16, RZ, P0 ;  /* 0x000000ff10107207 */ /* 0x000fe40000000000 */
[----:B------:R-:W-:-:S07]  /*10bb0*/  LOP3.LUT R17, R17, R0, RZ, 0x3c, !PT ;  /* 0x0000000011117212 */ /* 0x000fce00078e3cff */
.L_x_968:
[----:B------:R-:W-:Y:S05]  /*10bc0*/  BSYNC B6 ;  /* 0x0000000000067941 */ /* 0x000fea0003800000 */
.L_x_966:
[----:B------:R-:W-:-:S03]  /*10bd0*/  UMOV UR4, 0xffffffff ;  /* 0xffffffff00047882 */ /* 0x000fc60000000000 */
[----:B------:R-:W-:Y:S05]  /*10be0*/  BRA.DIV UR4, `(.L_x_1010) ;  /* 0x0000000a04ec7947 */ /* 0x000fea000b800000 */
[----:B------:R1:W2:Y:S02]  /*10bf0*/  SHFL.IDX PT, R14, R13, RZ, 0x1f ;  /* 0x00001fff0d0e7589 */ /* 0x0002a400000e0000 */
.L_x_1038:
[----:B------:R-:W3:Y:S01]  /*10c00*/  S2R R0, SR_TID.X ;  /* 0x0000000000007919 */ /* 0x000ee20000002100 */
[----:B------:R-:W-:Y:S05]  /*10c10*/  WARPSYNC.ALL ;  /* 0x0000000000007948 */ /* 0x000fea0003800000 */
[----:B------:R-:W-:Y:S01]  /*10c20*/  BAR.SYNC.DEFER_BLOCKING 0x4, 0x120 ;  /* 0x0104800000007b1d */ /* 0x000fe20000010000 */
[----:B--2---:R-:W-:-:S05]  /*10c30*/  IMAD.MOV.U32 R19, RZ, RZ, R14 ;  /* 0x000000ffff137224 */ /* 0x004fca00078e000e */
[----:B------:R-:W-:Y:S01]  /*10c40*/  ULDC UR4, c[0x0][0xda8] ;  /* 0x00036a0000047ab9 */ /* 0x000fe20000000800 */
[----:B---3--:R-:W-:-:S04]  /*10c50*/  LOP3.LUT R0, R0, 0x1f, RZ, 0xc0, !PT ;  /* 0x0000001f00007812 */ /* 0x008fc800078ec0ff */
[----:B------:R-:W-:-:S13]  /*10c60*/  ISETP.NE.AND P0, PT, R0, RZ, PT ;  /* 0x000000ff0000720c */ /* 0x000fda0003f05270 */
[----:B------:R-:W2:Y:S01]  /*10c70*/  @!P0 S2R R3, SR_CgaCtaId ;  /* 0x0000000000038919 */ /* 0x000ea20000008800 */
[----:B------:R-:W-:-:S04]  /*10c80*/  @!P0 MOV R0, 0x400 ;  /* 0x0000040000008802 */ /* 0x000fc80000000f00 */
[----:B--2---:R-:W-:-:S05]  /*10c90*/  @!P0 LEA R0, R3, R0, 0x18 ;  /* 0x0000000003008211 */ /* 0x004fca00078ec0ff */
[----:B------:R2:W-:Y:S01]  /*10ca0*/  @!P0 STS [R0+0x2a8d0], R13 ;  /* 0x02a8d00d00008388 */ /* 0x0005e20000000800 */
[----:B------:R-:W-:Y:S06]  /*10cb0*/  BAR.ARV 0x5, 0x120 ;  /* 0x0144800000007b1d */ /* 0x000fec0000002000 */
[----:B------:R-:W-:-:S13]  /*10cc0*/  ISETP.GE.AND P0, PT, R19, UR4, PT ;  /* 0x0000000413007c0c */ /* 0x000fda000bf06270 */
[----:B--2---:R-:W-:Y:S05]  /*10cd0*/  @!P0 BRA `(.L_x_1011) ;  /* 0xffffffd000248947 */ /* 0x004fea000383ffff */
.L_x_957:
[----:B------:R-:W2:Y:S01]  /*10ce0*/  S2R R3, SR_CgaCtaId ;  /* 0x0000000000037919 */ /* 0x000ea20000008800 */
[----:B------:R-:W-:Y:S01]  /*10cf0*/  UIADD3 UR47, UR47, 0x1, URZ ;  /* 0x000000012f2f7890 */ /* 0x000fe2000fffe03f */
[----:B------:R-:W-:-:S03]  /*10d00*/  MOV R0, 0x400 ;  /* 0x0000040000007802 */ /* 0x000fc60000000f00 */
[----:B------:R-:W-:-:S04]  /*10d10*/  ULEA.HI UR4, UR47, UR47, URZ, 0x1 ;  /* 0x0000002f2f047291 */ /* 0x000fc8000f8f083f */
[----:B------:R-:W-:-:S04]  /*10d20*/  ULOP3.LUT UR4, UR4, 0xfffffffe, URZ, 0xc0, !UPT ;  /* 0xfffffffe04047892 */ /* 0x000fc8000f8ec03f */
[----:B------:R-:W-:Y:S01]  /*10d30*/  UIADD3 UR4, UR47, -UR4, URZ ;  /* 0x800000042f047290 */ /* 0x000fe2000fffe03f */
[----:B--2---:R-:W-:-:S05]  /*10d40*/  LEA R7, R3, R0, 0x18 ;  /* 0x0000000003077211 */ /* 0x004fca00078ec0ff */
[----:B------:R-:W-:-:S05]  /*10d50*/  IMAD.U32 R0, RZ, RZ, UR4 ;  /* 0x00000004ff007e24 */ /* 0x000fca000f8e00ff */
[----:B------:R-:W-:-:S04]  /*10d60*/  SHF.L.U32 R0, R0, 0x1f, RZ ;  /* 0x0000001f00007819 */ /* 0x000fc800000006ff */
[----:B------:R-:W2:Y:S02]  /*10d70*/  SYNCS.PHASECHK.TRANS64.TRYWAIT P0, [R7+URZ+0x2a820], R0 ;  /* 0x02a82000070075a7 */ /* 0x000ea4000800017f */
[----:B--2---:R-:W-:Y:S05]  /*10d80*/  @!P0 BRA `(.L_x_1012) ;  /* 0x0000000800a88947 */ /* 0x004fea0003800000 */
.L_x_1039:
[----:B------:R-:W3:Y:S02]  /*10d90*/  S2R R2, SR_TID.X ;  /* 0x0000000000027919 */ /* 0x000ee40000002100 */
[----:B---3--:R-:W-:-:S04]  /*10da0*/  SHF.R.U32.HI R2, RZ, 0x5, R2 ;  /* 0x00000005ff027819 */ /* 0x008fc80000011602 */
[----:B------:R-:W-:-:S05]  /*10db0*/  LOP3.LUT R2, R2, 0x3, RZ, 0xc0, !PT ;  /* 0x0000000302027812 */ /* 0x000fca00078ec0ff */
[----:B--2---:R-:W2:Y:S02]  /*10dc0*/  SHFL.IDX PT, R0, R2, RZ, 0x1f ;  /* 0x00001fff02007589 */ /* 0x004ea400000e0000 */
[----:B--2---:R-:W-:-:S13]  /*10dd0*/  ISETP.NE.AND P0, PT, R0, RZ, PT ;  /* 0x000000ff0000720c */ /* 0x004fda0003f05270 */
[----:B------:R-:W-:Y:S05]  /*10de0*/  @P0 EXIT ;  /* 0x000000000000094d */ /* 0x000fea0003800000 */
[----:B------:R-:W-:Y:S01]  /*10df0*/  ELECT P0, URZ, PT ;  /* 0x00000000003f782f */ /* 0x000fe20003800000 */
[----:B------:R-:W-:-:S12]  /*10e00*/  BSSY B0, `(.L_x_1013) ;  /* 0x0000022000007945 */ /* 0x000fd80003800000 */
[----:B------:R-:W-:Y:S05]  /*10e10*/  @!P0 BRA `(.L_x_1014) ;  /* 0x0000000000808947 */ /* 0x000fea0003800000 */
[----:B------:R-:W2:Y:S02]  /*10e20*/  LDL R2, [R1] ;  /* 0x0000000001027983 */ /* 0x000ea40000100800 */
[----:B--2---:R-:W-:-:S13]  /*10e30*/  R2UR UR4, R2 ;  /* 0x00000000020472ca */ /* 0x004fda00000e0000 */
[----:B------:R-:W-:-:S06]  /*10e40*/  ULOP3.LUT UR4, UR4, 0x2, URZ, 0xfc, !UPT ;  /* 0x0000000204047892 */ /* 0x000fcc000f8efc3f */
[----:B------:R-:W-:-:S05]  /*10e50*/  IMAD.U32 R0, RZ, RZ, UR4 ;  /* 0x00000004ff007e24 */ /* 0x000fca000f8e00ff */
[----:B------:R-:W-:-:S13]  /*10e60*/  ISETP.NE.AND P2, PT, R0, 0x3, PT ;  /* 0x000000030000780c */ /* 0x000fda0003f45270 */
[----:B------:R-:W-:Y:S05]  /*10e70*/  @!P2 BRA `(.L_x_1015) ;  /* 0x000000000004a947 */ /* 0x000fea0003800000 */
[----:B------:R-:W-:Y:S01]  /*10e80*/  BPT.TRAP 0x1 ;  /* 0x000000040000795c */ /* 0x000fe20000300000 */
.L_x_1015:
[----:B------:R-:W-:Y:S01]  /*10e90*/  VIADD R3, R7, 0x2a840 ;  /* 0x0002a84007037836 */ /* 0x000fe20000000000 */
[----:B------:R-:W-:Y:S01]  /*10ea0*/  SHF.L.U32 R4, R17, 0x1f, RZ ;  /* 0x0000001f11047819 */ /* 0x000fe200000006ff */
[C---:B------:R-:W-:Y:S02]  /*10eb0*/  VIADD R0, R16.reuse, 0x1 ;  /* 0x0000000110007836 */ /* 0x040fe40000000000 */
[----:B------:R-:W-:-:S03]  /*10ec0*/  IMAD R5, R16, 0x8, R3 ;  /* 0x0000000810057824 */ /* 0x000fc600078e0203 */
[----:B------:R-:W-:Y:S01]  /*10ed0*/  ISETP.NE.AND P1, PT, R0, 0x2, PT ;  /* 0x000000020000780c */ /* 0x000fe20003f25270 */
[----:B------:R-:W2:Y:S03]  /*10ee0*/  SYNCS.PHASECHK.TRANS64.TRYWAIT P0, [R5+URZ], R4 ;  /* 0x00000004050075a7 */ /* 0x000ea6000800017f */
[----:B------:R-:W-:-:S04]  /*10ef0*/  SEL R2, RZ, 0x1, P1 ;  /* 0x00000001ff027807 */ /* 0x000fc80000800000 */
[----:B------:R-:W-:Y:S02]  /*10f00*/  LOP3.LUT R17, R17, R2, RZ, 0x3c, !PT ;  /* 0x0000000211117212 */ /* 0x000fe400078e3cff */
[----:B------:R-:W-:Y:S02]  /*10f10*/  SEL R2, R0, RZ, P1 ;  /* 0x000000ff00027207 */ /* 0x000fe40000800000 */
[----:B------:R-:W-:-:S03]  /*10f20*/  SHF.L.U32 R0, R17, 0x1f, RZ ;  /* 0x0000001f11007819 */ /* 0x000fc600000006ff */
[----:B------:R-:W-:Y:S01]  /*10f30*/  IMAD R3, R2, 0x8, R3 ;  /* 0x0000000802037824 */ /* 0x000fe200078e0203 */
[----:B--2---:R-:W-:Y:S06]  /*10f40*/  @!P0 BRA `(.L_x_1016) ;  /* 0x00000008004c8947 */ /* 0x004fec0003800000 */
.L_x_1040:
[----:B------:R-:W3:Y:S02]  /*10f50*/  SYNCS.PHASECHK.TRANS64.TRYWAIT P0, [R3+URZ], R0 ;  /* 0x00000000030075a7 */ /* 0x000ee4000800017f */
[----:B---3--:R-:W-:Y:S05]  /*10f60*/  @!P0 BRA `(.L_x_1017) ;  /* 0x0000000800588947 */ /* 0x008fea0003800000 */
.L_x_1041:
[----:B------:R-:W-:Y:S05]  /*10f70*/  @!P2 BRA `(.L_x_1018) ;  /* 0x000000000004a947 */ /* 0x000fea0003800000 */
[----:B------:R-:W-:Y:S01]  /*10f80*/  BPT.TRAP 0x1 ;  /* 0x000000040000795c */ /* 0x000fe20000300000 */
.L_x_1018:
[----:B---3--:R-:W-:-:S04]  /*10f90*/  VIADD R3, R7, 0x2a860 ;  /* 0x0002a86007037836 */ /* 0x008fc80000000000 */
[----:B--2---:R-:W-:-:S04]  /*10fa0*/  IMAD R5, R16, 0x8, R3 ;  /* 0x0000000810057824 */ /* 0x004fc800078e0203 */
[----:B------:R-:W2:Y:S02]  /*10fb0*/  SYNCS.PHASECHK.TRANS64.TRYWAIT P0, [R5+URZ], R4 ;  /* 0x00000004050075a7 */ /* 0x000ea4000800017f */
[----:B--2---:R-:W-:Y:S05]  /*10fc0*/  @!P0 BRA `(.L_x_1019) ;  /* 0x0000000800548947 */ /* 0x004fea0003800000 */
.L_x_1042:
[----:B------:R-:W-:-:S07]  /*10fd0*/  IMAD R3, R2, 0x8, R3 ;  /* 0x0000000802037824 */ /* 0x000fce00078e0203 */
.L_x_1020:
[----:B---3--:R3:W4:Y:S02]  /*10fe0*/  SYNCS.PHASECHK.TRANS64.TRYWAIT P0, [R3+URZ], R0 ;  /* 0x00000000030075a7 */ /* 0x008724000800017f */
[----:B----4-:R-:W-:Y:S05]  /*10ff0*/  @!P0 NANOSLEEP.SYNCS 0x989680 ;  /* 0x009896800000895d */ /* 0x010fea0003900000 */
[----:B------:R-:W4:Y:S02]  /*11000*/  @!P0 SYNCS.PHASECHK.TRANS64 P0, [R3+URZ], R0 ;  /* 0x00000000030085a7 */ /* 0x000f24000800007f */
[----:B----4-:R-:W-:Y:S05]  /*11010*/  @!P0 BRA `(.L_x_1020) ;  /* 0xfffffffc00f08947 */ /* 0x010fea000383ffff */
.L_x_1014:
[----:B------:R-:W-:Y:S05]  /*11020*/  BSYNC B0 ;  /* 0x0000000000007941 */ /* 0x000fea0003800000 */
.L_x_1013:
[----:B------:R-:W-:Y:S05]  /*11030*/  EXIT ;  /* 0x000000000000794d */ /* 0x000fea0003800000 */
.L_x_874:
[----:B-1----:R-:W-:-:S04]  /*11040*/  IMAD.U32 R3, RZ, RZ, UR37 ;  /* 0x00000025ff037e24 */ /* 0x002fc8000f8e00ff */
[----:B------:R1:W2:Y:S03]  /*11050*/  SYNCS.PHASECHK.TRANS64.TRYWAIT P1, [R3+URZ+0x2a800], R0 ;  /* 0x02a80000030075a7 */ /* 0x0002a6000802017f */
[----:B--2---:R-:W-:Y:S05]  /*11060*/  @!P1 NANOSLEEP.SYNCS 0x989680 ;  /* 0x009896800000995d */ /* 0x004fea0003900000 */
[----:B------:R-:W2:Y:S02]  /*11070*/  @!P1 SYNCS.PHASECHK.TRANS64 P1, [R3+URZ+0x2a800], R0 ;  /* 0x02a80000030095a7 */ /* 0x000ea4000802007f */
[----:B--2---:R-:W-:Y:S05]  /*11080*/  @!P1 BRA `(.L_x_874) ;  /* 0xfffffffc00ec9947 */ /* 0x004fea000383ffff */
[----:B------:R-:W-:Y:S05]  /*11090*/  BRA `(.L_x_1021) ;  /* 0xffffff0800287947 */ /* 0x000fea000383ffff */
.L_x_878:
[----:B--2---:R2:W3:Y:S02]  /*110a0*/  SYNCS.PHASECHK.TRANS64.TRYWAIT P1, [R3+URZ+0x2a830], R0 ;  /* 0x02a83000030075a7 */ /* 0x0044e4000802017f */
[----:B---3--:R-:W-:Y:S05]  /*110b0*/  @!P1 NANOSLEEP.SYNCS 0x989680 ;  /* 0x009896800000995d */ /* 0x008fea0003900000 */
[----:B------:R-:W3:Y:S02]  /*110c0*/  @!P1 SYNCS.PHASECHK.TRANS64 P1, [R3+URZ+0x2a830], R0 ;  /* 0x02a83000030095a7 */ /* 0x000ee4000802007f */
[----:B---3--:R-:W-:Y:S05]  /*110d0*/  @!P1 BRA `(.L_x_878) ;  /* 0xfffffffc00f09947 */ /* 0x008fea000383ffff */
[----:B------:R-:W-:Y:S05]  /*110e0*/  BRA `(.L_x_877) ;  /* 0xffffff0800547947 */ /* 0x000fea000383ffff */
.L_x_894:
[----:B--2---:R-:W-:-:S04]  /*110f0*/  IMAD.U32 R89, RZ, RZ, UR38 ;  /* 0x00000026ff597e24 */ /* 0x004fc8000f8e00ff */
[----:B------:R2:W3:Y:S03]  /*11100*/  SYNCS.PHASECHK.TRANS64.TRYWAIT P1, [R89+URZ+0x2a830], R14 ;  /* 0x02a8300e590075a7 */ /* 0x0004e6000802017f */
[----:B---3--:R-:W-:Y:S05]  /*11110*/  @!P1 NANOSLEEP.SYNCS 0x989680 ;  /* 0x009896800000995d */ /* 0x008fea0003900000 */
[----:B------:R-:W3:Y:S02]  /*11120*/  @!P1 SYNCS.PHASECHK.TRANS64 P1, [R89+URZ+0x2a830], R14 ;  /* 0x02a8300e590095a7 */ /* 0x000ee4000802007f */
[----:B---3--:R-:W-:Y:S05]  /*11130*/  @!P1 BRA `(.L_x_894) ;  /* 0xfffffffc00ec9947 */ /* 0x008fea000383ffff */
[----:B------:R-:W-:Y:S05]  /*11140*/  BRA `(.L_x_893) ;  /* 0xffffff3000f47947 */ /* 0x000fea000383ffff */
.L_x_898:
[----:B---3--:R-:W-:-:S04]  /*11150*/  IMAD.U32 R175, RZ, RZ, UR6 ;  /* 0x00000006ffaf7e24 */ /* 0x008fc8000f8e00ff */
[----:B------:R3:W4:Y:S03]  /*11160*/  SYNCS.PHASECHK.TRANS64.TRYWAIT P1, [R175+URZ+0x2a850], R0 ;  /* 0x02a85000af0075a7 */ /* 0x000726000802017f */
[----:B----4-:R-:W-:Y:S05]  /*11170*/  @!P1 NANOSLEEP.SYNCS 0x989680 ;  /* 0x009896800000995d */ /* 0x010fea0003900000 */
[----:B------:R-:W4:Y:S02]  /*11180*/  @!P1 SYNCS.PHASECHK.TRANS64 P1, [R175+URZ+0x2a850], R0 ;  /* 0x02a85000af0095a7 */ /* 0x000f24000802007f */
[----:B----4-:R-:W-:Y:S05]  /*11190*/  @!P1 BRA `(.L_x_898) ;  /* 0xfffffffc00ec9947 */ /* 0x010fea000383ffff */
[----:B------:R-:W-:Y:S05]  /*111a0*/  BRA `(.L_x_897) ;  /* 0xffffff3c00147947 */ /* 0x000fea000383ffff */
.L_x_915:
[----:B--2---:R-:W-:-:S04]  /*111b0*/  IMAD.U32 R12, RZ, RZ, UR6 ;  /* 0x00000006ff0c7e24 */ /* 0x004fc8000f8e00ff */
[----:B------:R2:W3:Y:S03]  /*111c0*/  SYNCS.PHASECHK.TRANS64.TRYWAIT P1, [R12+URZ+0x2a830], R3 ;  /* 0x02a830030c0075a7 */ /* 0x0004e6000802017f */
[----:B---3--:R-:W-:Y:S05]  /*111d0*/  @!P1 NANOSLEEP.SYNCS 0x989680 ;  /* 0x009896800000995d */ /* 0x008fea0003900000 */
[----:B------:R-:W3:Y:S02]  /*111e0*/  @!P1 SYNCS.PHASECHK.TRANS64 P1, [R12+URZ+0x2a830], R3 ;  /* 0x02a830030c0095a7 */ /* 0x000ee4000802007f */
[----:B---3--:R-:W-:Y:S05]  /*111f0*/  @!P1 BRA `(.L_x_915) ;  /* 0xfffffffc00ec9947 */ /* 0x008fea000383ffff */
[----:B------:R-:W-:Y:S05]  /*11200*/  BRA `(.L_x_914) ;  /* 0xffffff6000847947 */ /* 0x000fea000383ffff */
.L_x_919:
[----:B-12---:R-:W-:-:S04]  /*11210*/  IMAD.U32 R3, RZ, RZ, UR11 ;  /* 0x0000000bff037e24 */ /* 0x006fc8000f8e00ff */
[----:B------:R1:W2:Y:S03]  /*11220*/  SYNCS.PHASECHK.TRANS64.TRYWAIT P1, [R3+URZ+0x2a850], R0 ;  /* 0x02a85000030075a7 */ /* 0x0002a6000802017f */
[----:B--2---:R-:W-:Y:S05]  /*11230*/  @!P1 NANOSLEEP.SYNCS 0x989680 ;  /* 0x009896800000995d */ /* 0x004fea0003900000 */
[----:B------:R-:W2:Y:S02]  /*11240*/  @!P1 SYNCS.PHASECHK.TRANS64 P1, [R3+URZ+0x2a850], R0 ;  /* 0x02a85000030095a7 */ /* 0x000ea4000802007f */
[----:B--2---:R-:W-:Y:S05]  /*11250*/  @!P1 BRA `(.L_x_919) ;  /* 0xfffffffc00ec9947 */ /* 0x004fea000383ffff */
[----:B------:R-:W-:Y:S05]  /*11260*/  BRA `(.L_x_918) ;  /* 0xffffff6800a47947 */ /* 0x000fea000383ffff */
.L_x_925:
[----:B--2---:R-:W-:-:S04]  /*11270*/  IMAD.U32 R12, RZ, RZ, UR6 ;  /* 0x00000006ff0c7e24 */ /* 0x004fc8000f8e00ff */
[----:B------:R2:W3:Y:S03]  /*11280*/  SYNCS.PHASECHK.TRANS64.TRYWAIT P1, [R12+URZ+0x2a830], R3 ;  /* 0x02a830030c0075a7 */ /* 0x0004e6000802017f */
[----:B---3--:R-:W-:Y:S05]  /*11290*/  @!P1 NANOSLEEP.SYNCS 0x989680 ;  /* 0x009896800000995d */ /* 0x008fea0003900000 */
[----:B------:R-:W3:Y:S02]  /*112a0*/  @!P1 SYNCS.PHASECHK.TRANS64 P1, [R12+URZ+0x2a830], R3 ;  /* 0x02a830030c0095a7 */ /* 0x000ee4000802007f */
[----:B---3--:R-:W-:Y:S05]  /*112b0*/  @!P1 BRA `(.L_x_925) ;  /* 0xfffffffc00ec9947 */ /* 0x008fea000383ffff */
[----:B------:R-:W-:Y:S05]  /*112c0*/  BRA `(.L_x_924) ;  /* 0xffffff7c00787947 */ /* 0x000fea000383ffff */
.L_x_929:
[----:B-12---:R-:W-:-:S04]  /*112d0*/  IMAD.U32 R3, RZ, RZ, UR10 ;  /* 0x0000000aff037e24 */ /* 0x006fc8000f8e00ff */
[----:B------:R1:W2:Y:S03]  /*112e0*/  SYNCS.PHASECHK.TRANS64.TRYWAIT P1, [R3+URZ+0x2a850], R0 ;  /* 0x02a85000030075a7 */ /* 0x0002a6000802017f */
[----:B--2---:R-:W-:Y:S05]  /*112f0*/  @!P1 NANOSLEEP.SYNCS 0x989680 ;  /* 0x009896800000995d */ /* 0x004fea0003900000 */
[----:B------:R-:W2:Y:S02]  /*11300*/  @!P1 SYNCS.PHASECHK.TRANS64 P1, [R3+URZ+0x2a850], R0 ;  /* 0x02a85000030095a7 */ /* 0x000ea4000802007f */
[----:B--2---:R-:W-:Y:S05]  /*11310*/  @!P1 BRA `(.L_x_929) ;  /* 0xfffffffc00ec9947 */ /* 0x004fea000383ffff */
[----:B------:R-:W-:Y:S05]  /*11320*/  BRA `(.L_x_928) ;  /* 0xffffff8400987947 */ /* 0x000fea000383ffff */
.L_x_942:
[----:B--2---:R-:W-:-:S04]  /*11330*/  IMAD.U32 R5, RZ, RZ, UR5 ;  /* 0x00000005ff057e24 */ /* 0x004fc8000f8e00ff */
[----:B------:R2:W3:Y:S03]  /*11340*/  SYNCS.PHASECHK.TRANS64.TRYWAIT P0, [R5+URZ+0x2a850], R0 ;  /* 0x02a85000050075a7 */ /* 0x0004e6000800017f */
[----:B---3--:R-:W-:Y:S05]  /*11350*/  @!P0 NANOSLEEP.SYNCS 0x989680 ;  /* 0x009896800000895d */ /* 0x008fea0003900000 */
[----:B------:R-:W3:Y:S02]  /*11360*/  @!P0 SYNCS.PHASECHK.TRANS64 P0, [R5+URZ+0x2a850], R0 ;  /* 0x02a85000050085a7 */ /* 0x000ee4000800007f */
[----:B---3--:R-:W-:Y:S05]  /*11370*/  @!P0 BRA `(.L_x_942) ;  /* 0xfffffffc00ec8947 */ /* 0x008fea000383ffff */
[----:B------:R-:W-:Y:S05]  /*11380*/  BRA `(.L_x_941) ;  /* 0xffffffac00707947 */ /* 0x000fea000383ffff */
.L_x_972:
[----:B------:R-:W1:Y:S01]  /*11390*/  S2R R18, SR_TID.X ;  /* 0x0000000000127919 */ /* 0x000e620000002100 */
        /* <DEDUP_REMOVED lines=9> */
.L_x_1022:
[----:B------:R-:W-:Y:S05]  /*11430*/  BRA `(.L_x_1023) ;  /* 0xffffffd400f47947 */ /* 0x000fea000383ffff */
.L_x_973:
[----:B------:R-:W-:Y:S01]  /*11440*/  BSSY B0, `(.L_x_1024) ;  /* 0x0000006000007945 */ /* 0x000fe20003800000 */
[----:B------:R-:W-:-:S07]  /*11450*/  IMAD.MOV.U32 R15, RZ, RZ, -0x1 ;  /* 0xffffffffff0f7424 */ /* 0x000fce00078e00ff */
[----:B------:R-:W-:Y:S05]  /*11460*/  WARPSYNC.COLLECTIVE R15, `(.L_x_1025) ;  /* 0x000000000f0c7348 */ /* 0x000fea0003c00000 */
[----:B------:R-:W-:Y:S02]  /*11470*/  ELECT P6, UR62, PT ;  /* 0x00000000003e782f */ /* 0x000fe400038c0000 */
[----:B------:R-:W-:Y:S01]  /*11480*/  MOV R14, UR62 ;  /* 0x0000003e000e7c02 */ /* 0x000fe20008000f00 */
[----:B------:R-:W-:Y:S10]  /*11490*/  ENDCOLLECTIVE ;  /* 0x000000000000791b */ /* 0x000ff40003800000 */
.L_x_1025:
[----:B------:R-:W-:Y:S05]  /*114a0*/  BSYNC B0 ;  /* 0x0000000000007941 */ /* 0x000fea0003800000 */
.L_x_1024:
[----:B------:R-:W-:Y:S05]  /*114b0*/  BRA `(.L_x_1026) ;  /* 0xffffffd400e47947 */ /* 0x000fea000383ffff */
.L_x_976:
[----:B-1----:R1:W2:Y:S02]  /*114c0*/  SYNCS.PHASECHK.TRANS64.TRYWAIT P2, [R8+URZ+0x2a840], R7 ;  /* 0x02a84007080075a7 */ /* 0x0022a4000804017f */
[----:B--2---:R-:W-:Y:S05]  /*114d0*/  @!P2 NANOSLEEP.SYNCS 0x989680 ;  /* 0x009896800000a95d */ /* 0x004fea0003900000 */
[----:B------:R-:W2:Y:S02]  /*114e0*/  @!P2 SYNCS.PHASECHK.TRANS64 P2, [R8+URZ+0x2a840], R7 ;  /* 0x02a840070800a5a7 */ /* 0x000ea4000804007f */
[----:B--2---:R-:W-:Y:S05]  /*114f0*/  @!P2 BRA `(.L_x_976) ;  /* 0xfffffffc00f0a947 */ /* 0x004fea000383ffff */
[----:B------:R-:W-:Y:S05]  /*11500*/  BRA `(.L_x_1027) ;  /* 0xffffffd800407947 */ /* 0x000fea000383ffff */
.L_x_978:
[----:B-1----:R-:W-:-:S04]  /*11510*/  IMAD.U32 R8, RZ, RZ, UR38 ;  /* 0x00000026ff087e24 */ /* 0x002fc8000f8e00ff */
[----:B------:R1:W2:Y:S03]  /*11520*/  SYNCS.PHASECHK.TRANS64.TRYWAIT P2, [R8+URZ+0x2a820], R7 ;  /* 0x02a82007080075a7 */ /* 0x0002a6000804017f */
[----:B--2---:R-:W-:Y:S05]  /*11530*/  @!P2 NANOSLEEP.SYNCS 0x989680 ;  /* 0x009896800000a95d */ /* 0x004fea0003900000 */
[----:B------:R-:W2:Y:S02]  /*11540*/  @!P2 SYNCS.PHASECHK.TRANS64 P2, [R8+URZ+0x2a820], R7 ;  /* 0x02a820070800a5a7 */ /* 0x000ea4000804007f */
[----:B--2---:R-:W-:Y:S05]  /*11550*/  @!P2 BRA `(.L_x_978) ;  /* 0xfffffffc00eca947 */ /* 0x004fea000383ffff */
[----:B------:R-:W-:Y:S05]  /*11560*/  BRA `(.L_x_1028) ;  /* 0xffffffdc004c7947 */ /* 0x000fea000383ffff */
.L_x_984:
[----:B-1----:R1:W2:Y:S02]  /*11570*/  SYNCS.PHASECHK.TRANS64.TRYWAIT P3, [R3+URZ+0x2a840], R2 ;  /* 0x02a84002030075a7 */ /* 0x0022a4000806017f */
[----:B--2---:R-:W-:Y:S05]  /*11580*/  @!P3 NANOSLEEP.SYNCS 0x989680 ;  /* 0x009896800000b95d */ /* 0x004fea0003900000 */
[----:B------:R-:W2:Y:S02]  /*11590*/  @!P3 SYNCS.PHASECHK.TRANS64 P3, [R3+URZ+0x2a840], R2 ;  /* 0x02a840020300b5a7 */ /* 0x000ea4000806007f */
[----:B--2---:R-:W-:Y:S05]  /*115a0*/  @!P3 BRA `(.L_x_984) ;  /* 0xfffffffc00f0b947 */ /* 0x004fea000383ffff */
[----:B------:R-:W-:Y:S05]  /*115b0*/  BRA `(.L_x_1029) ;  /* 0xffffffdc00f07947 */ /* 0x000fea000383ffff */
.L_x_986:
[----:B-1----:R1:W2:Y:S02]  /*115c0*/  SYNCS.PHASECHK.TRANS64.TRYWAIT P3, [R2+URZ+0x60], R3 ;  /* 0x00006003020075a7 */ /* 0x0022a4000806017f */
[----:B--2---:R-:W-:Y:S05]  /*115d0*/  @!P3 NANOSLEEP.SYNCS 0x989680 ;  /* 0x009896800000b95d */ /* 0x004fea0003900000 */
[----:B------:R-:W2:Y:S02]  /*115e0*/  @!P3 SYNCS.PHASECHK.TRANS64 P3, [R2+URZ+0x60], R3 ;  /* 0x000060030200b5a7 */ /* 0x000ea4000806007f */
[----:B--2---:R-:W-:Y:S05]  /*115f0*/  @!P3 BRA `(.L_x_986) ;  /* 0xfffffffc00f0b947 */ /* 0x004fea000383ffff */
[----:B------:R-:W-:Y:S05]  /*11600*/  BRA `(.L_x_1030) ;  /* 0xffffffe000787947 */ /* 0x000fea000383ffff */
.L_x_992:
[----:B-1----:R1:W2:Y:S02]  /*11610*/  SYNCS.PHASECHK.TRANS64.TRYWAIT P3, [R3+URZ+0x2a840], R2 ;  /* 0x02a84002030075a7 */ /* 0x0022a4000806017f */
[----:B--2---:R-:W-:Y:S05]  /*11620*/  @!P3 NANOSLEEP.SYNCS 0x989680 ;  /* 0x009896800000b95d */ /* 0x004fea0003900000 */
[----:B------:R-:W2:Y:S02]  /*11630*/  @!P3 SYNCS.PHASECHK.TRANS64 P3, [R3+URZ+0x2a840], R2 ;  /* 0x02a840020300b5a7 */ /* 0x000ea4000806007f */
[----:B--2---:R-:W-:Y:S05]  /*11640*/  @!P3 BRA `(.L_x_992) ;  /* 0xfffffffc00f0b947 */ /* 0x004fea000383ffff */
[----:B------:R-:W-:Y:S05]  /*11650*/  BRA `(.L_x_1031) ;  /* 0xffffffe400987947 */ /* 0x000fea000383ffff */
.L_x_994:
[----:B-1----:R1:W2:Y:S02]  /*11660*/  SYNCS.PHASECHK.TRANS64.TRYWAIT P3, [R2+URZ+0x60], R17 ;  /* 0x00006011020075a7 */ /* 0x0022a4000806017f */
[----:B--2---:R-:W-:Y:S05]  /*11670*/  @!P3 NANOSLEEP.SYNCS 0x989680 ;  /* 0x009896800000b95d */ /* 0x004fea0003900000 */
[----:B------:R-:W2:Y:S02]  /*11680*/  @!P3 SYNCS.PHASECHK.TRANS64 P3, [R2+URZ+0x60], R17 ;  /* 0x000060110200b5a7 */ /* 0x000ea4000806007f */
[----:B--2---:R-:W-:Y:S05]  /*11690*/  @!P3 BRA `(.L_x_994) ;  /* 0xfffffffc00f0b947 */ /* 0x004fea000383ffff */
[----:B------:R-:W-:Y:S05]  /*116a0*/  BRA `(.L_x_1032) ;  /* 0xffffffe800207947 */ /* 0x000fea000383ffff */
.L_x_999:
[----:B--2---:R2:W3:Y:S02]  /*116b0*/  SYNCS.PHASECHK.TRANS64.TRYWAIT P2, [R2+URZ+0x2a840], R3 ;  /* 0x02a84003020075a7 */ /* 0x0044e4000804017f */
[----:B---3--:R-:W-:Y:S05]  /*116c0*/  @!P2 NANOSLEEP.SYNCS 0x989680 ;  /* 0x009896800000a95d */ /* 0x008fea0003900000 */
[----:B------:R-:W3:Y:S02]  /*116d0*/  @!P2 SYNCS.PHASECHK.TRANS64 P2, [R2+URZ+0x2a840], R3 ;  /* 0x02a840030200a5a7 */ /* 0x000ee4000804007f */
[----:B---3--:R-:W-:Y:S05]  /*116e0*/  @!P2 BRA `(.L_x_999) ;  /* 0xfffffffc00f0a947 */ /* 0x008fea000383ffff */
[----:B------:R-:W-:Y:S05]  /*116f0*/  BRA `(.L_x_1033) ;  /* 0xffffffec00087947 */ /* 0x000fea000383ffff */
.L_x_1001:
[----:B-1----:R1:W2:Y:S02]  /*11700*/  SYNCS.PHASECHK.TRANS64.TRYWAIT P2, [R2+URZ+0x60], R11 ;  /* 0x0000600b020075a7 */ /* 0x0022a4000804017f */
[----:B--2---:R-:W-:Y:S05]  /*11710*/  @!P2 NANOSLEEP.SYNCS 0x989680 ;  /* 0x009896800000a95d */ /* 0x004fea0003900000 */
[----:B------:R-:W2:Y:S02]  /*11720*/  @!P2 SYNCS.PHASECHK.TRANS64 P2, [R2+URZ+0x60], R11 ;  /* 0x0000600b0200a5a7 */ /* 0x000ea4000804007f */
[----:B--2---:R-:W-:Y:S05]  /*11730*/  @!P2 BRA `(.L_x_1001) ;  /* 0xfffffffc00f0a947 */ /* 0x004fea000383ffff */
[----:B------:R-:W-:Y:S05]  /*11740*/  BRA `(.L_x_1034) ;  /* 0xffffffec009c7947 */ /* 0x000fea000383ffff */
.L_x_1008:
[----:B-1----:R1:W2:Y:S02]  /*11750*/  SYNCS.PHASECHK.TRANS64.TRYWAIT P0, [R3+URZ+0x2a860], R0 ;  /* 0x02a86000030075a7 */ /* 0x0022a4000800017f */
[----:B--2---:R-:W-:Y:S05]  /*11760*/  @!P0 NANOSLEEP.SYNCS 0x989680 ;  /* 0x009896800000895d */ /* 0x004fea0003900000 */
[----:B------:R-:W2:Y:S02]  /*11770*/  @!P0 SYNCS.PHASECHK.TRANS64 P0, [R3+URZ+0x2a860], R0 ;  /* 0x02a86000030085a7 */ /* 0x000ea4000800007f */
[----:B--2---:R-:W-:Y:S05]  /*11780*/  @!P0 BRA `(.L_x_1008) ;  /* 0xfffffffc00f08947 */ /* 0x004fea000383ffff */
[----:B------:R-:W-:Y:S05]  /*11790*/  BRA `(.L_x_1035) ;  /* 0xfffffff000787947 */ /* 0x000fea000383ffff */
.L_x_1010:
[----:B------:R-:W-:Y:S01]  /*117a0*/  BSSY B0, `(.L_x_1036) ;  /* 0x0000007000007945 */ /* 0x000fe20003800000 */
[----:B------:R-:W-:Y:S02]  /*117b0*/  IMAD.MOV.U32 R12, RZ, RZ, RZ ;  /* 0x000000ffff0c7224 */ /* 0x000fe400078e00ff */
[----:B------:R-:W-:Y:S02]  /*117c0*/  IMAD.MOV.U32 R11, RZ, RZ, 0x1f ;  /* 0x0000001fff0b7424 */ /* 0x000fe400078e00ff */
[----:B------:R-:W-:-:S07]  /*117d0*/  IMAD.MOV.U32 R15, RZ, RZ, -0x1 ;  /* 0xffffffffff0f7424 */ /* 0x000fce00078e00ff */
[----:B------:R-:W-:Y:S05]  /*117e0*/  WARPSYNC.COLLECTIVE R15, `(.L_x_1037) ;  /* 0x000000000f087348 */ /* 0x000fea0003c00000 */
[----:B------:R1:W2:Y:S02]  /*117f0*/  SHFL.IDX P6, R14, R13, R12, R11 ;  /* 0x0000000c0d0e7389 */ /* 0x0002a400000c000b */
[----:B-12---:R-:W-:Y:S01]  /*11800*/  ENDCOLLECTIVE ;  /* 0x000000000000791b */ /* 0x006fe20003800000 */
.L_x_1037:
[----:B------:R-:W-:Y:S05]  /*11810*/  BSYNC B0 ;  /* 0x0000000000007941 */ /* 0x000fea0003800000 */
.L_x_1036:
[----:B------:R-:W-:Y:S05]  /*11820*/  BRA `(.L_x_1038) ;  /* 0xfffffff000f47947 */ /* 0x000fea000383ffff */
.L_x_1012:
[----:B--2---:R2:W3:Y:S02]  /*11830*/  SYNCS.PHASECHK.TRANS64.TRYWAIT P0, [R7+URZ+0x2a820], R0 ;  /* 0x02a82000070075a7 */ /* 0x0044e4000800017f */
[----:B---3--:R-:W-:Y:S05]  /*11840*/  @!P0 NANOSLEEP.SYNCS 0x989680 ;  /* 0x009896800000895d */ /* 0x008fea0003900000 */
[----:B------:R-:W3:Y:S02]  /*11850*/  @!P0 SYNCS.PHASECHK.TRANS64 P0, [R7+URZ+0x2a820], R0 ;  /* 0x02a82000070085a7 */ /* 0x000ee4000800007f */
[----:B---3--:R-:W-:Y:S05]  /*11860*/  @!P0 BRA `(.L_x_1012) ;  /* 0xfffffffc00f08947 */ /* 0x008fea000383ffff */
[----:B------:R-:W-:Y:S05]  /*11870*/  BRA `(.L_x_1039) ;  /* 0xfffffff400447947 */ /* 0x000fea000383ffff */
.L_x_1016:
[----:B--2---:R2:W3:Y:S02]  /*11880*/  SYNCS.PHASECHK.TRANS64.TRYWAIT P0, [R5+URZ], R4 ;  /* 0x00000004050075a7 */ /* 0x0044e4000800017f */
[----:B---3--:R-:W-:Y:S05]  /*11890*/  @!P0 NANOSLEEP.SYNCS 0x989680 ;  /* 0x009896800000895d */ /* 0x008fea0003900000 */
[----:B------:R-:W3:Y:S02]  /*118a0*/  @!P0 SYNCS.PHASECHK.TRANS64 P0, [R5+URZ], R4 ;  /* 0x00000004050085a7 */ /* 0x000ee4000800007f */
[----:B---3--:R-:W-:Y:S05]  /*118b0*/  @!P0 BRA `(.L_x_1016) ;  /* 0xfffffffc00f08947 */ /* 0x008fea000383ffff */
[----:B------:R-:W-:Y:S05]  /*118c0*/  BRA `(.L_x_1040) ;  /* 0xfffffff400a07947 */ /* 0x000fea000383ffff */
.L_x_1017:
[----:B---3--:R3:W4:Y:S02]  /*118d0*/  SYNCS.PHASECHK.TRANS64.TRYWAIT P0, [R3+URZ], R0 ;  /* 0x00000000030075a7 */ /* 0x008724000800017f */
[----:B----4-:R-:W-:Y:S05]  /*118e0*/  @!P0 NANOSLEEP.SYNCS 0x989680 ;  /* 0x009896800000895d */ /* 0x010fea0003900000 */
[----:B------:R-:W4:Y:S02]  /*118f0*/  @!P0 SYNCS.PHASECHK.TRANS64 P0, [R3+URZ], R0 ;  /* 0x00000000030085a7 */ /* 0x000f24000800007f */
[----:B----4-:R-:W-:Y:S05]  /*11900*/  @!P0 BRA `(.L_x_1017) ;  /* 0xfffffffc00f08947 */ /* 0x010fea000383ffff */
[----:B------:R-:W-:Y:S05]  /*11910*/  BRA `(.L_x_1041) ;  /* 0xfffffff400947947 */ /* 0x000fea000383ffff */
.L_x_1019:
[----:B--2---:R2:W3:Y:S02]  /*11920*/  SYNCS.PHASECHK.TRANS64.TRYWAIT P0, [R5+URZ], R4 ;  /* 0x00000004050075a7 */ /* 0x0044e4000800017f */
[----:B---3--:R-:W-:Y:S05]  /*11930*/  @!P0 NANOSLEEP.SYNCS 0x989680 ;  /* 0x009896800000895d */ /* 0x008fea0003900000 */
[----:B------:R-:W3:Y:S02]  /*11940*/  @!P0 SYNCS.PHASECHK.TRANS64 P0, [R5+URZ], R4 ;  /* 0x00000004050085a7 */ /* 0x000ee4000800007f */
[----:B---3--:R-:W-:Y:S05]  /*11950*/  @!P0 BRA `(.L_x_1019) ;  /* 0xfffffffc00f08947 */ /* 0x008fea000383ffff */
[----:B------:R-:W-:Y:S05]  /*11960*/  BRA `(.L_x_1042) ;  /* 0xfffffff400987947 */ /* 0x000fea000383ffff */
.L_x_1043:
        /* <DEDUP_REMOVED lines=9> */
.L_x_2659:


//--------------------- .text._ZN7cutlass13device_kernelIN5flash11enable_sm90INS1_16FlashAttnFwdSm90INS1_25CollectiveMainloopFwdSm90ILi2EN4cute5tupleIJNS5_1CILi1EEES8_S8_EEENS6_IJNS7_ILi128EEENS7_ILi96EEENS7_ILi192EEEEEELi128ENS_6half_tEfNS_4arch4Sm90ELb0ELb1ELb0ELb1ELb0ELb0ELb0ELb1ELb1ELb0ELb0ELb0EEENS1_21CollectiveEpilogueFwdINS6_IJSA_SA_SB_EEES9_SE_SG_Li256ELb1ELb0ELb0ELb0EEENS1_36VarlenDynamicPersistentTileSchedulerILi128ELi96ELi256ELi32ELb0ELb0ELb1ELb1ELb0ELb1EEEEEEEEEvNT_6ParamsE --------------------------
	.section	.text._ZN7cutlass13device_kernelIN5flash11enable_sm90INS1_16FlashAttnFwdSm90INS1_25CollectiveMainloopFwdSm90ILi2EN4cute5tupleIJNS5_1CILi1EEES8_S8_EEENS6_IJNS7_ILi128EEENS7_ILi96EEENS7_ILi192EEEEEELi128ENS_6half_tEfNS_4arch4Sm90ELb0ELb1ELb0ELb1ELb0ELb0ELb0ELb1ELb1ELb0ELb0ELb0EEENS1_21CollectiveEpilogueFwdINS6_IJSA_SA_SB_EEES9_SE_SG_Li256ELb1ELb0ELb0ELb0EEENS1_36VarlenDynamicPersistentTileSchedulerILi128ELi96ELi256ELi32ELb0ELb0ELb1ELb1ELb0ELb1EEEEEEEEEvNT_6ParamsE,"ax",@progbits
	.align	128
.text._ZN7cutlass13device_kernelIN5flash11enable_sm90INS1_16FlashAttnFwdSm90INS1_25CollectiveMainloopFwdSm90ILi2EN4cute5tupleIJNS5_1CILi1EEES8_S8_EEENS6_IJNS7_ILi128EEENS7_ILi96EEENS7_ILi192EEEEEELi128ENS_6half_tEfNS_4arch4Sm90ELb0ELb1ELb0ELb1ELb0ELb0ELb0ELb1ELb1ELb0ELb0ELb0EEENS1_21CollectiveEpilogueFwdINS6_IJSA_SA_SB_EEES9_SE_SG_Li256ELb1ELb0ELb0ELb0EEENS1_36VarlenDynamicPersistentTileSchedulerILi128ELi96ELi256ELi32ELb0ELb0ELb1ELb1ELb0ELb1EEEEEEEEEvNT_6ParamsE:
        .type           _ZN7cutlass13device_kernelIN5flash11enable_sm90INS1_16FlashAttnFwdSm90INS1_25CollectiveMainloopFwdSm90ILi2EN4cute5tupleIJNS5_1CILi1EEES8_S8_EEENS6_IJNS7_ILi128EEENS7_ILi96EEENS7_ILi192EEEEEELi128ENS_6half_tEfNS_4arch4Sm90ELb0ELb1ELb0ELb1ELb0ELb0ELb0ELb1ELb1ELb0ELb0ELb0EEENS1_21CollectiveEpilogueFwdINS6_IJSA_SA_SB_EEES9_SE_SG_Li256ELb1ELb0ELb0ELb0EEENS1_36VarlenDynamicPersistentTileSchedulerILi128ELi96ELi256ELi32ELb0ELb0ELb1ELb1ELb0ELb1EEEEEEEEEvNT_6ParamsE,@function
        .size           _ZN7cutlass13device_kernelIN5flash11enable_sm90INS1_16FlashAttnFwdSm90INS1_25CollectiveMainloopFwdSm90ILi2EN4cute5tupleIJNS5_1CILi1EEES8_S8_EEENS6_IJNS7_ILi128EEENS7_ILi96EEENS7_ILi192EEEEEELi128ENS_6half_tEfNS_4arch4Sm90ELb0ELb1ELb0ELb1ELb0ELb0ELb0ELb1ELb1ELb0ELb0ELb0EEENS1_21CollectiveEpilogueFwdINS6_IJSA_SA_SB_EEES9_SE_SG_Li256ELb1ELb0ELb0ELb0EEENS1_36VarlenDynamicPersistentTileSchedulerILi128ELi96ELi256ELi32ELb0ELb0ELb1ELb1ELb0ELb1EEEEEEEEEvNT_6ParamsE,(.L_x_2660 - _ZN7cutlass13device_kernelIN5flash11enable_sm90INS1_16FlashAttnFwdSm90INS1_25CollectiveMainloopFwdSm90ILi2EN4cute5tupleIJNS5_1CILi1EEES8_S8_EEENS6_IJNS7_ILi128EEENS7_ILi96EEENS7_ILi192EEEEEELi128ENS_6half_tEfNS_4arch4Sm90ELb0ELb1ELb0ELb1ELb0ELb0ELb0ELb1ELb1ELb0ELb0ELb0EEENS1_21CollectiveEpilogueFwdINS6_IJSA_SA_SB_EEES9_SE_SG_Li256ELb1ELb0ELb0ELb0EEENS1_36VarlenDynamicPersistentTileSchedulerILi128ELi96ELi256ELi32ELb0ELb0ELb1ELb1ELb0ELb1EEEEEEEEEvNT_6ParamsE)
        .other          _ZN7cutlass13device_kernelIN5flash11enable_sm90INS1_16FlashAttnFwdSm90INS1_25CollectiveMainloopFwdSm90ILi2EN4cute5tupleIJNS5_1CILi1EEES8_S8_EEENS6_IJNS7_ILi128EEENS7_ILi96EEENS7_ILi192EEEEEELi128ENS_6half_tEfNS_4arch4Sm90ELb0ELb1ELb0ELb1ELb0ELb0ELb0ELb1ELb1ELb0ELb0ELb0EEENS1_21CollectiveEpilogueFwdINS6_IJSA_SA_SB_EEES9_SE_SG_Li256ELb1ELb0ELb0ELb0EEENS1_36VarlenDynamicPersistentTileSchedulerILi128ELi96ELi256ELi32ELb0ELb0ELb1ELb1ELb0ELb1EEEEEEEEEvNT_6ParamsE,@"STO_CUDA_ENTRY STV_DEFAULT"
_ZN7cutlass13device_kernelIN5flash11enable_sm90INS1_16FlashAttnFwdSm90INS1_25CollectiveMainloopFwdSm90ILi2EN4cute5tupleIJNS5_1CILi1EEES8_S8_EEENS6_IJNS7_ILi128EEENS7_ILi96EEENS7_ILi192EEEEEELi128ENS_6half_tEfNS_4arch4Sm90ELb0ELb1ELb0ELb1ELb0ELb0ELb0ELb1ELb1ELb0ELb0ELb0EEENS1_21CollectiveEpilogueFwdINS6_IJSA_SA_SB_EEES9_SE_SG_Li256ELb1ELb0ELb0ELb0EEENS1_36VarlenDynamicPersistentTileSchedulerILi128ELi96ELi256ELi32ELb0ELb0ELb1ELb1ELb0ELb1EEEEEEEEEvNT_6ParamsE:
        /* <DEDUP_REMOVED lines=20> */
.L_x_1045:
[----:B------:R-:W-:Y:S05]  /*0140*/  BSYNC B0 ;  /* 0x0000000000007941 */ /* 0x000fea0003800000 */
.L_x_1044:
        /* <DEDUP_REMOVED lines=40> */
.L_x_1046:
        /* <DEDUP_REMOVED lines=22> */
.L_x_1047:
        /* <DEDUP_REMOVED lines=18> */
.L_x_1048:
        /* <DEDUP_REMOVED lines=22> */
.L_x_1049:
        /* <DEDUP_REMOVED lines=22> */
.L_x_1050:
[----:B0-----:R-:W-:Y:S01]  /*0910*/  ISETP.NE.AND P0, PT, R2, RZ, PT ;  /* 0x000000ff0200720c */ /* 0x001fe20003f05270 */
[----:B------:R-:W-:Y:S01]  /*0920*/  IMAD.MOV.U32 R2, RZ, RZ, 0x1 ;  /* 0x00000001ff027424 */ /* 0x000fe200078e00ff */
[----:B------:R-:W-:Y:S01]  /*0930*/  NOP ;  /* 0x0000000000007918 */ /* 0x000fe20000000000 */
[----:B------:R-:W-:-:S03]  /*0940*/  ULDC.64 UR60, c[0x0][0x208] ;  /* 0x00008200003c7ab9 */ /* 0x000fc60000000a00 */
[----:B------:R-:W-:-:S05]  /*0950*/  SEL R2, R2, 0x2, !P0 ;  /* 0x0000000202027807 */ /* 0x000fca0004000000 */
[----:B------:R0:W-:Y:S01]  /*0960*/  STL [R1+0x20], R2 ;  /* 0x0000200201007387 */ /* 0x0001e20000100800 */
[----:B-123--:R-:W-:Y:S06]  /*0970*/  BAR.SYNC.DEFER_BLOCKING 0x0 ;  /* 0x0000000000007b1d */ /* 0x00efec0000010000 */
[----:B------:R-:W-:Y:S05]  /*0980*/  @!P0 BRA `(.L_x_1051) ;  /* 0x000000dc003c8947 */ /* 0x000fea0003800000 */
.L_x_1052:
        /* <DEDUP_REMOVED lines=14> */
[----:B------:R-:W2:Y:S01]  /*0a70*/  LDL.LU R8, [R1+0x20] ;  /* 0x0000200001087983 */ /* 0x000ea20000300800 */
[----:B------:R-:W1:Y:S02]  /*0a80*/  S2R R0, SR_TID.X ;  /* 0x0000000000007919 */ /* 0x000e640000002100 */
[----:B-1----:R-:W-:-:S05]  /*0a90*/  VIADD R174, R0, 0xffffff80 ;  /* 0xffffff8000ae7836 */ /* 0x002fca0000000000 */
[----:B------:R-:W-:-:S04]  /*0aa0*/  SHF.R.S32.HI R3, RZ, 0x1f, R174 ;  /* 0x0000001fff037819 */ /* 0x000fc800000114ae */
[----:B------:R-:W-:-:S04]  /*0ab0*/  LEA.HI R5, R3, R174, RZ, 0x7 ;  /* 0x000000ae03057211 */ /* 0x000fc800078f38ff */
[----:B------:R-:W-:-:S05]  /*0ac0*/  LOP3.LUT R7, R5, 0xffffff80, RZ, 0xc0, !PT ;  /* 0xffffff8005077812 */ /* 0x000fca00078ec0ff */
[----:B------:R-:W-:-:S05]  /*0ad0*/  IMAD.IADD R170, R174, 0x1, -R7 ;  /* 0x00000001aeaa7824 */ /* 0x000fca00078e0a07 */
[----:B------:R-:W-:-:S04]  /*0ae0*/  SHF.R.S32.HI R11, RZ, 0x1f, R170 ;  /* 0x0000001fff0b7819 */ /* 0x000fc800000114aa */
[----:B------:R-:W-:-:S04]  /*0af0*/  LEA.HI R4, R11, R170, RZ, 0x2 ;  /* 0x000000aa0b047211 */ /* 0x000fc800078f10ff */
[--C-:B------:R-:W-:Y:S02]  /*0b00*/  SHF.R.S32.HI R6, RZ, 0x2, R4.reuse ;  /* 0x00000002ff067819 */ /* 0x100fe40000011404 */
[----:B------:R-:W-:-:S04]  /*0b10*/  SHF.R.S32.HI R7, RZ, 0x1f, R4 ;  /* 0x0000001fff077819 */ /* 0x000fc80000011404 */
[----:B------:R-:W-:Y:S02]  /*0b20*/  LEA.HI R7, R7, R6, RZ, 0x3 ;  /* 0x0000000607077211 */ /* 0x000fe400078f18ff */
[-C--:B------:R-:W-:Y:S02]  /*0b30*/  LEA.HI R0, R3, R174.reuse, RZ, 0x4 ;  /* 0x000000ae03007211 */ /* 0x080fe400078f20ff */
[----:B------:R-:W-:Y:S02]  /*0b40*/  SHF.R.S32.HI R172, RZ, 0x7, R5 ;  /* 0x00000007ffac7819 */ /* 0x000fe40000011405 */
[----:B------:R-:W-:Y:S02]  /*0b50*/  LOP3.LUT R7, R7, 0xfffffff8, RZ, 0xc0, !PT ;  /* 0xfffffff807077812 */ /* 0x000fe400078ec0ff */
[----:B0-----:R-:W-:Y:S02]  /*0b60*/  LEA.HI R2, R3, R174, RZ, 0x5 ;  /* 0x000000ae03027211 */ /* 0x001fe400078f28ff */
[----:B------:R-:W-:-:S02]  /*0b70*/  SHF.R.S32.HI R9, RZ, 0x4, R0 ;  /* 0x00000004ff097819 */ /* 0x000fc40000011400 */
[----:B------:R-:W-:Y:S02]  /*0b80*/  LEA.HI R11, R11, R170, RZ, 0x5 ;  /* 0x000000aa0b0b7211 */ /* 0x000fe400078f28ff */
[----:B------:R-:W-:Y:S01]  /*0b90*/  LEA.HI R5, R5, R172, RZ, 0x1 ;  /* 0x000000ac05057211 */ /* 0x000fe200078f08ff */
[----:B------:R-:W-:Y:S01]  /*0ba0*/  IMAD.IADD R6, R6, 0x1, -R7 ;  /* 0x0000000106067824 */ /* 0x000fe200078e0a07 */
[----:B------:R-:W-:Y:S01]  /*0bb0*/  LOP3.LUT R7, R0, 0x3fffff0, RZ, 0xc0, !PT ;  /* 0x03fffff000077812 */ /* 0x000fe200078ec0ff */
[----:B------:R-:W-:Y:S01]  /*0bc0*/  IMAD.SHL.U32 R2, R2, 0x20, RZ ;  /* 0x0000002002027824 */ /* 0x000fe200078e00ff */
[----:B------:R-:W-:Y:S02]  /*0bd0*/  LEA.HI R0, R0, R9, RZ, 0x1 ;  /* 0x0000000900007211 */ /* 0x000fe400078f08ff */
[----:B------:R-:W-:Y:S02]  /*0be0*/  SHF.R.S32.HI R11, RZ, 0x5, R11 ;  /* 0x00000005ff0b7819 */ /* 0x000fe4000001140b */
[----:B------:R-:W-:Y:S01]  /*0bf0*/  LOP3.LUT R5, R5, 0x3fffffe, RZ, 0xc0, !PT ;  /* 0x03fffffe05057812 */ /* 0x000fe200078ec0ff */
[----:B------:R-:W-:Y:S01]  /*0c00*/  IMAD.IADD R7, R174, 0x1, -R7 ;  /* 0x00000001ae077824 */ /* 0x000fe200078e0a07 */
[----:B------:R-:W-:Y:S01]  /*0c10*/  LOP3.LUT R2, R2, 0xfffffc00, RZ, 0xc0, !PT ;  /* 0xfffffc0002027812 */ /* 0x000fe200078ec0ff */
[----:B------:R-:W-:Y:S01]  /*0c20*/  IMAD R6, R11, 0x10, R6 ;  /* 0x000000100b067824 */ /* 0x000fe200078e0206 */
[----:B------:R-:W-:Y:S01]  /*0c30*/  LOP3.LUT R0, R0, 0x1ffffffe, RZ, 0xc0, !PT ;  /* 0x1ffffffe00007812 */ /* 0x000fe200078ec0ff */
[----:B------:R-:W-:Y:S01]  /*0c40*/  IMAD.IADD R5, R172, 0x1, -R5 ;  /* 0x00000001ac057824 */ /* 0x000fe200078e0a05 */
[----:B------:R-:W-:Y:S01]  /*0c50*/  LEA.HI R3, R3, R174, RZ, 0x3 ;  /* 0x000000ae03037211 */ /* 0x000fe200078f18ff */
[----:B------:R-:W-:-:S02]  /*0c60*/  IMAD R7, R7, 0x40, R2 ;  /* 0x0000004007077824 */ /* 0x000fc400078e0202 */
[----:B------:R-:W-:Y:S02]  /*0c70*/  IMAD.IADD R0, R9, 0x1, -R0 ;  /* 0x0000000109007824 */ /* 0x000fe400078e0a00 */
[----:B------:R-:W-:Y:S01]  /*0c80*/  IMAD R171, R5, 0x40, R6 ;  /* 0x0000004005ab7824 */ /* 0x000fe200078e0206 */
[----:B------:R-:W-:Y:S01]  /*0c90*/  LOP3.LUT R5, R3, 0x1ffffff8, RZ, 0xc0, !PT ;  /* 0x1ffffff803057812 */ /* 0x000fe200078ec0ff */
[----:B------:R-:W-:Y:S01]  /*0ca0*/  IMAD R173, R0, 0x8, R7 ;  /* 0x0000000800ad7824 */ /* 0x000fe200078e0207 */
[----:B------:R-:W-:-:S03]  /*0cb0*/  LOP3.LUT R7, R4, 0x7ffffffc, RZ, 0xc0, !PT ;  /* 0x7ffffffc04077812 */ /* 0x000fc600078ec0ff */
[----:B------:R-:W-:Y:S01]  /*0cc0*/  IMAD.IADD R5, R174, 0x1, -R5 ;  /* 0x00000001ae057824 */ /* 0x000fe200078e0a05 */
[----:B------:R-:W-:Y:S01]  /*0cd0*/  SHF.R.S32.HI R164, RZ, 0x3, R3 ;  /* 0x00000003ffa47819 */ /* 0x000fe20000011403 */
[----:B------:R-:W-:Y:S02]  /*0ce0*/  IMAD.MOV.U32 R169, RZ, RZ, RZ ;  /* 0x000000ffffa97224 */ /* 0x000fe400078e00ff */
[----:B------:R-:W-:Y:S02]  /*0cf0*/  IMAD.SHL.U32 R22, R5, 0x8, RZ ;  /* 0x0000000805167824 */ /* 0x000fe400078e00ff */
[----:B------:R-:W-:Y:S01]  /*0d00*/  IMAD.IADD R18, R170, 0x1, -R7 ;  /* 0x00000001aa127824 */ /* 0x000fe200078e0a07 */
[----:B------:R-:W-:Y:S01]  /*0d10*/  UMOV UR37, URZ ;  /* 0x0000003f00257c82 */ /* 0x000fe20008000000 */
[----:B------:R-:W-:Y:S01]  /*0d20*/  UMOV UR36, URZ ;  /* 0x0000003f00247c82 */ /* 0x000fe20008000000 */
[----:B--2---:R-:W-:-:S07]  /*0d30*/  LOP3.LUT R19, R8, 0x1, RZ, 0xfc, !PT ;  /* 0x0000000108137812 */ /* 0x004fce00078efcff */
.L_x_1152:
[----:B0---45:R-:W0:Y:S01]  /*0d40*/  LDC.64 R4, c[0x0][0xa18] ;  /* 0x00028600ff047b82 */ /* 0x031e220000000a00 */
[----:B------:R-:W-:Y:S01]  /*0d50*/  IMAD.MOV.U32 R7, RZ, RZ, RZ ;  /* 0x000000ffff077224 */ /* 0x000fe200078e00ff */
[----:B------:R-:W-:-:S06]  /*0d60*/  ULDC.64 UR4, c[0x0][0xa20] ;  /* 0x0002880000047ab9 */ /* 0x000fcc0000000a00 */
[----:B------:R-:W1:Y:S08]  /*0d70*/  LDC R17, c[0x0][0x288] ;  /* 0x0000a200ff117b82 */ /* 0x000e700000000800 */
[----:B--2---:R-:W2:Y:S01]  /*0d80*/  LDC.64 R2, c[0x0][0xa28] ;  /* 0x00028a00ff027b82 */ /* 0x004ea20000000a00 */
[----:B0-----:R-:W-:-:S07]  /*0d90*/  ISETP.NE.U32.AND P1, PT, R4, RZ, PT ;  /* 0x000000ff0400720c */ /* 0x001fce0003f25070 */
[----:B---3--:R-:W0:Y:S01]  /*0da0*/  LDC.64 R8, c[0x0][0x3f8] ;  /* 0x0000fe00ff087b82 */ /* 0x008e220000000a00 */
[----:B------:R-:W-:-:S07]  /*0db0*/  ISETP.NE.AND.EX P1, PT, R5, RZ, PT, P1 ;  /* 0x000000ff0500720c */ /* 0x000fce0003f25310 */
[----:B------:R-:W3:Y:S01]  /*0dc0*/  LDC R0, c[0x0][0x404] ;  /* 0x00010100ff007b82 */ /* 0x000ee20000000800 */
[----:B--2---:R-:W-:-:S07]  /*0dd0*/  ISETP.NE.U32.AND P0, PT, R2, RZ, PT ;  /* 0x000000ff0200720c */ /* 0x004fce0003f05070 */
[----:B------:R-:W2:Y:S01]  /*0de0*/  @P1 LDC.64 R4, c[0x0][0xa18] ;  /* 0x00028600ff041b82 */ /* 0x000ea20000000a00 */
[----:B------:R-:W-:-:S07]  /*0df0*/  ISETP.NE.AND.EX P0, PT, R3, RZ, PT, P0 ;  /* 0x000000ff0300720c */ /* 0x000fce0003f05300 */
[----:B------:R-:W4:Y:S08]  /*0e00*/  LDC R11, c[0x0][0x2e0] ;  /* 0x0000b800ff0b7b82 */ /* 0x000f300000000800 */
[----:B------:R-:W0:Y:S01]  /*0e10*/  @P0 LDC.64 R2, c[0x0][0xa28] ;  /* 0x00028a00ff020b82 */ /* 0x000e220000000a00 */
[----:B--2---:R-:W-:-:S05]  /*0e20*/  @P1 IMAD.WIDE R4, R163, 0x4, R4 ;  /* 0x00000004a3041825 */ /* 0x004fca00078e0204 */
[----:B-1----:R1:W5:Y:S01]  /*0e30*/  @P1 LDG.E R17, desc[UR60][R4.64] ;  /* 0x0000003c04111981 */ /* 0x002362000c1e1900 */
[----:B0-----:R-:W-:-:S05]  /*0e40*/  @P0 IMAD.WIDE R2, R163, 0x4, R2 ;  /* 0x00000004a3020825 */ /* 0x001fca00078e0202 */
[----:B------:R1:W5:Y:S01]  /*0e50*/  @P0 LDG.E R7, desc[UR60][R2.64] ;  /* 0x0000003c02070981 */ /* 0x000362000c1e1900 */
[----:B------:R-:W-:Y:S02]  /*0e60*/  ISETP.NE.U32.AND P0, PT, R8, RZ, PT ;  /* 0x000000ff0800720c */ /* 0x000fe40003f05070 */
[----:B------:R-:W-:Y:S02]  /*0e70*/  ISETP.NE.U32.AND P2, PT, RZ, UR4, PT ;  /* 0x00000004ff007c0c */ /* 0x000fe4000bf45070 */
[----:B------:R-:W-:Y:S02]  /*0e80*/  ISETP.NE.AND.EX P0, PT, R9, RZ, PT, P0 ;  /* 0x000000ff0900720c */ /* 0x000fe40003f05300 */
[----:B------:R-:W-:Y:S02]  /*0e90*/  ISETP.NE.AND.EX P2, PT, RZ, UR5, PT, P2 ;  /* 0x00000005ff007c0c */ /* 0x000fe4000bf45320 */
[----:B---3--:R-:W-:Y:S01]  /*0ea0*/  SEL R0, R0, 0x1, P0 ;  /* 0x0000000100007807 */ /* 0x008fe20000000000 */
[----:B------:R-:W-:-:S04]  /*0eb0*/  IMAD.MOV.U32 R166, RZ, RZ, R162 ;  /* 0x000000ffffa67224 */ /* 0x000fc800078e00a2 */
[----:B----4-:R-:W-:Y:S01]  /*0ec0*/  IMAD R16, R0, R11, RZ ;  /* 0x0000000b00107224 */ /* 0x010fe200078e02ff */
[----:B-1----:R-:W-:Y:S06]  /*0ed0*/  @P1 BRA `(.L_x_1053) ;  /* 0x0000000000241947 */ /* 0x002fec0003800000 */
        /* <DEDUP_REMOVED lines=9> */
.L_x_1053:
[----:B------:R-:W-:Y:S02]  /*0f70*/  IMAD.MOV.U32 R168, RZ, RZ, R161 ;  /* 0x000000ffffa87224 */ /* 0x000fe400078e00a1 */
[----:B------:R-:W-:Y:S01]  /*0f80*/  IMAD.MOV.U32 R167, RZ, RZ, R163 ;  /* 0x000000ffffa77224 */ /* 0x000fe200078e00a3 */
[----:B------:R-:W-:Y:S06]  /*0f90*/  @!P2 BRA `(.L_x_1054) ;  /* 0x000000000010a947 */ /* 0x000fec0003800000 */
[----:B------:R-:W0:Y:S02]  /*0fa0*/  LDC.64 R2, c[0x0][0xa20] ;  /* 0x00028800ff027b82 */ /* 0x000e240000000a00 */
[----:B0-----:R-:W-:-:S05]  /*0fb0*/  IMAD.WIDE R2, R163, 0x4, R2 ;  /* 0x00000004a3027825 */ /* 0x001fca00078e0202 */
[----:B------:R0:W5:Y:S01]  /*0fc0*/  LDG.E R16, desc[UR60][R2.64] ;  /* 0x0000003c02107981 */ /* 0x000162000c1e1900 */
[----:B------:R-:W-:Y:S05]  /*0fd0*/  BRA `(.L_x_1055) ;  /* 0x0000000000247947 */ /* 0x000fea0003800000 */
.L_x_1054:
[----:B------:R-:W-:Y:S02]  /*0fe0*/  ULDC.64 UR4, c[0x0][0xa08] ;  /* 0x0002820000047ab9 */ /* 0x000fe40000000a00 */
[----:B------:R-:W-:-:S04]  /*0ff0*/  ISETP.NE.U32.AND P0, PT, RZ, UR4, PT ;  /* 0x00000004ff007c0c */ /* 0x000fc8000bf05070 */
[----:B------:R-:W-:-:S13]  /*1000*/  ISETP.NE.AND.EX P0, PT, RZ, UR5, PT, P0 ;  /* 0x00000005ff007c0c */ /* 0x000fda000bf05300 */
[----:B------:R-:W-:Y:S05]  /*1010*/  @!P0 BRA `(.L_x_1055) ;  /* 0x0000000000148947 */ /* 0x000fea0003800000 */
[----:B------:R-:W0:Y:S02]  /*1020*/  LDC.64 R2, c[0x0][0xa08] ;  /* 0x00028200ff027b82 */ /* 0x000e240000000a00 */
[----:B0-----:R-:W-:-:S05]  /*1030*/  IMAD.WIDE R2, R163, 0x4, R2 ;  /* 0x00000004a3027825 */ /* 0x001fca00078e0202 */
[----:B------:R-:W2:Y:S04]  /*1040*/  LDG.E R16, desc[UR60][R2.64] ;  /* 0x0000003c02107981 */ /* 0x000ea8000c1e1900 */
[----:B------:R-:W2:Y:S02]  /*1050*/  LDG.E R5, desc[UR60][R2.64+0x4] ;  /* 0x0000043c02057981 */ /* 0x000ea4000c1e1900 */
[----:B--2---:R-:W-:-:S07]  /*1060*/  IMAD.IADD R16, R5, 0x1, -R16 ;  /* 0x0000000105107824 */ /* 0x004fce00078e0a10 */
.L_x_1055:
[----:B------:R-:W1:Y:S01]  /*1070*/  LDC.64 R8, c[0x0][0x9e0] ;  /* 0x00027800ff087b82 */ /* 0x000e620000000a00 */
[----:B-----5:R-:W-:Y:S01]  /*1080*/  IMAD.IADD R16, R16, 0x1, -R7 ;  /* 0x0000000110107824 */ /* 0x020fe200078e0a07 */
[----:B------:R-:W-:-:S04]  /*1090*/  LEA R0, R161, 0x80, 0x7 ;  /* 0x00000080a1007811 */ /* 0x000fc800078e38ff */
[----:B0-----:R-:W-:Y:S02]  /*10a0*/  IADD3 R3, R16, R0, -R17 ;  /* 0x0000000010037210 */ /* 0x001fe40007ffe811 */
[----:B-1----:R-:W-:-:S03]  /*10b0*/  ISETP.GE.AND P1, PT, R9, 0x1, PT ;  /* 0x000000010900780c */ /* 0x002fc60003f26270 */
[----:B------:R-:W-:-:S10]  /*10c0*/  IMAD.IADD R0, R3, 0x1, R8 ;  /* 0x0000000103007824 */ /* 0x000fd400078e0208 */
[----:B------:R-:W-:Y:S05]  /*10d0*/  @!P1 BRA `(.L_x_1056) ;  /* 0x0000000000409947 */ /* 0x000fea0003800000 */
[C---:B------:R-:W-:Y:S01]  /*10e0*/  ISETP.GT.AND P0, PT, R3.reuse, RZ, PT ;  /* 0x000000ff0300720c */ /* 0x040fe20003f04270 */
[----:B------:R-:W-:-:S12]  /*10f0*/  VIADD R2, R3, 0xffffffff ;  /* 0xffffffff03027836 */ /* 0x000fd80000000000 */
[----:B------:R-:W-:Y:S05]  /*1100*/  @P0 BRA `(.L_x_1057) ;  /* 0x00000000001c0947 */ /* 0x000fea0003800000 */
[----:B------:R-:W-:Y:S01]  /*1110*/  ISETP.NE.AND P0, PT, R9, 0x1, PT ;  /* 0x000000010900780c */ /* 0x000fe20003f05270 */
[----:B------:R-:W-:-:S12]  /*1120*/  IMAD.MOV R3, RZ, RZ, -R3 ;  /* 0x000000ffff037224 */ /* 0x000fd800078e0a03 */
[----:B------:R-:W0:Y:S02]  /*1130*/  @P0 LDC.64 R4, c[0x0][0x9e8] ;  /* 0x00027a00ff040b82 */ /* 0x000e240000000a00 */
[----:B0-----:R-:W-:-:S05]  /*1140*/  @P0 IMAD.HI.U32 R2, R3, R4, RZ ;  /* 0x0000000403020227 */ /* 0x001fca00078e00ff */
[----:B------:R-:W-:-:S04]  /*1150*/  @P0 SHF.R.U32.HI R3, RZ, R5, R2 ;  /* 0x00000005ff030219 */ /* 0x000fc80000011602 */
[----:B------:R-:W-:Y:S01]  /*1160*/  LOP3.LUT R2, RZ, R3, RZ, 0x33, !PT ;  /* 0x00000003ff027212 */ /* 0x000fe200078e33ff */
[----:B------:R-:W-:Y:S06]  /*1170*/  BRA `(.L_x_1058) ;  /* 0x0000000000107947 */ /* 0x000fec0003800000 */
.L_x_1057:
[----:B------:R-:W-:-:S13]  /*1180*/  ISETP.NE.AND P0, PT, R9, 0x1, PT ;  /* 0x000000010900780c */ /* 0x000fda0003f05270 */
[----:B------:R-:W0:Y:S02]  /*1190*/  @P0 LDC.64 R4, c[0x0][0x9e8] ;  /* 0x00027a00ff040b82 */ /* 0x000e240000000a00 */
[----:B0-----:R-:W-:-:S05]  /*11a0*/  @P0 IMAD.HI.U32 R4, R2, R4, RZ ;  /* 0x0000000402040227 */ /* 0x001fca00078e00ff */
[----:B------:R-:W-:-:S07]  /*11b0*/  @P0 SHF.R.U32.HI R2, RZ, R5, R4 ;  /* 0x00000005ff020219 */ /* 0x000fce0000011604 */
.L_x_1058:
[----:B------:R-:W-:-:S05]  /*11c0*/  IMAD R3, R2, R9, R9 ;  /* 0x0000000902037224 */ /* 0x000fca00078e0209 */
[----:B------:R-:W-:-:S07]  /*11d0*/  VIMNMX R0, R0, R3, PT ;  /* 0x0000000300007248 */ /* 0x000fce0003fe0100 */
.L_x_1056:
[----:B------:R-:W-:Y:S01]  /*11e0*/  VIADD R2, R0, 0x5f ;  /* 0x0000005f00027836 */ /* 0x000fe20000000000 */
[----:B------:R-:W-:Y:S01]  /*11f0*/  ULDC UR4, c[0x0][0x9dc] ;  /* 0x0002770000047ab9 */ /* 0x000fe20000000800 */
[----:B------:R-:W-:Y:S02]  /*1200*/  VIADD R0, R16, 0x5f ;  /* 0x0000005f10007836 */ /* 0x000fe40000000000 */
[----:B------:R-:W-:-:S04]  /*1210*/  IMAD.HI R2, R2, 0x2aaaaaab, RZ ;  /* 0x2aaaaaab02027827 */ /* 0x000fc800078e02ff */
[----:B------:R-:W-:Y:S01]  /*1220*/  IMAD.HI R0, R0, 0x2aaaaaab, RZ ;  /* 0x2aaaaaab00007827 */ /* 0x000fe200078e02ff */
[----:B------:R-:W-:-:S03]  /*1230*/  SHF.R.U32.HI R5, RZ, 0x1f, R2 ;  /* 0x0000001fff057819 */ /* 0x000fc60000011602 */
[----:B------:R-:W-:Y:S01]  /*1240*/  IMAD R7, R161, 0x80, -R17 ;  /* 0x00000080a1077824 */ /* 0x000fe200078e0a11 */
[----:B------:R-:W-:Y:S02]  /*1250*/  SHF.R.U32.HI R3, RZ, 0x1f, R0 ;  /* 0x0000001fff037819 */ /* 0x000fe40000011600 */
[----:B------:R-:W-:Y:S01]  /*1260*/  LEA.HI.SX32 R72, R2, R5, 0x1c ;  /* 0x0000000502487211 */ /* 0x000fe200078fe2ff */
[----:B------:R-:W-:Y:S01]  /*1270*/  IMAD.IADD R7, R16, 0x1, R7 ;  /* 0x0000000110077824 */ /* 0x000fe200078e0207 */
[----:B------:R-:W-:-:S03]  /*1280*/  LEA.HI.SX32 R3, R0, R3, 0x1c ;  /* 0x0000000300037211 */ /* 0x000fc600078fe2ff */
[----:B------:R-:W-:Y:S01]  /*1290*/  VIADD R0, R7, -UR4 ;  /* 0x8000000407007c36 */ /* 0x000fe20008000000 */
[----:B------:R-:W-:Y:S01]  /*12a0*/  VIMNMX R72, R3, R72, PT ;  /* 0x0000004803487248 */ /* 0x000fe20003fe0100 */
[----:B------:R-:W-:Y:S06]  /*12b0*/  @!P1 BRA `(.L_x_1059) ;  /* 0x00000000003c9947 */ /* 0x000fec0003800000 */
[----:B------:R-:W-:-:S13]  /*12c0*/  ISETP.GT.AND P0, PT, R7, -0x1, PT ;  /* 0xffffffff0700780c */ /* 0x000fda0003f04270 */
[----:B------:R-:W-:Y:S05]  /*12d0*/  @P0 BRA `(.L_x_1060) ;  /* 0x00000000001c0947 */ /* 0x000fea0003800000 */
[----:B------:R-:W-:Y:S02]  /*12e0*/  ISETP.NE.AND P0, PT, R9, 0x1, PT ;  /* 0x000000010900780c */ /* 0x000fe40003f05270 */
[----:B------:R-:W-:-:S11]  /*12f0*/  LOP3.LUT R7, RZ, R7, RZ, 0x33, !PT ;  /* 0x00000007ff077212 */ /* 0x000fd600078e33ff */
[----:B------:R-:W0:Y:S02]  /*1300*/  @P0 LDC.64 R2, c[0x0][0x9e8] ;  /* 0x00027a00ff020b82 */ /* 0x000e240000000a00 */
[----:B0-----:R-:W-:-:S05]  /*1310*/  @P0 IMAD.HI.U32 R2, R7, R2, RZ ;  /* 0x0000000207020227 */ /* 0x001fca00078e00ff */
[----:B------:R-:W-:-:S04]  /*1320*/  @P0 SHF.R.U32.HI R7, RZ, R3, R2 ;  /* 0x00000003ff070219 */ /* 0x000fc80000011602 */
[----:B------:R-:W-:Y:S01]  /*1330*/  LOP3.LUT R7, RZ, R7, RZ, 0x33, !PT ;  /* 0x00000007ff077212 */ /* 0x000fe200078e33ff */
[----:B------:R-:W-:Y:S06]  /*1340*/  BRA `(.L_x_1061) ;  /* 0x0000000000107947 */ /* 0x000fec0003800000 */
.L_x_1060:
[----:B------:R-:W-:-:S13]  /*1350*/  ISETP.NE.AND P0, PT, R9, 0x1, PT ;  /* 0x000000010900780c */ /* 0x000fda0003f05270 */
[----:B------:R-:W0:Y:S02]  /*1360*/  @P0 LDC.64 R2, c[0x0][0x9e8] ;  /* 0x00027a00ff020b82 */ /* 0x000e240000000a00 */
[----:B0-----:R-:W-:-:S05]  /*1370*/  @P0 IMAD.HI.U32 R2, R7, R2, RZ ;  /* 0x0000000207020227 */ /* 0x001fca00078e00ff */
[----:B------:R-:W-:-:S07]  /*1380*/  @P0 SHF.R.U32.HI R7, RZ, R3, R2 ;  /* 0x00000003ff070219 */ /* 0x000fce0000011602 */
.L_x_1061:
[----:B------:R-:W-:-:S05]  /*1390*/  IMAD R7, R7, R9, RZ ;  /* 0x0000000907077224 */ /* 0x000fca00078e02ff */
[----:B------:R-:W-:-:S07]  /*13a0*/  VIMNMX R0, R0, R7, !PT ;  /* 0x0000000700007248 */ /* 0x000fce0007fe0100 */
.L_x_1059:
        /* <DEDUP_REMOVED lines=9> */
[----:B------:R-:W-:Y:S01]  /*1440*/  LEA.HI.SX32 R3, R2, R3, 0x1c ;  /* 0x0000000302037211 */ /* 0x000fe200078fe2ff */
[----:B------:R-:W-:Y:S01]  /*1450*/  IMAD.MOV.U32 R2, RZ, RZ, RZ ;  /* 0x000000ffff027224 */ /* 0x000fe200078e00ff */
[----:B------:R-:W-:Y:S02]  /*1460*/  CS2R R76, SRZ ;  /* 0x00000000004c7805 */ /* 0x000fe4000001ff00 */
[----:B------:R-:W-:Y:S02]  /*1470*/  CS2R R74, SRZ ;  /* 0x00000000004a7805 */ /* 0x000fe4000001ff00 */
[----:B------:R-:W-:Y:S01]  /*1480*/  VIMNMX R23, RZ, R3, !PT ;  /* 0x00000003ff177248 */ /* 0x000fe20007fe0100 */
[----:B------:R-:W-:Y:S01]  /*1490*/  IMAD.MOV.U32 R73, RZ, RZ, RZ ;  /* 0x000000ffff497224 */ /* 0x000fe200078e00ff */
[----:B------:R-:W-:-:S02]  /*14a0*/  CS2R R28, SRZ ;  /* 0x00000000001c7805 */ /* 0x000fc4000001ff00 */
[----:B------:R-:W-:Y:S02]  /*14b0*/  CS2R R70, SRZ ;  /* 0x0000000000467805 */ /* 0x000fe4000001ff00 */
[----:B------:R-:W-:Y:S02]  /*14c0*/  ISETP.GT.AND P1, PT, R72, R23, PT ;  /* 0x000000174800720c */ /* 0x000fe40003f24270 */
        /* <DEDUP_REMOVED lines=20> */
[----:B------:R-:W-:Y:S02]  /*1610*/  IMAD.MOV.U32 R30, RZ, RZ, RZ ;  /* 0x000000ffff1e7224 */ /* 0x000fe400078e00ff */
[----:B------:R-:W-:Y:S02]  /*1620*/  IMAD.MOV.U32 R89, RZ, RZ, RZ ;  /* 0x000000ffff597224 */ /* 0x000fe400078e00ff */
[----:B------:R-:W-:-:S02]  /*1630*/  IMAD.MOV.U32 R8, RZ, RZ, RZ ;  /* 0x000000ffff087224 */ /* 0x000fc400078e00ff */
[----:B------:R-:W-:Y:S02]  /*1640*/  IMAD.MOV.U32 R10, RZ, RZ, RZ ;  /* 0x000000ffff0a7224 */ /* 0x000fe400078e00ff */
[----:B------:R-:W-:Y:S01]  /*1650*/  IMAD.MOV.U32 R91, RZ, RZ, RZ ;  /* 0x000000ffff5b7224 */ /* 0x000fe200078e00ff */
[----:B------:R-:W-:Y:S06]  /*1660*/  @!P1 BRA `(.L_x_1062) ;  /* 0x000000b0009c9947 */ /* 0x000fec0003800000 */
[----:B------:R-:W0:Y:S01]  /*1670*/  SHFL.IDX PT, R0, R172, RZ, 0x1f ;  /* 0x00001fffac007589 */ /* 0x000e2200000e0000 */
[----:B------:R-:W1:Y:S01]  /*1680*/  S2UR UR6, SR_CgaCtaId ;  /* 0x00000000000679c3 */ /* 0x000e620000008800 */
[----:B------:R-:W-:Y:S01]  /*1690*/  UMOV UR38, 0x400 ;  /* 0x0000040000267882 */ /* 0x000fe20000000000 */
        /* <DEDUP_REMOVED lines=28> */
.L_x_1063:
[----:B------:R-:W-:Y:S02]  /*1860*/  LEA.HI R0, R169, R169, RZ, 0x1 ;  /* 0x000000a9a9007211 */ /* 0x000fe400078f08ff */
[----:B------:R-:W-:Y:S02]  /*1870*/  ISETP.NE.AND P0, PT, R19, 0x3, PT ;  /* 0x000000031300780c */ /* 0x000fe40003f05270 */
[----:B------:R-:W-:-:S05]  /*1880*/  LOP3.LUT R0, R0, 0xfffffffe, RZ, 0xc0, !PT ;  /* 0xfffffffe00007812 */ /* 0x000fca00078ec0ff */
[----:B------:R-:W-:-:S05]  /*1890*/  IMAD.IADD R0, R169, 0x1, -R0 ;  /* 0x00000001a9007824 */ /* 0x000fca00078e0a00 */
[----:B------:R-:W-:-:S04]  /*18a0*/  SHF.L.U32 R0, R0, 0x1f, RZ ;  /* 0x0000001f00007819 */ /* 0x000fc800000006ff */
[----:B------:R-:W0:Y:S02]  /*18b0*/  SYNCS.PHASECHK.TRANS64.TRYWAIT P1, [UR38+0x2a800], R0 ;  /* 0x02a80000ff0075a7 */ /* 0x000e240008020166 */
[----:B0-----:R-:W-:Y:S05]  /*18c0*/  @!P1 BRA `(.L_x_1064) ;  /* 0x00000120007c9947 */ /* 0x001fea0003800000 */
.L_x_1248:
[----:B------:R-:W-:Y:S05]  /*18d0*/  @!P0 BRA `(.L_x_1065) ;  /* 0x0000000000048947 */ /* 0x000fea0003800000 */
[----:B------:R-:W-:Y:S01]  /*18e0*/  BPT.TRAP 0x1 ;  /* 0x000000040000795c */ /* 0x000fe20000300000 */
.L_x_1065:
[----:B0-----:R-:W-:Y:S02]  /*18f0*/  IMAD.U32 R3, RZ, RZ, UR36 ;  /* 0x00000024ff037e24 */ /* 0x001fe4000f8e00ff */
[----:B------:R-:W-:-:S03]  /*1900*/  IMAD.U32 R0, RZ, RZ, UR37 ;  /* 0x00000025ff007e24 */ /* 0x000fc6000f8e00ff */
[----:B------:R-:W-:Y:S02]  /*1910*/  LEA R3, R3, UR38, 0x3 ;  /* 0x0000002603037c11 */ /* 0x000fe4000f8e18ff */
[----:B------:R-:W-:-:S04]  /*1920*/  SHF.L.U32 R0, R0, 0x1f, RZ ;  /* 0x0000001f00007819 */ /* 0x000fc800000006ff */
[----:B------:R0:W1:Y:S01]  /*1930*/  SYNCS.PHASECHK.TRANS64.TRYWAIT P1, [R3+URZ+0x2a830], R0 ;  /* 0x02a83000030075a7 */ /* 0x000062000802017f */
[----:B------:R-:W-:Y:S05]  /*1940*/  @!P0 BRA `(.L_x_1066) ;  /* 0x0000000000048947 */ /* 0x000fea0003800000 */
[----:B------:R-:W-:Y:S01]  /*1950*/  BPT.TRAP 0x1 ;  /* 0x000000040000795c */ /* 0x000fe20000300000 */
.L_x_1066:
[----:B------:R-:W2:Y:S01]  /*1960*/  LDL.LU R2, [R1] ;  /* 0x0000000001027983 */ /* 0x000ea20000300800 */
[----:B------:R-:W3:Y:S02]  /*1970*/  S2R R4, SR_TID.X ;  /* 0x0000000000047919 */ /* 0x000ee40000002100 */
[----:B---3--:R-:W-:Y:S02]  /*1980*/  LOP3.LUT P2, RZ, R4, 0x7f, RZ, 0xc0, !PT ;  /* 0x0000007f04ff7812 */ /* 0x008fe4000784c0ff */
[----:B--2---:R-:W-:-:S11]  /*1990*/  LOP3.LUT R2, R2, 0xffefffff, RZ, 0xc0, !PT ;  /* 0xffefffff02027812 */ /* 0x004fd600078ec0ff */
[----:B------:R-:W-:-:S05]  /*19a0*/  @P2 LOP3.LUT R2, R2, 0x100000, RZ, 0xfc, !PT ;  /* 0x0010000002022812 */ /* 0x000fca00078efcff */
[----:B------:R2:W-:Y:S01]  /*19b0*/  STL [R1], R2 ;  /* 0x0000000201007387 */ /* 0x0005e20000100800 */
[----:B-1----:R-:W-:Y:S05]  /*19c0*/  @P1 BRA `(.L_x_1067) ;  /* 0x0000000000081947 */ /* 0x002fea0003800000 */
[----:B------:R-:W1:Y:S02]  /*19d0*/  SYNCS.PHASECHK.TRANS64.TRYWAIT P1, [R3+URZ+0x2a830], R0 ;  /* 0x02a83000030075a7 */ /* 0x000e64000802017f */
[----:B-1----:R-:W-:Y:S05]  /*19e0*/  @!P1 BRA `(.L_x_1068) ;  /* 0x00000120004c9947 */ /* 0x002fea0003800000 */
.L_x_1067:
[----:B------:R-:W-:Y:S05]  /*19f0*/  WARPSYNC.ALL ;  /* 0x0000000000007948 */ /* 0x000fea0003800000 */
[----:B------:R-:W-:Y:S01]  /*1a00*/  UIADD3 UR4, UR38, 0x18400, URZ ;  /* 0x0001840026047890 */ /* 0x000fe2000fffe03f */
[----:B------:R-:W-:Y:S01]  /*1a10*/  WARPGROUP.ARRIVE ;  /* 0x00000000000079c5 */ /* 0x000fe20000000000 */
[----:B------:R-:W-:-:S05]  /*1a20*/  ULOP3.LUT UR5, UR40, 0x10000, URZ, 0xfc, !UPT ;  /* 0x0001000028057892 */ /* 0x000fca000f8efc3f */
[----:B--2---:R-:W2:Y:S01]  /*1a30*/  S2R R2, SR_TID.X ;  /* 0x0000000000027919 */ /* 0x004ea20000002100 */
[----:B------:R-:W-:Y:S01]  /*1a40*/  USHF.R.U32.HI UR4, URZ, 0x4, UR4 ;  /* 0x000000043f047899 */ /* 0x000fe20008011604 */
[----:B------:R-:W3:Y:S01]  /*1a50*/  LDC.64 R14, c[0x0][0x9e0] ;  /* 0x00027800ff0e7b82 */ /* 0x000ee20000000a00 */
[----:B------:R-:W-:Y:S01]  /*1a60*/  UMOV UR9, 0x40000040 ;  /* 0x4000004000097882 */ /* 0x000fe20000000000 */
[----:B------:R-:W-:Y:S01]  /*1a70*/  UMOV UR11, 0x40000040 ;  /* 0x40000040000b7882 */ /* 0x000fe20000000000 */
[----:B------:R-:W-:Y:S01]  /*1a80*/  ULOP3.LUT UR4, UR4, 0x3fff, URZ, 0xc0, !UPT ;  /* 0x00003fff04047892 */ /* 0x000fe2000f8ec03f */
[----:B------:R-:W-:Y:S01]  /*1a90*/  IMAD.U32 R7, RZ, RZ, UR9 ;  /* 0x00000009ff077e24 */ /* 0x000fe2000f8e00ff */
[----:B------:R-:W-:Y:S01]  /*1aa0*/  UMOV UR8, UR5 ;  /* 0x0000000500087c82 */ /* 0x000fe20008000000 */
[----:B------:R-:W-:Y:S01]  /*1ab0*/  UIADD3 UR12, UR5, 0x4, URZ ;  /* 0x00000004050c7890 */ /* 0x000fe2000fffe03f */
[----:B------:R-:W-:Y:S01]  /*1ac0*/  IMAD.U32 R6, RZ, RZ, UR8 ;  /* 0x00000008ff067e24 */ /* 0x000fe2000f8e00ff */
[----:B------:R-:W-:Y:S01]  /*1ad0*/  ULOP3.LUT UR39, UR4, 0x10000, URZ, 0xfc, !UPT ;  /* 0x0001000004277892 */ /* 0x000fe2000f8efc3f */
[----:B------:R-:W-:Y:S01]  /*1ae0*/  IMAD.MOV.U32 R5, RZ, RZ, -0x60 ;  /* 0xffffffa0ff057424 */ /* 0x000fe200078e00ff */
[----:B------:R-:W-:Y:S01]  /*1af0*/  UMOV UR13, 0x40000040 ;  /* 0x40000040000d7882 */ /* 0x000fe20000000000 */
[----:B------:R-:W-:Y:S01]  /*1b00*/  UMOV UR15, 0x40000040 ;  /* 0x40000040000f7882 */ /* 0x000fe20000000000 */
[----:B------:R-:W-:Y:S01]  /*1b10*/  UIMAD UR4, UR36, 0x900, UR39 ;  /* 0x00000900240478a4 */ /* 0x000fe2000f8e0227 */
[----:B------:R-:W-:Y:S01]  /*1b20*/  IMAD R5, R72, R5, 0x60 ;  /* 0x0000006048057424 */ /* 0x000fe200078e0205 */
[----:B------:R-:W-:Y:S01]  /*1b30*/  UIADD3 UR16, UR5, 0x6, URZ ;  /* 0x0000000605107890 */ /* 0x000fe2000fffe03f */
[----:B------:R-:W-:Y:S01]  /*1b40*/  IMAD R4, R161, 0x80, R171 ;  /* 0x00000080a1047824 */ /* 0x000fe200078e02ab */
[----:B------:R-:W-:Y:S01]  /*1b50*/  UIADD3 UR14, UR4, 0x4, URZ ;  /* 0x00000004040e7890 */ /* 0x000fe2000fffe03f */
[----:B------:R-:W-:Y:S01]  /*1b60*/  IMAD R12, R18, -0x2, R5 ;  /* 0xfffffffe120c7824 */ /* 0x000fe200078e0205 */
[----:B------:R-:W-:-:S02]  /*1b70*/  UIADD3 UR18, UR4, 0x6, URZ ;  /* 0x0000000604127890 */ /* 0x000fc4000fffe03f */
[----:B------:R-:W-:Y:S01]  /*1b80*/  UMOV UR10, UR4 ;  /* 0x00000004000a7c82 */ /* 0x000fe20008000000 */
[----:B------:R-:W-:Y:S01]  /*1b90*/  UMOV UR17, 0x40000040 ;  /* 0x4000004000117882 */ /* 0x000fe20000000000 */
[----:B------:R-:W-:Y:S01]  /*1ba0*/  HGMMA.64x96x16.F32 R24, gdesc[UR8], RZ, !UPT, gsb0 ;  /* 0x01600000081879f0 */ /* 0x000fe2000c0008ff */
[----:B------:R-:W-:Y:S02]  /*1bb0*/  UIADD3 UR8, UR5, 0x2, URZ ;  /* 0x0000000205087890 */ /* 0x000fe4000fffe03f */
[----:B------:R-:W-:Y:S01]  /*1bc0*/  UIADD3 UR10, UR4, 0x2, URZ ;  /* 0x00000002040a7890 */ /* 0x000fe2000fffe03f */
[----:B------:R-:W-:Y:S01]  /*1bd0*/  UMOV UR9, 0x40000040 ;  /* 0x4000004000097882 */ /* 0x000fe20000000000 */
[----:B------:R-:W-:Y:S01]  /*1be0*/  UMOV UR11, 0x40000040 ;  /* 0x40000040000b7882 */ /* 0x000fe20000000000 */
[----:B------:R-:W-:Y:S01]  /*1bf0*/  UMOV UR19, 0x40000040 ;  /* 0x4000004000137882 */ /* 0x000fe20000000000 */
[----:B------:R-:W-:Y:S01]  /*1c00*/  UIADD3 UR20, UR5, 0x400, URZ ;  /* 0x0000040005147890 */ /* 0x000fe2000fffe03f */
[----:B--2---:R-:W-:Y:S01]  /*1c10*/  LOP3.LUT P1, RZ, R2, 0x7f, RZ, 0xc0, !PT ;  /* 0x0000007f02ff7812 */ /* 0x004fe2000782c0ff */
[----:B------:R-:W-:Y:S01]  /*1c20*/  UIADD3 UR22, UR4, 0x300, URZ ;  /* 0x0000030004167890 */ /* 0x000fe2000fffe03f */
[----:B------:R-:W-:Y:S01]  /*1c30*/  IMAD.IADD R2, R16, 0x1, R5 ;  /* 0x0000000110027824 */ /* 0x000fe200078e0205 */
[----:B------:R-:W-:Y:S01]  /*1c40*/  UMOV UR21, 0x40000040 ;  /* 0x4000004000157882 */ /* 0x000fe20000000000 */
[----:B------:R-:W-:Y:S01]  /*1c50*/  UMOV UR23, 0x40000040 ;  /* 0x4000004000177882 */ /* 0x000fe20000000000 */
[----:B------:R-:W-:Y:S01]  /*1c60*/  UIADD3 UR24, UR5, 0x402, URZ ;  /* 0x0000040205187890 */ /* 0x000fe2000fffe03f */
[----:B------:R-:W-:Y:S01]  /*1c70*/  IMAD R13, R18, -0x2, R2 ;  /* 0xfffffffe120d7824 */ /* 0x000fe200078e0202 */
[----:B------:R-:W-:Y:S01]  /*1c80*/  UIADD3 UR26, UR4, 0x302, URZ ;  /* 0x00000302041a7890 */ /* 0x000fe2000fffe03f */
[----:B------:R-:W-:Y:S01]  /*1c90*/  UMOV UR25, 0x40000040 ;  /* 0x4000004000197882 */ /* 0x000fe20000000000 */
[----:B------:R-:W-:Y:S01]  /*1ca0*/  UMOV UR27, 0x40000040 ;  /* 0x40000040001b7882 */ /* 0x000fe20000000000 */
[----:B------:R-:W-:-:S02]  /*1cb0*/  UIADD3 UR28, UR5, 0x404, URZ ;  /* 0x00000404051c7890 */ /* 0x000fc4000fffe03f */
[----:B------:R-:W-:Y:S01]  /*1cc0*/  UIADD3 UR30, UR4, 0x304, URZ ;  /* 0x00000304041e7890 */ /* 0x000fe2000fffe03f */
[----:B01----:R-:W-:Y:S01]  /*1cd0*/  @!P1 VIADD R0, R3, 0x2a840 ;  /* 0x0002a84003009836 */ /* 0x003fe20000000000 */
[----:B------:R-:W-:Y:S01]  /*1ce0*/  UMOV UR29, 0x40000040 ;  /* 0x40000040001d7882 */ /* 0x000fe20000000000 */
[----:B------:R-:W-:Y:S01]  /*1cf0*/  UMOV UR31, 0x40000040 ;  /* 0x40000040001f7882 */ /* 0x000fe20000000000 */
[----:B------:R-:W-:Y:S01]  /*1d00*/  UIADD3 UR32, UR5, 0x406, URZ ;  /* 0x0000040605207890 */ /* 0x000fe2000fffe03f */
[----:B------:R-:W-:Y:S01]  /*1d10*/  IADD3 R3, -R17, 0x1, R2 ;  /* 0x0000000111037810 */ /* 0x000fe20007ffe102 */
[----:B------:R-:W-:Y:S01]  /*1d20*/  UIADD3 UR34, UR4, 0x306, URZ ;  /* 0x0000030604227890 */ /* 0x000fe2000fffe03f */
[----:B------:R-:W-:Y:S01]  /*1d30*/  @!P1 PRMT R0, RZ, 0x654, R0 ;  /* 0x00000654ff009816 */ /* 0x000fe20000000000 */
[----:B------:R-:W-:Y:S01]  /*1d40*/  UMOV UR33, 0x40000040 ;  /* 0x4000004000217882 */ /* 0x000fe20000000000 */
[----:B------:R-:W-:Y:S01]  /*1d50*/  UMOV UR35, 0x40000040 ;  /* 0x4000004000237882 */ /* 0x000fe20000000000 */
[----:B------:R-:W-:Y:S01]  /*1d60*/  UIADD3 UR40, UR5, 0x800, URZ ;  /* 0x0000080005287890 */ /* 0x000fe2000fffe03f */
[----:B------:R-:W-:Y:S01]  /*1d70*/  IMAD R3, R18, -0x2, R3 ;  /* 0xfffffffe12037824 */ /* 0x000fe200078e0203 */
[----:B------:R-:W-:Y:S01]  /*1d80*/  UIADD3 UR42, UR4, 0x600, URZ ;  /* 0x00000600042a7890 */ /* 0x000fe2000fffe03f */
[----:B------:R-:W-:Y:S01]  /*1d90*/  UMOV UR41, 0x40000040 ;  /* 0x4000004000297882 */ /* 0x000fe20000000000 */
[----:B------:R-:W-:Y:S01]  /*1da0*/  UMOV UR43, 0x40000040 ;  /* 0x40000040002b7882 */ /* 0x000fe20000000000 */
[----:B------:R-:W-:Y:S01]  /*1db0*/  UIADD3 UR44, UR5, 0x802, URZ ;  /* 0x00000802052c7890 */ /* 0x000fe2000fffe03f */
[----:B---3--:R-:W-:Y:S01]  /*1dc0*/  IMAD.IADD R10, R3, 0x1, R14 ;  /* 0x00000001030a7824 */ /* 0x008fe200078e020e */
        /* <DEDUP_REMOVED lines=43> */
[----:B------:R-:W-:Y:S01]  /*2080*/  HGMMA.64x96x16.F32 R24, gdesc[UR56], R24, gsb0 ;  /* 0x01600000381879f0 */ /* 0x000fe20008000818 */
[----:B------:R-:W-:Y:S02]  /*2090*/  ULDC UR59, c[0x0][0x9dc] ;  /* 0x00027700003b7ab9 */ /* 0x000fe40000000800 */
[----:B------:R-:W-:-:S06]  /*20a0*/  ULOP3.LUT UR4, URZ, UR59, URZ, 0x33, !UPT ;  /* 0x0000003b3f047292 */ /* 0x000fcc000f8e333f */
[----:B------:R-:W-:-:S04]  /*20b0*/  VIADD R21, R3, UR4 ;  /* 0x0000000403157c36 */ /* 0x000fc80008000000 */
[----:B------:R-:W-:Y:S01]  /*20c0*/  IMAD.IADD R2, R21, 0x1, R4 ;  /* 0x0000000115027824 */ /* 0x000fe200078e0204 */
[----:B------:R-:W-:Y:S02]  /*20d0*/  WARPGROUP.DEPBAR.LE gsb0, 0x0 ;  /* 0x00008000000079c5 */ /* 0x000fe40000010000 */
[----:B------:R0:W-:Y:S01]  /*20e0*/  @!P1 SYNCS.ARRIVE.TRANS64.RED.A1T0 RZ, [R0+URZ], RZ ;  /* 0x000000ff00ff99a7 */ /* 0x0001e2000810043f */
[----:B------:R-:W-:-:S04]  /*20f0*/  ISETP.GE.AND P1, PT, R15, 0x1, PT ;  /* 0x000000010f00780c */ /* 0x000fc80003f26270 */
[----:B------:R-:W-:Y:S02]  /*2100*/  P2R R20, PR, RZ, 0x2 ;  /* 0x00000002ff147803 */ /* 0x000fe40000000000 */
[----:B0-----:R-:W-:-:S07]  /*2110*/  VIADDMNMX R0, R4, R10, R13, PT ;  /* 0x0000000a04007246 */ /* 0x001fce000380010d */
[----:B------:R-:W-:Y:S05]  /*2120*/  @!P1 BRA `(.L_x_1069) ;  /* 0x00000000004c9947 */ /* 0x000fea0003800000 */
[----:B------:R-:W-:Y:S01]  /*2130*/  IADD3 R3, -R17, R16, R4 ;  /* 0x0000001011037210 */ /* 0x000fe20007ffe104 */
[----:B------:R-:W-:Y:S03]  /*2140*/  BSSY B0, `(.L_x_1070) ;  /* 0x000000e000007945 */ /* 0x000fe60003800000 */
        /* <DEDUP_REMOVED lines=9> */
.L_x_1071:
[----:B------:R-:W-:-:S13]  /*21e0*/  ISETP.NE.AND P1, PT, R15, 0x1, PT ;  /* 0x000000010f00780c */ /* 0x000fda0003f25270 */
[----:B------:R-:W0:Y:S02]  /*21f0*/  @P1 LDC.64 R8, c[0x0][0x9e8] ;  /* 0x00027a00ff081b82 */ /* 0x000e240000000a00 */
[----:B0-----:R-:W-:-:S05]  /*2200*/  @P1 IMAD.HI.U32 R8, R3, R8, RZ ;  /* 0x0000000803081227 */ /* 0x001fca00078e00ff */
[----:B------:R-:W-:-:S07]  /*2210*/  @P1 SHF.R.U32.HI R3, RZ, R9, R8 ;  /* 0x00000009ff031219 */ /* 0x000fce0000011608 */
.L_x_1072:
[----:B------:R-:W-:Y:S05]  /*2220*/  BSYNC B0 ;  /* 0x0000000000007941 */ /* 0x000fea0003800000 */
.L_x_1070:
[----:B------:R-:W-:-:S05]  /*2230*/  IMAD R3, R3, R15, R12 ;  /* 0x0000000f03037224 */ /* 0x000fca00078e020c */
[----:B------:R-:W-:Y:S02]  /*2240*/  VIMNMX R2, R2, R3, !PT ;  /* 0x0000000302027248 */ /* 0x000fe40007fe0100 */
[----:B------:R-:W-:-:S07]  /*2250*/  VIADDMNMX R0, R3, R15, R0, PT ;  /* 0x0000000f03007246 */ /* 0x000fce0003800100 */
.L_x_1069:
[C---:B------:R-:W-:Y:S02]  /*2260*/  ISETP.GE.AND P6, PT, R5.reuse, 0x9, PT ;  /* 0x000000090500780c */ /* 0x040fe40003fc6270 */
[C---:B------:R-:W-:Y:S02]  /*2270*/  ISETP.GE.AND P1, PT, R5.reuse, 0x2, PT ;  /* 0x000000020500780c */ /* 0x040fe40003f26270 */
        /* <DEDUP_REMOVED lines=34> */
[C---:B------:R-:W-:Y:S02]  /*24a0*/  ISETP.GE.AND P3, PT, R5.reuse, 0x22, PT ;  /* 0x000000220500780c */ /* 0x040fe40003f66270 */
        /* <DEDUP_REMOVED lines=73> */
[----:B------:R-:W-:-:S04]  /*2940*/  ISETP.GE.AND P5, PT, R5, 0x5a, PT ;  /* 0x0000005a0500780c */ /* 0x000fc80003fa6270 */
[----:B------:R-:W-:Y:S02]  /*2950*/  P2R R64, PR, RZ, 0x20 ;  /* 0x00000020ff407803 */ /* 0x000fe40000000000 */
[----:B------:R-:W-:Y:S02]  /*2960*/  ISETP.GT.AND P5, PT, R2, 0x59, !P5 ;  /* 0x000000590200780c */ /* 0x000fe40006fa4270 */
[----:B------:R-:W-:Y:S02]  /*2970*/  IADD3 R2, R21, 0x8, R4 ;  /* 0x0000000815027810 */ /* 0x000fe40007ffe004 */
[----:B------:R-:W-:Y:S01]  /*2980*/  ISETP.LT.OR P5, PT, R0, 0x5a, P5 ;  /* 0x0000005a0000780c */ /* 0x000fe20002fa1670 */
[----:B------:R-:W-:-:S03]  /*2990*/  VIADD R0, R4, 0x8 ;  /* 0x0000000804007836 */ /* 0x000fc60000000000 */
[----:B------:R-:W-:Y:S02]  /*29a0*/  FSEL R69, R69, -INF , !P5 ;  /* 0xff80000045457808 */ /* 0x000fe40006800000 */
[----:B------:R-:W-:Y:S02]  /*29b0*/  ISETP.GE.AND P5, PT, R15, 0x1, PT ;  /* 0x000000010f00780c */ /* 0x000fe40003fa6270 */
[----:B------:R-:W-:-:S11]  /*29c0*/  VIADDMNMX R0, R0, R10, R13, PT ;  /* 0x0000000a00007246 */ /* 0x000fd6000380010d */
[----:B------:R-:W-:Y:S05]  /*29d0*/  @!P5 BRA `(.L_x_1073) ;  /* 0x000000000050d947 */ /* 0x000fea0003800000 */
[----:B------:R-:W-:Y:S01]  /*29e0*/  IADD3 R8, R16, 0x8, R4 ;  /* 0x0000000810087810 */ /* 0x000fe20007ffe004 */
[----:B------:R-:W-:Y:S04]  /*29f0*/  BSSY B0, `(.L_x_1074) ;  /* 0x000000f000007945 */ /* 0x000fe80003800000 */
[----:B------:R-:W-:-:S05]  /*2a00*/  IMAD.IADD R8, R8, 0x1, -R17 ;  /* 0x0000000108087824 */ /* 0x000fca00078e0a11 */
        /* <DEDUP_REMOVED lines=9> */
.L_x_1075:
[----:B------:R-:W-:-:S13]  /*2aa0*/  ISETP.NE.AND P5, PT, R15, 0x1, PT ;  /* 0x000000010f00780c */ /* 0x000fda0003fa5270 */
[----:B------:R-:W0:Y:S02]  /*2ab0*/  @P5 LDC.64 R24, c[0x0][0x9e8] ;  /* 0x00027a00ff185b82 */ /* 0x000e240000000a00 */
[----:B0-----:R-:W-:-:S05]  /*2ac0*/  @P5 IMAD.HI.U32 R10, R8, R24, RZ ;  /* 0x00000018080a5227 */ /* 0x001fca00078e00ff */
[----:B------:R-:W-:-:S07]  /*2ad0*/  @P5 SHF.R.U32.HI R8, RZ, R25, R10 ;  /* 0x00000019ff085219 */ /* 0x000fce000001160a */
.L_x_1076:
[----:B------:R-:W-:Y:S05]  /*2ae0*/  BSYNC B0 ;  /* 0x0000000000007941 */ /* 0x000fea0003800000 */
.L_x_1074:
[----:B------:R-:W-:-:S05]  /*2af0*/  IMAD R3, R8, R15, R12 ;  /* 0x0000000f08037224 */ /* 0x000fca00078e020c */
[----:B------:R-:W-:Y:S02]  /*2b00*/  VIMNMX R2, R2, R3, !PT ;  /* 0x0000000302027248 */ /* 0x000fe40007fe0100 */
[----:B------:R-:W-:-:S07]  /*2b10*/  VIADDMNMX R0, R3, R15, R0, PT ;  /* 0x0000000f03007246 */ /* 0x000fce0003800100 */
.L_x_1073:
[----:B------:R-:W-:Y:S01]  /*2b20*/  ISETP.GT.AND P1, PT, R2, 0x1, !P1 ;  /* 0x000000010200780c */ /* 0x000fe20004f24270 */
[----:B------:R-:W-:Y:S01]  /*2b30*/  ULDC UR4, c[0x0][0x988] ;  /* 0x0002620000047ab9 */ /* 0x000fe20000000800 */
[----:B------:R-:W-:Y:S01]  /*2b40*/  FMNMX.FTZ R3, R28, R74, !PT ;  /* 0x0000004a1c037209 */ /* 0x000fe20007810000 */
[----:B------:R-:W-:Y:S01]  /*2b50*/  IMAD.U32 R10, RZ, RZ, UR4 ;  /* 0x00000004ff0a7e24 */ /* 0x000fe2000f8e00ff */
[----:B------:R-:W-:Y:S02]  /*2b60*/  ISETP.LT.OR P1, PT, R0, 0x2, P1 ;  /* 0x000000020000780c */ /* 0x000fe40000f21670 */
[----:B------:R-:W-:Y:S02]  /*2b70*/  ISETP.GT.AND P6, PT, R2, 0x8, !P6 ;  /* 0x000000080200780c */ /* 0x000fe400077c4270 */
[----:B------:R-:W-:Y:S02]  /*2b80*/  FSEL R27, R27, -INF , !P1 ;  /* 0xff8000001b1b7808 */ /* 0x000fe40004800000 */
[----:B------:R-:W-:-:S02]  /*2b90*/  ISETP.NE.AND P1, PT, R73, RZ, PT ;  /* 0x000000ff4900720c */ /* 0x000fc40003f25270 */
[----:B------:R-:W-:Y:S02]  /*2ba0*/  FMNMX.FTZ R3, R76, R3, !PT ;  /* 0x000000034c037209 */ /* 0x000fe40007810000 */
[----:B------:R-:W-:Y:S02]  /*2bb0*/  ISETP.GT.AND P1, PT, R2, 0x9, !P1 ;  /* 0x000000090200780c */ /* 0x000fe40004f24270 */
[C---:B------:R-:W-:Y:S02]  /*2bc0*/  ISETP.LT.OR P6, PT, R0.reuse, 0x9, P6 ;  /* 0x000000090000780c */ /* 0x040fe400037c1670 */
[----:B------:R-:W-:Y:S02]  /*2bd0*/  ISETP.LT.OR P1, PT, R0, 0xa, P1 ;  /* 0x0000000a0000780c */ /* 0x000fe40000f21670 */
[----:B------:R-:W-:Y:S02]  /*2be0*/  FMNMX.FTZ R3, R78, R3, !PT ;  /* 0x000000034e037209 */ /* 0x000fe40007810000 */
[----:B------:R-:W-:-:S02]  /*2bf0*/  FSEL R31, R31, -INF , !P1 ;  /* 0xff8000001f1f7808 */ /* 0x000fc40004800000 */
[----:B------:R-:W-:Y:S02]  /*2c00*/  ISETP.NE.AND P1, PT, R29, RZ, PT ;  /* 0x000000ff1d00720c */ /* 0x000fe40003f25270 */
[----:B------:R-:W-:Y:S02]  /*2c10*/  FSEL R25, R30, -INF , !P6 ;  /* 0xff8000001e197808 */ /* 0x000fe40007000000 */
        /* <DEDUP_REMOVED lines=8> */
[----:B------:R-:W-:Y:S02]  /*2ca0*/  ISETP.NE.AND P5, PT, R77, RZ, PT ;  /* 0x000000ff4d00720c */ /* 0x000fe40003fa5270 */
        /* <DEDUP_REMOVED lines=42> */
[----:B------:R-:W-:-:S02]  /*2f50*/  FMNMX.FTZ R8, R69, R8, !PT ;  /* 0x0000000845087209 */ /* 0x000fc40007810000 */
[C---:B------:R-:W-:Y:S02]  /*2f60*/  ISETP.GT.AND P1, PT, R2.reuse, 0x30, !P1 ;  /* 0x000000300200780c */ /* 0x040fe40004f24270 */
[----:B------:R-:W-:Y:S01]  /*2f70*/  ISETP.GT.AND P4, PT, R2, RZ, !P4 ;  /* 0x000000ff0200720c */ /* 0x000fe20006784270 */
[----:B------:R-:W0:Y:S01]  /*2f80*/  SHFL.BFLY PT, R3, R8, 0x2, 0x1f ;  /* 0x0c401f0008037f89 */ /* 0x000e2200000e0000 */
        /* <DEDUP_REMOVED lines=11> */
[C---:B------:R-:W-:Y:S02]  /*3040*/  ISETP.GT.AND P2, PT, R2.reuse, 0x51, !P2 ;  /* 0x000000510200780c */ /* 0x040fe40005744270 */
[----:B------:R-:W-:Y:S02]  /*3050*/  ISETP.GT.AND P1, PT, R2, 0x38, !P1 ;  /* 0x000000380200780c */ /* 0x000fe40004f24270 */
[----:B0-----:R-:W-:Y:S02]  /*3060*/  FMNMX.FTZ R12, R8, R3, !PT ;  /* 0x00000003080c7209 */ /* 0x001fe40007810000 */
[----:B------:R-:W-:Y:S02]  /*3070*/  FMNMX.FTZ R8, R21, R27, !PT ;  /* 0x0000001b15087209 */ /* 0x000fe40007810000 */
[----:B------:R-:W-:Y:S01]  /*3080*/  ISETP.LT.OR P1, PT, R0, 0x39, P1 ;  /* 0x000000390000780c */ /* 0x000fe20000f21670 */
[----:B------:R-:W0:Y:S01]  /*3090*/  SHFL.BFLY PT, R3, R12, 0x1, 0x1f ;  /* 0x0c201f000c037f89 */ /* 0x000e2200000e0000 */
        /* <DEDUP_REMOVED lines=21> */
[----:B------:R-:W-:Y:S02]  /*31f0*/  FMNMX.FTZ R8, R47, R8, !PT ;  /* 0x000000082f087209 */ /* 0x000fe40007810000 */
[----:B------:R-:W-:Y:S02]  /*3200*/  ISETP.GT.AND P1, PT, R2, 0x48, !P5 ;  /* 0x000000480200780c */ /* 0x000fe40006f24270 */
[----:B0-----:R-:W-:Y:S02]  /*3210*/  FMNMX.FTZ R3, R12, R3, !PT ;  /* 0x000000030c037209 */ /* 0x001fe40007810000 */
[----:B------:R-:W-:-:S02]  /*3220*/  FMNMX.FTZ R8, R45, R8, !PT ;  /* 0x000000082d087209 */ /* 0x000fc40007810000 */
[----:B------:R-:W-:Y:S01]  /*3230*/  ISETP.LT.OR P1, PT, R0, 0x49, P1 ;  /* 0x000000490000780c */ /* 0x000fe20000f21670 */
[----:B------:R-:W-:Y:S01]  /*3240*/  FMUL.FTZ R24, R3, R10 ;  /* 0x0000000a03187220 */ /* 0x000fe20000410000 */
[----:B------:R-:W-:Y:S02]  /*3250*/  FMNMX.FTZ R8, R51, R8, !PT ;  /* 0x0000000833087209 */ /* 0x000fe40007810000 */
[----:B------:R-:W-:Y:S02]  /*3260*/  FSEL R5, R62, -INF , !P1 ;  /* 0xff8000003e057808 */ /* 0x000fe40004800000 */
[----:B------:R-:W-:Y:S02]  /*3270*/  FSETP.NEU.FTZ.AND P1, PT, R3, -INF , PT ;  /* 0xff8000000300780b */ /* 0x000fe40003f3d000 */
[----:B------:R-:W-:Y:S02]  /*3280*/  ISETP.NE.AND P5, PT, R89, RZ, PT ;  /* 0x000000ff5900720c */ /* 0x000fe40003fa5270 */
[----:B------:R-:W-:-:S02]  /*3290*/  FMNMX.FTZ R8, R49, R8, !PT ;  /* 0x0000000831087209 */ /* 0x000fc40007810000 */
        /* <DEDUP_REMOVED lines=15> */
[----:B------:R1:W-:Y:S01]  /*3390*/  MUFU.EX2 R77, R28 ;  /* 0x0000001c004d7308 */ /* 0x0003e20000000800 */
[----:B------:R-:W-:Y:S01]  /*33a0*/  ISETP.LT.OR P1, PT, R0, 0x51, P1 ;  /* 0x000000510000780c */ /* 0x000fe20000f21670 */
[--C-:B0-----:R-:W-:Y:S01]  /*33b0*/  FFMA.FTZ R38, R9, R10, -R73.reuse ;  /* 0x0000000a09267223 */ /* 0x101fe20000010849 */
[----:B------:R-:W-:Y:S01]  /*33c0*/  FMNMX.FTZ R8, R5, R8, !PT ;  /* 0x0000000805087209 */ /* 0x000fe20007810000 */
[-CC-:B------:R-:W-:Y:S01]  /*33d0*/  FFMA.FTZ R30, R32, R10.reuse, -R73.reuse ;  /* 0x0000000a201e7223 */ /* 0x180fe20000010849 */
[----:B------:R-:W-:Y:S01]  /*33e0*/  ISETP.NE.AND P5, PT, R64, RZ, PT ;  /* 0x000000ff4000720c */ /* 0x000fe20003fa5270 */
[-CC-:B------:R-:W-:Y:S01]  /*33f0*/  FFMA.FTZ R32, R36, R10.reuse, -R73.reuse ;  /* 0x0000000a24207223 */ /* 0x180fe20000010849 */
[----:B------:R-:W-:Y:S01]  /*3400*/  ISETP.GT.AND P3, PT, R2, 0x58, !P3 ;  /* 0x000000580200780c */ /* 0x000fe20005f64270 */
[----:B------:R-:W-:Y:S01]  /*3410*/  MUFU.EX2 R12, R12 ;  /* 0x0000000c000c7308 */ /* 0x000fe20000000800 */
[----:B------:R-:W-:Y:S01]  /*3420*/  ISETP.LT.OR P2, PT, R0, 0x52, P2 ;  /* 0x000000520000780c */ /* 0x000fe20001741670 */
[-CC-:B-1----:R-:W-:Y:S01]  /*3430*/  FFMA.FTZ R28, R82, R10.reuse, -R73.reuse ;  /* 0x0000000a521c7223 */ /* 0x182fe20000010849 */
[----:B------:R-:W-:Y:S01]  /*3440*/  FSEL R53, R66, -INF , !P1 ;  /* 0xff80000042357808 */ /* 0x000fe20004800000 */
[--C-:B------:R-:W-:Y:S01]  /*3450*/  FFMA.FTZ R34, R48, R10, -R73.reuse ;  /* 0x0000000a30227223 */ /* 0x100fe20000010849 */
[----:B------:R-:W-:Y:S01]  /*3460*/  FMNMX.FTZ R8, R63, R8, !PT ;  /* 0x000000083f087209 */ /* 0x000fe20007810000 */
[-CC-:B------:R-:W-:Y:S01]  /*3470*/  FFMA.FTZ R36, R52, R10.reuse, -R73.reuse ;  /* 0x0000000a34247223 */ /* 0x180fe20000010849 */
[----:B------:R-:W-:Y:S01]  /*3480*/  ISETP.GT.AND P4, PT, R2, 0x59, !P5 ;  /* 0x000000590200780c */ /* 0x000fe20006f84270 */
[----:B------:R0:W1:Y:S01]  /*3490*/  MUFU.EX2 R75, R24 ;  /* 0x00000018004b7308 */ /* 0x0000620000000800 */
[----:B------:R-:W-:Y:S01]  /*34a0*/  ISETP.LT.OR P3, PT, R0, 0x59, P3 ;  /* 0x000000590000780c */ /* 0x000fe20001f61670 */
[-CC-:B------:R-:W-:Y:S01]  /*34b0*/  FFMA.FTZ R2, R40, R10.reuse, -R73.reuse ;  /* 0x0000000a28027223 */ /* 0x180fe20000010849 */
[----:B------:R-:W-:Y:S01]  /*34c0*/  FSEL R67, R67, -INF , !P2 ;  /* 0xff80000043437808 */ /* 0x000fe20005000000 */
[--C-:B------:R-:W-:Y:S01]  /*34d0*/  FFMA.FTZ R40, R56, R10, -R73.reuse ;  /* 0x0000000a38287223 */ /* 0x100fe20000010849 */
[----:B------:R-:W-:Y:S01]  /*34e0*/  FMNMX.FTZ R8, R53, R8, !PT ;  /* 0x0000000835087209 */ /* 0x000fe20007810000 */
[-CC-:B------:R-:W-:Y:S01]  /*34f0*/  FFMA.FTZ R65, R65, R10.reuse, -R73.reuse ;  /* 0x0000000a41417223 */ /* 0x180fe20000010849 */
[----:B------:R-:W-:Y:S01]  /*3500*/  ISETP.LT.OR P4, PT, R0, 0x5a, P4 ;  /* 0x0000005a0000780c */ /* 0x000fe20002781670 */
[--C-:B------:R-:W-:Y:S01]  /*3510*/  FFMA.FTZ R0, R44, R10, -R73.reuse ;  /* 0x0000000a2c007223 */ /* 0x100fe20000010849 */
[----:B------:R-:W-:Y:S01]  /*3520*/  FSEL R57, R70, -INF , !P3 ;  /* 0xff80000046397808 */ /* 0x000fe20005800000 */
[----:B------:R-:W2:Y:S01]  /*3530*/  MUFU.EX2 R26, R26 ;  /* 0x0000001a001a7308 */ /* 0x000ea20000000800 */
[----:B------:R-:W-:Y:S01]  /*3540*/  FMNMX.FTZ R8, R67, R8, !PT ;  /* 0x0000000843087209 */ /* 0x000fe20007810000 */
[-CC-:B0-----:R-:W-:Y:S01]  /*3550*/  FFMA.FTZ R24, R80, R10.reuse, -R73.reuse ;  /* 0x0000000a50187223 */ /* 0x181fe20000010849 */
[----:B------:R-:W-:Y:S01]  /*3560*/  FSEL R71, R71, -INF , !P4 ;  /* 0xff80000047477808 */ /* 0x000fe20006000000 */
[--C-:B------:R-:W-:Y:S01]  /*3570*/  FFMA.FTZ R11, R11, R10, -R73.reuse ;  /* 0x0000000a0b0b7223 */ /* 0x100fe20000010849 */
[----:B------:R-:W-:Y:S01]  /*3580*/  FMNMX.FTZ R8, R57, R8, !PT ;  /* 0x0000000839087209 */ /* 0x000fe20007810000 */
[----:B------:R-:W-:Y:S01]  /*3590*/  FFMA.FTZ R69, R69, R10, -R73 ;  /* 0x0000000a45457223 */ /* 0x000fe20000010849 */
[----:B-1----:R-:W-:Y:S01]  /*35a0*/  F2FP.F16.F32.PACK_AB R156, R75, R12 ;  /* 0x0000000c4b9c723e */ /* 0x002fe200000000ff */
[----:B------:R-:W-:Y:S01]  /*35b0*/  MUFU.EX2 R150, R0 ;  /* 0x0000000000967308 */ /* 0x000fe20000000800 */
[----:B------:R-:W-:-:S02]  /*35c0*/  FMNMX.FTZ R8, R71, R8, !PT ;  /* 0x0000000847087209 */ /* 0x000fc40007810000 */
[----:B------:R-:W-:-:S03]  /*35d0*/  ISETP.GE.AND P5, PT, R15, 0x1, PT ;  /* 0x000000010f00780c */ /* 0x000fc60003fa6270 */
[----:B------:R-:W0:Y:S02]  /*35e0*/  SHFL.BFLY PT, R61, R8, 0x2, 0x1f ;  /* 0x0c401f00083d7f89 */ /* 0x000e2400000e0000 */
[----:B------:R1:W-:Y:S01]  /*35f0*/  MUFU.EX2 R81, R28 ;  /* 0x0000001c00517308 */ /* 0x0003e20000000800 */
[----:B--2---:R-:W-:-:S07]  /*3600*/  F2FP.F16.F32.PACK_AB R158, R77, R26 ;  /* 0x0000001a4d9e723e */ /* 0x004fce00000000ff */
[----:B------:R-:W-:Y:S01]  /*3610*/  MUFU.EX2 R30, R30 ;  /* 0x0000001e001e7308 */ /* 0x000fe20000000800 */
[----:B-1----:R-:W-:-:S07]  /*3620*/  FFMA.FTZ R28, R86, R10, -R73 ;  /* 0x0000000a561c7223 */ /* 0x002fce0000010849 */
[----:B------:R1:W-:Y:S01]  /*3630*/  MUFU.EX2 R85, R28 ;  /* 0x0000001c00557308 */ /* 0x0003e20000000800 */
[----:B0-----:R-:W-:Y:S01]  /*3640*/  FMNMX.FTZ R61, R8, R61, !PT ;  /* 0x0000003d083d7209 */ /* 0x001fe20007810000 */
[----:B------:R-:W-:-:S06]  /*3650*/  FFMA.FTZ R8, R92, R10, -R73 ;  /* 0x0000000a5c087223 */ /* 0x000fcc0000010849 */
[----:B------:R0:W2:Y:S01]  /*3660*/  MUFU.EX2 R79, R24 ;  /* 0x00000018004f7308 */ /* 0x0000a20000000800 */
[-CC-:B-1----:R-:W-:Y:S01]  /*3670*/  FFMA.FTZ R28, R94, R10.reuse, -R73.reuse ;  /* 0x0000000a5e1c7223 */ /* 0x182fe20000010849 */
[----:B------:R-:W1:Y:S06]  /*3680*/  SHFL.BFLY PT, R0, R61, 0x1, 0x1f ;  /* 0x0c201f003d007f89 */ /* 0x000e6c00000e0000 */
[----:B------:R-:W-:Y:S01]  /*3690*/  MUFU.EX2 R93, R28 ;  /* 0x0000001c005d7308 */ /* 0x000fe20000000800 */
[----:B0-----:R-:W-:-:S07]  /*36a0*/  FFMA.FTZ R24, R84, R10, -R73 ;  /* 0x0000000a54187223 */ /* 0x001fce0000010849 */
[----:B------:R-:W0:Y:S01]  /*36b0*/  MUFU.EX2 R32, R32 ;  /* 0x0000002000207308 */ /* 0x000e220000000800 */
[----:B--2---:R-:W-:-:S07]  /*36c0*/  F2FP.F16.F32.PACK_AB R152, R79, R30 ;  /* 0x0000001e4f98723e */ /* 0x004fce00000000ff */
[----:B------:R-:W-:Y:S01]  /*36d0*/  MUFU.EX2 R91, R8 ;  /* 0x00000008005b7308 */ /* 0x000fe20000000800 */
[----:B-1----:R-:W-:-:S04]  /*36e0*/  FMNMX.FTZ R9, R61, R0, !PT ;  /* 0x000000003d097209 */ /* 0x002fc80007810000 */
[C---:B------:R-:W-:Y:S01]  /*36f0*/  FSETP.NEU.FTZ.AND P1, PT, R9.reuse, -INF , PT ;  /* 0xff8000000900780b */ /* 0x040fe20003f3d000 */
[----:B------:R-:W-:Y:S02]  /*3700*/  FMUL.FTZ R0, R9, R10 ;  /* 0x0000000a09007220 */ /* 0x000fe40000410000 */
[----:B------:R-:W-:Y:S01]  /*3710*/  MUFU.EX2 R2, R2 ;  /* 0x0000000200027308 */ /* 0x000fe20000000800 */
[----:B0-----:R-:W-:Y:S02]  /*3720*/  F2FP.F16.F32.PACK_AB R154, R81, R32 ;  /* 0x00000020519a723e */ /* 0x001fe400000000ff */
[----:B------:R-:W-:-:S05]  /*3730*/  FSEL R0, R0, RZ, P1 ;  /* 0x000000ff00007208 */ /* 0x000fca0000800000 */
        /* <DEDUP_REMOVED lines=12> */
[-C--:B0-----:R-:W-:Y:S01]  /*3800*/  FFMA.FTZ R24, R88, R10.reuse, -R73 ;  /* 0x0000000a58187223 */ /* 0x081fe20000010849 */
[-CC-:B------:R-:W-:Y:S01]  /*3810*/  FFMA.FTZ R41, R41, R10.reuse, -R0.reuse ;  /* 0x0000000a29297223 */ /* 0x180fe20000010800 */
[-CC-:B------:R-:W-:Y:S01]  /*3820*/  FFMA.FTZ R47, R47, R10.reuse, -R0.reuse ;  /* 0x0000000a2f2f7223 */ /* 0x180fe20000010800 */
[-CC-:B------:R-:W-:Y:S01]  /*3830*/  FFMA.FTZ R45, R45, R10.reuse, -R0.reuse ;  /* 0x0000000a2d2d7223 */ /* 0x180fe20000010800 */
[----:B------:R-:W0:Y:S01]  /*3840*/  MUFU.EX2 R21, R21 ;  /* 0x0000001500157308 */ /* 0x000e220000000800 */
        /* <DEDUP_REMOVED lines=8> */
[----:B------:R-:W-:Y:S01]  /*38d0*/  FADD.FTZ R27, R77, R8 ;  /* 0x000000084d1b7221 */ /* 0x000fe20000010000 */
[-CC-:B------:R-:W-:Y:S01]  /*38e0*/  FFMA.FTZ R5, R5, R10.reuse, -R0.reuse ;  /* 0x0000000a05057223 */ /* 0x180fe20000010800 */
[-CC-:B------:R-:W-:Y:S01]  /*38f0*/  FFMA.FTZ R63, R63, R10.reuse, -R0.reuse ;  /* 0x0000000a3f3f7223 */ /* 0x180fe20000010800 */
[-CC-:B------:R-:W-:Y:S01]  /*3900*/  FFMA.FTZ R53, R53, R10.reuse, -R0.reuse ;  /* 0x0000000a35357223 */ /* 0x180fe20000010800 */
[----:B------:R-:W-:Y:S01]  /*3910*/  FADD.FTZ R8, R30, R27 ;  /* 0x0000001b1e087221 */ /* 0x000fe20000010000 */
[-CC-:B------:R-:W-:Y:S01]  /*3920*/  FFMA.FTZ R67, R67, R10.reuse, -R0.reuse ;  /* 0x0000000a43437223 */ /* 0x180fe20000010800 */
[-C--:B------:R-:W-:Y:S01]  /*3930*/  FFMA.FTZ R57, R57, R10.reuse, -R0 ;  /* 0x0000000a39397223 */ /* 0x080fe20000010800 */
[----:B------:R2:W3:Y:S01]  /*3940*/  MUFU.EX2 R42, R31 ;  /* 0x0000001f002a7308 */ /* 0x0004e20000000800 */
[----:B------:R-:W-:Y:S01]  /*3950*/  FADD.FTZ R27, R79, R8 ;  /* 0x000000084f1b7221 */ /* 0x000fe20000010000 */
[----:B0-----:R-:W-:Y:S01]  /*3960*/  FADD.FTZ R8, R21, R28 ;  /* 0x0000001c15087221 */ /* 0x001fe20000010000 */
[----:B------:R-:W-:Y:S01]  /*3970*/  FFMA.FTZ R71, R71, R10, -R0 ;  /* 0x0000000a47477223 */ /* 0x000fe20000010800 */
[----:B------:R-:W-:Y:S01]  /*3980*/  F2FP.F16.F32.PACK_AB R148, R83, R2 ;  /* 0x000000025394723e */ /* 0x000fe200000000ff */
[----:B------:R-:W-:Y:S01]  /*3990*/  FADD.FTZ R54, R32, R27 ;  /* 0x0000001b20367221 */ /* 0x000fe20000010000 */
[----:B------:R-:W-:-:S02]  /*39a0*/  F2FP.F16.F32.PACK_AB R157, R28, R21 ;  /* 0x000000151c9d723e */ /* 0x000fc400000000ff */
[----:B------:R-:W0:Y:S01]  /*39b0*/  MUFU.EX2 R29, R29 ;  /* 0x0000001d001d7308 */ /* 0x000e220000000800 */
[----:B-1----:R-:W-:Y:S01]  /*39c0*/  FADD.FTZ R27, R25, R8 ;  /* 0x00000008191b7221 */ /* 0x002fe20000010000 */
[----:B--2---:R-:W-:-:S04]  /*39d0*/  FADD.FTZ R31, R81, R54 ;  /* 0x00000036511f7221 */ /* 0x004fc80000010000 */
[----:B------:R-:W-:Y:S02]  /*39e0*/  FADD.FTZ R56, R2, R31 ;  /* 0x0000001f02387221 */ /* 0x000fe40000010000 */
[----:B------:R-:W1:Y:S01]  /*39f0*/  MUFU.EX2 R44, R35 ;  /* 0x00000023002c7308 */ /* 0x000e620000000800 */
[C---:B---3--:R-:W-:Y:S01]  /*3a00*/  FADD.FTZ R8, R42.reuse, R27 ;  /* 0x0000001b2a087221 */ /* 0x048fe20000010000 */
[----:B------:R-:W-:Y:S01]  /*3a10*/  FADD.FTZ R31, R83, R56 ;  /* 0x00000038531f7221 */ /* 0x000fe20000010000 */
[----:B------:R-:W-:-:S03]  /*3a20*/  F2FP.F16.F32.PACK_AB R159, R42, R25 ;  /* 0x000000192a9f723e */ /* 0x000fc600000000ff */
[----:B------:R-:W-:Y:S01]  /*3a30*/  FADD.FTZ R56, R150, R31 ;  /* 0x0000001f96387221 */ /* 0x000fe20000010000 */
[----:B------:R-:W-:Y:S01]  /*3a40*/  F2FP.F16.F32.PACK_AB R150, R85, R150 ;  /* 0x000000965596723e */ /* 0x000fe200000000ff */
[----:B------:R-:W2:Y:S01]  /*3a50*/  MUFU.EX2 R33, R33 ;  /* 0x0000002100217308 */ /* 0x000ea20000000800 */
[----:B0-----:R-:W-:Y:S01]  /*3a60*/  FADD.FTZ R27, R29, R8 ;  /* 0x000000081d1b7221 */ /* 0x001fe20000010000 */
[----:B------:R-:W-:-:S06]  /*3a70*/  FADD.FTZ R31, R85, R56 ;  /* 0x00000038551f7221 */ /* 0x000fcc0000010000 */
        /* <DEDUP_REMOVED lines=10> */
[----:B------:R1:W3:Y:S01]  /*3b20*/  MUFU.EX2 R87, R24 ;  /* 0x0000001800577308 */ /* 0x0002e20000000800 */
[----:B--2---:R-:W-:-:S07]  /*3b30*/  FADD.FTZ R58, R34, R31 ;  /* 0x0000001f223a7221 */ /* 0x004fce0000010000 */
[----:B------:R-:W2:Y:S01]  /*3b40*/  MUFU.EX2 R41, R41 ;  /* 0x0000002900297308 */ /* 0x000ea20000000800 */
[----:B-1----:R-:W-:Y:S01]  /*3b50*/  FFMA.FTZ R24, R60, R10, -R73 ;  /* 0x0000000a3c187223 */ /* 0x002fe20000010849 */
[C---:B0-----:R-:W-:Y:S01]  /*3b60*/  FADD.FTZ R8, R48.reuse, R27 ;  /* 0x0000001b30087221 */ /* 0x041fe20000010000 */
[----:B------:R-:W-:-:S05]  /*3b70*/  F2FP.F16.F32.PACK_AB R149, R48, R37 ;  /* 0x000000253095723e */ /* 0x000fca00000000ff */
[----:B------:R-:W0:Y:S01]  /*3b80*/  MUFU.EX2 R36, R36 ;  /* 0x0000002400247308 */ /* 0x000e220000000800 */
[C---:B---3--:R-:W-:Y:S01]  /*3b90*/  FADD.FTZ R31, R87.reuse, R58 ;  /* 0x0000003a571f7221 */ /* 0x048fe20000010000 */
[----:B------:R-:W-:-:S06]  /*3ba0*/  F2FP.F16.F32.PACK_AB R144, R87, R34 ;  /* 0x000000225790723e */ /* 0x000fcc00000000ff */
[----:B------:R-:W1:Y:S01]  /*3bb0*/  MUFU.EX2 R50, R47 ;  /* 0x0000002f00327308 */ /* 0x000e620000000800 */
[----:B--2---:R-:W-:-:S07]  /*3bc0*/  FADD.FTZ R27, R41, R8 ;  /* 0x00000008291b7221 */ /* 0x004fce0000010000 */
[----:B------:R-:W2:Y:S01]  /*3bd0*/  MUFU.EX2 R45, R45 ;  /* 0x0000002d002d7308 */ /* 0x000ea20000000800 */
[----:B0-----:R-:W-:Y:S01]  /*3be0*/  FADD.FTZ R58, R36, R31 ;  /* 0x0000001f243a7221 */ /* 0x001fe20000010000 */
[----:B------:R-:W-:-:S03]  /*3bf0*/  F2FP.F16.F32.PACK_AB R146, R89, R36 ;  /* 0x000000245992723e */ /* 0x000fc600000000ff */
[----:B------:R-:W-:-:S03]  /*3c00*/  FADD.FTZ R31, R89, R58 ;  /* 0x0000003a591f7221 */ /* 0x000fc60000010000 */
[----:B------:R-:W0:Y:S01]  /*3c10*/  MUFU.EX2 R40, R40 ;  /* 0x0000002800287308 */ /* 0x000e220000000800 */
[C---:B-1----:R-:W-:Y:S01]  /*3c20*/  FADD.FTZ R8, R50.reuse, R27 ;  /* 0x0000001b32087221 */ /* 0x042fe20000010000 */
        /* <DEDUP_REMOVED lines=42> */
[----:B--2---:R-:W-:Y:S01]  /*3ed0*/  FADD.FTZ R24, R2, R11 ;  /* 0x0000000b02187221 */ /* 0x004fe20000010000 */
[----:B------:R-:W-:Y:S01]  /*3ee0*/  IMAD.IADD R11, R16, 0x1, -R17 ;  /* 0x00000001100b7824 */ /* 0x000fe200078e0a11 */
[----:B------:R-:W-:-:S03]  /*3ef0*/  F2FP.F16.F32.PACK_AB R137, R2, R53 ;  /* 0x000000350289723e */ /* 0x000fc600000000ff */
[----:B------:R-:W-:Y:S02]  /*3f00*/  IMAD R21, R161, 0x80, R11 ;  /* 0x00000080a1157824 */ /* 0x000fe400078e020b */
[----:B0-----:R-:W-:Y:S02]  /*3f10*/  FADD.FTZ R13, R57, R24 ;  /* 0x00000018390d7221 */ /* 0x001fe40000010000 */
[----:B------:R-:W-:Y:S02]  /*3f20*/  IMAD.IADD R14, R21, 0x1, R14 ;  /* 0x00000001150e7824 */ /* 0x000fe400078e020e */
[C---:B-1----:R-:W-:Y:S01]  /*3f30*/  FADD.FTZ R5, R12.reuse, R13 ;  /* 0x0000000d0c057221 */ /* 0x042fe20000010000 */
[----:B------:R-:W-:Y:S01]  /*3f40*/  F2FP.F16.F32.PACK_AB R139, R12, R57 ;  /* 0x000000390c8b723e */ /* 0x000fe200000000ff */
[----:B------:R-:W-:Y:S01]  /*3f50*/  VIADD R12, R72, 0xfffffffe ;  /* 0xfffffffe480c7836 */ /* 0x000fe20000000000 */
[----:B------:R-:W-:Y:S06]  /*3f60*/  @!P5 BRA `(.L_x_1077) ;  /* 0x000000000040d947 */ /* 0x000fec0003800000 */
        /* <DEDUP_REMOVED lines=10> */
.L_x_1078:
[----:B------:R-:W-:-:S13]  /*4010*/  ISETP.NE.AND P1, PT, R15, 0x1, PT ;  /* 0x000000010f00780c */ /* 0x000fda0003f25270 */
[----:B------:R-:W0:Y:S02]  /*4020*/  @P1 LDC.64 R24, c[0x0][0x9e8] ;  /* 0x00027a00ff181b82 */ /* 0x000e240000000a00 */
[----:B0-----:R-:W-:-:S05]  /*4030*/  @P1 IMAD.HI.U32 R2, R0, R24, RZ ;  /* 0x0000001800021227 */ /* 0x001fca00078e00ff */
[----:B------:R-:W-:-:S07]  /*4040*/  @P1 SHF.R.U32.HI R0, RZ, R25, R2 ;  /* 0x00000019ff001219 */ /* 0x000fce0000011602 */
.L_x_1079:
[----:B------:R-:W-:-:S05]  /*4050*/  IMAD R15, R0, R15, R15 ;  /* 0x0000000f000f7224 */ /* 0x000fca00078e020f */
[----:B------:R-:W-:-:S07]  /*4060*/  VIMNMX R14, R14, R15, PT ;  /* 0x0000000f0e0e7248 */ /* 0x000fce0003fe0100 */
.L_x_1077:
        /* <DEDUP_REMOVED lines=44> */
[----:B------:R-:W-:Y:S02]  /*4330*/  VIADD R21, R15, 0x8 ;  /* 0x000000080f157836 */ /* 0x000fe40000000000 */
[----:B------:R-:W-:-:S03]  /*4340*/  IMAD.MOV.U32 R87, RZ, RZ, RZ ;  /* 0x000000ffff577224 */ /* 0x000fc600078e00ff */
[----:B------:R-:W-:-:S07]  /*4350*/  LOP3.LUT R163, RZ, R21, RZ, 0x33, !PT ;  /* 0x00000015ffa37212 */ /* 0x000fce00078e33ff */
.L_x_1097:
[----:B------:R-:W-:-:S04]  /*4360*/  UIADD3 UR4, UR36, 0x1, URZ ;  /* 0x0000000124047890 */ /* 0x000fc8000fffe03f */
[----:B------:R-:W-:-:S04]  /*4370*/  UISETP.NE.AND UP0, UPT, UR4, 0x2, UPT ;  /* 0x000000020400788c */ /* 0x000fc8000bf05270 */
[----:B------:R-:W-:Y:S02]  /*4380*/  USEL UR7, URZ, 0x1, UP0 ;  /* 0x000000013f077887 */ /* 0x000fe40008000000 */
[----:B------:R-:W-:Y:S02]  /*4390*/  USEL UR4, UR4, URZ, UP0 ;  /* 0x0000003f04047287 */ /* 0x000fe40008000000 */
[----:B------:R-:W-:Y:S01]  /*43a0*/  ULOP3.LUT UR7, UR37, UR7, URZ, 0x3c, !UPT ;  /* 0x0000000725077292 */ /* 0x000fe2000f8e3c3f */
[----:B------:R-:W-:Y:S11]  /*43b0*/  @!P0 BRA `(.L_x_1081) ;  /* 0x0000000000048947 */ /* 0x000ff60003800000 */
[----:B------:R-:W-:Y:S01]  /*43c0*/  BPT.TRAP 0x1 ;  /* 0x000000040000795c */ /* 0x000fe20000300000 */
.L_x_1081:
[----:B------:R-:W-:Y:S01]  /*43d0*/  ULEA UR5, UR4, UR38, 0x3 ;  /* 0x0000002604057291 */ /* 0x000fe2000f8e183f */
[----:B------:R-:W-:-:S05]  /*43e0*/  IMAD.U32 R10, RZ, RZ, UR7 ;  /* 0x00000007ff0a7e24 */ /* 0x000fca000f8e00ff */
[----:B------:R-:W-:-:S04]  /*43f0*/  SHF.L.U32 R10, R10, 0x1f, RZ ;  /* 0x0000001f0a0a7819 */ /* 0x000fc800000006ff */
[----:B------:R0:W1:Y:S01]  /*4400*/  SYNCS.PHASECHK.TRANS64.TRYWAIT P1, [UR5+0x2a830], R10 ;  /* 0x02a8300aff0075a7 */ /* 0x0000620008020145 */
[----:B------:R-:W-:Y:S05]  /*4410*/  @!P0 BRA `(.L_x_1082) ;  /* 0x0000000000048947 */ /* 0x000fea0003800000 */
[----:B------:R-:W-:Y:S01]  /*4420*/  BPT.TRAP 0x1 ;  /* 0x000000040000795c */ /* 0x000fe20000300000 */
.L_x_1082:
[----:B-1----:R-:W-:Y:S05]  /*4430*/  @P1 BRA `(.L_x_1083) ;  /* 0x0000000000081947 */ /* 0x002fea0003800000 */
[----:B------:R-:W1:Y:S02]  /*4440*/  SYNCS.PHASECHK.TRANS64.TRYWAIT P1, [UR5+0x2a830], R10 ;  /* 0x02a8300aff0075a7 */ /* 0x000e640008020145 */
[----:B-1----:R-:W-:Y:S05]  /*4450*/  @!P1 BRA `(.L_x_1084) ;  /* 0x000000f400c49947 */ /* 0x002fea0003800000 */
.L_x_1083:
[----:B------:R-:W-:Y:S01]  /*4460*/  R2UR UR52, R6 ;  /* 0x00000000063472ca */ /* 0x000fe200000e0000 */
[----:B------:R-:W-:Y:S01]  /*4470*/  UIMAD UR6, UR4, 0x900, UR39 ;  /* 0x00000900040678a4 */ /* 0x000fe2000f8e0227 */
[----:B------:R-:W-:Y:S01]  /*4480*/  R2UR UR53, R7 ;  /* 0x00000000073572ca */ /* 0x000fe200000e0000 */
[----:B-1----:R-:W-:Y:S01]  /*4490*/  WARPGROUP.ARRIVE ;  /* 0x00000000000079c5 */ /* 0x002fe20000000000 */
        /* <DEDUP_REMOVED lines=127> */
.L_x_1085:
[----:B------:R-:W-:Y:S01]  /*4c90*/  ULEA UR11, UR36, UR38, 0x3 ;  /* 0x00000026240b7291 */ /* 0x000fe2000f8e183f */
[----:B------:R-:W-:-:S05]  /*4ca0*/  IMAD.U32 R0, RZ, RZ, UR37 ;  /* 0x00000025ff007e24 */ /* 0x000fca000f8e00ff */
[----:B------:R-:W-:-:S04]  /*4cb0*/  SHF.L.U32 R0, R0, 0x1f, RZ ;  /* 0x0000001f00007819 */ /* 0x000fc800000006ff */
[----:B------:R1:W2:Y:S01]  /*4cc0*/  SYNCS.PHASECHK.TRANS64.TRYWAIT P1, [UR11+0x2a850], R0 ;  /* 0x02a85000ff0075a7 */ /* 0x0002a2000802014b */
[----:B------:R-:W-:Y:S05]  /*4cd0*/  @!P0 BRA `(.L_x_1086) ;  /* 0x0000000000048947 */ /* 0x000fea0003800000 */
[----:B------:R-:W-:Y:S01]  /*4ce0*/  BPT.TRAP 0x1 ;  /* 0x000000040000795c */ /* 0x000fe20000300000 */
.L_x_1086:
[----:B--2---:R-:W-:Y:S05]  /*4cf0*/  @P1 BRA `(.L_x_1087) ;  /* 0x0000000000081947 */ /* 0x004fea0003800000 */
[----:B------:R-:W2:Y:S02]  /*4d00*/  SYNCS.PHASECHK.TRANS64.TRYWAIT P1, [UR11+0x2a850], R0 ;  /* 0x02a85000ff0075a7 */ /* 0x000ea4000802014b */
[----:B--2---:R-:W-:Y:S05]  /*4d10*/  @!P1 BRA `(.L_x_1088) ;  /* 0x000000ec00ac9947 */ /* 0x004fea0003800000 */
.L_x_1087:
[----:B------:R-:W-:Y:S01]  /*4d20*/  UIADD3 UR6, UR38, 0x400, URZ ;  /* 0x0000040026067890 */ /* 0x000fe2000fffe03f */
[----:B------:R-:W-:Y:S01]  /*4d30*/  WARPGROUP.ARRIVE ;  /* 0x00000000000079c5 */ /* 0x000fe20000000000 */
[----:B------:R-:W-:-:S05]  /*4d40*/  UMOV UR15, 0x40000040 ;  /* 0x40000040000f7882 */ /* 0x000fca0000000000 */
[----:B------:R-:W3:Y:S01]  /*4d50*/  S2R R160, SR_TID.X ;  /* 0x0000000000a07919 */ /* 0x000ee20000002100 */
[----:B------:R-:W-:Y:S01]  /*4d60*/  USHF.R.U32.HI UR6, URZ, 0x4, UR6 ;  /* 0x000000043f067899 */ /* 0x000fe20008011606 */
[----:B-12---:R-:W-:Y:S01]  /*4d70*/  IMAD.U32 R0, RZ, RZ, UR5 ;  /* 0x00000005ff007e24 */ /* 0x006fe2000f8e00ff */
[----:B------:R-:W-:Y:S01]  /*4d80*/  ISETP.NE.AND P1, PT, R20, RZ, PT ;  /* 0x000000ff1400720c */ /* 0x000fe20003f25270 */
[----:B------:R-:W-:Y:S02]  /*4d90*/  ULOP3.LUT UR5, URZ, UR59, URZ, 0x33, !UPT ;  /* 0x0000003b3f057292 */ /* 0x000fe4000f8e333f */
[----:B------:R-:W-:Y:S01]  /*4da0*/  ULOP3.LUT UR6, UR6, 0x3fff, URZ, 0xc0, !UPT ;  /* 0x00003fff06067892 */ /* 0x000fe2000f8ec03f */
[----:B------:R-:W-:-:S03]  /*4db0*/  ULDC UR18, c[0x0][0x9e0] ;  /* 0x0002780000127ab9 */ /* 0x000fc60000000800 */
[----:B------:R-:W-:-:S04]  /*4dc0*/  ULOP3.LUT UR6, UR6, 0x3000000, URZ, 0xfc, !UPT ;  /* 0x0300000006067892 */ /* 0x000fc8000f8efc3f */
[----:B------:R-:W-:-:S04]  /*4dd0*/  UIMAD UR6, UR36, 0x600, UR6 ;  /* 0x00000600240678a4 */ /* 0x000fc8000f8e0206 */
[----:B------:R-:W-:-:S03]  /*4de0*/  UIADD3 UR10, UR6, 0x80, URZ ;  /* 0x00000080060a7890 */ /* 0x000fc6000fffe03f */
[----:B------:R-:W-:Y:S02]  /*4df0*/  UMOV UR14, UR6 ;  /* 0x00000006000e7c82 */ /* 0x000fe40008000000 */
[----:B------:R-:W-:Y:S01]  /*4e00*/  HGMMA.64x128x16.F32 R24, R156, gdesc[UR12].tnspB, R24, gsb0 ;  /* 0x41e0000c9c187df0 */ /* 0x000fe20008000818 */
[----:B------:R-:W-:Y:S01]  /*4e10*/  UMOV UR15, 0x40000040 ;  /* 0x40000040000f7882 */ /* 0x000fe20000000000 */
[----:B------:R-:W-:Y:S01]  /*4e20*/  UMOV UR14, UR10 ;  /* 0x0000000a000e7c82 */ /* 0x000fe20008000000 */
[----:B------:R-:W-:Y:S01]  /*4e30*/  UIADD3 UR10, UR6, 0x100, URZ ;  /* 0x00000100060a7890 */ /* 0x000fe2000fffe03f */
[----:B---3--:R-:W-:-:S13]  /*4e40*/  LOP3.LUT P2, RZ, R160, 0x7f, RZ, 0xc0, !PT ;  /* 0x0000007fa0ff7812 */ /* 0x008fda000784c0ff */
[----:B------:R-:W-:-:S05]  /*4e50*/  @!P2 VIADD R0, R0, 0x2a840 ;  /* 0x0002a8400000a836 */ /* 0x000fca0000000000 */
[----:B------:R-:W-:Y:S01]  /*4e60*/  @!P2 PRMT R0, RZ, 0x654, R0 ;  /* 0x00000654ff00a816 */ /* 0x000fe20000000000 */
        /* <DEDUP_REMOVED lines=19> */
[----:B------:R-:W-:Y:S01]  /*4fa0*/  WARPGROUP.ARRIVE ;  /* 0x00000000000079c5 */ /* 0x000fe20000000000 */
[----:B------:R-:W-:-:S04]  /*4fb0*/  IMAD R147, R12, -0x60, RZ ;  /* 0xffffffa00c937824 */ /* 0x000fc800078e02ff */
[----:B------:R-:W-:Y:S02]  /*4fc0*/  IMAD R153, R18, -0x2, R147 ;  /* 0xfffffffe12997824 */ /* 0x000fe400078e0293 */
[----:B------:R-:W-:Y:S01]  /*4fd0*/  HGMMA.64x128x16.F32 R24, R140, gdesc[UR12].tnspB, R24, gsb0 ;  /* 0x41e0000c8c187df0 */ /* 0x000fe20008000818 */
[----:B------:R-:W-:Y:S01]  /*4fe0*/  UMOV UR14, UR6 ;  /* 0x00000006000e7c82 */ /* 0x000fe20008000000 */
[----:B------:R-:W-:Y:S01]  /*4ff0*/  UMOV UR15, 0x40000040 ;  /* 0x40000040000f7882 */ /* 0x000fe20000000000 */
[----:B------:R-:W-:Y:S01]  /*5000*/  IADD3 R2, R147, 0x1, R16 ;  /* 0x0000000193027810 */ /* 0x000fe20007ffe010 */
[----:B------:R-:W-:Y:S02]  /*5010*/  WARPGROUP.DEPBAR.LE gsb0, 0x0 ;  /* 0x00008000000079c5 */ /* 0x000fe40000010000 */
[----:B------:R-:W-:-:S06]  /*5020*/  WARPGROUP.ARRIVE ;  /* 0x00000000000079c5 */ /* 0x000fcc0000000000 */
[----:B------:R-:W-:Y:S03]  /*5030*/  HGMMA.64x128x16.F32 R24, R136, gdesc[UR12].tnspB, R24, gsb0 ;  /* 0x41e0000c88187df0 */ /* 0x000fe60008000818 */
[----:B------:R-:W-:Y:S02]  /*5040*/  WARPGROUP.DEPBAR.LE gsb0, 0x0 ;  /* 0x00008000000079c5 */ /* 0x000fe40000010000 */
[----:B------:R-:W-:Y:S01]  /*5050*/  IMAD.IADD R137, R2, 0x1, -R17 ;  /* 0x0000000102897824 */ /* 0x000fe200078e0a11 */
[----:B------:R1:W-:Y:S03]  /*5060*/  @!P2 SYNCS.ARRIVE.TRANS64.RED.A1T0 RZ, [R0+URZ], RZ ;  /* 0x000000ff00ffa9a7 */ /* 0x0003e6000810043f */
[----:B------:R-:W-:-:S04]  /*5070*/  IMAD R137, R18, -0x2, R137 ;  /* 0xfffffffe12897824 */ /* 0x000fc800078e0289 */
[C---:B------:R-:W-:Y:S02]  /*5080*/  VIADD R149, R137.reuse, UR18 ;  /* 0x0000001289957c36 */ /* 0x040fe40008000000 */
[----:B------:R-:W-:Y:S02]  /*5090*/  VIADD R151, R137, UR5 ;  /* 0x0000000589977c36 */ /* 0x000fe40008000000 */
[C---:B-1----:R-:W-:Y:S02]  /*50a0*/  IMAD.IADD R0, R4.reuse, 0x1, R149 ;  /* 0x0000000104007824 */ /* 0x042fe400078e0295 */
[----:B------:R-:W-:Y:S01]  /*50b0*/  IMAD.IADD R2, R4, 0x1, R151 ;  /* 0x0000000104027824 */ /* 0x000fe200078e0297 */
[----:B------:R-:W-:Y:S06]  /*50c0*/  @!P1 BRA `(.L_x_1089) ;  /* 0x0000000000589947 */ /* 0x000fec0003800000 */
[----:B------:R-:W-:Y:S01]  /*50d0*/  ISETP.GT.AND P1, PT, R15, -0x1, PT ;  /* 0xffffffff0f00780c */ /* 0x000fe20003f24270 */
[----:B------:R-:W-:-:S12]  /*50e0*/  BSSY B0, `(.L_x_1090) ;  /* 0x0000011000007945 */ /* 0x000fd80003800000 */
[----:B------:R-:W-:Y:S05]  /*50f0*/  @P1 BRA `(.L_x_1091) ;  /* 0x0000000000241947 */ /* 0x000fea0003800000 */
[----:B------:R-:W-:Y:S02]  /*5100*/  IMAD.U32 R136, RZ, RZ, UR58 ;  /* 0x0000003aff887e24 */ /* 0x000fe4000f8e00ff */
[----:B------:R-:W-:-:S03]  /*5110*/  IMAD.IADD R137, R4, 0x1, R11 ;  /* 0x0000000104897824 */ /* 0x000fc600078e020b */
[----:B------:R-:W-:Y:S02]  /*5120*/  ISETP.NE.AND P1, PT, R136, 0x1, PT ;  /* 0x000000018800780c */ /* 0x000fe40003f25270 */
[----:B------:R-:W-:-:S11]  /*5130*/  LOP3.LUT R137, RZ, R137, RZ, 0x33, !PT ;  /* 0x00000089ff897212 */ /* 0x000fd600078e33ff */
[----:B------:R-:W0:Y:S02]  /*5140*/  @P1 LDC.64 R138, c[0x0][0x9e8] ;  /* 0x00027a00ff8a1b82 */ /* 0x000e240000000a00 */
[----:B0-----:R-:W-:-:S05]  /*5150*/  @P1 IMAD.HI.U32 R10, R137, R138, RZ ;  /* 0x0000008a890a1227 */ /* 0x001fca00078e00ff */
[----:B------:R-:W-:-:S04]  /*5160*/  @P1 SHF.R.U32.HI R137, RZ, R139, R10 ;  /* 0x0000008bff891219 */ /* 0x000fc8000001160a */
[----:B------:R-:W-:Y:S01]  /*5170*/  LOP3.LUT R10, RZ, R137, RZ, 0x33, !PT ;  /* 0x00000089ff0a7212 */ /* 0x000fe200078e33ff */
[----:B------:R-:W-:Y:S06]  /*5180*/  BRA `(.L_x_1092) ;  /* 0x0000000000187947 */ /* 0x000fec0003800000 */
.L_x_1091:
[----:B------:R-:W-:Y:S02]  /*5190*/  IMAD.U32 R136, RZ, RZ, UR58 ;  /* 0x0000003aff887e24 */ /* 0x000fe4000f8e00ff */
[----:B0-----:R-:W-:-:S03]  /*51a0*/  IMAD.MOV.U32 R10, RZ, RZ, R15 ;  /* 0x000000ffff0a7224 */ /* 0x001fc600078e000f */
[----:B------:R-:W-:-:S13]  /*51b0*/  ISETP.NE.AND P1, PT, R136, 0x1, PT ;  /* 0x000000018800780c */ /* 0x000fda0003f25270 */
[----:B------:R-:W0:Y:S02]  /*51c0*/  @P1 LDC.64 R138, c[0x0][0x9e8] ;  /* 0x00027a00ff8a1b82 */ /* 0x000e240000000a00 */
[----:B0-----:R-:W-:-:S05]  /*51d0*/  @P1 IMAD.HI.U32 R14, R15, R138, RZ ;  /* 0x0000008a0f0e1227 */ /* 0x001fca00078e00ff */
[----:B------:R-:W-:-:S07]  /*51e0*/  @P1 SHF.R.U32.HI R10, RZ, R139, R14 ;  /* 0x0000008bff0a1219 */ /* 0x000fce000001160e */
.L_x_1092:
[----:B------:R-:W-:Y:S05]  /*51f0*/  BSYNC B0 ;  /* 0x0000000000007941 */ /* 0x000fea0003800000 */
.L_x_1090:
[----:B------:R-:W-:-:S05]  /*5200*/  IMAD R137, R10, R136, R153 ;  /* 0x000000880a897224 */ /* 0x000fca00078e0299 */
[----:B------:R-:W-:Y:S02]  /*5210*/  VIADDMNMX R0, R137, R136, R0, PT ;  /* 0x0000008889007246 */ /* 0x000fe40003800100 */
[----:B------:R-:W-:-:S07]  /*5220*/  VIMNMX R2, R2, R137, !PT ;  /* 0x0000008902027248 */ /* 0x000fce0007fe0100 */
.L_x_1089:
        /* <DEDUP_REMOVED lines=112> */
[----:B------:R-:W-:Y:S02]  /*5930*/  ISETP.GT.AND P6, PT, R2, 0x59, !P6 ;  /* 0x000000590200780c */ /* 0x000fe400077c4270 */
[--C-:B------:R-:W-:Y:S02]  /*5940*/  IADD3 R2, R151, 0x8, R4.reuse ;  /* 0x0000000897027810 */ /* 0x100fe40007ffe004 */
[----:B------:R-:W-:Y:S02]  /*5950*/  ISETP.LT.OR P6, PT, R0, 0x5a, P6 ;  /* 0x0000005a0000780c */ /* 0x000fe400037c1670 */
[----:B------:R-:W-:Y:S02]  /*5960*/  IADD3 R0, R149, 0x8, R4 ;  /* 0x0000000895007810 */ /* 0x000fe40007ffe004 */
[----:B------:R-:W-:-:S02]  /*5970*/  FSEL R133, R133, -INF , !P6 ;  /* 0xff80000085857808 */ /* 0x000fc40007000000 */
[----:B------:R-:W-:-:S13]  /*5980*/  ISETP.NE.AND P6, PT, R20, RZ, PT ;  /* 0x000000ff1400720c */ /* 0x000fda0003fc5270 */
[----:B------:R-:W-:Y:S05]  /*5990*/  @!P6 BRA `(.L_x_1093) ;  /* 0x000000000054e947 */ /* 0x000fea0003800000 */
[----:B------:R-:W-:Y:S01]  /*59a0*/  ISETP.GT.AND P6, PT, R21, -0x1, PT ;  /* 0xffffffff1500780c */ /* 0x000fe20003fc4270 */
[----:B------:R-:W-:-:S12]  /*59b0*/  BSSY B0, `(.L_x_1094) ;  /* 0x0000010000007945 */ /* 0x000fd80003800000 */
[----:B------:R-:W-:Y:S05]  /*59c0*/  @P6 BRA `(.L_x_1095) ;  /* 0x0000000000206947 */ /* 0x000fea0003800000 */
[----:B------:R-:W-:Y:S02]  /*59d0*/  IMAD.U32 R14, RZ, RZ, UR58 ;  /* 0x0000003aff0e7e24 */ /* 0x000fe4000f8e00ff */
[----:B0-----:R-:W-:-:S03]  /*59e0*/  IMAD.MOV.U32 R10, RZ, RZ, R163 ;  /* 0x000000ffff0a7224 */ /* 0x001fc600078e00a3 */
[----:B------:R-:W-:-:S13]  /*59f0*/  ISETP.NE.AND P6, PT, R14, 0x1, PT ;  /* 0x000000010e00780c */ /* 0x000fda0003fc5270 */
[----:B------:R-:W0:Y:S02]  /*5a00*/  @P6 LDC.64 R146, c[0x0][0x9e8] ;  /* 0x00027a00ff926b82 */ /* 0x000e240000000a00 */
[----:B0-----:R-:W-:-:S05]  /*5a10*/  @P6 IMAD.HI.U32 R146, R163, R146, RZ ;  /* 0x00000092a3926227 */ /* 0x001fca00078e00ff */
[----:B------:R-:W-:-:S04]  /*5a20*/  @P6 SHF.R.U32.HI R10, RZ, R147, R146 ;  /* 0x00000093ff0a6219 */ /* 0x000fc80000011692 */
[----:B------:R-:W-:Y:S01]  /*5a30*/  LOP3.LUT R10, RZ, R10, RZ, 0x33, !PT ;  /* 0x0000000aff0a7212 */ /* 0x000fe200078e33ff */
[----:B------:R-:W-:Y:S06]  /*5a40*/  BRA `(.L_x_1096) ;  /* 0x0000000000187947 */ /* 0x000fec0003800000 */
.L_x_1095:
[----:B------:R-:W-:Y:S02]  /*5a50*/  IMAD.U32 R14, RZ, RZ, UR58 ;  /* 0x0000003aff0e7e24 */ /* 0x000fe4000f8e00ff */
[----:B0-----:R-:W-:-:S03]  /*5a60*/  IMAD.MOV.U32 R10, RZ, RZ, R21 ;  /* 0x000000ffff0a7224 */ /* 0x001fc600078e0015 */
[----:B------:R-:W-:-:S13]  /*5a70*/  ISETP.NE.AND P6, PT, R14, 0x1, PT ;  /* 0x000000010e00780c */ /* 0x000fda0003fc5270 */
[----:B------:R-:W0:Y:S02]  /*5a80*/  @P6 LDC.64 R146, c[0x0][0x9e8] ;  /* 0x00027a00ff926b82 */ /* 0x000e240000000a00 */
[----:B0-----:R-:W-:-:S05]  /*5a90*/  @P6 IMAD.HI.U32 R146, R21, R146, RZ ;  /* 0x0000009215926227 */ /* 0x001fca00078e00ff */
[----:B------:R-:W-:-:S07]  /*5aa0*/  @P6 SHF.R.U32.HI R10, RZ, R147, R146 ;  /* 0x00000093ff0a6219 */ /* 0x000fce0000011692 */
.L_x_1096:
[----:B------:R-:W-:Y:S05]  /*5ab0*/  BSYNC B0 ;  /* 0x0000000000007941 */ /* 0x000fea0003800000 */
.L_x_1094:
[----:B------:R-:W-:-:S05]  /*5ac0*/  IMAD R147, R10, R14, R153 ;  /* 0x0000000e0a937224 */ /* 0x000fca00078e0299 */
[----:B------:R-:W-:Y:S02]  /*5ad0*/  VIADDMNMX R0, R147, R14, R0, PT ;  /* 0x0000000e93007246 */ /* 0x000fe40003800100 */
[----:B------:R-:W-:-:S07]  /*5ae0*/  VIMNMX R2, R2, R147, !PT ;  /* 0x0000009302027248 */ /* 0x000fce0007fe0100 */
.L_x_1093:
        /* <DEDUP_REMOVED lines=15> */
[----:B0-----:R-:W-:Y:S02]  /*5be0*/  FMNMX.FTZ R10, R195, R3, !PT ;  /* 0x00000003c30a7209 */ /* 0x001fe40007810000 */
        /* <DEDUP_REMOVED lines=44> */
[----:B------:R-:W-:Y:S02]  /*5eb0*/  ISETP.NE.AND P2, PT, R154, RZ, PT ;  /* 0x000000ff9a00720c */ /* 0x000fe40003f45270 */
        /* <DEDUP_REMOVED lines=12> */
[----:B------:R-:W-:-:S02]  /*5f80*/  ISETP.NE.AND P1, PT, R112, RZ, PT ;  /* 0x000000ff7000720c */ /* 0x000fc40003f25270 */
[----:B------:R-:W-:Y:S02]  /*5f90*/  FMNMX.FTZ R14, R133, R10, !PT ;  /* 0x0000000a850e7209 */ /* 0x000fe40007810000 */
[C---:B------:R-:W-:Y:S01]  /*5fa0*/  ISETP.GT.AND P1, PT, R2.reuse, 0x31, !P1 ;  /* 0x000000310200780c */ /* 0x040fe20004f24270 */
[----:B------:R-:W0:Y:S01]  /*5fb0*/  LDC R10, c[0x0][0x988] ;  /* 0x00026200ff0a7b82 */ /* 0x000e220000000800 */
[----:B------:R-:W-:Y:S02]  /*5fc0*/  ISETP.GT.AND P3, PT, R2, 0x50, !P3 ;  /* 0x000000500200780c */ /* 0x000fe40005f64270 */
[C---:B------:R-:W-:Y:S02]  /*5fd0*/  ISETP.LT.OR P1, PT, R0.reuse, 0x32, P1 ;  /* 0x000000320000780c */ /* 0x040fe40000f21670 */
[----:B------:R-:W-:Y:S02]  /*5fe0*/  ISETP.LT.OR P3, PT, R0, 0x51, P3 ;  /* 0x000000510000780c */ /* 0x000fe40001f61670 */
[----:B------:R-:W-:-:S02]  /*5ff0*/  FSEL R115, R115, -INF , !P1 ;  /* 0xff80000073737808 */ /* 0x000fc40004800000 */
[----:B------:R-:W-:Y:S02]  /*6000*/  ISETP.NE.AND P1, PT, R150, RZ, PT ;  /* 0x000000ff9600720c */ /* 0x000fe40003f25270 */
[C---:B------:R-:W-:Y:S02]  /*6010*/  ISETP.GT.AND P4, PT, R2.reuse, 0x51, !P4 ;  /* 0x000000510200780c */ /* 0x040fe40006784270 */
[----:B------:R-:W-:Y:S02]  /*6020*/  ISETP.GT.AND P1, PT, R2, 0x38, !P1 ;  /* 0x000000380200780c */ /* 0x000fe40004f24270 */
[----:B------:R-:W-:Y:S02]  /*6030*/  FSEL R185, R130, -INF , !P3 ;  /* 0xff80000082b97808 */ /* 0x000fe40005800000 */
[----:B------:R-:W-:Y:S02]  /*6040*/  ISETP.LT.OR P1, PT, R0, 0x39, P1 ;  /* 0x000000390000780c */ /* 0x000fe40000f21670 */
[----:B------:R-:W-:-:S02]  /*6050*/  ISETP.GT.AND P5, PT, R2, 0x58, !P5 ;  /* 0x000000580200780c */ /* 0x000fc40006fa4270 */
[----:B------:R-:W-:Y:S02]  /*6060*/  FSEL R175, R118, -INF , !P1 ;  /* 0xff80000076af7808 */ /* 0x000fe40004800000 */
        /* <DEDUP_REMOVED lines=19> */
[----:B------:R-:W-:-:S04]  /*61a0*/  ISETP.LT.OR P1, PT, R0, 0x4a, P1 ;  /* 0x0000004a0000780c */ /* 0x000fc80000f21670 */
[----:B------:R-:W-:Y:S02]  /*61b0*/  FSEL R183, R127, -INF , !P1 ;  /* 0xff8000007fb77808 */ /* 0x000fe40004800000 */
[----:B------:R-:W1:Y:S01]  /*61c0*/  SHFL.BFLY PT, R127, R14, 0x2, 0x1f ;  /* 0x0c401f000e7f7f89 */ /* 0x000e6200000e0000 */
[----:B------:R-:W-:Y:S02]  /*61d0*/  ISETP.GT.AND P1, PT, R2, RZ, !P6 ;  /* 0x000000ff0200720c */ /* 0x000fe40007724270 */
[----:B------:R-:W-:Y:S02]  /*61e0*/  ISETP.NE.AND P6, PT, R128, RZ, PT ;  /* 0x000000ff8000720c */ /* 0x000fe40003fc5270 */
[----:B------:R-:W-:Y:S02]  /*61f0*/  ISETP.LT.OR P1, PT, R0, 0x1, P1 ;  /* 0x000000010000780c */ /* 0x000fe40000f21670 */
[----:B------:R-:W-:Y:S02]  /*6200*/  ISETP.GT.AND P2, PT, R2, 0x59, !P6 ;  /* 0x000000590200780c */ /* 0x000fe40007744270 */
[----:B------:R-:W-:-:S02]  /*6210*/  FSEL R90, R90, -INF , !P1 ;  /* 0xff8000005a5a7808 */ /* 0x000fc40004800000 */
[----:B------:R-:W-:Y:S02]  /*6220*/  ISETP.LT.OR P2, PT, R0, 0x5a, P2 ;  /* 0x0000005a0000780c */ /* 0x000fe40001741670 */
[----:B------:R-:W-:Y:S02]  /*6230*/  LOP3.LUT P6, RZ, R160, 0x7f, RZ, 0xc0, !PT ;  /* 0x0000007fa0ff7812 */ /* 0x000fe400078cc0ff */
        /* <DEDUP_REMOVED lines=11> */
[C---:B------:R-:W-:Y:S01]  /*62f0*/  FSETP.NEU.FTZ.AND P1, PT, R127.reuse, -INF , PT ;  /* 0xff8000007f00780b */ /* 0x040fe20003f3d000 */
[----:B0-----:R-:W-:Y:S01]  /*6300*/  FMUL.FTZ R92, R127, R10 ;  /* 0x0000000a7f5c7220 */ /* 0x001fe20000410000 */
[----:B------:R-:W-:-:S04]  /*6310*/  FMNMX.FTZ R14, R99, R14, !PT ;  /* 0x0000000e630e7209 */ /* 0x000fc80007810000 */
        /* <DEDUP_REMOVED lines=18> */
[----:B0-----:R-:W-:Y:S01]  /*6440*/  FSEL R2, R127, RZ, P1 ;  /* 0x000000ff7f027208 */ /* 0x001fe20000800000 */
        /* <DEDUP_REMOVED lines=30> */
[----:B------:R-:W-:-:S05]  /*6630*/  FMNMX.FTZ R14, R139, R14, !PT ;  /* 0x0000000e8b0e7209 */ /* 0x000fca0007810000 */
[----:B------:R-:W0:Y:S01]  /*6640*/  SHFL.BFLY PT, R137, R14, 0x2, 0x1f ;  /* 0x0c401f000e897f89 */ /* 0x000e2200000e0000 */
[----:B------:R-:W-:Y:S08]  /*6650*/  MUFU.EX2 R152, R152 ;  /* 0x0000009800987308 */ /* 0x000ff00000000800 */
        /* <DEDUP_REMOVED lines=8> */
[----:B0-----:R-:W-:Y:S01]  /*66e0*/  FMNMX.FTZ R89, R137, R0, !PT ;  /* 0x0000000089597209 */ /* 0x001fe20007810000 */
[----:B------:R-:W-:-:S03]  /*66f0*/  FMUL.FTZ R0, R97, R10 ;  /* 0x0000000a61007220 */ /* 0x000fc60000410000 */
[C---:B------:R-:W-:Y:S01]  /*6700*/  FSETP.NEU.FTZ.AND P1, PT, R89.reuse, -INF , PT ;  /* 0xff8000005900780b */ /* 0x040fe20003f3d000 */
[C---:B------:R-:W-:Y:S02]  /*6710*/  FMUL.FTZ R2, R89.reuse, R10 ;  /* 0x0000000a59027220 */ /* 0x040fe40000410000 */
[----:B------:R-:W-:Y:S03]  /*6720*/  MUFU.EX2 R144, R144 ;  /* 0x0000009000907308 */ /* 0x000fe60000000800 */
[----:B------:R-:W-:Y:S02]  /*6730*/  FSEL R98, R2, RZ, P1 ;  /* 0x000000ff02627208 */ /* 0x000fe40000800000 */
[----:B------:R-:W-:-:S03]  /*6740*/  FSEL R2, R89, RZ, P1 ;  /* 0x000000ff59027208 */ /* 0x000fc60000800000 */
[----:B------:R-:W0:Y:S01]  /*6750*/  MUFU.EX2 R0, R0 ;  /* 0x0000000000007308 */ /* 0x000e220000000800 */
        /* <DEDUP_REMOVED lines=14> */
[--C-:B------:R-:W-:Y:S01]  /*6840*/  FFMA.FTZ R96, R111, R10, -R98.reuse ;  /* 0x0000000a6f607223 */ /* 0x100fe20000010862 */
[----:B------:R-:W1:Y:S01]  /*6850*/  MUFU.EX2 R2, R9 ;  /* 0x0000000900027308 */ /* 0x000e620000000800 */
[----:B0-----:R-:W-:Y:S01]  /*6860*/  FFMA.FTZ R95, R0, R8, R195 ;  /* 0x00000008005f7223 */ /* 0x001fe200000100c3 */
[-CC-:B------:R-:W-:Y:S01]  /*6870*/  FFMA.FTZ R91, R91, R10.reuse, -R98.reuse ;  /* 0x0000000a5b5b7223 */ /* 0x180fe20000010862 */
[-CC-:B------:R-:W-:Y:S01]  /*6880*/  FFMA.FTZ R115, R115, R10.reuse, -R98.reuse ;  /* 0x0000000a73737223 */ /* 0x180fe20000010862 */
[-CC-:B------:R-:W-:Y:S01]  /*6890*/  FFMA.FTZ R175, R175, R10.reuse, -R98.reuse ;  /* 0x0000000aafaf7223 */ /* 0x180fe20000010862 */
[----:B------:R-:W-:Y:S01]  /*68a0*/  FADD.FTZ R95, R156, R95 ;  /* 0x0000005f9c5f7221 */ /* 0x000fe20000010000 */
[-CC-:B------:R-:W-:Y:S01]  /*68b0*/  FFMA.FTZ R119, R119, R10.reuse, -R98.reuse ;  /* 0x0000000a77777223 */ /* 0x180fe20000010862 */
[-CC-:B------:R-:W-:Y:S01]  /*68c0*/  FFMA.FTZ R177, R177, R10.reuse, -R98.reuse ;  /* 0x0000000ab1b17223 */ /* 0x180fe20000010862 */
[----:B------:R-:W0:Y:S01]  /*68d0*/  MUFU.EX2 R14, R14 ;  /* 0x0000000e000e7308 */ /* 0x000e220000000800 */
[----:B------:R-:W-:Y:S01]  /*68e0*/  FADD.FTZ R8, R158, R95 ;  /* 0x0000005f9e087221 */ /* 0x000fe20000010000 */
[-CC-:B------:R-:W-:Y:S01]  /*68f0*/  FFMA.FTZ R123, R123, R10.reuse, -R98.reuse ;  /* 0x0000000a7b7b7223 */ /* 0x180fe20000010862 */
[-CC-:B------:R-:W-:Y:S01]  /*6900*/  FFMA.FTZ R181, R181, R10.reuse, -R98.reuse ;  /* 0x0000000ab5b57223 */ /* 0x180fe20000010862 */
[-C--:B------:R-:W-:Y:S01]  /*6910*/  FFMA.FTZ R183, R183, R10.reuse, -R98 ;  /* 0x0000000ab7b77223 */ /* 0x080fe20000010862 */
[----:B------:R-:W-:Y:S01]  /*6920*/  FADD.FTZ R95, R189, R8 ;  /* 0x00000008bd5f7221 */ /* 0x000fe20000010000 */
[-CC-:B------:R-:W-:Y:S01]  /*6930*/  FFMA.FTZ R185, R185, R10.reuse, -R98.reuse ;  /* 0x0000000ab9b97223 */ /* 0x180fe20000010862 */
[-CC-:B------:R-:W-:Y:S01]  /*6940*/  FFMA.FTZ R141, R141, R10.reuse, -R98.reuse ;  /* 0x0000000a8d8d7223 */ /* 0x180fe20000010862 */
[----:B------:R-:W2:Y:S01]  /*6950*/  MUFU.EX2 R159, R159 ;  /* 0x0000009f009f7308 */ /* 0x000ea20000000800 */
[----:B------:R-:W-:Y:S01]  /*6960*/  FADD.FTZ R8, R152, R95 ;  /* 0x0000005f98087221 */ /* 0x000fe20000010000 */
[----:B-1----:R-:W-:Y:S01]  /*6970*/  FFMA.FTZ R5, R2, R5, R97 ;  /* 0x0000000502057223 */ /* 0x002fe20000010061 */
[-CC-:B------:R-:W-:Y:S01]  /*6980*/  FFMA.FTZ R143, R143, R10.reuse, -R98.reuse ;  /* 0x0000000a8f8f7223 */ /* 0x180fe20000010862 */
[----:B------:R-:W-:Y:S01]  /*6990*/  FFMA.FTZ R98, R139, R10, -R98 ;  /* 0x0000000a8b627223 */ /* 0x000fe20000010862 */
[----:B------:R-:W-:Y:S01]  /*69a0*/  FADD.FTZ R9, R179, R8 ;  /* 0x00000008b3097221 */ /* 0x000fe20000010000 */
[C---:B------:R-:W-:Y:S01]  /*69b0*/  ISETP.GT.AND P1, PT, R12.reuse, R13, PT ;  /* 0x0000000d0c00720c */ /* 0x040fe20003f24270 */
[----:B------:R-:W-:Y:S01]  /*69c0*/  VIADD R12, R12, 0xffffffff ;  /* 0xffffffff0c0c7836 */ /* 0x000fe20000000000 */
[----:B------:R-:W1:Y:S01]  /*69d0*/  MUFU.EX2 R88, R88 ;  /* 0x0000005800587308 */ /* 0x000e620000000800 */
[----:B0-----:R-:W-:Y:S01]  /*69e0*/  FADD.FTZ R8, R14, R5 ;  /* 0x000000050e087221 */ /* 0x001fe20000010000 */
[----:B------:R-:W-:Y:S01]  /*69f0*/  FADD.FTZ R100, R154, R9 ;  /* 0x000000099a647221 */ /* 0x000fe20000010000 */
[----:B------:R-:W-:-:S02]  /*6a00*/  F2FP.F16.F32.PACK_AB R154, R145, R154 ;  /* 0x0000009a919a723e */ /* 0x000fc400000000ff */
[----:B------:R-:W-:Y:S01]  /*6a10*/  F2FP.F16.F32.PACK_AB R156, R156, R195 ;  /* 0x000000c39c9c723e */ /* 0x000fe200000000ff */
[----:B------:R-:W-:Y:S01]  /*6a20*/  FADD.FTZ R9, R145, R100 ;  /* 0x0000006491097221 */ /* 0x000fe20000010000 */
[----:B------:R-:W-:Y:S01]  /*6a30*/  F2FP.F16.F32.PACK_AB R158, R189, R158 ;  /* 0x0000009ebd9e723e */ /* 0x000fe200000000ff */
[----:B------:R-:W0:Y:S01]  /*6a40*/  MUFU.EX2 R90, R90 ;  /* 0x0000005a005a7308 */ /* 0x000e220000000800 */
[----:B--2---:R-:W-:Y:S01]  /*6a50*/  FADD.FTZ R5, R159, R8 ;  /* 0x000000089f057221 */ /* 0x004fe20000010000 */
[----:B------:R-:W-:Y:S01]  /*6a60*/  FADD.FTZ R100, R148, R9 ;  /* 0x0000000994647221 */ /* 0x000fe20000010000 */
[----:B------:R-:W-:Y:S01]  /*6a70*/  IMAD.U32 R9, RZ, RZ, UR11 ;  /* 0x0000000bff097e24 */ /* 0x000fe2000f8e00ff */
[----:B------:R-:W-:Y:S02]  /*6a80*/  F2FP.F16.F32.PACK_AB R152, R179, R152 ;  /* 0x00000098b398723e */ /* 0x000fe400000000ff */
[----:B------:R-:W-:Y:S01]  /*6a90*/  F2FP.F16.F32.PACK_AB R148, R131, R148 ;  /* 0x000000948394723e */ /* 0x000fe200000000ff */
[----:B------:R-:W-:Y:S01]  /*6aa0*/  @!P6 VIADD R9, R9, 0x2a860 ;  /* 0x0002a8600909e836 */ /* 0x000fe20000000000 */
[----:B------:R-:W2:Y:S01]  /*6ab0*/  MUFU.EX2 R153, R153 ;  /* 0x0000009900997308 */ /* 0x000ea20000000800 */
[----:B-1----:R-:W-:Y:S01]  /*6ac0*/  FADD.FTZ R5, R88, R5 ;  /* 0x0000000558057221 */ /* 0x002fe20000010000 */
[----:B------:R-:W-:-:S02]  /*6ad0*/  F2FP.F16.F32.PACK_AB R157, R14, R97 ;  /* 0x000000610e9d723e */ /* 0x000fc400000000ff */
[----:B------:R-:W-:-:S04]  /*6ae0*/  F2FP.F16.F32.PACK_AB R159, R88, R159 ;  /* 0x0000009f589f723e */ /* 0x000fc800000000ff */
[----:B------:R-:W1:Y:S01]  /*6af0*/  MUFU.EX2 R155, R155 ;  /* 0x0000009b009b7308 */ /* 0x000e620000000800 */
[----:B0-----:R-:W-:Y:S01]  /*6b00*/  FADD.FTZ R8, R90, R5 ;  /* 0x000000055a087221 */ /* 0x001fe20000010000 */
[----:B------:R-:W-:-:S04]  /*6b10*/  FADD.FTZ R5, R131, R100 ;  /* 0x0000006483057221 */ /* 0x000fc80000010000 */
[----:B------:R-:W-:Y:S01]  /*6b20*/  FADD.FTZ R100, R150, R5 ;  /* 0x0000000596647221 */ /* 0x000fe20000010000 */
[----:B------:R-:W-:Y:S01]  /*6b30*/  F2FP.F16.F32.PACK_AB R150, R135, R150 ;  /* 0x000000968796723e */ /* 0x000fe200000000ff */
[----:B------:R-:W0:Y:S01]  /*6b40*/  MUFU.EX2 R92, R92 ;  /* 0x0000005c005c7308 */ /* 0x000e220000000800 */
[C---:B--2---:R-:W-:Y:S01]  /*6b50*/  FADD.FTZ R8, R153.reuse, R8 ;  /* 0x0000000899087221 */ /* 0x044fe20000010000 */
[----:B------:R-:W-:-:S06]  /*6b60*/  F2FP.F16.F32.PACK_AB R153, R153, R90 ;  /* 0x0000005a9999723e */ /* 0x000fcc00000000ff */
[----:B------:R-:W2:Y:S01]  /*6b70*/  MUFU.EX2 R149, R149 ;  /* 0x0000009500957308 */ /* 0x000ea20000000800 */
[----:B-1----:R-:W-:-:S07]  /*6b80*/  FADD.FTZ R5, R155, R8 ;  /* 0x000000089b057221 */ /* 0x002fce0000010000 */
[----:B------:R-:W1:Y:S01]  /*6b90*/  MUFU.EX2 R94, R94 ;  /* 0x0000005e005e7308 */ /* 0x000e620000000800 */
[C---:B0-----:R-:W-:Y:S01]  /*6ba0*/  FADD.FTZ R8, R92.reuse, R5 ;  /* 0x000000055c087221 */ /* 0x041fe20000010000 */
[----:B------:R-:W-:-:S06]  /*6bb0*/  F2FP.F16.F32.PACK_AB R155, R92, R155 ;  /* 0x0000009b5c9b723e */ /* 0x000fcc00000000ff */
[----:B------:R-:W0:Y:S01]  /*6bc0*/  MUFU.EX2 R151, R151 ;  /* 0x0000009700977308 */ /* 0x000e220000000800 */
[----:B--2---:R-:W-:-:S07]  /*6bd0*/  FADD.FTZ R5, R149, R8 ;  /* 0x0000000895057221 */ /* 0x004fce0000010000 */
[----:B------:R-:W2:Y:S01]  /*6be0*/  MUFU.EX2 R96, R96 ;  /* 0x0000006000607308 */ /* 0x000ea20000000800 */
[C---:B-1----:R-:W-:Y:S01]  /*6bf0*/  FADD.FTZ R8, R94.reuse, R5 ;  /* 0x000000055e087221 */ /* 0x042fe20000010000 */
[----:B------:R-:W-:-:S06]  /*6c00*/  F2FP.F16.F32.PACK_AB R149, R94, R149 ;  /* 0x000000955e95723e */ /* 0x000fcc00000000ff */
[----:B------:R1:W3:Y:S01]  /*6c10*/  MUFU.EX2 R102, R91 ;  /* 0x0000005b00667308 */ /* 0x0002e20000000800 */
[----:B0-----:R-:W-:-:S07]  /*6c20*/  FADD.FTZ R5, R151, R8 ;  /* 0x0000000897057221 */ /* 0x001fce0000010000 */
[----:B------:R-:W0:Y:S01]  /*6c30*/  MUFU.EX2 R93, R93 ;  /* 0x0000005d005d7308 */ /* 0x000e220000000800 */
[----:B-1----:R-:W-:Y:S01]  /*6c40*/  @!P6 PRMT R91, RZ, 0x654, R9 ;  /* 0x00000654ff5be816 */ /* 0x002fe20000000009 */
[----:B------:R-:W-:Y:S01]  /*6c50*/  FADD.FTZ R9, R135, R100 ;  /* 0x0000006487097221 */ /* 0x000fe20000010000 */
[C---:B--2---:R-:W-:Y:S01]  /*6c60*/  FADD.FTZ R5, R96.reuse, R5 ;  /* 0x0000000560057221 */ /* 0x044fe20000010000 */
[----:B------:R-:W-:Y:S01]  /*6c70*/  F2FP.F16.F32.PACK_AB R151, R96, R151 ;  /* 0x000000976097723e */ /* 0x000fe200000000ff */
[----:B------:R1:W-:Y:S01]  /*6c80*/  @!P6 SYNCS.ARRIVE.TRANS64.RED.A1T0 RZ, [R91+URZ], RZ ;  /* 0x000000ff5bffe9a7 */ /* 0x0003e2000810043f */
[----:B------:R-:W-:Y:S02]  /*6c90*/  FADD.FTZ R100, R144, R9 ;  /* 0x0000000990647221 */ /* 0x000fe40000010000 */
[----:B------:R-:W2:Y:S01]  /*6ca0*/  MUFU.EX2 R115, R115 ;  /* 0x0000007300737308 */ /* 0x000ea20000000800 */
[----:B---3--:R-:W-:-:S07]  /*6cb0*/  FADD.FTZ R5, R102, R5 ;  /* 0x0000000566057221 */ /* 0x008fce0000010000 */
[----:B------:R-:W3:Y:S01]  /*6cc0*/  MUFU.EX2 R146, R146 ;  /* 0x0000009200927308 */ /* 0x000ee20000000800 */
[C---:B0-----:R-:W-:Y:S01]  /*6cd0*/  FADD.FTZ R9, R93.reuse, R100 ;  /* 0x000000645d097221 */ /* 0x041fe20000010000 */
[----:B------:R-:W-:-:S06]  /*6ce0*/  F2FP.F16.F32.PACK_AB R144, R93, R144 ;  /* 0x000000905d90723e */ /* 0x000fcc00000000ff */
[----:B------:R-:W0:Y:S01]  /*6cf0*/  MUFU.EX2 R104, R175 ;  /* 0x000000af00687308 */ /* 0x000e220000000800 */
[C---:B--2---:R-:W-:Y:S01]  /*6d00*/  FADD.FTZ R5, R115.reuse, R5 ;  /* 0x0000000573057221 */ /* 0x044fe20000010000 */
[----:B------:R-:W-:-:S06]  /*6d10*/  F2FP.F16.F32.PACK_AB R145, R115, R102 ;  /* 0x000000667391723e */ /* 0x000fcc00000000ff */
[----:B------:R-:W2:Y:S01]  /*6d20*/  MUFU.EX2 R109, R109 ;  /* 0x0000006d006d7308 */ /* 0x000ea20000000800 */
[----:B---3--:R-:W-:-:S07]  /*6d30*/  FADD.FTZ R100, R146, R9 ;  /* 0x0000000992647221 */ /* 0x008fce0000010000 */
[----:B------:R-:W3:Y:S01]  /*6d40*/  MUFU.EX2 R119, R119 ;  /* 0x0000007700777308 */ /* 0x000ee20000000800 */
[----:B0-----:R-:W-:-:S07]  /*6d50*/  FADD.FTZ R5, R104, R5 ;  /* 0x0000000568057221 */ /* 0x001fce0000010000 */
[----:B------:R-:W0:Y:S01]  /*6d60*/  MUFU.EX2 R140, R140 ;  /* 0x0000008c008c7308 */ /* 0x000e220000000800 */
[C---:B--2---:R-:W-:Y:S01]  /*6d70*/  FADD.FTZ R9, R109.reuse, R100 ;  /* 0x000000646d097221 */ /* 0x044fe20000010000 */
[----:B------:R-:W-:-:S06]  /*6d80*/  F2FP.F16.F32.PACK_AB R146, R109, R146 ;  /* 0x000000926d92723e */ /* 0x000fcc00000000ff */
        /* <DEDUP_REMOVED lines=15> */
[----:B---3--:R-:W-:-:S07]  /*6e80*/  FADD.FTZ R5, R108, R5 ;  /* 0x000000056c057221 */ /* 0x008fce0000010000 */
[----:B------:R-:W3:Y:S01]  /*6e90*/  MUFU.EX2 R136, R136 ;  /* 0x0000008800887308 */ /* 0x000ee20000000800 */
[C---:B0-----:R-:W-:Y:S01]  /*6ea0*/  FADD.FTZ R9, R105.reuse, R8 ;  /* 0x0000000869097221 */ /* 0x041fe20000010000 */
[----:B------:R-:W-:-:S06]  /*6eb0*/  F2FP.F16.F32.PACK_AB R142, R105, R142 ;  /* 0x0000008e698e723e */ /* 0x000fcc00000000ff */
[----:B------:R-:W0:Y:S01]  /*6ec0*/  MUFU.EX2 R100, R185 ;  /* 0x000000b900647308 */ /* 0x000e220000000800 */
[----:B--2---:R-:W-:-:S07]  /*6ed0*/  FADD.FTZ R5, R183, R5 ;  /* 0x00000005b7057221 */ /* 0x004fce0000010000 */
[----:B------:R-:W2:Y:S01]  /*6ee0*/  MUFU.EX2 R101, R101 ;  /* 0x0000006500657308 */ /* 0x000ea20000000800 */
[----:B---3--:R-:W-:-:S07]  /*6ef0*/  FADD.FTZ R8, R136, R9 ;  /* 0x0000000988087221 */ /* 0x008fce0000010000 */
[----:B------:R3:W4:Y:S01]  /*6f00*/  MUFU.EX2 R137, R141 ;  /* 0x0000008d00897308 */ /* 0x0007220000000800 */
[----:B0-----:R-:W-:-:S07]  /*6f10*/  FADD.FTZ R5, R100, R5 ;  /* 0x0000000564057221 */ /* 0x001fce0000010000 */
[----:B------:R-:W0:Y:S01]  /*6f20*/  MUFU.EX2 R138, R138 ;  /* 0x0000008a008a7308 */ /* 0x000e220000000800 */
[C---:B--2---:R-:W-:Y:S01]  /*6f30*/  FADD.FTZ R9, R101.reuse, R8 ;  /* 0x0000000865097221 */ /* 0x044fe20000010000 */
[----:B------:R-:W-:Y:S02]  /*6f40*/  F2FP.F16.F32.PACK_AB R136, R101, R136 ;  /* 0x000000886588723e */ /* 0x000fe400000000ff */
[----:B---3--:R-:W-:-:S04]  /*6f50*/  F2FP.F16.F32.PACK_AB R141, R123, R106 ;  /* 0x0000006a7b8d723e */ /* 0x008fc800000000ff */
[----:B------:R2:W3:Y:S01]  /*6f60*/  MUFU.EX2 R110, R143 ;  /* 0x0000008f006e7308 */ /* 0x0004e20000000800 */
[C---:B----4-:R-:W-:Y:S01]  /*6f70*/  FADD.FTZ R5, R137.reuse, R5 ;  /* 0x0000000589057221 */ /* 0x050fe20000010000 */
[----:B------:R-:W-:-:S06]  /*6f80*/  F2FP.F16.F32.PACK_AB R137, R137, R100 ;  /* 0x000000648989723e */ /* 0x000fcc00000000ff */
[----:B------:R-:W4:Y:S01]  /*6f90*/  MUFU.EX2 R3, R3 ;  /* 0x0000000300037308 */ /* 0x000f220000000800 */
[----:B0-----:R-:W-:Y:S01]  /*6fa0*/  FADD.FTZ R8, R138, R9 ;  /* 0x000000098a087221 */ /* 0x001fe20000010000 */
[----:B--2---:R-:W-:Y:S01]  /*6fb0*/  F2FP.F16.F32.PACK_AB R143, R183, R108 ;  /* 0x0000006cb78f723e */ /* 0x004fe200000000ff */
[----:B------:R-:W-:-:S05]  /*6fc0*/  IMAD.MOV.U32 R9, RZ, RZ, R89 ;  /* 0x000000ffff097224 */ /* 0x000fca00078e0059 */
[----:B------:R-:W0:Y:S01]  /*6fd0*/  MUFU.EX2 R98, R98 ;  /* 0x0000006200627308 */ /* 0x000e220000000800 */
[----:B---3--:R-:W-:Y:S01]  /*6fe0*/  FADD.FTZ R5, R110, R5 ;  /* 0x000000056e057221 */ /* 0x008fe20000010000 */
[C---:B----4-:R-:W-:Y:S01]  /*6ff0*/  FADD.FTZ R8, R3.reuse, R8 ;  /* 0x0000000803087221 */ /* 0x050fe20000010000 */
[----:B------:R-:W-:Y:S01]  /*7000*/  F2FP.F16.F32.PACK_AB R138, R3, R138 ;  /* 0x0000008a038a723e */ /* 0x000fe200000000ff */
[----:B------:R-:W-:Y:S02]  /*7010*/  IMAD.MOV.U32 R3, RZ, RZ, R127 ;  /* 0x000000ffff037224 */ /* 0x000fe400078e007f */
[C---:B0-----:R-:W-:Y:S01]  /*7020*/  FADD.FTZ R5, R98.reuse, R5 ;  /* 0x0000000562057221 */ /* 0x041fe20000010000 */
[----:B------:R-:W-:Y:S01]  /*7030*/  F2FP.F16.F32.PACK_AB R139, R98, R110 ;  /* 0x0000006e628b723e */ /* 0x000fe200000000ff */
[----:B-1----:R-:W-:Y:S06]  /*7040*/  @P1 BRA `(.L_x_1097) ;  /* 0xffffffd000c41947 */ /* 0x002fec000383ffff */
[----:B------:R-:W-:Y:S01]  /*7050*/  IMAD.MOV.U32 R9, RZ, RZ, R89 ;  /* 0x000000ffff097224 */ /* 0x000fe200078e0059 */
[----:B------:R-:W-:Y:S01]  /*7060*/  UMOV UR36, UR4 ;  /* 0x0000000400247c82 */ /* 0x000fe20008000000 */
[----:B------:R-:W-:Y:S01]  /*7070*/  IMAD.MOV.U32 R3, RZ, RZ, R127 ;  /* 0x000000ffff037224 */ /* 0x000fe200078e007f */
[----:B------:R-:W-:-:S06]  /*7080*/  UMOV UR37, UR7 ;  /* 0x0000000700257c82 */ /* 0x000fcc0008000000 */
.L_x_1080:
[----:B------:R-:W0:Y:S01]  /*7090*/  LDC R11, c[0x0][0x9e4] ;  /* 0x00027900ff0b7b82 */ /* 0x000e220000000800 */
[----:B------:R-:W-:-:S05]  /*70a0*/  IADD3 R14, R16, 0x80, -R17 ;  /* 0x00000080100e7810 */ /* 0x000fca0007ffe811 */
[----:B------:R-:W-:-:S04]  /*70b0*/  IMAD R14, R161, 0x80, R14 ;  /* 0x00000080a10e7824 */ /* 0x000fc800078e020e */
[----:B------:R-:W-:Y:S01]  /*70c0*/  VIADD R13, R14, -UR59 ;  /* 0x8000003b0e0d7c36 */ /* 0x000fe20008000000 */
[----:B0-----:R-:W-:-:S13]  /*70d0*/  ISETP.GE.AND P1, PT, R11, 0x1, PT ;  /* 0x000000010b00780c */ /* 0x001fda0003f26270 */
[----:B------:R-:W-:Y:S05]  /*70e0*/  @!P1 BRA `(.L_x_1098) ;  /* 0x00000000003c9947 */ /* 0x000fea0003800000 */
        /* <DEDUP_REMOVED lines=9> */
.L_x_1099:
[----:B------:R-:W-:-:S13]  /*7180*/  ISETP.NE.AND P1, PT, R11, 0x1, PT ;  /* 0x000000010b00780c */ /* 0x000fda0003f25270 */
[----:B------:R-:W0:Y:S02]  /*7190*/  @P1 LDC.64 R20, c[0x0][0x9e8] ;  /* 0x00027a00ff141b82 */ /* 0x000e240000000a00 */
[----:B0-----:R-:W-:-:S05]  /*71a0*/  @P1 IMAD.HI.U32 R20, R14, R20, RZ ;  /* 0x000000140e141227 */ /* 0x001fca00078e00ff */
[----:B------:R-:W-:-:S07]  /*71b0*/  @P1 SHF.R.U32.HI R14, RZ, R21, R20 ;  /* 0x00000015ff0e1219 */ /* 0x000fce0000011614 */
.L_x_1100:
[----:B------:R-:W-:-:S05]  /*71c0*/  IMAD R14, R14, R11, RZ ;  /* 0x0000000b0e0e7224 */ /* 0x000fca00078e02ff */
[----:B------:R-:W-:-:S07]  /*71d0*/  VIMNMX R13, R13, R14, !PT ;  /* 0x0000000e0d0d7248 */ /* 0x000fce0007fe0100 */
.L_x_1098:
        /* <DEDUP_REMOVED lines=11> */
.L_x_1110:
[----:B------:R-:W-:-:S04]  /*7290*/  UIADD3 UR5, UR4, 0x1, URZ ;  /* 0x0000000104057890 */ /* 0x000fc8000fffe03f */
[----:B------:R-:W-:-:S04]  /*72a0*/  UISETP.NE.AND UP0, UPT, UR5, 0x2, UPT ;  /* 0x000000020500788c */ /* 0x000fc8000bf05270 */
[----:B------:R-:W-:Y:S02]  /*72b0*/  USEL UR37, URZ, 0x1, UP0 ;  /* 0x000000013f257887 */ /* 0x000fe40008000000 */
[----:B------:R-:W-:Y:S02]  /*72c0*/  USEL UR36, UR5, URZ, UP0 ;  /* 0x0000003f05247287 */ /* 0x000fe40008000000 */
[----:B------:R-:W-:Y:S01]  /*72d0*/  ULOP3.LUT UR37, UR7, UR37, URZ, 0x3c, !UPT ;  /* 0x0000002507257292 */ /* 0x000fe2000f8e3c3f */
[----:B------:R-:W-:Y:S11]  /*72e0*/  @!P0 BRA `(.L_x_1102) ;  /* 0x0000000000048947 */ /* 0x000ff60003800000 */
[----:B------:R-:W-:Y:S01]  /*72f0*/  BPT.TRAP 0x1 ;  /* 0x000000040000795c */ /* 0x000fe20000300000 */
.L_x_1102:
[----:B------:R-:W-:Y:S01]  /*7300*/  ULEA UR5, UR36, UR38, 0x3 ;  /* 0x0000002624057291 */ /* 0x000fe2000f8e183f */
[----:B------:R-:W-:-:S05]  /*7310*/  IMAD.U32 R3, RZ, RZ, UR37 ;  /* 0x00000025ff037e24 */ /* 0x000fca000f8e00ff */
[----:B------:R-:W-:-:S04]  /*7320*/  SHF.L.U32 R3, R3, 0x1f, RZ ;  /* 0x0000001f03037819 */ /* 0x000fc800000006ff */
[----:B------:R0:W1:Y:S01]  /*7330*/  SYNCS.PHASECHK.TRANS64.TRYWAIT P1, [UR5+0x2a830], R3 ;  /* 0x02a83003ff0075a7 */ /* 0x0000620008020145 */
[----:B------:R-:W-:Y:S05]  /*7340*/  @!P0 BRA `(.L_x_1103) ;  /* 0x0000000000048947 */ /* 0x000fea0003800000 */
[----:B------:R-:W-:Y:S01]  /*7350*/  BPT.TRAP 0x1 ;  /* 0x000000040000795c */ /* 0x000fe20000300000 */
.L_x_1103:
[----:B-1----:R-:W-:Y:S05]  /*7360*/  @P1 BRA `(.L_x_1104) ;  /* 0x0000000000081947 */ /* 0x002fea0003800000 */
[----:B------:R-:W1:Y:S02]  /*7370*/  SYNCS.PHASECHK.TRANS64.TRYWAIT P1, [UR5+0x2a830], R3 ;  /* 0x02a83003ff0075a7 */ /* 0x000e640008020145 */
[----:B-1----:R-:W-:Y:S05]  /*7380*/  @!P1 BRA `(.L_x_1105) ;  /* 0x000000c800289947 */ /* 0x002fea0003800000 */
.L_x_1104:
        /* <DEDUP_REMOVED lines=131> */
.L_x_1106:
[----:B------:R-:W-:Y:S01]  /*7bc0*/  ULEA UR10, UR4, UR38, 0x3 ;  /* 0x00000026040a7291 */ /* 0x000fe2000f8e183f */
[----:B------:R-:W-:-:S05]  /*7bd0*/  IMAD.U32 R0, RZ, RZ, UR7 ;  /* 0x00000007ff007e24 */ /* 0x000fca000f8e00ff */
[----:B------:R-:W-:-:S04]  /*7be0*/  SHF.L.U32 R0, R0, 0x1f, RZ ;  /* 0x0000001f00007819 */ /* 0x000fc800000006ff */
[----:B------:R2:W3:Y:S01]  /*7bf0*/  SYNCS.PHASECHK.TRANS64.TRYWAIT P1, [UR10+0x2a850], R0 ;  /* 0x02a85000ff0075a7 */ /* 0x0004e2000802014a */
[----:B------:R-:W-:Y:S05]  /*7c00*/  @!P0 BRA `(.L_x_1107) ;  /* 0x0000000000048947 */ /* 0x000fea0003800000 */
[----:B------:R-:W-:Y:S01]  /*7c10*/  BPT.TRAP 0x1 ;  /* 0x000000040000795c */ /* 0x000fe20000300000 */
.L_x_1107:
[----:B---3--:R-:W-:Y:S05]  /*7c20*/  @P1 BRA `(.L_x_1108) ;  /* 0x0000000000081947 */ /* 0x008fea0003800000 */
[----:B------:R-:W3:Y:S02]  /*7c30*/  SYNCS.PHASECHK.TRANS64.TRYWAIT P1, [UR10+0x2a850], R0 ;  /* 0x02a85000ff0075a7 */ /* 0x000ee4000802014a */
[----:B---3--:R-:W-:Y:S05]  /*7c40*/  @!P1 BRA `(.L_x_1109) ;  /* 0x000000c000109947 */ /* 0x008fea0003800000 */
.L_x_1108:
[----:B------:R-:W-:Y:S01]  /*7c50*/  UIADD3 UR6, UR38, 0x400, URZ ;  /* 0x0000040026067890 */ /* 0x000fe2000fffe03f */
[----:B------:R-:W-:Y:S01]  /*7c60*/  WARPGROUP.ARRIVE ;  /* 0x00000000000079c5 */ /* 0x000fe20000000000 */
[----:B------:R-:W-:Y:S01]  /*7c70*/  UMOV UR7, 0x40000040 ;  /* 0x4000004000077882 */ /* 0x000fe20000000000 */
[----:B0-2---:R-:W-:Y:S01]  /*7c80*/  FMNMX.FTZ R0, R88, R15, !PT ;  /* 0x0000000f58007209 */ /* 0x005fe20007810000 */
[----:B------:R-:W-:Y:S01]  /*7c90*/  USHF.R.U32.HI UR6, URZ, 0x4, UR6 ;  /* 0x000000043f067899 */ /* 0x000fe20008011606 */
[----:B-1----:R-:W0:Y:S01]  /*7ca0*/  LDC R10, c[0x0][0x988] ;  /* 0x00026200ff0a7b82 */ /* 0x002e220000000800 */
[----:B------:R-:W-:Y:S01]  /*7cb0*/  FMNMX.FTZ R2, R90, R14, !PT ;  /* 0x0000000e5a027209 */ /* 0x000fe20007810000 */
[----:B------:R-:W1:Y:S01]  /*7cc0*/  S2R R160, SR_TID.X ;  /* 0x0000000000a07919 */ /* 0x000e620000002100 */
[----:B------:R-:W-:Y:S01]  /*7cd0*/  ULOP3.LUT UR6, UR6, 0x3fff, URZ, 0xc0, !UPT ;  /* 0x00003fff06067892 */ /* 0x000fe2000f8ec03f */
[----:B------:R-:W-:-:S03]  /*7ce0*/  FMNMX.FTZ R3, R89, R0, !PT ;  /* 0x0000000059037209 */ /* 0x000fc60007810000 */
[----:B------:R-:W-:Y:S01]  /*7cf0*/  ULOP3.LUT UR6, UR6, 0x3000000, URZ, 0xfc, !UPT ;  /* 0x0300000006067892 */ /* 0x000fe2000f8efc3f */
[----:B------:R-:W-:-:S03]  /*7d00*/  FMNMX.FTZ R0, R92, R3, !PT ;  /* 0x000000035c007209 */ /* 0x000fc60007810000 */
[----:B------:R-:W-:Y:S01]  /*7d10*/  UIMAD UR4, UR4, 0x600, UR6 ;  /* 0x00000600040478a4 */ /* 0x000fe2000f8e0206 */
[----:B------:R-:W-:-:S04]  /*7d20*/  FMNMX.FTZ R3, R93, R0, !PT ;  /* 0x000000005d037209 */ /* 0x000fc80007810000 */
        /* <DEDUP_REMOVED lines=8> */
[----:B------:R-:W-:Y:S02]  /*7db0*/  FMNMX.FTZ R0, R104, R3, !PT ;  /* 0x0000000368007209 */ /* 0x000fe40007810000 */
[----:B-1----:R-:W-:Y:S02]  /*7dc0*/  LOP3.LUT P1, RZ, R160, 0x7f, RZ, 0xc0, !PT ;  /* 0x0000007fa0ff7812 */ /* 0x002fe4000782c0ff */
        /* <DEDUP_REMOVED lines=15> */
[----:B------:R-:W1:Y:S02]  /*7ec0*/  SHFL.BFLY PT, R3, R0, 0x2, 0x1f ;  /* 0x0c401f0000037f89 */ /* 0x000e6400000e0000 */
[----:B-1----:R-:W-:-:S05]  /*7ed0*/  FMNMX.FTZ R20, R0, R3, !PT ;  /* 0x0000000300147209 */ /* 0x002fca0007810000 */
[----:B------:R-:W1:Y:S02]  /*7ee0*/  SHFL.BFLY PT, R3, R20, 0x1, 0x1f ;  /* 0x0c201f0014037f89 */ /* 0x000e6400000e0000 */
[----:B-1----:R-:W-:-:S05]  /*7ef0*/  FMNMX.FTZ R3, R20, R3, !PT ;  /* 0x0000000314037209 */ /* 0x002fca0007810000 */
[----:B------:R-:W-:-:S04]  /*7f00*/  FADD.FTZ R9, -R3, R15 ;  /* 0x0000000f03097221 */ /* 0x000fc80000010100 */
[----:B0-----:R-:W-:Y:S01]  /*7f10*/  FMUL.FTZ R21, R9, R10 ;  /* 0x0000000a09157220 */ /* 0x001fe20000410000 */
[----:B------:R-:W-:Y:S02]  /*7f20*/  WARPGROUP.DEPBAR.LE gsb0, 0x0 ;  /* 0x00008000000079c5 */ /* 0x000fe40000010000 */
[----:B------:R-:W-:Y:S01]  /*7f30*/  WARPGROUP.ARRIVE ;  /* 0x00000000000079c5 */ /* 0x000fe20000000000 */
[----:B------:R-:W-:Y:S01]  /*7f40*/  FMNMX.FTZ R9, R91, R2, !PT ;  /* 0x000000025b097209 */ /* 0x000fe20007810000 */
[----:B------:R0:W-:Y:S03]  /*7f50*/  MUFU.EX2 R0, R21 ;  /* 0x0000001500007308 */ /* 0x0001e60000000800 */
[----:B------:R-:W-:Y:S01]  /*7f60*/  FMNMX.FTZ R2, R94, R9, !PT ;  /* 0x000000095e027209 */ /* 0x000fe20007810000 */
[----:B------:R-:W-:Y:S01]  /*7f70*/  HGMMA.64x128x16.F32 R24, R152, gdesc[UR4].tnspB, R24, gsb0 ;  /* 0x41e0000498187df0 */ /* 0x000fe20008000818 */
[----:B------:R-:W-:Y:S01]  /*7f80*/  UIADD3 UR6, UR4, 0x100, URZ ;  /* 0x0000010004067890 */ /* 0x000fe2000fffe03f */
[----:B------:R-:W-:Y:S01]  /*7f90*/  UMOV UR7, 0x40000040 ;  /* 0x4000004000077882 */ /* 0x000fe20000000000 */
        /* <DEDUP_REMOVED lines=23> */
[----:B------:R-:W1:Y:S01]  /*8110*/  SHFL.BFLY PT, R2, R9, 0x1, 0x1f ;  /* 0x0c201f0009027f89 */ /* 0x000e6200000e0000 */
[----:B------:R-:W-:Y:S02]  /*8120*/  WARPGROUP.DEPBAR.LE gsb0, 0x0 ;  /* 0x00008000000079c5 */ /* 0x000fe40000010000 */
[----:B------:R-:W-:Y:S01]  /*8130*/  WARPGROUP.ARRIVE ;  /* 0x00000000000079c5 */ /* 0x000fe20000000000 */
[----:B-1----:R-:W-:-:S05]  /*8140*/  FMNMX.FTZ R9, R9, R2, !PT ;  /* 0x0000000209097209 */ /* 0x002fca0007810000 */
[----:B------:R-:W-:Y:S01]  /*8150*/  HGMMA.64x128x16.F32 R24, R148, gdesc[UR4].tnspB, R24, gsb0 ;  /* 0x41e0000494187df0 */ /* 0x000fe20008000818 */
[----:B------:R-:W-:Y:S01]  /*8160*/  UIADD3 UR6, UR4, 0x180, URZ ;  /* 0x0000018004067890 */ /* 0x000fe2000fffe03f */
[----:B------:R-:W-:Y:S01]  /*8170*/  UMOV UR7, 0x40000040 ;  /* 0x4000004000077882 */ /* 0x000fe20000000000 */
[----:B------:R-:W-:Y:S02]  /*8180*/  WARPGROUP.DEPBAR.LE gsb0, 0x0 ;  /* 0x00008000000079c5 */ /* 0x000fe40000010000 */
[----:B------:R-:W-:Y:S01]  /*8190*/  WARPGROUP.ARRIVE ;  /* 0x00000000000079c5 */ /* 0x000fe20000000000 */
[----:B------:R-:W-:-:S04]  /*81a0*/  FMUL.FTZ R149, R3, R10 ;  /* 0x0000000a03957220 */ /* 0x000fc80000410000 */
[-CC-:B------:R-:W-:Y:S02]  /*81b0*/  FFMA.FTZ R156, R89, R10.reuse, -R149.reuse ;  /* 0x0000000a599c7223 */ /* 0x180fe40000010895 */
[----:B------:R-:W-:Y:S01]  /*81c0*/  HGMMA.64x128x16.F32 R24, R144, gdesc[UR4].tnspB, R24, gsb0 ;  /* 0x41e0000490187df0 */ /* 0x000fe20008000818 */
[----:B------:R-:W-:Y:S01]  /*81d0*/  UIADD3 UR6, UR4, 0x200, URZ ;  /* 0x0000020004067890 */ /* 0x000fe2000fffe03f */
[-CC-:B0-----:R-:W-:Y:S01]  /*81e0*/  FFMA.FTZ R21, R93, R10.reuse, -R149.reuse ;  /* 0x0000000a5d157223 */ /* 0x181fe20000010895 */
[----:B------:R-:W-:Y:S01]  /*81f0*/  UMOV UR7, 0x40000040 ;  /* 0x4000004000077882 */ /* 0x000fe20000000000 */
[----:B------:R-:W-:Y:S01]  /*8200*/  UIADD3 UR4, UR4, 0x280, URZ ;  /* 0x0000028004047890 */ /* 0x000fe2000fffe03f */
        /* <DEDUP_REMOVED lines=10> */
[C---:B------:R-:W-:Y:S01]  /*82b0*/  FADD.FTZ R129, -R9.reuse, R14 ;  /* 0x0000000e09817221 */ /* 0x040fe20000010100 */
[-C--:B------:R-:W-:Y:S01]  /*82c0*/  FMUL.FTZ R133, R9, R10.reuse ;  /* 0x0000000a09857220 */ /* 0x080fe20000410000 */
[-CC-:B------:R-:W-:Y:S01]  /*82d0*/  FFMA.FTZ R15, R88, R10.reuse, -R149.reuse ;  /* 0x0000000a580f7223 */ /* 0x180fe20000010895 */
[-C--:B------:R-:W-:Y:S01]  /*82e0*/  FFMA.FTZ R158, R92, R10.reuse, -R149 ;  /* 0x0000000a5c9e7223 */ /* 0x080fe20000010895 */
[-C--:B------:R-:W-:Y:S01]  /*82f0*/  FMUL.FTZ R129, R129, R10.reuse ;  /* 0x0000000a81817220 */ /* 0x080fe20000410000 */
[-CC-:B------:R-:W-:Y:S01]  /*8300*/  FFMA.FTZ R90, R90, R10.reuse, -R133.reuse ;  /* 0x0000000a5a5a7223 */ /* 0x180fe20000010885 */
[-CC-:B------:R-:W-:Y:S01]  /*8310*/  FFMA.FTZ R91, R91, R10.reuse, -R133.reuse ;  /* 0x0000000a5b5b7223 */ /* 0x180fe20000010885 */
[-C--:B------:R-:W-:Y:S01]  /*8320*/  FFMA.FTZ R94, R94, R10.reuse, -R133 ;  /* 0x0000000a5e5e7223 */ /* 0x080fe20000010885 */
[----:B------:R-:W-:Y:S01]  /*8330*/  MUFU.EX2 R15, R15 ;  /* 0x0000000f000f7308 */ /* 0x000fe20000000800 */
[-C--:B------:R-:W-:Y:S01]  /*8340*/  FFMA.FTZ R154, R100, R10.reuse, -R149 ;  /* 0x0000000a649a7223 */ /* 0x080fe20000010895 */
[-C--:B------:R-:W-:Y:S01]  /*8350*/  FFMA.FTZ R95, R95, R10.reuse, -R133 ;  /* 0x0000000a5f5f7223 */ /* 0x080fe20000010885 */
[-C--:B------:R-:W-:Y:S01]  /*8360*/  FFMA.FTZ R152, R96, R10.reuse, -R149 ;  /* 0x0000000a60987223 */ /* 0x080fe20000010895 */
[-CC-:B------:R-:W-:Y:S01]  /*8370*/  FFMA.FTZ R98, R98, R10.reuse, -R133.reuse ;  /* 0x0000000a62627223 */ /* 0x180fe20000010885 */
[-CC-:B------:R-:W-:Y:S01]  /*8380*/  FFMA.FTZ R99, R99, R10.reuse, -R133.reuse ;  /* 0x0000000a63637223 */ /* 0x180fe20000010885 */
[-CC-:B------:R-:W-:Y:S01]  /*8390*/  FFMA.FTZ R102, R102, R10.reuse, -R133.reuse ;  /* 0x0000000a66667223 */ /* 0x180fe20000010885 */
[-C--:B------:R-:W-:Y:S01]  /*83a0*/  FFMA.FTZ R103, R103, R10.reuse, -R133 ;  /* 0x0000000a67677223 */ /* 0x080fe20000010885 */
[----:B------:R-:W-:Y:S01]  /*83b0*/  MUFU.EX2 R2, R129 ;  /* 0x0000008100027308 */ /* 0x000fe20000000800 */
[-C--:B------:R-:W-:Y:S01]  /*83c0*/  FFMA.FTZ R148, R104, R10.reuse, -R149 ;  /* 0x0000000a68947223 */ /* 0x080fe20000010895 */
[-CC-:B------:R-:W-:Y:S01]  /*83d0*/  FFMA.FTZ R106, R106, R10.reuse, -R133.reuse ;  /* 0x0000000a6a6a7223 */ /* 0x180fe20000010885 */
[-C--:B------:R-:W-:Y:S01]  /*83e0*/  FFMA.FTZ R107, R107, R10.reuse, -R133 ;  /* 0x0000000a6b6b7223 */ /* 0x080fe20000010885 */
[-C--:B------:R-:W-:Y:S01]  /*83f0*/  FFMA.FTZ R150, R108, R10.reuse, -R149 ;  /* 0x0000000a6c967223 */ /* 0x080fe20000010895 */
[-CC-:B------:R-:W-:Y:S01]  /*8400*/  FFMA.FTZ R110, R110, R10.reuse, -R133.reuse ;  /* 0x0000000a6e6e7223 */ /* 0x180fe20000010885 */
[-CC-:B------:R-:W-:Y:S01]  /*8410*/  FFMA.FTZ R111, R111, R10.reuse, -R133.reuse ;  /* 0x0000000a6f6f7223 */ /* 0x180fe20000010885 */
[-CC-:B------:R-:W-:Y:S01]  /*8420*/  FFMA.FTZ R114, R114, R10.reuse, -R133.reuse ;  /* 0x0000000a72727223 */ /* 0x180fe20000010885 */
[----:B------:R-:W0:Y:S01]  /*8430*/  MUFU.EX2 R157, R90 ;  /* 0x0000005a009d7308 */ /* 0x000e220000000800 */
[-CC-:B------:R-:W-:Y:S01]  /*8440*/  FFMA.FTZ R115, R115, R10.reuse, -R133.reuse ;  /* 0x0000000a73737223 */ /* 0x180fe20000010885 */
[-CC-:B------:R-:W-:Y:S01]  /*8450*/  FFMA.FTZ R118, R118, R10.reuse, -R133.reuse ;  /* 0x0000000a76767223 */ /* 0x180fe20000010885 */
[-C--:B------:R-:W-:Y:S01]  /*8460*/  FFMA.FTZ R119, R119, R10.reuse, -R133 ;  /* 0x0000000a77777223 */ /* 0x080fe20000010885 */
[-C--:B------:R-:W-:Y:S01]  /*8470*/  FFMA.FTZ R20, R120, R10.reuse, -R149 ;  /* 0x0000000a78147223 */ /* 0x080fe20000010895 */
[-CC-:B------:R-:W-:Y:S01]  /*8480*/  FFMA.FTZ R122, R122, R10.reuse, -R133.reuse ;  /* 0x0000000a7a7a7223 */ /* 0x180fe20000010885 */
[-C--:B------:R-:W-:Y:S01]  /*8490*/  FFMA.FTZ R123, R123, R10.reuse, -R133 ;  /* 0x0000000a7b7b7223 */ /* 0x080fe20000010885 */
[-C--:B------:R-:W-:Y:S01]  /*84a0*/  FFMA.FTZ R88, R124, R10.reuse, -R149 ;  /* 0x0000000a7c587223 */ /* 0x080fe20000010895 */
[----:B------:R-:W1:Y:S01]  /*84b0*/  MUFU.EX2 R156, R156 ;  /* 0x0000009c009c7308 */ /* 0x000e620000000800 */
[----:B------:R-:W-:Y:S01]  /*84c0*/  FFMA.FTZ R126, R126, R10, -R133 ;  /* 0x0000000a7e7e7223 */ /* 0x000fe20000010885 */
[----:B------:R-:W-:-:S02]  /*84d0*/  IMAD.U32 R14, RZ, RZ, UR5 ;  /* 0x00000005ff0e7e24 */ /* 0x000fc4000f8e00ff */
[-C--:B------:R-:W-:Y:S01]  /*84e0*/  FFMA.FTZ R127, R127, R10.reuse, -R133 ;  /* 0x0000000a7f7f7223 */ /* 0x080fe20000010885 */
[-C--:B------:R-:W-:Y:S01]  /*84f0*/  FFMA.FTZ R92, R128, R10.reuse, -R149 ;  /* 0x0000000a805c7223 */ /* 0x080fe20000010895 */
[-CC-:B------:R-:W-:Y:S01]  /*8500*/  FFMA.FTZ R130, R130, R10.reuse, -R133.reuse ;  /* 0x0000000a82827223 */ /* 0x180fe20000010885 */
[----:B------:R-:W-:Y:S02]  /*8510*/  @!P1 VIADD R14, R14, 0x2a840 ;  /* 0x0002a8400e0e9836 */ /* 0x000fe40000000000 */
[-C--:B------:R-:W-:Y:S01]  /*8520*/  FFMA.FTZ R131, R131, R10.reuse, -R133 ;  /* 0x0000000a83837223 */ /* 0x080fe20000010885 */
[----:B------:R2:W3:Y:S01]  /*8530*/  MUFU.EX2 R100, R91 ;  /* 0x0000005b00647308 */ /* 0x0004e20000000800 */
[----:B0-----:R-:W-:Y:S01]  /*8540*/  FFMA.FTZ R5, R2, R5, R157 ;  /* 0x0000000502057223 */ /* 0x001fe2000001009d */
[----:B------:R-:W-:Y:S01]  /*8550*/  IMAD.U32 R90, RZ, RZ, UR10 ;  /* 0x0000000aff5a7e24 */ /* 0x000fe2000f8e00ff */
[----:B------:R-:W-:Y:S01]  /*8560*/  @!P1 PRMT R14, RZ, 0x654, R14 ;  /* 0x00000654ff0e9816 */ /* 0x000fe2000000000e */
[-C--:B------:R-:W-:Y:S01]  /*8570*/  FFMA.FTZ R96, R132, R10.reuse, -R149 ;  /* 0x0000000a84607223 */ /* 0x080fe20000010895 */
[-CC-:B------:R-:W-:Y:S01]  /*8580*/  FFMA.FTZ R134, R134, R10.reuse, -R133.reuse ;  /* 0x0000000a86867223 */ /* 0x180fe20000010885 */
[----:B------:R-:W-:-:S02]  /*8590*/  FFMA.FTZ R133, R135, R10, -R133 ;  /* 0x0000000a87857223 */ /* 0x000fc40000010885 */
[----:B------:R-:W0:Y:S01]  /*85a0*/  MUFU.EX2 R158, R158 ;  /* 0x0000009e009e7308 */ /* 0x000e220000000800 */
[----:B--2---:R-:W-:-:S04]  /*85b0*/  FFMA.FTZ R91, R0, R8, R15 ;  /* 0x00000008005b7223 */ /* 0x004fc8000001000f */
[C---:B-1----:R-:W-:Y:S01]  /*85c0*/  FADD.FTZ R91, R156.reuse, R91 ;  /* 0x0000005b9c5b7221 */ /* 0x042fe20000010000 */
[----:B------:R-:W-:Y:S02]  /*85d0*/  F2FP.F16.F32.PACK_AB R156, R156, R15 ;  /* 0x0000000f9c9c723e */ /* 0x000fe400000000ff */
[----:B------:R-:W1:Y:S01]  /*85e0*/  MUFU.EX2 R94, R94 ;  /* 0x0000005e005e7308 */ /* 0x000e620000000800 */
[C---:B---3--:R-:W-:Y:S01]  /*85f0*/  FADD.FTZ R5, R100.reuse, R5 ;  /* 0x0000000564057221 */ /* 0x048fe20000010000 */
        /* <DEDUP_REMOVED lines=20> */
[----:B------:R-:W-:Y:S01]  /*8740*/  F2FP.F16.F32.PACK_AB R153, R99, R98 ;  /* 0x000000626399723e */ /* 0x000fe200000000ff */
[----:B------:R-:W-:Y:S02]  /*8750*/  WARPGROUP.DEPBAR.LE gsb0, 0x0 ;  /* 0x00008000000079c5 */ /* 0x000fe40000010000 */
[----:B------:R-:W-:-:S03]  /*8760*/  WARPGROUP.ARRIVE ;  /* 0x00000000000079c5 */ /* 0x000fc60000000000 */
[----:B------:R-:W1:Y:S01]  /*8770*/  MUFU.EX2 R93, R93 ;  /* 0x0000005d005d7308 */ /* 0x000e620000000800 */
[----:B--2---:R-:W-:Y:S01]  /*8780*/  FADD.FTZ R8, R154, R91 ;  /* 0x0000005b9a087221 */ /* 0x004fe20000010000 */
[-CC-:B------:R-:W-:Y:S01]  /*8790*/  FFMA.FTZ R144, R112, R10.reuse, -R149.reuse ;  /* 0x0000000a70907223 */ /* 0x180fe20000010895 */
[----:B------:R-:W-:Y:S01]  /*87a0*/  FFMA.FTZ R146, R116, R10, -R149 ;  /* 0x0000000a74927223 */ /* 0x000fe20000010895 */
[----:B------:R-:W-:Y:S01]  /*87b0*/  HGMMA.64x128x16.F32 R24, R140, gdesc[UR4].tnspB, R24, gsb0 ;  /* 0x41e000048c187df0 */ /* 0x000fe20008000818 */
[----:B------:R-:W-:Y:S01]  /*87c0*/  UMOV UR6, UR4 ;  /* 0x0000000400067c82 */ /* 0x000fe20008000000 */
[----:B------:R-:W-:Y:S02]  /*87d0*/  UMOV UR7, 0x40000040 ;  /* 0x4000004000077882 */ /* 0x000fe40000000000 */
[----:B------:R-:W2:Y:S01]  /*87e0*/  MUFU.EX2 R103, R103 ;  /* 0x0000006700677308 */ /* 0x000ea20000000800 */
[----:B0-----:R-:W-:Y:S01]  /*87f0*/  FADD.FTZ R5, R102, R5 ;  /* 0x0000000566057221 */ /* 0x001fe20000010000 */
[----:B------:R-:W-:-:S06]  /*8800*/  UMOV UR4, UR36 ;  /* 0x0000002400047c82 */ /* 0x000fcc0008000000 */
        /* <DEDUP_REMOVED lines=43> */
[----:B------:R-:W-:Y:S02]  /*8ac0*/  WARPGROUP.DEPBAR.LE gsb0, 0x0 ;  /* 0x00008000000079c5 */ /* 0x000fe40000010000 */
[----:B------:R-:W-:-:S03]  /*8ad0*/  WARPGROUP.ARRIVE ;  /* 0x00000000000079c5 */ /* 0x000fc60000000000 */
[----:B------:R-:W2:Y:S01]  /*8ae0*/  MUFU.EX2 R122, R122 ;  /* 0x0000007a007a7308 */ /* 0x000ea20000000800 */
[C---:B0-----:R-:W-:Y:S01]  /*8af0*/  FADD.FTZ R5, R119.reuse, R5 ;  /* 0x0000000577057221 */ /* 0x041fe20000010000 */
[----:B------:R-:W-:Y:S01]  /*8b00*/  F2FP.F16.F32.PACK_AB R147, R119, R118 ;  /* 0x000000767793723e */ /* 0x000fe200000000ff */
[----:B------:R-:W-:Y:S01]  /*8b10*/  HGMMA.64x128x16.F32 R24, R136, gdesc[UR4].tnspB, R24, gsb0 ;  /* 0x41e0000488187df0 */ /* 0x000fe20008000818 */
[----:B------:R-:W-:-:S04]  /*8b20*/  UMOV UR7, UR37 ;  /* 0x0000002500077c82 */ /* 0x000fc80008000000 */
        /* <DEDUP_REMOVED lines=25> */
[----:B--2---:R-:W-:-:S07]  /*8cc0*/  FADD.FTZ R15, R121, R8 ;  /* 0x00000008790f7221 */ /* 0x004fce0000010000 */
[----:B------:R-:W2:Y:S01]  /*8cd0*/  MUFU.EX2 R134, R134 ;  /* 0x0000008600867308 */ /* 0x000ea20000000800 */
[----:B0-----:R-:W-:-:S07]  /*8ce0*/  FADD.FTZ R5, R131, R5 ;  /* 0x0000000583057221 */ /* 0x001fce0000010000 */
[----:B------:R-:W0:Y:S01]  /*8cf0*/  MUFU.EX2 R125, R125 ;  /* 0x0000007d007d7308 */ /* 0x000e220000000800 */
[----:B-1----:R-:W-:Y:S01]  /*8d00*/  FADD.FTZ R8, R96, R15 ;  /* 0x0000000f60087221 */ /* 0x002fe20000010000 */
[----:B------:R-:W-:-:S06]  /*8d10*/  IMAD.MOV.U32 R15, RZ, RZ, R3 ;  /* 0x000000ffff0f7224 */ /* 0x000fcc00078e0003 */
[----:B------:R-:W1:Y:S01]  /*8d20*/  MUFU.EX2 R133, R133 ;  /* 0x0000008500857308 */ /* 0x000e620000000800 */
[----:B--2---:R-:W-:Y:S01]  /*8d30*/  FADD.FTZ R5, R134, R5 ;  /* 0x0000000586057221 */ /* 0x004fe20000010000 */
[----:B0-----:R-:W-:-:S03]  /*8d40*/  FADD.FTZ R8, R125, R8 ;  /* 0x000000087d087221 */ /* 0x001fc60000010000 */
[----:B-1----:R-:W-:Y:S01]  /*8d50*/  FADD.FTZ R5, R133, R5 ;  /* 0x0000000585057221 */ /* 0x002fe20000010000 */
[----:B------:R-:W-:Y:S02]  /*8d60*/  WARPGROUP.DEPBAR.LE gsb0, 0x0 ;  /* 0x00008000000079c5 */ /* 0x000fe40000010000 */
[----:B------:R0:W-:Y:S01]  /*8d70*/  @!P1 SYNCS.ARRIVE.TRANS64.RED.A1T0 RZ, [R14+URZ], RZ ;  /* 0x000000ff0eff99a7 */ /* 0x0001e2000810043f */
[----:B------:R-:W-:Y:S02]  /*8d80*/  F2FP.F16.F32.PACK_AB R136, R121, R92 ;  /* 0x0000005c7988723e */ /* 0x000fe400000000ff */
[----:B------:R-:W-:Y:S02]  /*8d90*/  F2FP.F16.F32.PACK_AB R137, R131, R130 ;  /* 0x000000828389723e */ /* 0x000fe400000000ff */
[----:B------:R-:W-:Y:S02]  /*8da0*/  F2FP.F16.F32.PACK_AB R138, R125, R96 ;  /* 0x000000607d8a723e */ /* 0x000fe400000000ff */
[----:B------:R-:W-:Y:S01]  /*8db0*/  F2FP.F16.F32.PACK_AB R139, R133, R134 ;  /* 0x00000086858b723e */ /* 0x000fe200000000ff */
[----:B0-----:R-:W-:-:S05]  /*8dc0*/  @!P1 VIADD R14, R90, 0x2a860 ;  /* 0x0002a8605a0e9836 */ /* 0x001fca0000000000 */
[----:B------:R-:W-:-:S04]  /*8dd0*/  @!P1 PRMT R14, RZ, 0x654, R14 ;  /* 0x00000654ff0e9816 */ /* 0x000fc8000000000e */
[----:B------:R0:W-:Y:S01]  /*8de0*/  @!P1 SYNCS.ARRIVE.TRANS64.RED.A1T0 RZ, [R14+URZ], RZ ;  /* 0x000000ff0eff99a7 */ /* 0x0001e2000810043f */
[C---:B------:R-:W-:Y:S01]  /*8df0*/  ISETP.GT.AND P1, PT, R12.reuse, R13, PT ;  /* 0x0000000d0c00720c */ /* 0x040fe20003f24270 */
[----:B------:R-:W-:Y:S02]  /*8e00*/  VIADD R12, R12, 0xffffffff ;  /* 0xffffffff0c0c7836 */ /* 0x000fe40000000000 */
[----:B0-----:R-:W-:-:S10]  /*8e10*/  IMAD.MOV.U32 R14, RZ, RZ, R9 ;  /* 0x000000ffff0e7224 */ /* 0x001fd400078e0009 */
[----:B------:R-:W-:Y:S05]  /*8e20*/  @P1 BRA `(.L_x_1110) ;  /* 0xffffffe400181947 */ /* 0x000fea000383ffff */
.L_x_1101:
[----:B------:R-:W-:-:S13]  /*8e30*/  ISETP.GE.AND P1, PT, R12, R23, PT ;  /* 0x000000170c00720c */ /* 0x000fda0003f26270 */
[----:B------:R-:W-:Y:S05]  /*8e40*/  @!P1 BRA `(.L_x_1111) ;  /* 0x0000002c00549947 */ /* 0x000fea0003800000 */
[----:B------:R-:W-:Y:S01]  /*8e50*/  IMAD.IADD R15, R16, 0x1, -R17 ;  /* 0x00000001100f7824 */ /* 0x000fe200078e0a11 */
[----:B------:R-:W-:Y:S01]  /*8e60*/  UMOV UR7, UR37 ;  /* 0x0000002500077c82 */ /* 0x000fe20008000000 */
[----:B------:R-:W-:Y:S01]  /*8e70*/  IMAD.MOV.U32 R13, RZ, RZ, R9 ;  /* 0x000000ffff0d7224 */ /* 0x000fe200078e0009 */
[----:B------:R-:W-:Y:S01]  /*8e80*/  UMOV UR4, UR36 ;  /* 0x0000002400047c82 */ /* 0x000fe20008000000 */
[----:B------:R-:W-:Y:S01]  /*8e90*/  IMAD.MOV.U32 R14, RZ, RZ, R3 ;  /* 0x000000ffff0e7224 */ /* 0x000fe200078e0003 */
[----:B------:R-:W-:Y:S01]  /*8ea0*/  IADD3 R161, R15, 0x8, R4 ;  /* 0x000000080fa17810 */ /* 0x000fe20007ffe004 */
[----:B------:R-:W-:Y:S01]  /*8eb0*/  IMAD.IADD R15, R4, 0x1, R15 ;  /* 0x00000001040f7824 */ /* 0x000fe200078e020f */
[----:B------:R-:W-:Y:S01]  /*8ec0*/  ULDC UR58, c[0x0][0x9e4] ;  /* 0x00027900003a7ab9 */ /* 0x000fe20000000800 */
[----:B------:R-:W-:Y:S01]  /*8ed0*/  ULDC UR59, c[0x0][0x9dc] ;  /* 0x00027700003b7ab9 */ /* 0x000fe20000000800 */
[----:B------:R-:W-:-:S07]  /*8ee0*/  LOP3.LUT R21, RZ, R161, RZ, 0x33, !PT ;  /* 0x000000a1ff157212 */ /* 0x000fce00078e33ff */
.L_x_1128:
[----:B------:R-:W-:-:S04]  /*8ef0*/  UIADD3 UR5, UR4, 0x1, URZ ;  /* 0x0000000104057890 */ /* 0x000fc8000fffe03f */
[----:B------:R-:W-:-:S04]  /*8f00*/  UISETP.NE.AND UP0, UPT, UR5, 0x2, UPT ;  /* 0x000000020500788c */ /* 0x000fc8000bf05270 */
[----:B------:R-:W-:Y:S02]  /*8f10*/  USEL UR37, URZ, 0x1, UP0 ;  /* 0x000000013f257887 */ /* 0x000fe40008000000 */
[----:B------:R-:W-:Y:S02]  /*8f20*/  USEL UR36, UR5, URZ, UP0 ;  /* 0x0000003f05247287 */ /* 0x000fe40008000000 */
[----:B------:R-:W-:Y:S01]  /*8f30*/  ULOP3.LUT UR37, UR7, UR37, URZ, 0x3c, !UPT ;  /* 0x0000002507257292 */ /* 0x000fe2000f8e3c3f */
[----:B------:R-:W-:Y:S11]  /*8f40*/  @!P0 BRA `(.L_x_1112) ;  /* 0x0000000000048947 */ /* 0x000ff60003800000 */
[----:B------:R-:W-:Y:S01]  /*8f50*/  BPT.TRAP 0x1 ;  /* 0x000000040000795c */ /* 0x000fe20000300000 */
.L_x_1112:
[----:B------:R-:W-:Y:S01]  /*8f60*/  ULEA UR5, UR36, UR38, 0x3 ;  /* 0x0000002624057291 */ /* 0x000fe2000f8e183f */
[----:B------:R-:W-:-:S05]  /*8f70*/  IMAD.U32 R3, RZ, RZ, UR37 ;  /* 0x00000025ff037e24 */ /* 0x000fca000f8e00ff */
[----:B------:R-:W-:-:S04]  /*8f80*/  SHF.L.U32 R3, R3, 0x1f, RZ ;  /* 0x0000001f03037819 */ /* 0x000fc800000006ff */
[----:B------:R0:W1:Y:S01]  /*8f90*/  SYNCS.PHASECHK.TRANS64.TRYWAIT P1, [UR5+0x2a830], R3 ;  /* 0x02a83003ff0075a7 */ /* 0x0000620008020145 */
[----:B------:R-:W-:Y:S05]  /*8fa0*/  @!P0 BRA `(.L_x_1113) ;  /* 0x0000000000048947 */ /* 0x000fea0003800000 */
[----:B------:R-:W-:Y:S01]  /*8fb0*/  BPT.TRAP 0x1 ;  /* 0x000000040000795c */ /* 0x000fe20000300000 */
.L_x_1113:
[----:B-1----:R-:W-:Y:S05]  /*8fc0*/  @P1 BRA `(.L_x_1114) ;  /* 0x0000000000081947 */ /* 0x002fea0003800000 */
[----:B------:R-:W1:Y:S02]  /*8fd0*/  SYNCS.PHASECHK.TRANS64.TRYWAIT P1, [UR5+0x2a830], R3 ;  /* 0x02a83003ff0075a7 */ /* 0x000e640008020145 */
[----:B-1----:R-:W-:Y:S05]  /*8fe0*/  @!P1 BRA `(.L_x_1115) ;  /* 0x000000ac00409947 */ /* 0x002fea0003800000 */
.L_x_1114:
        /* <DEDUP_REMOVED lines=131> */
.L_x_1116:
[----:B------:R-:W-:Y:S01]  /*9820*/  ULEA UR10, UR4, UR38, 0x3 ;  /* 0x00000026040a7291 */ /* 0x000fe2000f8e183f */
[----:B------:R-:W-:-:S05]  /*9830*/  IMAD.U32 R0, RZ, RZ, UR7 ;  /* 0x00000007ff007e24 */ /* 0x000fca000f8e00ff */
[----:B------:R-:W-:-:S04]  /*9840*/  SHF.L.U32 R0, R0, 0x1f, RZ ;  /* 0x0000001f00007819 */ /* 0x000fc800000006ff */
[----:B------:R2:W3:Y:S01]  /*9850*/  SYNCS.PHASECHK.TRANS64.TRYWAIT P1, [UR10+0x2a850], R0 ;  /* 0x02a85000ff0075a7 */ /* 0x0004e2000802014a */
[----:B------:R-:W-:Y:S05]  /*9860*/  @!P0 BRA `(.L_x_1117) ;  /* 0x0000000000048947 */ /* 0x000fea0003800000 */
[----:B------:R-:W-:Y:S01]  /*9870*/  BPT.TRAP 0x1 ;  /* 0x000000040000795c */ /* 0x000fe20000300000 */
.L_x_1117:
[----:B---3--:R-:W-:Y:S05]  /*9880*/  @P1 BRA `(.L_x_1118) ;  /* 0x0000000000081947 */ /* 0x008fea0003800000 */
[----:B------:R-:W3:Y:S02]  /*9890*/  SYNCS.PHASECHK.TRANS64.TRYWAIT P1, [UR10+0x2a850], R0 ;  /* 0x02a85000ff0075a7 */ /* 0x000ee4000802014a */
[----:B---3--:R-:W-:Y:S05]  /*98a0*/  @!P1 BRA `(.L_x_1119) ;  /* 0x000000a400289947 */ /* 0x008fea0003800000 */
.L_x_1118:
[----:B------:R-:W-:Y:S01]  /*98b0*/  UIADD3 UR6, UR38, 0x400, URZ ;  /* 0x0000040026067890 */ /* 0x000fe2000fffe03f */
[----:B------:R-:W-:Y:S01]  /*98c0*/  WARPGROUP.ARRIVE ;  /* 0x00000000000079c5 */ /* 0x000fe20000000000 */
[----:B------:R-:W-:-:S05]  /*98d0*/  UMOV UR7, 0x40000040 ;  /* 0x4000004000077882 */ /* 0x000fca0000000000 */
[----:B------:R-:W3:Y:S01]  /*98e0*/  S2R R160, SR_TID.X ;  /* 0x0000000000a07919 */ /* 0x000ee20000002100 */
[----:B------:R-:W-:Y:S01]  /*98f0*/  USHF.R.U32.HI UR6, URZ, 0x4, UR6 ;  /* 0x000000043f067899 */ /* 0x000fe20008011606 */
[----:B0-2---:R-:W-:Y:S01]  /*9900*/  IMAD.U32 R0, RZ, RZ, UR5 ;  /* 0x00000005ff007e24 */ /* 0x005fe2000f8e00ff */
[----:B------:R-:W-:Y:S02]  /*9910*/  ULDC UR11, c[0x0][0x9e0] ;  /* 0x00027800000b7ab9 */ /* 0x000fe40000000800 */
[----:B------:R-:W-:-:S04]  /*9920*/  ULOP3.LUT UR6, UR6, 0x3fff, URZ, 0xc0, !UPT ;  /* 0x00003fff06067892 */ /* 0x000fc8000f8ec03f */
[----:B------:R-:W-:-:S04]  /*9930*/  ULOP3.LUT UR6, UR6, 0x3000000, URZ, 0xfc, !UPT ;  /* 0x0300000006067892 */ /* 0x000fc8000f8efc3f */
[----:B------:R-:W-:-:S07]  /*9940*/  UIMAD UR4, UR4, 0x600, UR6 ;  /* 0x00000600040478a4 */ /* 0x000fce000f8e0206 */
[----:B------:R-:W-:Y:S02]  /*9950*/  UMOV UR6, UR4 ;  /* 0x0000000400067c82 */ /* 0x000fe40008000000 */
[----:B------:R-:W-:Y:S01]  /*9960*/  HGMMA.64x128x16.F32 R24, R156, gdesc[UR4].tnspB, R24, gsb0 ;  /* 0x41e000049c187df0 */ /* 0x000fe20008000818 */
[----:B------:R-:W-:Y:S01]  /*9970*/  UIADD3 UR6, UR4, 0x80, URZ ;  /* 0x0000008004067890 */ /* 0x000fe2000fffe03f */
[----:B------:R-:W-:Y:S01]  /*9980*/  UMOV UR7, 0x40000040 ;  /* 0x4000004000077882 */ /* 0x000fe20000000000 */
[----:B---3--:R-:W-:-:S13]  /*9990*/  LOP3.LUT P1, RZ, R160, 0x7f, RZ, 0xc0, !PT ;  /* 0x0000007fa0ff7812 */ /* 0x008fda000782c0ff */
        /* <DEDUP_REMOVED lines=19> */
[----:B------:R-:W-:Y:S01]  /*9ad0*/  WARPGROUP.ARRIVE ;  /* 0x00000000000079c5 */ /* 0x000fe20000000000 */
[----:B------:R-:W-:-:S04]  /*9ae0*/  IMAD R145, R12, -0x60, RZ ;  /* 0xffffffa00c917824 */ /* 0x000fc800078e02ff */
[----:B------:R-:W-:Y:S01]  /*9af0*/  IMAD R20, R18, -0x2, R145 ;  /* 0xfffffffe12147824 */ /* 0x000fe200078e0291 */
[----:B------:R-:W-:Y:S01]  /*9b00*/  HGMMA.64x128x16.F32 R24, R140, gdesc[UR4].tnspB, R24, gsb0 ;  /* 0x41e000048c187df0 */ /* 0x000fe20008000818 */
[----:B------:R-:W-:Y:S01]  /*9b10*/  UMOV UR6, UR4 ;  /* 0x0000000400067c82 */ /* 0x000fe20008000000 */
[----:B------:R-:W-:Y:S01]  /*9b20*/  UMOV UR7, 0x40000040 ;  /* 0x4000004000077882 */ /* 0x000fe20000000000 */
[----:B------:R-:W-:Y:S01]  /*9b30*/  IADD3 R2, R145, 0x1, R16 ;  /* 0x0000000191027810 */ /* 0x000fe20007ffe010 */
[----:B------:R-:W-:-:S04]  /*9b40*/  ULOP3.LUT UR4, URZ, UR59, URZ, 0x33, !UPT ;  /* 0x0000003b3f047292 */ /* 0x000fc8000f8e333f */
[----:B-1----:R-:W-:-:S04]  /*9b50*/  IMAD.IADD R3, R2, 0x1, -R17 ;  /* 0x0000000102037824 */ /* 0x002fc800078e0a11 */
[----:B------:R-:W-:-:S04]  /*9b60*/  IMAD R3, R18, -0x2, R3 ;  /* 0xfffffffe12037824 */ /* 0x000fc800078e0203 */
[C---:B------:R-:W-:Y:S02]  /*9b70*/  VIADD R147, R3.reuse, UR11 ;  /* 0x0000000b03937c36 */ /* 0x040fe40008000000 */
[----:B------:R-:W-:-:S04]  /*9b80*/  VIADD R149, R3, UR4 ;  /* 0x0000000403957c36 */ /* 0x000fc80008000000 */
[----:B------:R-:W-:Y:S01]  /*9b90*/  IMAD.IADD R2, R4, 0x1, R149 ;  /* 0x0000000104027824 */ /* 0x000fe200078e0295 */
[----:B------:R-:W-:Y:S02]  /*9ba0*/  WARPGROUP.DEPBAR.LE gsb0, 0x0 ;  /* 0x00008000000079c5 */ /* 0x000fe40000010000 */
[----:B------:R-:W-:-:S06]  /*9bb0*/  WARPGROUP.ARRIVE ;  /* 0x00000000000079c5 */ /* 0x000fcc0000000000 */
[----:B------:R-:W-:Y:S03]  /*9bc0*/  HGMMA.64x128x16.F32 R24, R136, gdesc[UR4].tnspB, R24, gsb0 ;  /* 0x41e0000488187df0 */ /* 0x000fe60008000818 */
[----:B------:R-:W-:Y:S02]  /*9bd0*/  WARPGROUP.DEPBAR.LE gsb0, 0x0 ;  /* 0x00008000000079c5 */ /* 0x000fe40000010000 */
[----:B------:R0:W-:Y:S01]  /*9be0*/  @!P1 SYNCS.ARRIVE.TRANS64.RED.A1T0 RZ, [R0+URZ], RZ ;  /* 0x000000ff00ff99a7 */ /* 0x0001e2000810043f */
[----:B------:R-:W-:Y:S01]  /*9bf0*/  ISETP.GE.AND P1, PT, R11, 0x1, PT ;  /* 0x000000010b00780c */ /* 0x000fe20003f26270 */
[----:B0-----:R-:W-:-:S12]  /*9c00*/  IMAD.IADD R0, R4, 0x1, R147 ;  /* 0x0000000104007824 */ /* 0x001fd800078e0293 */
[----:B------:R-:W-:Y:S05]  /*9c10*/  @!P1 BRA `(.L_x_1120) ;  /* 0x0000000000589947 */ /* 0x000fea0003800000 */
[----:B------:R-:W-:Y:S01]  /*9c20*/  ISETP.GT.AND P1, PT, R15, -0x1, PT ;  /* 0xffffffff0f00780c */ /* 0x000fe20003f24270 */
[----:B------:R-:W-:-:S12]  /*9c30*/  BSSY B0, `(.L_x_1121) ;  /* 0x0000011000007945 */ /* 0x000fd80003800000 */
[----:B------:R-:W-:Y:S05]  /*9c40*/  @P1 BRA `(.L_x_1122) ;  /* 0x0000000000241947 */ /* 0x000fea0003800000 */
[----:B------:R-:W-:Y:S01]  /*9c50*/  IMAD.U32 R9, RZ, RZ, UR58 ;  /* 0x0000003aff097e24 */ /* 0x000fe2000f8e00ff */
[----:B------:R-:W-:-:S04]  /*9c60*/  IADD3 R3, R4, R16, -R17 ;  /* 0x0000001004037210 */ /* 0x000fc80007ffe811 */
[----:B------:R-:W-:Y:S02]  /*9c70*/  ISETP.NE.AND P1, PT, R9, 0x1, PT ;  /* 0x000000010900780c */ /* 0x000fe40003f25270 */
[----:B------:R-:W-:-:S11]  /*9c80*/  LOP3.LUT R3, RZ, R3, RZ, 0x33, !PT ;  /* 0x00000003ff037212 */ /* 0x000fd600078e33ff */
[----:B------:R-:W0:Y:S02]  /*9c90*/  @P1 LDC.64 R136, c[0x0][0x9e8] ;  /* 0x00027a00ff881b82 */ /* 0x000e240000000a00 */
[----:B0-----:R-:W-:-:S05]  /*9ca0*/  @P1 IMAD.HI.U32 R10, R3, R136, RZ ;  /* 0x00000088030a1227 */ /* 0x001fca00078e00ff */
[----:B------:R-:W-:-:S04]  /*9cb0*/  @P1 SHF.R.U32.HI R3, RZ, R137, R10 ;  /* 0x00000089ff031219 */ /* 0x000fc8000001160a */
[----:B------:R-:W-:Y:S01]  /*9cc0*/  LOP3.LUT R3, RZ, R3, RZ, 0x33, !PT ;  /* 0x00000003ff037212 */ /* 0x000fe200078e33ff */
[----:B------:R-:W-:Y:S06]  /*9cd0*/  BRA `(.L_x_1123) ;  /* 0x0000000000187947 */ /* 0x000fec0003800000 */
.L_x_1122:
[----:B------:R-:W-:Y:S02]  /*9ce0*/  IMAD.U32 R9, RZ, RZ, UR58 ;  /* 0x0000003aff097e24 */ /* 0x000fe4000f8e00ff */
[----:B------:R-:W-:-:S03]  /*9cf0*/  IMAD.MOV.U32 R3, RZ, RZ, R15 ;  /* 0x000000ffff037224 */ /* 0x000fc600078e000f */
[----:B------:R-:W-:-:S13]  /*9d00*/  ISETP.NE.AND P1, PT, R9, 0x1, PT ;  /* 0x000000010900780c */ /* 0x000fda0003f25270 */
[----:B------:R-:W0:Y:S02]  /*9d10*/  @P1 LDC.64 R136, c[0x0][0x9e8] ;  /* 0x00027a00ff881b82 */ /* 0x000e240000000a00 */
[----:B0-----:R-:W-:-:S05]  /*9d20*/  @P1 IMAD.HI.U32 R10, R15, R136, RZ ;  /* 0x000000880f0a1227 */ /* 0x001fca00078e00ff */
[----:B------:R-:W-:-:S07]  /*9d30*/  @P1 SHF.R.U32.HI R3, RZ, R137, R10 ;  /* 0x00000089ff031219 */ /* 0x000fce000001160a */
.L_x_1123:
[----:B------:R-:W-:Y:S05]  /*9d40*/  BSYNC B0 ;  /* 0x0000000000007941 */ /* 0x000fea0003800000 */
.L_x_1121:
[----:B------:R-:W-:-:S05]  /*9d50*/  IMAD R3, R3, R9, R20 ;  /* 0x0000000903037224 */ /* 0x000fca00078e0214 */
[----:B------:R-:W-:Y:S02]  /*9d60*/  VIADDMNMX R0, R3, R9, R0, PT ;  /* 0x0000000903007246 */ /* 0x000fe40003800100 */
[----:B------:R-:W-:-:S07]  /*9d70*/  VIMNMX R2, R2, R3, !PT ;  /* 0x0000000302027248 */ /* 0x000fce0007fe0100 */
.L_x_1120:
        /* <DEDUP_REMOVED lines=117> */
[----:B------:R-:W-:-:S13]  /*a4d0*/  ISETP.GE.AND P6, PT, R11, 0x1, PT ;  /* 0x000000010b00780c */ /* 0x000fda0003fc6270 */
[----:B------:R-:W-:Y:S05]  /*a4e0*/  @!P6 BRA `(.L_x_1124) ;  /* 0x000000000054e947 */ /* 0x000fea0003800000 */
[----:B------:R-:W-:Y:S01]  /*a4f0*/  ISETP.GT.AND P6, PT, R161, -0x1, PT ;  /* 0xffffffffa100780c */ /* 0x000fe20003fc4270 */
[----:B------:R-:W-:-:S12]  /*a500*/  BSSY B0, `(.L_x_1125) ;  /* 0x0000010000007945 */ /* 0x000fd80003800000 */
[----:B------:R-:W-:Y:S05]  /*a510*/  @P6 BRA `(.L_x_1126) ;  /* 0x0000000000206947 */ /* 0x000fea0003800000 */
[----:B------:R-:W-:Y:S02]  /*a520*/  IMAD.U32 R10, RZ, RZ, UR58 ;  /* 0x0000003aff0a7e24 */ /* 0x000fe4000f8e00ff */
[----:B------:R-:W-:-:S03]  /*a530*/  IMAD.MOV.U32 R3, RZ, RZ, R21 ;  /* 0x000000ffff037224 */ /* 0x000fc600078e0015 */
[----:B------:R-:W-:-:S13]  /*a540*/  ISETP.NE.AND P6, PT, R10, 0x1, PT ;  /* 0x000000010a00780c */ /* 0x000fda0003fc5270 */
[----:B------:R-:W0:Y:S02]  /*a550*/  @P6 LDC.64 R144, c[0x0][0x9e8] ;  /* 0x00027a00ff906b82 */ /* 0x000e240000000a00 */
[----:B0-----:R-:W-:-:S05]  /*a560*/  @P6 IMAD.HI.U32 R144, R21, R144, RZ ;  /* 0x0000009015906227 */ /* 0x001fca00078e00ff */
[----:B------:R-:W-:-:S04]  /*a570*/  @P6 SHF.R.U32.HI R3, RZ, R145, R144 ;  /* 0x00000091ff036219 */ /* 0x000fc80000011690 */
[----:B------:R-:W-:Y:S01]  /*a580*/  LOP3.LUT R3, RZ, R3, RZ, 0x33, !PT ;  /* 0x00000003ff037212 */ /* 0x000fe200078e33ff */
[----:B------:R-:W-:Y:S06]  /*a590*/  BRA `(.L_x_1127) ;  /* 0x0000000000187947 */ /* 0x000fec0003800000 */
.L_x_1126:
[----:B------:R-:W-:Y:S02]  /*a5a0*/  IMAD.U32 R10, RZ, RZ, UR58 ;  /* 0x0000003aff0a7e24 */ /* 0x000fe4000f8e00ff */
[----:B------:R-:W-:-:S03]  /*a5b0*/  IMAD.MOV.U32 R3, RZ, RZ, R161 ;  /* 0x000000ffff037224 */ /* 0x000fc600078e00a1 */
[----:B------:R-:W-:-:S13]  /*a5c0*/  ISETP.NE.AND P6, PT, R10, 0x1, PT ;  /* 0x000000010a00780c */ /* 0x000fda0003fc5270 */
[----:B------:R-:W0:Y:S02]  /*a5d0*/  @P6 LDC.64 R144, c[0x0][0x9e8] ;  /* 0x00027a00ff906b82 */ /* 0x000e240000000a00 */
[----:B0-----:R-:W-:-:S05]  /*a5e0*/  @P6 IMAD.HI.U32 R144, R161, R144, RZ ;  /* 0x00000090a1906227 */ /* 0x001fca00078e00ff */
[----:B------:R-:W-:-:S07]  /*a5f0*/  @P6 SHF.R.U32.HI R3, RZ, R145, R144 ;  /* 0x00000091ff036219 */ /* 0x000fce0000011690 */
.L_x_1127:
[----:B------:R-:W-:Y:S05]  /*a600*/  BSYNC B0 ;  /* 0x0000000000007941 */ /* 0x000fea0003800000 */
.L_x_1125:
[----:B------:R-:W-:-:S05]  /*a610*/  IMAD R3, R3, R10, R20 ;  /* 0x0000000a03037224 */ /* 0x000fca00078e0214 */
[----:B------:R-:W-:Y:S02]  /*a620*/  VIADDMNMX R0, R3, R10, R0, PT ;  /* 0x0000000a03007246 */ /* 0x000fe40003800100 */
[----:B------:R-:W-:-:S07]  /*a630*/  VIMNMX R2, R2, R3, !PT ;  /* 0x0000000302027248 */ /* 0x000fce0007fe0100 */
.L_x_1124:
        /* <DEDUP_REMOVED lines=72> */
[----:B------:R-:W-:Y:S01]  /*aac0*/  FSEL R107, R114, -INF , !P1 ;  /* 0xff800000726b7808 */ /* 0x000fe20004800000 */
[----:B------:R-:W0:Y:S01]  /*aad0*/  LDC R10, c[0x0][0x988] ;  /* 0x00026200ff0a7b82 */ /* 0x000e220000000800 */
[----:B------:R-:W-:Y:S01]  /*aae0*/  ISETP.NE.AND P1, PT, R112, RZ, PT ;  /* 0x000000ff7000720c */ /* 0x000fe20003f25270 */
[----:B------:R-:W1:Y:S01]  /*aaf0*/  SHFL.BFLY PT, R3, R20, 0x2, 0x1f ;  /* 0x0c401f0014037f89 */ /* 0x000e6200000e0000 */
        /* <DEDUP_REMOVED lines=14> */
[----:B-1----:R-:W-:Y:S02]  /*abe0*/  FMNMX.FTZ R88, R20, R3, !PT ;  /* 0x0000000314587209 */ /* 0x002fe40007810000 */
[----:B------:R-:W-:Y:S02]  /*abf0*/  ISETP.GT.AND P1, PT, R2, 0x39, !P1 ;  /* 0x000000390200780c */ /* 0x000fe40004f24270 */
[C---:B------:R-:W-:Y:S01]  /*ac00*/  ISETP.LT.OR P4, PT, R0.reuse, 0x52, P4 ;  /* 0x000000520000780c */ /* 0x040fe20002781670 */
[----:B------:R-:W1:Y:S01]  /*ac10*/  SHFL.BFLY PT, R3, R88, 0x1, 0x1f ;  /* 0x0c201f0058037f89 */ /* 0x000e6200000e0000 */
[C---:B------:R-:W-:Y:S02]  /*ac20*/  ISETP.LT.OR P1, PT, R0.reuse, 0x3a, P1 ;  /* 0x0000003a0000780c */ /* 0x040fe40000f21670 */
[----:B------:R-:W-:-:S02]  /*ac30*/  ISETP.LT.OR P5, PT, R0, 0x59, P5 ;  /* 0x000000590000780c */ /* 0x000fc40002fa1670 */
[----:B------:R-:W-:Y:S02]  /*ac40*/  FSEL R119, R119, -INF , !P1 ;  /* 0xff80000077777808 */ /* 0x000fe40004800000 */
[----:B------:R-:W-:-:S04]  /*ac50*/  ISETP.NE.AND P1, PT, R152, RZ, PT ;  /* 0x000000ff9800720c */ /* 0x000fc80003f25270 */
[----:B------:R-:W-:-:S04]  /*ac60*/  ISETP.GT.AND P1, PT, R2, 0x40, !P1 ;  /* 0x000000400200780c */ /* 0x000fc80004f24270 */
[----:B------:R-:W-:-:S04]  /*ac70*/  ISETP.LT.OR P1, PT, R0, 0x41, P1 ;  /* 0x000000410000780c */ /* 0x000fc80000f21670 */
[----:B------:R-:W-:Y:S02]  /*ac80*/  FSEL R163, R122, -INF , !P1 ;  /* 0xff8000007aa37808 */ /* 0x000fe40004800000 */
[----:B------:R-:W-:Y:S02]  /*ac90*/  ISETP.NE.AND P1, PT, R120, RZ, PT ;  /* 0x000000ff7800720c */ /* 0x000fe40003f25270 */
[----:B-1----:R-:W-:Y:S02]  /*aca0*/  FMNMX.FTZ R3, R88, R3, !PT ;  /* 0x0000000358037209 */ /* 0x002fe40007810000 */
[----:B------:R-:W-:-:S04]  /*acb0*/  ISETP.GT.AND P1, PT, R2, 0x41, !P1 ;  /* 0x000000410200780c */ /* 0x000fc80004f24270 */
[----:B------:R-:W-:-:S04]  /*acc0*/  ISETP.LT.OR P1, PT, R0, 0x42, P1 ;  /* 0x000000420000780c */ /* 0x000fc80000f21670 */
[----:B------:R-:W-:Y:S02]  /*acd0*/  FSEL R123, R123, -INF , !P1 ;  /* 0xff8000007b7b7808 */ /* 0x000fe40004800000 */
[----:B------:R-:W-:-:S04]  /*ace0*/  ISETP.GT.AND P1, PT, R2, 0x48, !P2 ;  /* 0x000000480200780c */ /* 0x000fc80005724270 */
[----:B------:R-:W-:-:S04]  /*acf0*/  ISETP.LT.OR P1, PT, R0, 0x49, P1 ;  /* 0x000000490000780c */ /* 0x000fc80000f21670 */
[----:B------:R-:W-:Y:S02]  /*ad00*/  FSEL R175, R126, -INF , !P1 ;  /* 0xff8000007eaf7808 */ /* 0x000fe40004800000 */
[----:B------:R-:W-:Y:S02]  /*ad10*/  ISETP.GT.AND P1, PT, R2, 0x49, !P6 ;  /* 0x000000490200780c */ /* 0x000fe40007724270 */
[----:B------:R-:W-:Y:S01]  /*ad20*/  ISETP.NE.AND P6, PT, R92, RZ, PT ;  /* 0x000000ff5c00720c */ /* 0x000fe20003fc5270 */
[----:B0-----:R-:W-:Y:S01]  /*ad30*/  FMUL.FTZ R92, R3, R10 ;  /* 0x0000000a035c7220 */ /* 0x001fe20000410000 */
[----:B------:R-:W-:-:S04]  /*ad40*/  ISETP.LT.OR P1, PT, R0, 0x4a, P1 ;  /* 0x0000004a0000780c */ /* 0x000fc80000f21670 */
[----:B------:R-:W-:Y:S02]  /*ad50*/  FSEL R127, R127, -INF , !P1 ;  /* 0xff8000007f7f7808 */ /* 0x000fe40004800000 */
[----:B------:R-:W-:Y:S02]  /*ad60*/  ISETP.GT.AND P1, PT, R2, RZ, !P6 ;  /* 0x000000ff0200720c */ /* 0x000fe40007724270 */
[----:B------:R-:W-:Y:S02]  /*ad70*/  ISETP.NE.AND P6, PT, R128, RZ, PT ;  /* 0x000000ff8000720c */ /* 0x000fe40003fc5270 */
[----:B------:R-:W-:Y:S02]  /*ad80*/  ISETP.LT.OR P1, PT, R0, 0x1, P1 ;  /* 0x000000010000780c */ /* 0x000fe40000f21670 */
[----:B------:R-:W-:Y:S02]  /*ad90*/  ISETP.GT.AND P2, PT, R2, 0x59, !P6 ;  /* 0x000000590200780c */ /* 0x000fe40007744270 */
[----:B------:R-:W-:-:S02]  /*ada0*/  FSEL R90, R90, -INF , !P1 ;  /* 0xff8000005a5a7808 */ /* 0x000fc40004800000 */
[----:B------:R-:W-:Y:S02]  /*adb0*/  FSETP.NEU.FTZ.AND P1, PT, R3, -INF , PT ;  /* 0xff8000000300780b */ /* 0x000fe40003f3d000 */
[----:B------:R-:W-:Y:S02]  /*adc0*/  FMNMX.FTZ R20, R90, R13, !PT ;  /* 0x0000000d5a147209 */ /* 0x000fe40007810000 */
[----:B------:R-:W-:Y:S02]  /*add0*/  FSEL R92, R92, RZ, P1 ;  /* 0x000000ff5c5c7208 */ /* 0x000fe40000800000 */
[----:B------:R-:W-:Y:S02]  /*ade0*/  FMNMX.FTZ R20, R155, R20, !PT ;  /* 0x000000149b147209 */ /* 0x000fe40007810000 */
[----:B------:R-:W-:Y:S01]  /*adf0*/  ISETP.LT.OR P2, PT, R0, 0x5a, P2 ;  /* 0x0000005a0000780c */ /* 0x000fe20001741670 */
        /* <DEDUP_REMOVED lines=14> */
[----:B------:R0:W-:Y:S01]  /*aee0*/  MUFU.EX2 R131, R2 ;  /* 0x0000000200837308 */ /* 0x0001e20000000800 */
[----:B------:R-:W-:Y:S01]  /*aef0*/  FSEL R117, R3, RZ, P1 ;  /* 0x000000ff03757208 */ /* 0x000fe20000800000 */
[--C-:B------:R-:W-:Y:S01]  /*af00*/  FFMA.FTZ R156, R189, R10, -R92.reuse ;  /* 0x0000000abd9c7223 */ /* 0x100fe2000001085c */
[----:B------:R-:W-:Y:S01]  /*af10*/  FMNMX.FTZ R20, R95, R20, !PT ;  /* 0x000000145f147209 */ /* 0x000fe20007810000 */
[-CC-:B------:R-:W-:Y:S01]  /*af20*/  FFMA.FTZ R158, R185, R10.reuse, -R92.reuse ;  /* 0x0000000ab99e7223 */ /* 0x180fe2000001085c */
[----:B------:R-:W-:Y:S01]  /*af30*/  FFMA.FTZ R183, R183, R10, -R92 ;  /* 0x0000000ab7b77223 */ /* 0x000fe2000001085c */
        /* <DEDUP_REMOVED lines=23> */
[----:B------:R-:W-:Y:S01]  /*b0b0*/  FFMA.FTZ R97, R133, R10, -R92 ;  /* 0x0000000a85617223 */ /* 0x000fe2000001085c */
[----:B------:R-:W-:-:S02]  /*b0c0*/  LOP3.LUT P6, RZ, R160, 0x7f, RZ, 0xc0, !PT ;  /* 0x0000007fa0ff7812 */ /* 0x000fc400078cc0ff */
        /* <DEDUP_REMOVED lines=16> */
[----:B------:R-:W-:Y:S04]  /*b1d0*/  MUFU.EX2 R148, R148 ;  /* 0x0000009400947308 */ /* 0x000fe80000000800 */
[----:B------:R-:W1:Y:S04]  /*b1e0*/  SHFL.BFLY PT, R137, R20, 0x2, 0x1f ;  /* 0x0c401f0014897f89 */ /* 0x000e6800000e0000 */
        /* <DEDUP_REMOVED lines=12> */
[CC--:B0-----:R-:W-:Y:S02]  /*b2b0*/  FMUL.FTZ R2, R9.reuse, R10.reuse ;  /* 0x0000000a09027220 */ /* 0x0c1fe40000410000 */
[----:B------:R-:W0:Y:S03]  /*b2c0*/  MUFU.EX2 R0, R0 ;  /* 0x0000000000007308 */ /* 0x000e260000000800 */
        /* <DEDUP_REMOVED lines=11> */
[--C-:B------:R-:W-:Y:S01]  /*b380*/  FFMA.FTZ R88, R151, R10, -R94.reuse ;  /* 0x0000000a97587223 */ /* 0x100fe2000001085e */
[----:B0-----:R-:W-:Y:S01]  /*b390*/  FFMA.FTZ R91, R0, R8, R187 ;  /* 0x00000008005b7223 */ /* 0x001fe200000100bb */
[-CC-:B------:R-:W-:Y:S01]  /*b3a0*/  FFMA.FTZ R155, R95, R10.reuse, -R94.reuse ;  /* 0x0000000a5f9b7223 */ /* 0x180fe2000001085e */
[-CC-:B------:R-:W-:Y:S01]  /*b3b0*/  FFMA.FTZ R90, R149, R10.reuse, -R94.reuse ;  /* 0x0000000a955a7223 */ /* 0x180fe2000001085e */
[-CC-:B------:R-:W-:Y:S01]  /*b3c0*/  FFMA.FTZ R149, R99, R10.reuse, -R94.reuse ;  /* 0x0000000a63957223 */ /* 0x180fe2000001085e */
[----:B------:R-:W-:Y:S01]  /*b3d0*/  FADD.FTZ R91, R156, R91 ;  /* 0x0000005b9c5b7221 */ /* 0x000fe20000010000 */
[-CC-:B------:R-:W-:Y:S01]  /*b3e0*/  FFMA.FTZ R92, R147, R10.reuse, -R94.reuse ;  /* 0x0000000a935c7223 */ /* 0x180fe2000001085e */
[----:B------:R0:W1:Y:S01]  /*b3f0*/  MUFU.EX2 R2, R13 ;  /* 0x0000000d00027308 */ /* 0x0000620000000800 */
[-CC-:B------:R-:W-:Y:S01]  /*b400*/  FFMA.FTZ R151, R103, R10.reuse, -R94.reuse ;  /* 0x0000000a67977223 */ /* 0x180fe2000001085e */
[----:B------:R-:W-:Y:S01]  /*b410*/  FADD.FTZ R8, R158, R91 ;  /* 0x0000005b9e087221 */ /* 0x000fe20000010000 */
[-CC-:B------:R-:W-:Y:S01]  /*b420*/  FFMA.FTZ R111, R111, R10.reuse, -R94.reuse ;  /* 0x0000000a6f6f7223 */ /* 0x180fe2000001085e */
[-CC-:B------:R-:W-:Y:S01]  /*b430*/  FFMA.FTZ R107, R107, R10.reuse, -R94.reuse ;  /* 0x0000000a6b6b7223 */ /* 0x180fe2000001085e */
[-C--:B------:R-:W-:Y:S01]  /*b440*/  FFMA.FTZ R115, R115, R10.reuse, -R94 ;  /* 0x0000000a73737223 */ /* 0x080fe2000001085e */
[----:B------:R-:W-:Y:S01]  /*b450*/  FADD.FTZ R91, R183, R8 ;  /* 0x00000008b75b7221 */ /* 0x000fe20000010000 */
[-CC-:B------:R-:W-:Y:S01]  /*b460*/  FFMA.FTZ R157, R157, R10.reuse, -R94.reuse ;  /* 0x0000000a9d9d7223 */ /* 0x180fe2000001085e */
[----:B------:R-:W2:Y:S01]  /*b470*/  MUFU.EX2 R14, R14 ;  /* 0x0000000e000e7308 */ /* 0x000ea20000000800 */
[-CC-:B------:R-:W-:Y:S01]  /*b480*/  FFMA.FTZ R119, R119, R10.reuse, -R94.reuse ;  /* 0x0000000a77777223 */ /* 0x180fe2000001085e */
[----:B------:R-:W-:Y:S01]  /*b490*/  FADD.FTZ R8, R152, R91 ;  /* 0x0000005b98087221 */ /* 0x000fe20000010000 */
[-CC-:B------:R-:W-:Y:S01]  /*b4a0*/  FFMA.FTZ R163, R163, R10.reuse, -R94.reuse ;  /* 0x0000000aa3a37223 */ /* 0x180fe2000001085e */
[-CC-:B------:R-:W-:Y:S01]  /*b4b0*/  FFMA.FTZ R123, R123, R10.reuse, -R94.reuse ;  /* 0x0000000a7b7b7223 */ /* 0x180fe2000001085e */
[-C--:B------:R-:W-:Y:S01]  /*b4c0*/  FFMA.FTZ R175, R175, R10.reuse, -R94 ;  /* 0x0000000aafaf7223 */ /* 0x080fe2000001085e */
[----:B0-----:R-:W-:Y:S01]  /*b4d0*/  FADD.FTZ R13, R177, R8 ;  /* 0x00000008b10d7221 */ /* 0x001fe20000010000 */
[-CC-:B------:R-:W-:Y:S01]  /*b4e0*/  FFMA.FTZ R127, R127, R10.reuse, -R94.reuse ;  /* 0x0000000a7f7f7223 */ /* 0x180fe2000001085e */
[----:B------:R-:W0:Y:S01]  /*b4f0*/  MUFU.EX2 R159, R159 ;  /* 0x0000009f009f7308 */ /* 0x000e220000000800 */
[----:B-1----:R-:W-:Y:S01]  /*b500*/  FFMA.FTZ R5, R2, R5, R117 ;  /* 0x0000000502057223 */ /* 0x002fe20000010075 */
[----:B------:R-:W-:Y:S01]  /*b510*/  FADD.FTZ R96, R154, R13 ;  /* 0x0000000d9a607221 */ /* 0x000fe20000010000 */
[-CC-:B------:R-:W-:Y:S01]  /*b520*/  FFMA.FTZ R179, R179, R10.reuse, -R94.reuse ;  /* 0x0000000ab3b37223 */ /* 0x180fe2000001085e */
[-CC-:B------:R-:W-:Y:S01]  /*b530*/  FFMA.FTZ R139, R139, R10.reuse, -R94.reuse ;  /* 0x0000000a8b8b7223 */ /* 0x180fe2000001085e */
[-C--:B------:R-:W-:Y:S01]  /*b540*/  FFMA.FTZ R141, R141, R10.reuse, -R94 ;  /* 0x0000000a8d8d7223 */ /* 0x080fe2000001085e */
[----:B------:R-:W-:Y:S01]  /*b550*/  FADD.FTZ R13, R143, R96 ;  /* 0x000000608f0d7221 */ /* 0x000fe20000010000 */
[----:B------:R-:W-:Y:S01]  /*b560*/  FFMA.FTZ R94, R135, R10, -R94 ;  /* 0x0000000a875e7223 */ /* 0x000fe2000001085e */
[----:B------:R-:W1:Y:S01]  /*b570*/  MUFU.EX2 R20, R20 ;  /* 0x0000001400147308 */ /* 0x000e620000000800 */
[----:B--2---:R-:W-:Y:S01]  /*b580*/  FADD.FTZ R8, R14, R5 ;  /* 0x000000050e087221 */ /* 0x004fe20000010000 */
[----:B------:R-:W-:Y:S01]  /*b590*/  FADD.FTZ R96, R148, R13 ;  /* 0x0000000d94607221 */ /* 0x000fe20000010000 */
[----:B------:R-:W-:Y:S01]  /*b5a0*/  IMAD.U32 R91, RZ, RZ, UR10 ;  /* 0x0000000aff5b7e24 */ /* 0x000fe2000f8e00ff */
[----:B------:R-:W-:Y:S01]  /*b5b0*/  F2FP.F16.F32.PACK_AB R154, R143, R154 ;  /* 0x0000009a8f9a723e */ /* 0x000fe200000000ff */
[----:B------:R-:W-:-:S02]  /*b5c0*/  VIADD R12, R12, 0xffffffff ;  /* 0xffffffff0c0c7836 */ /* 0x000fc40000000000 */
[----:B------:R-:W-:Y:S01]  /*b5d0*/  FADD.FTZ R13, R131, R96 ;  /* 0x00000060830d7221 */ /* 0x000fe20000010000 */
[----:B------:R-:W-:Y:S01]  /*b5e0*/  @!P6 VIADD R91, R91, 0x2a860 ;  /* 0x0002a8605b5be836 */ /* 0x000fe20000000000 */
[----:B------:R-:W2:Y:S01]  /*b5f0*/  MUFU.EX2 R153, R153 ;  /* 0x0000009900997308 */ /* 0x000ea20000000800 */
[----:B0-----:R-:W-:Y:S01]  /*b600*/  FADD.FTZ R5, R159, R8 ;  /* 0x000000089f057221 */ /* 0x001fe20000010000 */
[----:B------:R-:W-:Y:S01]  /*b610*/  FADD.FTZ R96, R150, R13 ;  /* 0x0000000d96607221 */ /* 0x000fe20000010000 */
[----:B------:R-:W-:Y:S02]  /*b620*/  F2FP.F16.F32.PACK_AB R156, R156, R187 ;  /* 0x000000bb9c9c723e */ /* 0x000fe400000000ff */
[----:B------:R-:W-:Y:S01]  /*b630*/  @!P6 PRMT R91, RZ, 0x654, R91 ;  /* 0x00000654ff5be816 */ /* 0x000fe2000000005b */
[----:B------:R-:W-:Y:S01]  /*b640*/  FADD.FTZ R13, R109, R96 ;  /* 0x000000606d0d7221 */ /* 0x000fe20000010000 */
[----:B------:R-:W-:Y:S01]  /*b650*/  F2FP.F16.F32.PACK_AB R158, R183, R158 ;  /* 0x0000009eb79e723e */ /* 0x000fe200000000ff */
[----:B------:R-:W0:Y:S01]  /*b660*/  MUFU.EX2 R88, R88 ;  /* 0x0000005800587308 */ /* 0x000e220000000800 */
[----:B-1----:R-:W-:Y:S01]  /*b670*/  FADD.FTZ R8, R20, R5 ;  /* 0x0000000514087221 */ /* 0x002fe20000010000 */
[----:B------:R-:W-:Y:S01]  /*b680*/  FADD.FTZ R96, R144, R13 ;  /* 0x0000000d90607221 */ /* 0x000fe20000010000 */
[----:B------:R1:W-:Y:S01]  /*b690*/  @!P6 SYNCS.ARRIVE.TRANS64.RED.A1T0 RZ, [R91+URZ], RZ ;  /* 0x000000ff5bffe9a7 */ /* 0x0003e2000810043f */
[----:B------:R-:W-:-:S02]  /*b6a0*/  F2FP.F16.F32.PACK_AB R152, R177, R152 ;  /* 0x00000098b198723e */ /* 0x000fc400000000ff */
[----:B------:R-:W-:Y:S01]  /*b6b0*/  FADD.FTZ R13, R93, R96 ;  /* 0x000000605d0d7221 */ /* 0x000fe20000010000 */
[----:B------:R-:W-:Y:S01]  /*b6c0*/  F2FP.F16.F32.PACK_AB R148, R131, R148 ;  /* 0x000000948394723e */ /* 0x000fe200000000ff */
[----:B------:R-:W3:Y:S01]  /*b6d0*/  MUFU.EX2 R155, R155 ;  /* 0x0000009b009b7308 */ /* 0x000ee20000000800 */
[----:B--2---:R-:W-:Y:S01]  /*b6e0*/  FADD.FTZ R5, R153, R8 ;  /* 0x0000000899057221 */ /* 0x004fe20000010000 */
[----:B------:R-:W-:Y:S01]  /*b6f0*/  FADD.FTZ R96, R146, R13 ;  /* 0x0000000d92607221 */ /* 0x000fe20000010000 */
[----:B------:R-:W-:Y:S01]  /*b700*/  F2FP.F16.F32.PACK_AB R150, R109, R150 ;  /* 0x000000966d96723e */ /* 0x000fe200000000ff */
[----:B------:R-:W-:Y:S01]  /*b710*/  IMAD.MOV.U32 R13, RZ, RZ, R9 ;  /* 0x000000ffff0d7224 */ /* 0x000fe200078e0009 */
[----:B------:R-:W-:Y:S02]  /*b720*/  F2FP.F16.F32.PACK_AB R144, R93, R144 ;  /* 0x000000905d90723e */ /* 0x000fe400000000ff */
[----:B------:R-:W-:Y:S01]  /*b730*/  F2FP.F16.F32.PACK_AB R146, R105, R146 ;  /* 0x000000926992723e */ /* 0x000fe200000000ff */
[----:B------:R-:W2:Y:S01]  /*b740*/  MUFU.EX2 R90, R90 ;  /* 0x0000005a005a7308 */ /* 0x000ea20000000800 */
[----:B0-----:R-:W-:Y:S01]  /*b750*/  FADD.FTZ R8, R88, R5 ;  /* 0x0000000558087221 */ /* 0x001fe20000010000 */
[----:B------:R-:W-:-:S02]  /*b760*/  F2FP.F16.F32.PACK_AB R159, R20, R159 ;  /* 0x0000009f149f723e */ /* 0x000fc400000000ff */
[----:B------:R-:W-:-:S04]  /*b770*/  F2FP.F16.F32.PACK_AB R153, R88, R153 ;  /* 0x000000995899723e */ /* 0x000fc800000000ff */
[----:B------:R-:W0:Y:S01]  /*b780*/  MUFU.EX2 R149, R149 ;  /* 0x0000009500957308 */ /* 0x000e220000000800 */
[----:B---3--:R-:W-:-:S07]  /*b790*/  FADD.FTZ R5, R155, R8 ;  /* 0x000000089b057221 */ /* 0x008fce0000010000 */
[----:B------:R-:W3:Y:S01]  /*b7a0*/  MUFU.EX2 R92, R92 ;  /* 0x0000005c005c7308 */ /* 0x000ee20000000800 */
[C---:B--2---:R-:W-:Y:S01]  /*b7b0*/  FADD.FTZ R8, R90.reuse, R5 ;  /* 0x000000055a087221 */ /* 0x044fe20000010000 */
[----:B------:R-:W-:-:S06]  /*b7c0*/  F2FP.F16.F32.PACK_AB R155, R90, R155 ;  /* 0x0000009b5a9b723e */ /* 0x000fcc00000000ff */
[----:B------:R-:W2:Y:S01]  /*b7d0*/  MUFU.EX2 R151, R151 ;  /* 0x0000009700977308 */ /* 0x000ea20000000800 */
[----:B0-----:R-:W-:-:S07]  /*b7e0*/  FADD.FTZ R5, R149, R8 ;  /* 0x0000000895057221 */ /* 0x001fce0000010000 */
[----:B------:R-:W0:Y:S01]  /*b7f0*/  MUFU.EX2 R111, R111 ;  /* 0x0000006f006f7308 */ /* 0x000e220000000800 */
[C---:B---3--:R-:W-:Y:S01]  /*b800*/  FADD.FTZ R8, R92.reuse, R5 ;  /* 0x000000055c087221 */ /* 0x048fe20000010000 */
[----:B------:R-:W-:Y:S01]  /*b810*/  FADD.FTZ R5, R105, R96 ;  /* 0x0000006069057221 */ /* 0x000fe20000010000 */
[----:B------:R-:W-:-:S03]  /*b820*/  F2FP.F16.F32.PACK_AB R149, R92, R149 ;  /* 0x000000955c95723e */ /* 0x000fc600000000ff */
[----:B------:R-:W-:Y:S02]  /*b830*/  FADD.FTZ R96, R140, R5 ;  /* 0x000000058c607221 */ /* 0x000fe40000010000 */
[----:B------:R-:W3:Y:S01]  /*b840*/  MUFU.EX2 R107, R107 ;  /* 0x0000006b006b7308 */ /* 0x000ee20000000800 */
[----:B--2---:R-:W-:-:S07]  /*b850*/  FADD.FTZ R8, R151, R8 ;  /* 0x0000000897087221 */ /* 0x004fce0000010000 */
[----:B------:R-:W2:Y:S01]  /*b860*/  MUFU.EX2 R89, R89 ;  /* 0x0000005900597308 */ /* 0x000ea20000000800 */
[C---:B0-----:R-:W-:Y:S01]  /*b870*/  FADD.FTZ R8, R111.reuse, R8 ;  /* 0x000000086f087221 */ /* 0x041fe20000010000 */
[----:B------:R-:W-:-:S06]  /*b880*/  F2FP.F16.F32.PACK_AB R151, R111, R151 ;  /* 0x000000976f97723e */ /* 0x000fcc00000000ff */
[----:B------:R-:W0:Y:S01]  /*b890*/  MUFU.EX2 R115, R115 ;  /* 0x0000007300737308 */ /* 0x000e220000000800 */
[----:B---3--:R-:W-:-:S07]  /*b8a0*/  FADD.FTZ R8, R107, R8 ;  /* 0x000000086b087221 */ /* 0x008fce0000010000 */
[----:B------:R-:W3:Y:S01]  /*b8b0*/  MUFU.EX2 R142, R142 ;  /* 0x0000008e008e7308 */ /* 0x000ee20000000800 */
[C---:B--2---:R-:W-:Y:S01]  /*b8c0*/  FADD.FTZ R5, R89.reuse, R96 ;  /* 0x0000006059057221 */ /* 0x044fe20000010000 */
[----:B------:R-:W-:-:S06]  /*b8d0*/  F2FP.F16.F32.PACK_AB R140, R89, R140 ;  /* 0x0000008c598c723e */ /* 0x000fcc00000000ff */
[----:B------:R2:W4:Y:S01]  /*b8e0*/  MUFU.EX2 R147, R157 ;  /* 0x0000009d00937308 */ /* 0x0005220000000800 */
[C---:B0-----:R-:W-:Y:S01]  /*b8f0*/  FADD.FTZ R8, R115.reuse, R8 ;  /* 0x0000000873087221 */ /* 0x041fe20000010000 */
[----:B------:R-:W-:-:S06]  /*b900*/  F2FP.F16.F32.PACK_AB R145, R115, R107 ;  /* 0x0000006b7391723e */ /* 0x000fcc00000000ff */
[----:B------:R-:W0:Y:S01]  /*b910*/  MUFU.EX2 R113, R113 ;  /* 0x0000007100717308 */ /* 0x000e220000000800 */
[----:B---3--:R-:W-:Y:S01]  /*b920*/  FADD.FTZ R96, R142, R5 ;  /* 0x000000058e607221 */ /* 0x008fe20000010000 */
[----:B--2---:R-:W-:Y:S01]  /*b930*/  F2FP.F16.F32.PACK_AB R157, R14, R117 ;  /* 0x000000750e9d723e */ /* 0x004fe200000000ff */
[----:B------:R-:W-:-:S05]  /*b940*/  IMAD.MOV.U32 R14, RZ, RZ, R3 ;  /* 0x000000ffff0e7224 */ /* 0x000fca00078e0003 */
[----:B------:R-:W2:Y:S01]  /*b950*/  MUFU.EX2 R119, R119 ;  /* 0x0000007700777308 */ /* 0x000ea20000000800 */
[----:B----4-:R-:W-:-:S07]  /*b960*/  FADD.FTZ R8, R147, R8 ;  /* 0x0000000893087221 */ /* 0x010fce0000010000 */
        /* <DEDUP_REMOVED lines=18> */
[----:B--2---:R-:W-:-:S07]  /*ba90*/  FADD.FTZ R5, R175, R8 ;  /* 0x00000008af057221 */ /* 0x004fce0000010000 */
[----:B------:R-:W2:Y:S01]  /*baa0*/  MUFU.EX2 R137, R139 ;  /* 0x0000008b00897308 */ /* 0x000ea20000000800 */
[C---:B---3--:R-:W-:Y:S01]  /*bab0*/  FADD.FTZ R5, R98.reuse, R5 ;  /* 0x0000000562057221 */ /* 0x048fe20000010000 */
[----:B------:R-:W-:-:S06]  /*bac0*/  F2FP.F16.F32.PACK_AB R143, R98, R175 ;  /* 0x000000af628f723e */ /* 0x000fcc00000000ff */
[----:B------:R3:W4:Y:S01]  /*bad0*/  MUFU.EX2 R102, R141 ;  /* 0x0000008d00667308 */ /* 0x0007220000000800 */
[----:B0-----:R-:W-:-:S07]  /*bae0*/  FADD.FTZ R5, R100, R5 ;  /* 0x0000000564057221 */ /* 0x001fce0000010000 */
[----:B------:R-:W0:Y:S01]  /*baf0*/  MUFU.EX2 R97, R97 ;  /* 0x0000006100617308 */ /* 0x000e220000000800 */
[----:B--2---:R-:W-:Y:S01]  /*bb00*/  FADD.FTZ R5, R137, R5 ;  /* 0x0000000589057221 */ /* 0x004fe20000010000 */
[----:B---3--:R-:W-:Y:S02]  /*bb10*/  F2FP.F16.F32.PACK_AB R141, R123, R163 ;  /* 0x000000a37b8d723e */ /* 0x008fe400000000ff */
[----:B------:R-:W-:-:S04]  /*bb20*/  F2FP.F16.F32.PACK_AB R137, R137, R100 ;  /* 0x000000648989723e */ /* 0x000fc800000000ff */
[----:B------:R-:W2:Y:S01]  /*bb30*/  MUFU.EX2 R94, R94 ;  /* 0x0000005e005e7308 */ /* 0x000ea20000000800 */
[----:B----4-:R-:W-:Y:S01]  /*bb40*/  FADD.FTZ R5, R102, R5 ;  /* 0x0000000566057221 */ /* 0x010fe20000010000 */
[C---:B0-----:R-:W-:Y:S01]  /*bb50*/  FADD.FTZ R8, R97.reuse, R96 ;  /* 0x0000006061087221 */ /* 0x041fe20000010000 */
[----:B------:R-:W-:Y:S02]  /*bb60*/  F2FP.F16.F32.PACK_AB R138, R97, R138 ;  /* 0x0000008a618a723e */ /* 0x000fe400000000ff */
[C---:B--2---:R-:W-:Y:S01]  /*bb70*/  FADD.FTZ R5, R94.reuse, R5 ;  /* 0x000000055e057221 */ /* 0x044fe20000010000 */
[----:B------:R-:W-:Y:S01]  /*bb80*/  F2FP.F16.F32.PACK_AB R139, R94, R102 ;  /* 0x000000665e8b723e */ /* 0x000fe200000000ff */
[----:B-1----:R-:W-:Y:S06]  /*bb90*/  @P1 BRA `(.L_x_1128) ;  /* 0xffffffd000d41947 */ /* 0x002fec000383ffff */
.L_x_1111:
        /* <DEDUP_REMOVED lines=67> */
.L_x_1129:
[----:B------:R-:W-:Y:S01]  /*bfd0*/  ULEA UR5, UR36, UR38, 0x3 ;  /* 0x0000002624057291 */ /* 0x000fe2000f8e183f */
[----:B------:R-:W-:-:S05]  /*bfe0*/  IMAD.U32 R0, RZ, RZ, UR37 ;  /* 0x00000025ff007e24 */ /* 0x000fca000f8e00ff */
[----:B------:R-:W-:-:S04]  /*bff0*/  SHF.L.U32 R0, R0, 0x1f, RZ ;  /* 0x0000001f00007819 */ /* 0x000fc800000006ff */
[----:B------:R0:W1:Y:S01]  /*c000*/  SYNCS.PHASECHK.TRANS64.TRYWAIT P1, [UR5+0x2a850], R0 ;  /* 0x02a85000ff0075a7 */ /* 0x0000620008020145 */
[----:B------:R-:W-:Y:S05]  /*c010*/  @!P0 BRA `(.L_x_1130) ;  /* 0x0000000000048947 */ /* 0x000fea0003800000 */
[----:B------:R-:W-:Y:S01]  /*c020*/  BPT.TRAP 0x1 ;  /* 0x000000040000795c */ /* 0x000fe20000300000 */
.L_x_1130:
[----:B-1----:R-:W-:Y:S05]  /*c030*/  @P1 BRA `(.L_x_1131) ;  /* 0x0000000000081947 */ /* 0x002fea0003800000 */
[----:B------:R-:W1:Y:S02]  /*c040*/  SYNCS.PHASECHK.TRANS64.TRYWAIT P0, [UR5+0x2a850], R0 ;  /* 0x02a85000ff0075a7 */ /* 0x000e640008000145 */
[----:B-1----:R-:W-:Y:S05]  /*c050*/  @!P0 BRA `(.L_x_1132) ;  /* 0x0000007c00548947 */ /* 0x002fea0003800000 */
.L_x_1131:
[----:B------:R-:W-:Y:S01]  /*c060*/  UIADD3 UR38, UR38, 0x400, URZ ;  /* 0x0000040026267890 */ /* 0x000fe2000fffe03f */
[----:B------:R-:W-:Y:S01]  /*c070*/  WARPGROUP.ARRIVE ;  /* 0x00000000000079c5 */ /* 0x000fe20000000000 */
[----:B------:R-:W-:Y:S01]  /*c080*/  UMOV UR7, 0x40000040 ;  /* 0x4000004000077882 */ /* 0x000fe20000000000 */
[----:B-1----:R-:W1:Y:S01]  /*c090*/  SHFL.BFLY PT, R7, R8, 0x2, 0x1f ;  /* 0x0c401f0008077f89 */ /* 0x002e6200000e0000 */
[----:B------:R-:W-:Y:S01]  /*c0a0*/  USHF.R.U32.HI UR38, URZ, 0x4, UR38 ;  /* 0x000000043f267899 */ /* 0x000fe20008011626 */
[----:B------:R-:W-:Y:S02]  /*c0b0*/  VIADD R169, R169, 0x1 ;  /* 0x00000001a9a97836 */ /* 0x000fe40000000000 */
[----:B0-----:R-:W0:Y:S01]  /*c0c0*/  SHFL.BFLY PT, R0, R5, 0x2, 0x1f ;  /* 0x0c401f0005007f89 */ /* 0x001e2200000e0000 */
[----:B------:R-:W-:Y:S01]  /*c0d0*/  ULOP3.LUT UR38, UR38, 0x3fff, URZ, 0xc0, !UPT ;  /* 0x00003fff26267892 */ /* 0x000fe2000f8ec03f */
[----:B------:R-:W2:Y:S03]  /*c0e0*/  S2R R14, SR_TID.X ;  /* 0x00000000000e7919 */ /* 0x000ea60000002100 */
        /* <DEDUP_REMOVED lines=9> */
[----:B------:R-:W-:Y:S01]  /*c180*/  USEL UR36, UR36, URZ, UP0 ;  /* 0x0000003f24247287 */ /* 0x000fe20008000000 */
[----:B0-----:R-:W-:Y:S01]  /*c190*/  FADD.FTZ R2, R0, R5 ;  /* 0x0000000500027221 */ /* 0x001fe20000010000 */
[----:B------:R-:W-:Y:S01]  /*c1a0*/  CS2R R4, SRZ ;  /* 0x0000000000047805 */ /* 0x000fe2000001ff00 */
[----:B------:R-:W0:Y:S04]  /*c1b0*/  SHFL.BFLY PT, R0, R7, 0x1, 0x1f ;  /* 0x0c201f0007007f89 */ /* 0x000e2800000e0000 */
[----:B------:R-:W1:Y:S01]  /*c1c0*/  SHFL.BFLY PT, R11, R2, 0x1, 0x1f ;  /* 0x0c201f00020b7f89 */ /* 0x000e6200000e0000 */
[----:B--2---:R-:W-:Y:S01]  /*c1d0*/  LOP3.LUT P2, RZ, R14, 0x7f, RZ, 0xc0, !PT ;  /* 0x0000007f0eff7812 */ /* 0x004fe2000784c0ff */
[----:B0-----:R-:W-:Y:S01]  /*c1e0*/  FADD.FTZ R12, R7, R0 ;  /* 0x00000000070c7221 */ /* 0x001fe20000010000 */
[----:B------:R-:W-:-:S02]  /*c1f0*/  IMAD.U32 R7, RZ, RZ, UR5 ;  /* 0x00000005ff077e24 */ /* 0x000fc4000f8e00ff */
[----:B------:R-:W-:Y:S02]  /*c200*/  IMAD.MOV.U32 R0, RZ, RZ, -0x800000 ;  /* 0xff800000ff007424 */ /* 0x000fe400078e00ff */
[----:B-1----:R-:W-:Y:S01]  /*c210*/  FADD.FTZ R13, R2, R11 ;  /* 0x0000000b020d7221 */ /* 0x002fe20000010000 */
[----:B------:R-:W-:-:S06]  /*c220*/  FSETP.NE.FTZ.AND P0, PT, R12, RZ, PT ;  /* 0x000000ff0c00720b */ /* 0x000fcc0003f15000 */
[----:B------:R-:W-:Y:S02]  /*c230*/  @!P2 VIADD R7, R7, 0x2a860 ;  /* 0x0002a8600707a836 */ /* 0x000fe40000000000 */
[----:B------:R-:W-:Y:S01]  /*c240*/  IMAD.MOV.U32 R2, RZ, RZ, -0x800000 ;  /* 0xff800000ff027424 */ /* 0x000fe200078e00ff */
[----:B------:R-:W-:Y:S02]  /*c250*/  FSETP.NE.FTZ.AND P1, PT, R13, RZ, PT ;  /* 0x000000ff0d00720b */ /* 0x000fe40003f35000 */
[----:B------:R-:W-:Y:S02]  /*c260*/  @!P2 PRMT R7, RZ, 0x654, R7 ;  /* 0x00000654ff07a816 */ /* 0x000fe40000000007 */
[----:B------:R-:W0:Y:S01]  /*c270*/  @P0 MUFU.LG2 R11, R12 ;  /* 0x0000000c000b0308 */ /* 0x000e220000000c00 */
[----:B------:R-:W-:-:S08]  /*c280*/  @P0 FMUL.FTZ R6, R10, 0.69314718246459960938 ;  /* 0x3f3172180a060820 */ /* 0x000fd00000410000 */
[----:B------:R-:W-:Y:S01]  /*c290*/  @P1 FMUL.FTZ R15, R10, 0.69314718246459960938 ;  /* 0x3f3172180a0f1820 */ /* 0x000fe20000410000 */
[----:B------:R-:W1:Y:S08]  /*c2a0*/  @P1 MUFU.LG2 R8, R13 ;  /* 0x0000000d00081308 */ /* 0x000e700000000c00 */
[----:B------:R-:W2:Y:S01]  /*c2b0*/  @P0 MUFU.RCP R4, R12 ;  /* 0x0000000c00040308 */ /* 0x000ea20000001000 */
[----:B0-----:R-:W-:-:S04]  /*c2c0*/  @P0 FMUL.FTZ R11, R11, 0.69314718246459960938 ;  /* 0x3f3172180b0b0820 */ /* 0x001fc80000410000 */
[----:B------:R-:W-:Y:S01]  /*c2d0*/  @P0 FFMA.FTZ R2, R6, R3, R11 ;  /* 0x0000000306020223 */ /* 0x000fe2000001000b */
[----:B------:R-:W-:Y:S02]  /*c2e0*/  PLOP3.LUT P0, PT, PT, PT, PT, 0x8, 0x0 ;  /* 0x000000000000781c */ /* 0x000fe40003f0e170 */
[----:B------:R-:W0:Y:S01]  /*c2f0*/  @P1 MUFU.RCP R5, R13 ;  /* 0x0000000d00051308 */ /* 0x000e220000001000 */
[----:B-1----:R-:W-:-:S04]  /*c300*/  @P1 FMUL.FTZ R8, R8, 0.69314718246459960938 ;  /* 0x3f31721808081820 */ /* 0x002fc80000410000 */
        /* <DEDUP_REMOVED lines=28> */
[-C--:B--2---:R-:W-:Y:S01]  /*c4d0*/  FMUL.FTZ R89, R28, R4.reuse ;  /* 0x000000041c597220 */ /* 0x084fe20000410000 */
        /* <DEDUP_REMOVED lines=32> */
[-C--:B0-----:R-:W-:Y:S01]  /*c6e0*/  FMUL.FTZ R29, R26, R5.reuse ;  /* 0x000000051a1d7220 */ /* 0x081fe20000410000 */
[-C--:B------:R-:W-:Y:S01]  /*c6f0*/  FMUL.FTZ R8, R27, R5.reuse ;  /* 0x000000051b087220 */ /* 0x080fe20000410000 */
[-C--:B------:R-:W-:Y:S01]  /*c700*/  FMUL.FTZ R30, R30, R5.reuse ;  /* 0x000000051e1e7220 */ /* 0x080fe20000410000 */
[-C--:B-1----:R-:W-:Y:S01]  /*c710*/  FMUL.FTZ R7, R31, R5.reuse ;  /* 0x000000051f077220 */ /* 0x082fe20000410000 */
        /* <DEDUP_REMOVED lines=28> */
.L_x_1062:
[----:B------:R-:W0:Y:S01]  /*c8e0*/  S2R R4, SR_CgaCtaId ;  /* 0x0000000000047919 */ /* 0x000e220000008800 */
[----:B------:R-:W-:Y:S01]  /*c8f0*/  MOV R3, 0x400 ;  /* 0x0000040000037802 */ /* 0x000fe20000000f00 */
[----:B------:R-:W-:Y:S01]  /*c900*/  BSSY B0, `(.L_x_1133) ;  /* 0x00001d3000007945 */ /* 0x000fe20003800000 */
[----:B------:R-:W-:Y:S02]  /*c910*/  BAR.SYNC.DEFER_BLOCKING 0x5, 0x120 ;  /* 0x0144800000007b1d */ /* 0x000fe40000010000 */
[----:B0-----:R-:W-:-:S05]  /*c920*/  LEA R3, R4, R3, 0x18 ;  /* 0x0000000304037211 */ /* 0x001fca00078ec0ff */
[----:B------:R0:W1:Y:S01]  /*c930*/  LDS.128 R160, [R3+0x2a8d0] ;  /* 0x02a8d00003a07984 */ /* 0x0000620000000c00 */
[----:B------:R-:W-:Y:S06]  /*c940*/  BAR.ARV 0x4, 0x120 ;  /* 0x0104800000007b1d */ /* 0x000fec0000002000 */
[----:B------:R-:W-:Y:S05]  /*c950*/  @P0 BRA `(.L_x_1134) ;  /* 0x0000001000c00947 */ /* 0x000fea0003800000 */
[----:B------:R-:W2:Y:S01]  /*c960*/  S2R R4, SR_SWINHI ;  /* 0x0000000000047919 */ /* 0x000ea20000002f00 */
[----:B------:R-:W-:Y:S02]  /*c970*/  F2FP.F16.F32.PACK_AB R6, R6, R89 ;  /* 0x000000590606723e */ /* 0x000fe400000000ff */
[----:B------:R-:W-:Y:S01]  /*c980*/  F2FP.F16.F32.PACK_AB R7, R7, R30 ;  /* 0x0000001e0707723e */ /* 0x000fe200000000ff */
[----:B------:R-:W-:Y:S01]  /*c990*/  BAR.SYNC.DEFER_BLOCKING 0x1, 0x100 ;  /* 0x0044000000007b1d */ /* 0x000fe20000010000 */
        /* <DEDUP_REMOVED lines=10> */
[----:B------:R-:W-:Y:S02]  /*ca40*/  MOV R16, R3 ;  /* 0x0000000300107202 */ /* 0x000fe40000000f00 */
[----:B--2---:R-:W-:-:S03]  /*ca50*/  MOV R17, R4 ;  /* 0x0000000400117202 */ /* 0x004fc60000000f00 */
[----:B------:R-:W-:-:S03]  /*ca60*/  IMAD.WIDE R4, R173, 0x2, R16 ;  /* 0x00000002ad047825 */ /* 0x000fc600078e0210 */
[C---:B------:R-:W-:Y:S02]  /*ca70*/  LOP3.LUT R9, R4.reuse, 0x380, RZ, 0xc0, !PT ;  /* 0x0000038004097812 */ /* 0x040fe400078ec0ff */
[C---:B------:R-:W-:Y:S02]  /*ca80*/  IADD3 R23, P6, R4.reuse, 0x20, RZ ;  /* 0x0000002004177810 */ /* 0x040fe40007fde0ff */
[----:B------:R-:W-:Y:S02]  /*ca90*/  SHF.R.U64 R9, R9, 0x3, RZ ;  /* 0x0000000309097819 */ /* 0x000fe400000012ff */
[----:B------:R-:W-:Y:S01]  /*caa0*/  LOP3.LUT R12, R23, 0x380, RZ, 0xc0, !PT ;  /* 0x00000380170c7812 */ /* 0x000fe200078ec0ff */
[----:B------:R-:W-:Y:S01]  /*cab0*/  IMAD.X R27, RZ, RZ, R5, P6 ;  /* 0x000000ffff1b7224 */ /* 0x000fe200030e0605 */
[C---:B------:R-:W-:Y:S02]  /*cac0*/  IADD3 R31, P5, R4.reuse, 0x40, RZ ;  /* 0x00000040041f7810 */ /* 0x040fe40007fbe0ff */
[----:B------:R-:W-:-:S02]  /*cad0*/  IADD3 R93, P4, R4, 0x60, RZ ;  /* 0x00000060045d7810 */ /* 0x000fc40007f9e0ff */
[C---:B------:R-:W-:Y:S01]  /*cae0*/  IADD3 R95, P3, R4.reuse, 0x4000, RZ ;  /* 0x00004000045f7810 */ /* 0x040fe20007f7e0ff */
[--C-:B------:R-:W-:Y:S01]  /*caf0*/  IMAD.X R25, RZ, RZ, R5.reuse, P5 ;  /* 0x000000ffff197224 */ /* 0x100fe200028e0605 */
[C---:B------:R-:W-:Y:S01]  /*cb00*/  IADD3 R97, P2, R4.reuse, 0x4020, RZ ;  /* 0x0000402004617810 */ /* 0x040fe20007f5e0ff */
[--C-:B------:R-:W-:Y:S01]  /*cb10*/  IMAD.X R21, RZ, RZ, R5.reuse, P4 ;  /* 0x000000ffff157224 */ /* 0x100fe200020e0605 */
[C---:B------:R-:W-:Y:S01]  /*cb20*/  IADD3 R99, P1, R4.reuse, 0x4040, RZ ;  /* 0x0000404004637810 */ /* 0x040fe20007f3e0ff */
[--C-:B------:R-:W-:Y:S01]  /*cb30*/  IMAD.X R15, RZ, RZ, R5.reuse, P3 ;  /* 0x000000ffff0f7224 */ /* 0x100fe200018e0605 */
[----:B------:R-:W-:Y:S01]  /*cb40*/  IADD3 R88, P0, R4, 0x4060, RZ ;  /* 0x0000406004587810 */ /* 0x000fe20007f1e0ff */
[--C-:B------:R-:W-:Y:S01]  /*cb50*/  IMAD.X R13, RZ, RZ, R5.reuse, P2 ;  /* 0x000000ffff0d7224 */ /* 0x100fe200010e0605 */
[----:B------:R-:W-:Y:S01]  /*cb60*/  LOP3.LUT R4, R9, R4, RZ, 0x3c, !PT ;  /* 0x0000000409047212 */ /* 0x000fe200078e3cff */
[--C-:B------:R-:W-:Y:S01]  /*cb70*/  IMAD.X R11, RZ, RZ, R5.reuse, P1 ;  /* 0x000000ffff0b7224 */ /* 0x100fe200008e0605 */
[----:B------:R-:W-:Y:S01]  /*cb80*/  SHF.R.U64 R12, R12, 0x3, RZ ;  /* 0x000000030c0c7819 */ /* 0x000fe200000012ff */
[----:B------:R-:W-:Y:S01]  /*cb90*/  IMAD.X R9, RZ, RZ, R5, P0 ;  /* 0x000000ffff097224 */ /* 0x000fe200000e0605 */
[----:B------:R-:W-:-:S02]  /*cba0*/  MOV R92, R4 ;  /* 0x00000004005c7202 */ /* 0x000fc40000000f00 */
[----:B------:R-:W-:Y:S02]  /*cbb0*/  F2FP.F16.F32.PACK_AB R5, R8, R29 ;  /* 0x0000001d0805723e */ /* 0x000fe400000000ff */
[----:B------:R-:W-:Y:S02]  /*cbc0*/  LOP3.LUT R26, R12, R23, RZ, 0x3c, !PT ;  /* 0x000000170c1a7212 */ /* 0x000fe400078e3cff */
[----:B------:R-:W-:Y:S02]  /*cbd0*/  F2FP.F16.F32.PACK_AB R4, R10, R91 ;  /* 0x0000005b0a04723e */ /* 0x000fe400000000ff */
[----:B------:R-:W-:Y:S02]  /*cbe0*/  LOP3.LUT R8, R97, 0x380, RZ, 0xc0, !PT ;  /* 0x0000038061087812 */ /* 0x000fe400078ec0ff */
[----:B------:R-:W-:Y:S01]  /*cbf0*/  LOP3.LUT R10, R99, 0x380, RZ, 0xc0, !PT ;  /* 0x00000380630a7812 */ /* 0x000fe200078ec0ff */
[----:B------:R2:W-:Y:S01]  /*cc00*/  STSM.16.M88.4 [R92], R4 ;  /* 0x000000045c007844 */ /* 0x0005e20000000200 */
[----:B------:R-:W-:-:S02]  /*cc10*/  LOP3.LUT R23, R88, 0x380, RZ, 0xc0, !PT ;  /* 0x0000038058177812 */ /* 0x000fc400078ec0ff */
[----:B------:R-:W-:Y:S02]  /*cc20*/  LOP3.LUT R14, R31, 0x380, RZ, 0xc0, !PT ;  /* 0x000003801f0e7812 */ /* 0x000fe400078ec0ff */
[----:B------:R-:W-:Y:S02]  /*cc30*/  LOP3.LUT R72, R95, 0x380, RZ, 0xc0, !PT ;  /* 0x000003805f487812 */ /* 0x000fe400078ec0ff */
[----:B------:R-:W-:Y:S02]  /*cc40*/  SHF.R.U64 R8, R8, 0x3, RZ ;  /* 0x0000000308087819 */ /* 0x000fe400000012ff */
[----:B------:R-:W-:Y:S02]  /*cc50*/  SHF.R.U64 R10, R10, 0x3, RZ ;  /* 0x000000030a0a7819 */ /* 0x000fe400000012ff */
[----:B------:R-:W-:Y:S02]  /*cc60*/  SHF.R.U64 R23, R23, 0x3, RZ ;  /* 0x0000000317177819 */ /* 0x000fe400000012ff */
[----:B------:R-:W-:-:S02]  /*cc70*/  SHF.R.U64 R14, R14, 0x3, RZ ;  /* 0x000000030e0e7819 */ /* 0x000fc400000012ff */
[----:B------:R-:W-:Y:S02]  /*cc80*/  SHF.R.U64 R72, R72, 0x3, RZ ;  /* 0x0000000348487819 */ /* 0x000fe400000012ff */
[----:B------:R-:W-:Y:S02]  /*cc90*/  LOP3.LUT R12, R8, R97, RZ, 0x3c, !PT ;  /* 0x00000061080c7212 */ /* 0x000fe400078e3cff */
[----:B------:R-:W-:Y:S02]  /*cca0*/  LOP3.LUT R10, R10, R99, RZ, 0x3c, !PT ;  /* 0x000000630a0a7212 */ /* 0x000fe400078e3cff */
[----:B------:R-:W-:Y:S02]  /*ccb0*/  LOP3.LUT R8, R23, R88, RZ, 0x3c, !PT ;  /* 0x0000005817087212 */ /* 0x000fe400078e3cff */
[----:B------:R-:W-:Y:S02]  /*ccc0*/  LOP3.LUT R24, R14, R31, RZ, 0x3c, !PT ;  /* 0x0000001f0e187212 */ /* 0x000fe400078e3cff */
[----:B------:R-:W-:-:S02]  /*ccd0*/  LOP3.LUT R14, R72, R95, RZ, 0x3c, !PT ;  /* 0x0000005f480e7212 */ /* 0x000fc400078e3cff */
[----:B------:R-:W-:Y:S01]  /*cce0*/  MOV R72, R10 ;  /* 0x0000000a00487202 */ /* 0x000fe20000000f00 */
[----:B------:R-:W3:Y:S01]  /*ccf0*/  LDC.64 R94, c[0x0][0xbd8] ;  /* 0x0002f600ff5e7b82 */ /* 0x000ee20000000a00 */
[----:B------:R-:W-:Y:S02]  /*cd00*/  MOV R23, R8 ;  /* 0x0000000800177202 */ /* 0x000fe40000000f00 */
[----:B------:R-:W-:Y:S02]  /*cd10*/  MOV R29, R26 ;  /* 0x0000001a001d7202 */ /* 0x000fe40000000f00 */
[----:B------:R-:W-:Y:S02]  /*cd20*/  F2FP.F16.F32.PACK_AB R8, R33, R32 ;  /* 0x000000202108723e */ /* 0x000fe400000000ff */
[----:B------:R-:W-:Y:S02]  /*cd30*/  F2FP.F16.F32.PACK_AB R9, R35, R34 ;  /* 0x000000222309723e */ /* 0x000fe400000000ff */
[----:B------:R-:W-:-:S02]  /*cd40*/  F2FP.F16.F32.PACK_AB R10, R37, R36 ;  /* 0x00000024250a723e */ /* 0x000fc400000000ff */
[----:B------:R-:W-:Y:S02]  /*cd50*/  F2FP.F16.F32.PACK_AB R11, R39, R38 ;  /* 0x00000026270b723e */ /* 0x000fe400000000ff */
[----:B------:R-:W-:Y:S02]  /*cd60*/  MOV R31, R24 ;  /* 0x00000018001f7202 */ /* 0x000fe40000000f00 */
[----:B--2---:R-:W-:Y:S01]  /*cd70*/  F2FP.F16.F32.PACK_AB R4, R41, R40 ;  /* 0x000000282904723e */ /* 0x004fe200000000ff */
[----:B------:R-:W-:Y:S01]  /*cd80*/  STSM.16.M88.4 [R29], R8 ;  /* 0x000000081d007844 */ /* 0x000fe20000000200 */
[----:B------:R-:W-:Y:S02]  /*cd90*/  F2FP.F16.F32.PACK_AB R5, R43, R42 ;  /* 0x0000002a2b05723e */ /* 0x000fe400000000ff */
[----:B------:R-:W-:Y:S02]  /*cda0*/  F2FP.F16.F32.PACK_AB R6, R45, R44 ;  /* 0x0000002c2d06723e */ /* 0x000fe400000000ff */
[----:B------:R-:W-:-:S02]  /*cdb0*/  F2FP.F16.F32.PACK_AB R7, R47, R46 ;  /* 0x0000002e2f07723e */ /* 0x000fc400000000ff */
[----:B------:R-:W-:Y:S02]  /*cdc0*/  LOP3.LUT R20, R93, 0x380, RZ, 0xc0, !PT ;  /* 0x000003805d147812 */ /* 0x000fe400078ec0ff */
[----:B------:R-:W-:Y:S01]  /*cdd0*/  MOV R89, R14 ;  /* 0x0000000e00597202 */ /* 0x000fe20000000f00 */
[----:B------:R2:W-:Y:S01]  /*cde0*/  STSM.16.M88.4 [R31], R4 ;  /* 0x000000041f007844 */ /* 0x0005e20000000200 */
[----:B------:R-:W-:Y:S02]  /*cdf0*/  SHF.R.U64 R20, R20, 0x3, RZ ;  /* 0x0000000314147819 */ /* 0x000fe400000012ff */
[----:B------:R-:W-:Y:S02]  /*ce00*/  MOV R88, R12 ;  /* 0x0000000c00587202 */ /* 0x000fe40000000f00 */
[----:B------:R-:W-:Y:S02]  /*ce10*/  LOP3.LUT R20, R20, R93, RZ, 0x3c, !PT ;  /* 0x0000005d14147212 */ /* 0x000fe400078e3cff */
[----:B------:R-:W-:-:S02]  /*ce20*/  F2FP.F16.F32.PACK_AB R12, R49, R48 ;  /* 0x00000030310c723e */ /* 0x000fc400000000ff */
[----:B------:R-:W-:Y:S02]  /*ce30*/  F2FP.F16.F32.PACK_AB R24, R57, R56 ;  /* 0x000000383918723e */ /* 0x000fe400000000ff */
[----:B------:R-:W-:Y:S02]  /*ce40*/  F2FP.F16.F32.PACK_AB R25, R59, R58 ;  /* 0x0000003a3b19723e */ /* 0x000fe400000000ff */
[----:B------:R-:W-:Y:S02]  /*ce50*/  F2FP.F16.F32.PACK_AB R26, R61, R60 ;  /* 0x0000003c3d1a723e */ /* 0x000fe400000000ff */
[----:B------:R-:W-:Y:S01]  /*ce60*/  F2FP.F16.F32.PACK_AB R27, R63, R62 ;  /* 0x0000003e3f1b723e */ /* 0x000fe200000000ff */
[----:B--2---:R-:W2:Y:S01]  /*ce70*/  LDC.64 R4, c[0x0][0xbe0] ;  /* 0x0002f800ff047b82 */ /* 0x004ea20000000a00 */
[----:B------:R-:W-:Y:S01]  /*ce80*/  MOV R90, R20 ;  /* 0x00000014005a7202 */ /* 0x000fe20000000f00 */
[----:B------:R-:W-:Y:S01]  /*ce90*/  IMAD.MOV.U32 R49, RZ, RZ, RZ ;  /* 0x000000ffff317224 */ /* 0x000fe200078e00ff */
[----:B------:R-:W-:-:S02]  /*cea0*/  F2FP.F16.F32.PACK_AB R13, R51, R50 ;  /* 0x00000032330d723e */ /* 0x000fc400000000ff */
[----:B------:R-:W-:Y:S02]  /*ceb0*/  F2FP.F16.F32.PACK_AB R14, R53, R52 ;  /* 0x00000034350e723e */ /* 0x000fe400000000ff */
[----:B------:R-:W-:Y:S01]  /*cec0*/  F2FP.F16.F32.PACK_AB R15, R55, R54 ;  /* 0x00000036370f723e */ /* 0x000fe200000000ff */
[----:B------:R-:W4:Y:S01]  /*ced0*/  LDC.64 R20, c[0x0][0xbd8] ;  /* 0x0002f600ff147b82 */ /* 0x000f220000000a00 */
[----:B------:R-:W-:Y:S02]  /*cee0*/  F2FP.F16.F32.PACK_AB R29, R75, R74 ;  /* 0x0000004a4b1d723e */ /* 0x000fe400000000ff */
[----:B------:R-:W-:Y:S01]  /*cef0*/  F2FP.F16.F32.PACK_AB R31, R79, R78 ;  /* 0x0000004e4f1f723e */ /* 0x000fe200000000ff */
[----:B------:R0:W-:Y:S01]  /*cf00*/  STSM.16.M88.4 [R90], R12 ;  /* 0x0000000c5a007844 */ /* 0x0001e20000000200 */
[----:B---3--:R-:W-:-:S03]  /*cf10*/  ISETP.NE.U32.AND P0, PT, R94, RZ, PT ;  /* 0x000000ff5e00720c */ /* 0x008fc60003f05070 */
[----:B------:R0:W-:Y:S01]  /*cf20*/  STSM.16.M88.4 [R89], R24 ;  /* 0x0000001859007844 */ /* 0x0001e20000000200 */
[----:B------:R-:W3:Y:S01]  /*cf30*/  LDC R47, c[0x0][0xa88] ;  /* 0x0002a200ff2f7b82 */ /* 0x000ee20000000800 */
[----:B------:R-:W-:Y:S02]  /*cf40*/  ISETP.NE.AND.EX P0, PT, R95, RZ, PT, P0 ;  /* 0x000000ff5f00720c */ /* 0x000fe40003f05300 */
[----:B------:R0:W-:Y:S01]  /*cf50*/  STSM.16.M88.4 [R88], R64 ;  /* 0x0000004058007844 */ /* 0x0001e20000000200 */
[----:B--2---:R-:W-:-:S03]  /*cf60*/  ISETP.NE.U32.AND P1, PT, R4, RZ, PT ;  /* 0x000000ff0400720c */ /* 0x004fc60003f25070 */
[----:B------:R0:W-:Y:S01]  /*cf70*/  STSM.16.M88.4 [R72], R28 ;  /* 0x0000001c48007844 */ /* 0x0001e20000000200 */
[----:B------:R-:W-:-:S03]  /*cf80*/  ISETP.NE.AND.EX P1, PT, R5, RZ, PT, P1 ;  /* 0x000000ff0500720c */ /* 0x000fc60003f25310 */
[----:B------:R0:W-:Y:S01]  /*cf90*/  STSM.16.M88.4 [R23], R80 ;  /* 0x0000005017007844 */ /* 0x0001e20000000200 */
[----:B----4-:R-:W-:Y:S01]  /*cfa0*/  IMAD.WIDE R20, R167, 0x4, R20 ;  /* 0x00000004a7147825 */ /* 0x010fe200078e0214 */
[----:B------:R-:W-:Y:S08]  /*cfb0*/  BAR.SYNC.DEFER_BLOCKING 0x1, 0x100 ;  /* 0x0044000000007b1d */ /* 0x000ff00000010000 */
[----:B------:R-:W2:Y:S01]  /*cfc0*/  @P1 LDC.64 R4, c[0x0][0xbe0] ;  /* 0x0002f800ff041b82 */ /* 0x000ea20000000a00 */
[----:B------:R0:W5:Y:S01]  /*cfd0*/  @P0 LDG.E R49, desc[UR60][R20.64] ;  /* 0x0000003c14310981 */ /* 0x000162000c1e1900 */
[----:B------:R-:W-:-:S04]  /*cfe0*/  IMAD R7, R164, 0x40, R22 ;  /* 0x00000040a4077824 */ /* 0x000fc800078e0216 */
[----:B------:R-:W-:-:S04]  /*cff0*/  IMAD.WIDE R16, R7, 0x2, R16 ;  /* 0x0000000207107825 */ /* 0x000fc800078e0210 */
[----:B--2---:R-:W-:-:S05]  /*d000*/  @P1 IMAD.WIDE R4, R167, 0x4, R4 ;  /* 0x00000004a7041825 */ /* 0x004fca00078e0204 */
[----:B---3--:R0:W5:Y:S01]  /*d010*/  @P1 LDG.E R47, desc[UR60][R4.64] ;  /* 0x0000003c042f1981 */ /* 0x008162000c1e1900 */
[----:B------:R-:W-:Y:S05]  /*d020*/  @P1 BRA `(.L_x_1135) ;  /* 0x0000000000101947 */ /* 0x000fea0003800000 */
[----:B------:R-:W-:Y:S05]  /*d030*/  @!P0 BRA `(.L_x_1135) ;  /* 0x00000000000c8947 */ /* 0x000fea0003800000 */
[----:B0-----:R-:W2:Y:S04]  /*d040*/  LDG.E R4, desc[UR60][R20.64] ;  /* 0x0000003c14047981 */ /* 0x001ea8000c1e1900 */
[----:B-----5:R-:W2:Y:S02]  /*d050*/  LDG.E R47, desc[UR60][R20.64+0x4] ;  /* 0x0000043c142f7981 */ /* 0x020ea4000c1e1900 */
[----:B--2---:R-:W-:-:S07]  /*d060*/  IMAD.IADD R47, R47, 0x1, -R4 ;  /* 0x000000012f2f7824 */ /* 0x004fce00078e0a04 */
.L_x_1135:
[----:B------:R-:W-:Y:S01]  /*d070*/  SHF.R.S32.HI R46, RZ, 0x1f, R166 ;  /* 0x0000001fff2e7819 */ /* 0x000fe200000114a6 */
[----:B------:R-:W-:Y:S01]  /*d080*/  ULDC.64 UR4, c[0x0][0xb70] ;  /* 0x0002dc0000047ab9 */ /* 0x000fe20000000a00 */
[--C-:B0----5:R-:W-:Y:S01]  /*d090*/  SHF.R.S32.HI R21, RZ, 0x1f, R49.reuse ;  /* 0x0000001fff157819 */ /* 0x121fe20000011431 */
[----:B------:R-:W-:Y:S01]  /*d0a0*/  IMAD.MOV.U32 R20, RZ, RZ, R49 ;  /* 0x000000ffff147224 */ /* 0x000fe200078e0031 */
[----:B------:R-:W-:Y:S01]  /*d0b0*/  SHF.R.S32.HI R6, RZ, 0x1f, R167 ;  /* 0x0000001fff067819 */ /* 0x000fe200000114a7 */
[----:B------:R-:W-:Y:S01]  /*d0c0*/  IMAD R5, R46, UR4, RZ ;  /* 0x000000042e057c24 */ /* 0x000fe2000f8e02ff */
[----:B------:R-:W-:Y:S01]  /*d0d0*/  SEL R51, R167, RZ, !P0 ;  /* 0x000000ffa7337207 */ /* 0x000fe20004000000 */
[----:B------:R-:W-:Y:S01]  /*d0e0*/  IMAD R11, R168, 0x80, R171 ;  /* 0x00000080a80b7824 */ /* 0x000fe200078e02ab */
[----:B------:R-:W-:Y:S01]  /*d0f0*/  SEL R48, R6, RZ, !P0 ;  /* 0x000000ff06307207 */ /* 0x000fe20004000000 */
[----:B------:R-:W-:Y:S01]  /*d100*/  IMAD R7, R166, UR5, R5 ;  /* 0x00000005a6077c24 */ /* 0x000fe2000f8e0205 */
[----:B------:R-:W-:Y:S01]  /*d110*/  IADD3 R9, P6, R16, 0x3000, RZ ;  /* 0x0000300010097810 */ /* 0x000fe20007fde0ff */
[----:B------:R-:W-:Y:S01]  /*d120*/  IMAD.WIDE.U32 R4, R166, UR4, R20 ;  /* 0x00000004a6047c25 */ /* 0x000fe2000f8e0014 */
[----:B------:R-:W-:Y:S01]  /*d130*/  ULDC.64 UR4, c[0x0][0xb78] ;  /* 0x0002de0000047ab9 */ /* 0x000fe20000000a00 */
[----:B------:R-:W-:-:S02]  /*d140*/  IADD3 R13, P2, R16, 0x2000, RZ ;  /* 0x00002000100d7810 */ /* 0x000fc40007f5e0ff */
[----:B------:R-:W-:Y:S01]  /*d150*/  IMAD.IADD R5, R5, 0x1, R7 ;  /* 0x0000000105057824 */ /* 0x000fe200078e0207 */
[----:B------:R-:W-:Y:S01]  /*d160*/  IADD3 R29, P1, R16, 0x1000, RZ ;  /* 0x00001000101d7810 */ /* 0x000fe20007f3e0ff */
[----:B------:R-:W-:Y:S01]  /*d170*/  IMAD R7, R48, UR4, RZ ;  /* 0x0000000430077c24 */ /* 0x000fe2000f8e02ff */
[----:B------:R-:W-:Y:S01]  /*d180*/  LOP3.LUT R6, R9, 0x380, RZ, 0xc0, !PT ;  /* 0x0000038009067812 */ /* 0x000fe200078ec0ff */
[----:B------:R-:W-:Y:S01]  /*d190*/  IMAD.WIDE.U32 R4, R51, UR4, R4 ;  /* 0x0000000433047c25 */ /* 0x000fe2000f8e0004 */
[----:B------:R-:W-:Y:S02]  /*d1a0*/  LOP3.LUT R12, R13, 0x380, RZ, 0xc0, !PT ;  /* 0x000003800d0c7812 */ /* 0x000fe400078ec0ff */
[----:B------:R-:W-:Y:S01]  /*d1b0*/  LOP3.LUT R28, R29, 0x380, RZ, 0xc0, !PT ;  /* 0x000003801d1c7812 */ /* 0x000fe200078ec0ff */
[----:B------:R-:W-:Y:S01]  /*d1c0*/  IMAD R10, R51, UR5, R7 ;  /* 0x00000005330a7c24 */ /* 0x000fe2000f8e0207 */
[----:B------:R-:W-:Y:S01]  /*d1d0*/  SHF.R.S32.HI R7, RZ, 0x1f, R11 ;  /* 0x0000001fff077819 */ /* 0x000fe2000001140b */
[----:B------:R-:W-:Y:S01]  /*d1e0*/  ULDC.64 UR4, c[0x0][0xb40] ;  /* 0x0002d00000047ab9 */ /* 0x000fe20000000a00 */
[----:B------:R-:W-:-:S02]  /*d1f0*/  IADD3 R8, P0, R11, R4, RZ ;  /* 0x000000040b087210 */ /* 0x000fc40007f1e0ff */
[----:B------:R-:W-:Y:S02]  /*d200*/  SHF.R.U64 R6, R6, 0x3, RZ ;  /* 0x0000000306067819 */ /* 0x000fe400000012ff */
[----:B------:R-:W-:Y:S01]  /*d210*/  IADD3.X R7, R7, R5, R10, P0, !PT ;  /* 0x0000000507077210 */ /* 0x000fe200007fe40a */
[----:B------:R-:W-:Y:S01]  /*d220*/  IMAD.X R5, RZ, RZ, R17, P6 ;  /* 0x000000ffff057224 */ /* 0x000fe200030e0611 */
[----:B------:R-:W-:Y:S02]  /*d230*/  LEA R44, P0, R8, UR4, 0x2 ;  /* 0x00000004082c7c11 */ /* 0x000fe4000f8010ff */
[----:B------:R-:W-:Y:S02]  /*d240*/  SHF.R.U64 R12, R12, 0x3, RZ ;  /* 0x000000030c0c7819 */ /* 0x000fe400000012ff */
[----:B------:R-:W-:Y:S02]  /*d250*/  SHF.R.U64 R28, R28, 0x3, RZ ;  /* 0x000000031c1c7819 */ /* 0x000fe400000012ff */
[----:B------:R-:W-:Y:S01]  /*d260*/  LOP3.LUT R4, R6, R9, RZ, 0x3c, !PT ;  /* 0x0000000906047212 */ /* 0x000fe200078e3cff */
[----:B------:R-:W-:Y:S01]  /*d270*/  VIADD R6, R11, 0x8 ;  /* 0x000000080b067836 */ /* 0x000fe20000000000 */
[----:B------:R-:W-:Y:S01]  /*d280*/  LEA.HI.X R45, R8, UR5, R7, 0x2, P0 ;  /* 0x00000005082d7c11 */ /* 0x000fe200080f1407 */
[----:B------:R-:W-:Y:S01]  /*d290*/  ULDC.64 UR4, c[0x0][0xaa0] ;  /* 0x0002a80000047ab9 */ /* 0x000fe20000000a00 */
[----:B------:R-:W-:Y:S01]  /*d2a0*/  LOP3.LUT R12, R12, R13, RZ, 0x3c, !PT ;  /* 0x0000000d0c0c7212 */ /* 0x000fe200078e3cff */
[----:B------:R-:W-:Y:S01]  /*d2b0*/  IMAD.X R13, RZ, RZ, R17, P2 ;  /* 0x000000ffff0d7224 */ /* 0x000fe200010e0611 */
[----:B------:R-:W-:-:S02]  /*d2c0*/  LOP3.LUT P0, RZ, R170, 0x3, RZ, 0xc0, !PT ;  /* 0x00000003aaff7812 */ /* 0x000fc4000780c0ff */
[C---:B------:R-:W-:Y:S02]  /*d2d0*/  IADD3 R41, P5, R16.reuse, 0x4000, RZ ;  /* 0x0000400010297810 */ /* 0x040fe40007fbe0ff */
[C---:B------:R-:W-:Y:S02]  /*d2e0*/  IADD3 R33, P4, R16.reuse, 0x5000, RZ ;  /* 0x0000500010217810 */ /* 0x040fe40007f9e0ff */
[----:B------:R-:W-:Y:S02]  /*d2f0*/  IADD3 R25, P3, R16, 0x6000, RZ ;  /* 0x0000600010197810 */ /* 0x000fe40007f7e0ff */
[----:B------:R-:W-:Y:S01]  /*d300*/  LOP3.LUT R28, R28, R29, RZ, 0x3c, !PT ;  /* 0x0000001d1c1c7212 */ /* 0x000fe200078e3cff */
[----:B------:R-:W-:Y:S01]  /*d310*/  IMAD.X R29, RZ, RZ, R17, P1 ;  /* 0x000000ffff1d7224 */ /* 0x000fe200008e0611 */
[----:B------:R-:W-:Y:S02]  /*d320*/  IADD3 R7, P2, R16, 0x7000, RZ ;  /* 0x0000700010077810 */ /* 0x000fe40007f5e0ff */
[----:B------:R-:W-:-:S02]  /*d330*/  ISETP.GE.OR P1, PT, R11, R47, P0 ;  /* 0x0000002f0b00720c */ /* 0x000fc40000726670 */
[----:B------:R-:W-:Y:S02]  /*d340*/  LOP3.LUT R40, R41, 0x380, RZ, 0xc0, !PT ;  /* 0x0000038029287812 */ /* 0x000fe400078ec0ff */
[----:B------:R-:W-:Y:S02]  /*d350*/  LOP3.LUT R32, R33, 0x380, RZ, 0xc0, !PT ;  /* 0x0000038021207812 */ /* 0x000fe400078ec0ff */
[----:B------:R-:W-:Y:S02]  /*d360*/  LOP3.LUT R24, R25, 0x380, RZ, 0xc0, !PT ;  /* 0x0000038019187812 */ /* 0x000fe400078ec0ff */
[----:B------:R-:W-:Y:S02]  /*d370*/  LOP3.LUT R9, R16, 0x380, RZ, 0xc0, !PT ;  /* 0x0000038010097812 */ /* 0x000fe400078ec0ff */
[----:B------:R-:W-:Y:S02]  /*d380*/  ISETP.GE.OR P0, PT, R6, R47, P0 ;  /* 0x0000002f0600720c */ /* 0x000fe40000706670 */
[----:B------:R-:W-:Y:S01]  /*d390*/  LOP3.LUT R6, R7, 0x380, RZ, 0xc0, !PT ;  /* 0x0000038007067812 */ /* 0x000fe200078ec0ff */
[----:B------:R-:W-:Y:S01]  /*d3a0*/  @!P1 STG.E desc[UR60][R44.64], R2 ;  /* 0x000000022c009986 */ /* 0x000fe2000c10193c */
[----:B------:R-:W-:-:S02]  /*d3b0*/  SHF.R.U64 R40, R40, 0x3, RZ ;  /* 0x0000000328287819 */ /* 0x000fc400000012ff */
[----:B------:R-:W-:Y:S02]  /*d3c0*/  SHF.R.U64 R32, R32, 0x3, RZ ;  /* 0x0000000320207819 */ /* 0x000fe400000012ff */
[----:B------:R-:W-:Y:S02]  /*d3d0*/  SHF.R.U64 R24, R24, 0x3, RZ ;  /* 0x0000000318187819 */ /* 0x000fe400000012ff */
[----:B------:R-:W-:Y:S02]  /*d3e0*/  SHF.R.U64 R9, R9, 0x3, RZ ;  /* 0x0000000309097819 */ /* 0x000fe400000012ff */
[----:B------:R-:W-:Y:S01]  /*d3f0*/  SHF.R.U64 R6, R6, 0x3, RZ ;  /* 0x0000000306067819 */ /* 0x000fe200000012ff */
[----:B------:R0:W-:Y:S01]  /*d400*/  @!P0 STG.E desc[UR60][R44.64+0x20], R0 ;  /* 0x000020002c008986 */ /* 0x0001e2000c10193c */
[----:B------:R-:W-:Y:S01]  /*d410*/  LOP3.LUT R40, R40, R41, RZ, 0x3c, !PT ;  /* 0x0000002928287212 */ /* 0x000fe200078e3cff */
[--C-:B------:R-:W-:Y:S01]  /*d420*/  IMAD.X R41, RZ, RZ, R17.reuse, P5 ;  /* 0x000000ffff297224 */ /* 0x100fe200028e0611 */
[----:B------:R-:W-:Y:S01]  /*d430*/  LOP3.LUT R32, R32, R33, RZ, 0x3c, !PT ;  /* 0x0000002120207212 */ /* 0x000fe200078e3cff */
[--C-:B------:R-:W-:Y:S01]  /*d440*/  IMAD.X R33, RZ, RZ, R17.reuse, P4 ;  /* 0x000000ffff217224 */ /* 0x100fe200020e0611 */
[----:B------:R-:W-:Y:S01]  /*d450*/  LOP3.LUT R24, R24, R25, RZ, 0x3c, !PT ;  /* 0x0000001918187212 */ /* 0x000fe200078e3cff */
[--C-:B------:R-:W-:Y:S01]  /*d460*/  IMAD.X R25, RZ, RZ, R17.reuse, P3 ;  /* 0x000000ffff197224 */ /* 0x100fe200018e0611 */
[----:B------:R-:W-:Y:S01]  /*d470*/  LOP3.LUT R16, R9, R16, RZ, 0x3c, !PT ;  /* 0x0000001009107212 */ /* 0x000fe200078e3cff */
[----:B------:R-:W-:Y:S01]  /*d480*/  IMAD.X R9, RZ, RZ, R17, P2 ;  /* 0x000000ffff097224 */ /* 0x000fe200010e0611 */
[----:B------:R-:W-:Y:S01]  /*d490*/  LOP3.LUT R8, R6, R7, RZ, 0x3c, !PT ;  /* 0x0000000706087212 */ /* 0x000fe200078e3cff */
[----:B------:R-:W5:Y:S01]  /*d4a0*/  LD.E.128 R28, desc[UR60][R28.64] ;  /* 0x0000003c1c1c7980 */ /* 0x000f62000c101d00 */
[----:B------:R-:W-:-:S03]  /*d4b0*/  SHF.R.S32.HI R23, RZ, 0x1f, R22 ;  /* 0x0000001fff177819 */ /* 0x000fc60000011416 */
[----:B------:R2:W5:Y:S04]  /*d4c0*/  LD.E.128 R36, desc[UR60][R16.64] ;  /* 0x0000003c10247980 */ /* 0x000568000c101d00 */
[----:B------:R-:W5:Y:S04]  /*d4d0*/  LD.E.128 R12, desc[UR60][R12.64] ;  /* 0x0000003c0c0c7980 */ /* 0x000f68000c101d00 */
[----:B------:R-:W5:Y:S04]  /*d4e0*/  LD.E.128 R4, desc[UR60][R4.64] ;  /* 0x0000003c04047980 */ /* 0x000f68000c101d00 */
[----:B------:R-:W5:Y:S04]  /*d4f0*/  LD.E.128 R40, desc[UR60][R40.64] ;  /* 0x0000003c28287980 */ /* 0x000f68000c101d00 */
[----:B------:R-:W5:Y:S04]  /*d500*/  LD.E.128 R32, desc[UR60][R32.64] ;  /* 0x0000003c20207980 */ /* 0x000f68000c101d00 */
[----:B------:R-:W5:Y:S04]  /*d510*/  LD.E.128 R24, desc[UR60][R24.64] ;  /* 0x0000003c18187980 */ /* 0x000f68000c101d00 */
[----:B------:R-:W5:Y:S01]  /*d520*/  LD.E.128 R8, desc[UR60][R8.64] ;  /* 0x0000003c08087980 */ /* 0x000f62000c101d00 */
[----:B0-----:R-:W-:Y:S01]  /*d530*/  IMAD R0, R21, UR4, RZ ;  /* 0x0000000415007c24 */ /* 0x001fe2000f8e02ff */
[----:B------:R-:W-:Y:S01]  /*d540*/  @!PT LDS RZ, [RZ] ;  /* 0x00000000fffff984 */ /* 0x000fe20000000800 */
[----:B------:R-:W-:Y:S01]  /*d550*/  @!PT LDS RZ, [RZ] ;  /* 0x00000000fffff984 */ /* 0x000fe20000000800 */
[----:B------:R-:W-:Y:S01]  /*d560*/  @!PT LDS RZ, [RZ] ;  /* 0x00000000fffff984 */ /* 0x000fe20000000800 */
[----:B------:R-:W-:Y:S01]  /*d570*/  @!PT LDS RZ, [RZ] ;  /* 0x00000000fffff984 */ /* 0x000fe20000000800 */
[----:B------:R0:W-:Y:S06]  /*d580*/  MEMBAR.ALL.CTA ;  /* 0x0000000000007992 */ /* 0x0001ec0000008000 */
[----:B0-----:R-:W0:Y:S01]  /*d590*/  FENCE.VIEW.ASYNC.S ;  /* 0x00000000000073c6 */ /* 0x001e220000000000 */
[----:B--2---:R-:W-:-:S04]  /*d5a0*/  IMAD.WIDE.U32 R16, R49, UR4, R22 ;  /* 0x0000000431107c25 */ /* 0x004fc8000f8e0016 */
[----:B------:R-:W-:Y:S01]  /*d5b0*/  IMAD R49, R49, UR5, R0 ;  /* 0x0000000531317c24 */ /* 0x000fe2000f8e0200 */
[----:B------:R-:W-:Y:S01]  /*d5c0*/  ULDC.64 UR4, c[0x0][0xae0] ;  /* 0x0002b80000047ab9 */ /* 0x000fe20000000a00 */
[----:B------:R-:W-:Y:S02]  /*d5d0*/  IMAD R47, R168, -0x80, R47 ;  /* 0xffffff80a82f7824 */ /* 0x000fe400078e022f */
[----:B------:R-:W-:Y:S02]  /*d5e0*/  IMAD.IADD R17, R17, 0x1, R49 ;  /* 0x0000000111117824 */ /* 0x000fe400078e0231 */
[----:B------:R-:W-:Y:S01]  /*d5f0*/  IMAD R21, R46, UR4, RZ ;  /* 0x000000042e157c24 */ /* 0x000fe2000f8e02ff */
[C---:B------:R-:W-:Y:S01]  /*d600*/  ISETP.GE.AND P2, PT, R164.reuse, R47, PT ;  /* 0x0000002fa400720c */ /* 0x040fe20003f46270 */
[----:B------:R-:W-:Y:S02]  /*d610*/  VIADD R0, R164, 0x20 ;  /* 0x00000020a4007836 */ /* 0x000fe40000000000 */
[----:B------:R-:W-:-:S02]  /*d620*/  IMAD R21, R166, UR5, R21 ;  /* 0x00000005a6157c24 */ /* 0x000fc4000f8e0215 */
[----:B------:R-:W-:Y:S01]  /*d630*/  IMAD.WIDE.U32 R16, R166, UR4, R16 ;  /* 0x00000004a6107c25 */ /* 0x000fe2000f8e0010 */
[----:B------:R-:W-:-:S03]  /*d640*/  ULDC.64 UR4, c[0x0][0xae8] ;  /* 0x0002ba0000047ab9 */ /* 0x000fc60000000a00 */
[----:B------:R-:W-:Y:S01]  /*d650*/  VIADD R3, R3, 0x2a820 ;  /* 0x0002a82003037836 */ /* 0x000fe20000000000 */
[-C--:B------:R-:W-:Y:S01]  /*d660*/  ISETP.GE.AND P4, PT, R0, R47.reuse, PT ;  /* 0x0000002f0000720c */ /* 0x080fe20003f86270 */
[----:B------:R-:W-:Y:S02]  /*d670*/  VIADD R20, R164, 0x60 ;  /* 0x00000060a4147836 */ /* 0x000fe40000000000 */
[----:B------:R-:W-:Y:S01]  /*d680*/  IMAD.IADD R17, R17, 0x1, R21 ;  /* 0x0000000111117824 */ /* 0x000fe200078e0215 */
[----:B------:R-:W-:Y:S01]  /*d690*/  PRMT R3, RZ, 0x654, R3 ;  /* 0x00000654ff037816 */ /* 0x000fe20000000003 */
[----:B------:R-:W-:Y:S01]  /*d6a0*/  IMAD R0, R48, UR4, RZ ;  /* 0x0000000430007c24 */ /* 0x000fe2000f8e02ff */
[-C--:B------:R-:W-:Y:S01]  /*d6b0*/  ISETP.GE.AND P1, PT, R20, R47.reuse, PT ;  /* 0x0000002f1400720c */ /* 0x080fe20003f26270 */
[----:B------:R-:W-:Y:S01]  /*d6c0*/  VIADD R2, R164, 0x40 ;  /* 0x00000040a4027836 */ /* 0x000fe20000000000 */
[----:B------:R-:W-:Y:S01]  /*d6d0*/  SHF.R.S32.HI R165, RZ, 0x1f, R164 ;  /* 0x0000001fffa57819 */ /* 0x000fe200000114a4 */
[C---:B------:R-:W-:Y:S01]  /*d6e0*/  IMAD R23, R51.reuse, UR5, R0 ;  /* 0x0000000533177c24 */ /* 0x040fe2000f8e0200 */
[----:B0-----:R0:W-:Y:S01]  /*d6f0*/  SYNCS.ARRIVE.TRANS64.RED.A1T0 RZ, [R3+URZ], RZ ;  /* 0x000000ff03ff79a7 */ /* 0x0011e2000810043f */
[----:B------:R-:W-:Y:S01]  /*d700*/  IMAD.WIDE.U32 R20, R51, UR4, R16 ;  /* 0x0000000433147c25 */ /* 0x000fe2000f8e0010 */
[----:B------:R-:W-:Y:S01]  /*d710*/  BSSY B1, `(.L_x_1136) ;  /* 0x0000015000017945 */ /* 0x000fe20003800000 */
[----:B------:R-:W-:-:S02]  /*d720*/  ISETP.GE.AND P0, PT, R2, R47, PT ;  /* 0x0000002f0200720c */ /* 0x000fc40003f06270 */
[----:B------:R-:W-:-:S04]  /*d730*/  IMAD.WIDE R16, R168, 0x80, R164 ;  /* 0x00000080a8107825 */ /* 0x000fc800078e02a4 */
[----:B------:R-:W-:Y:S01]  /*d740*/  IMAD.IADD R47, R21, 0x1, R23 ;  /* 0x00000001152f7824 */ /* 0x000fe200078e0217 */
[----:B0-----:R-:W-:Y:S06]  /*d750*/  @P2 BRA `(.L_x_1137) ;  /* 0x0000000000402947 */ /* 0x001fec0003800000 */
[----:B------:R-:W-:Y:S01]  /*d760*/  ULDC.64 UR4, c[0x0][0xad8] ;  /* 0x0002b60000047ab9 */ /* 0x000fe20000000a00 */
[----:B------:R-:W-:Y:S01]  /*d770*/  IMAD.MOV.U32 R2, RZ, RZ, R20 ;  /* 0x000000ffff027224 */ /* 0x000fe200078e0014 */
[----:B------:R-:W-:Y:S01]  /*d780*/  ULDC.64 UR6, c[0x0][0xa80] ;  /* 0x0002a00000067ab9 */ /* 0x000fe20000000a00 */
[----:B------:R-:W-:Y:S02]  /*d790*/  IMAD.MOV.U32 R3, RZ, RZ, R47 ;  /* 0x000000ffff037224 */ /* 0x000fe400078e002f */
[----:B------:R-:W-:Y:S02]  /*d7a0*/  IMAD R23, R17, UR4, RZ ;  /* 0x0000000411177c24 */ /* 0x000fe4000f8e02ff */
[----:B------:R-:W-:Y:S02]  /*d7b0*/  VIADD R0, R22, 0x40 ;  /* 0x0000004016007836 */ /* 0x000fe40000000000 */
[----:B------:R-:W-:Y:S01]  /*d7c0*/  IMAD.WIDE.U32 R2, R16, UR4, R2 ;  /* 0x0000000410027c25 */ /* 0x000fe2000f8e0002 */
[----:B------:R-:W-:-:S02]  /*d7d0*/  ULDC UR4, c[0x0][0xa8c] ;  /* 0x0002a30000047ab9 */ /* 0x000fc40000000800 */
[----:B------:R-:W-:Y:S01]  /*d7e0*/  ISETP.GE.AND P2, PT, R22, UR4, PT ;  /* 0x0000000416007c0c */ /* 0x000fe2000bf46270 */
[----:B------:R-:W-:Y:S01]  /*d7f0*/  IMAD R23, R16, UR5, R23 ;  /* 0x0000000510177c24 */ /* 0x000fe2000f8e0217 */
[----:B------:R-:W-:Y:S02]  /*d800*/  ISETP.GE.AND P3, PT, R0, UR4, PT ;  /* 0x0000000400007c0c */ /* 0x000fe4000bf66270 */
[----:B------:R-:W-:Y:S01]  /*d810*/  LEA R44, P5, R2, UR6, 0x1 ;  /* 0x00000006022c7c11 */ /* 0x000fe2000f8a08ff */
[----:B------:R-:W-:-:S05]  /*d820*/  IMAD.IADD R3, R3, 0x1, R23 ;  /* 0x0000000103037824 */ /* 0x000fca00078e0217 */
[----:B------:R-:W-:-:S05]  /*d830*/  LEA.HI.X R45, R2, UR7, R3, 0x1, P5 ;  /* 0x00000007022d7c11 */ /* 0x000fca000a8f0c03 */
[----:B-----5:R0:W-:Y:S04]  /*d840*/  @!P2 STG.E.128 desc[UR60][R44.64], R36 ;  /* 0x000000242c00a986 */ /* 0x0201e8000c101d3c */
[----:B------:R0:W-:Y:S02]  /*d850*/  @!P3 STG.E.128 desc[UR60][R44.64+0x80], R40 ;  /* 0x000080282c00b986 */ /* 0x0001e4000c101d3c */
.L_x_1137:
[----:B------:R-:W-:Y:S05]  /*d860*/  BSYNC B1 ;  /* 0x0000000000017941 */ /* 0x000fea0003800000 */
.L_x_1136:
[----:B------:R-:W-:Y:S04]  /*d870*/  BSSY B1, `(.L_x_1138) ;  /* 0x0000014000017945 */ /* 0x000fe80003800000 */
[----:B------:R-:W-:Y:S05]  /*d880*/  @P4 BRA `(.L_x_1139) ;  /* 0x0000000000484947 */ /* 0x000fea0003800000 */
[----:B------:R-:W-:Y:S01]  /*d890*/  IADD3 R23, P2, R16, 0x20, RZ ;  /* 0x0000002010177810 */ /* 0x000fe20007f5e0ff */
[----:B------:R-:W-:Y:S01]  /*d8a0*/  ULDC.64 UR4, c[0x0][0xad8] ;  /* 0x0002b60000047ab9 */ /* 0x000fe20000000a00 */
[----:B------:R-:W-:Y:S01]  /*d8b0*/  IMAD.MOV.U32 R2, RZ, RZ, R20 ;  /* 0x000000ffff027224 */ /* 0x000fe200078e0014 */
[----:B------:R-:W-:Y:S01]  /*d8c0*/  ULDC.64 UR6, c[0x0][0xa80] ;  /* 0x0002a00000067ab9 */ /* 0x000fe20000000a00 */
[----:B------:R-:W-:Y:S02]  /*d8d0*/  IMAD.MOV.U32 R3, RZ, RZ, R47 ;  /* 0x000000ffff037224 */ /* 0x000fe400078e002f */
[----:B------:R-:W-:Y:S02]  /*d8e0*/  IMAD.X R0, RZ, RZ, R17, P2 ;  /* 0x000000ffff007224 */ /* 0x000fe400010e0611 */
[----:B0----5:R-:W-:Y:S02]  /*d8f0*/  VIADD R36, R22, 0x40 ;  /* 0x0000004016247836 */ /* 0x021fe40000000000 */
[----:B------:R-:W-:-:S02]  /*d900*/  IMAD R0, R0, UR4, RZ ;  /* 0x0000000400007c24 */ /* 0x000fc4000f8e02ff */
[C---:B------:R-:W-:Y:S01]  /*d910*/  IMAD.WIDE.U32 R2, R23.reuse, UR4, R2 ;  /* 0x0000000417027c25 */ /* 0x040fe2000f8e0002 */
        /* <DEDUP_REMOVED lines=9> */
.L_x_1139:
[----:B------:R-:W-:Y:S05]  /*d9b0*/  BSYNC B1 ;  /* 0x0000000000017941 */ /* 0x000fea0003800000 */
.L_x_1138:
        /* <DEDUP_REMOVED lines=8> */
[----:B--2--5:R-:W-:Y:S02]  /*da40*/  VIADD R28, R22, 0x40 ;  /* 0x00000040161c7836 */ /* 0x024fe40000000000 */
        /* <DEDUP_REMOVED lines=11> */
.L_x_1141:
[----:B------:R-:W-:Y:S05]  /*db00*/  BSYNC B1 ;  /* 0x0000000000017941 */ /* 0x000fea0003800000 */
.L_x_1140:
[----:B------:R-:W-:Y:S05]  /*db10*/  @P1 BRA `(.L_x_1142) ;  /* 0x0000000800c41947 */ /* 0x000fea0003800000 */
[----:B---3-5:R-:W-:Y:S01]  /*db20*/  IADD3 R13, P0, R16, 0x60, RZ ;  /* 0x00000060100d7810 */ /* 0x028fe20007f1e0ff */
[----:B------:R-:W-:Y:S01]  /*db30*/  ULDC.64 UR6, c[0x0][0xad8] ;  /* 0x0002b60000067ab9 */ /* 0x000fe20000000a00 */
[----:B------:R-:W-:Y:S01]  /*db40*/  IMAD.MOV.U32 R2, RZ, RZ, R20 ;  /* 0x000000ffff027224 */ /* 0x000fe200078e0014 */
[----:B------:R-:W-:Y:S01]  /*db50*/  ULDC UR4, c[0x0][0xa8c] ;  /* 0x0002a30000047ab9 */ /* 0x000fe20000000800 */
[----:B------:R-:W-:Y:S01]  /*db60*/  IMAD.MOV.U32 R3, RZ, RZ, R47 ;  /* 0x000000ffff037224 */ /* 0x000fe200078e002f */
[----:B------:R-:W-:Y:S01]  /*db70*/  ISETP.GE.AND P1, PT, R22, UR4, PT ;  /* 0x0000000416007c0c */ /* 0x000fe2000bf26270 */
[----:B------:R-:W-:Y:S02]  /*db80*/  IMAD.X R16, RZ, RZ, R17, P0 ;  /* 0x000000ffff107224 */ /* 0x000fe400000e0611 */
        /* <DEDUP_REMOVED lines=11> */
[----:B------:R3:W-:Y:S01]  /*dc40*/  STG.E.128 desc[UR60][R12.64+0x80], R8 ;  /* 0x000080080c007986 */ /* 0x0007e2000c101d3c */
[----:B------:R-:W-:Y:S05]  /*dc50*/  BRA `(.L_x_1142) ;  /* 0x0000000800747947 */ /* 0x000fea0003800000 */
.L_x_1134:
[----:B------:R-:W2:Y:S01]  /*dc60*/  LDC.64 R4, c[0x0][0xbd8] ;  /* 0x0002f600ff047b82 */ /* 0x000ea20000000a00 */
[----:B------:R-:W-:-:S07]  /*dc70*/  IMAD.MOV.U32 R9, RZ, RZ, RZ ;  /* 0x000000ffff097224 */ /* 0x000fce00078e00ff */
[----:B0-----:R-:W0:Y:S01]  /*dc80*/  LDC.64 R2, c[0x0][0xbd8] ;  /* 0x0002f600ff027b82 */ /* 0x001e220000000a00 */
[----:B--2---:R-:W-:-:S04]  /*dc90*/  ISETP.NE.U32.AND P0, PT, R4, RZ, PT ;  /* 0x000000ff0400720c */ /* 0x004fc80003f05070 */
[----:B------:R-:W-:-:S03]  /*dca0*/  ISETP.NE.AND.EX P0, PT, R5, RZ, PT, P0 ;  /* 0x000000ff0500720c */ /* 0x000fc60003f05300 */
[----:B------:R-:W2:Y:S01]  /*dcb0*/  LDC.64 R4, c[0x0][0xbe0] ;  /* 0x0002f800ff047b82 */ /* 0x000ea20000000a00 */
[----:B0-----:R-:W-:-:S07]  /*dcc0*/  IMAD.WIDE R2, R167, 0x4, R2 ;  /* 0x00000004a7027825 */ /* 0x001fce00078e0202 */
[----:B------:R-:W0:Y:S02]  /*dcd0*/  LDC R7, c[0x0][0xa88] ;  /* 0x0002a200ff077b82 */ /* 0x000e240000000800 */
[----:B------:R3:W5:Y:S01]  /*dce0*/  @P0 LDG.E R9, desc[UR60][R2.64] ;  /* 0x0000003c02090981 */ /* 0x000762000c1e1900 */
[----:B--2---:R-:W-:-:S04]  /*dcf0*/  ISETP.NE.U32.AND P1, PT, R4, RZ, PT ;  /* 0x000000ff0400720c */ /* 0x004fc80003f25070 */
[----:B------:R-:W-:-:S13]  /*dd00*/  ISETP.NE.AND.EX P1, PT, R5, RZ, PT, P1 ;  /* 0x000000ff0500720c */ /* 0x000fda0003f25310 */
[----:B------:R-:W2:Y:S02]  /*dd10*/  @P1 LDC.64 R4, c[0x0][0xbe0] ;  /* 0x0002f800ff041b82 */ /* 0x000ea40000000a00 */
[----:B--2---:R-:W-:-:S05]  /*dd20*/  @P1 IMAD.WIDE R4, R167, 0x4, R4 ;  /* 0x00000004a7041825 */ /* 0x004fca00078e0204 */
[----:B0-----:R3:W5:Y:S01]  /*dd30*/  @P1 LDG.E R7, desc[UR60][R4.64] ;  /* 0x0000003c04071981 */ /* 0x001762000c1e1900 */
[----:B------:R-:W-:Y:S01]  /*dd40*/  ISETP.GT.AND P2, PT, R174, 0x7f, PT ;  /* 0x0000007fae00780c */ /* 0x000fe20003f44270 */
[----:B------:R-:W-:-:S12]  /*dd50*/  @P1 BRA `(.L_x_1143) ;  /* 0x0000000000101947 */ /* 0x000fd80003800000 */
[----:B------:R-:W-:Y:S05]  /*dd60*/  @!P0 BRA `(.L_x_1143) ;  /* 0x00000000000c8947 */ /* 0x000fea0003800000 */
[----:B------:R-:W2:Y:S04]  /*dd70*/  LDG.E R0, desc[UR60][R2.64] ;  /* 0x0000003c02007981 */ /* 0x000ea8000c1e1900 */
[----:B-----5:R-:W2:Y:S02]  /*dd80*/  LDG.E R7, desc[UR60][R2.64+0x4] ;  /* 0x0000043c02077981 */ /* 0x020ea4000c1e1900 */
[----:B--2---:R-:W-:-:S07]  /*dd90*/  IMAD.IADD R7, R7, 0x1, -R0 ;  /* 0x0000000107077824 */ /* 0x004fce00078e0a00 */
.L_x_1143:
[----:B------:R-:W-:Y:S01]  /*dda0*/  SHF.R.S32.HI R0, RZ, 0x1f, R167 ;  /* 0x0000001fff007819 */ /* 0x000fe200000114a7 */
[----:B------:R-:W-:Y:S01]  /*ddb0*/  BSSY B1, `(.L_x_1144) ;  /* 0x000001d000017945 */ /* 0x000fe20003800000 */
[----:B------:R-:W-:Y:S02]  /*ddc0*/  SHF.R.S32.HI R8, RZ, 0x1f, R166 ;  /* 0x0000001fff087819 */ /* 0x000fe400000114a6 */
[----:B------:R-:W-:Y:S02]  /*ddd0*/  SHF.R.S32.HI R23, RZ, 0x1f, R22 ;  /* 0x0000001fff177819 */ /* 0x000fe40000011416 */
[----:B------:R-:W-:Y:S02]  /*dde0*/  SEL R11, R167, RZ, !P0 ;  /* 0x000000ffa70b7207 */ /* 0x000fe40004000000 */
[----:B------:R-:W-:Y:S02]  /*ddf0*/  SEL R10, R0, RZ, !P0 ;  /* 0x000000ff000a7207 */ /* 0x000fe40004000000 */
[----:B-----5:R-:W-:Y:S01]  /*de00*/  SHF.R.S32.HI R6, RZ, 0x1f, R9 ;  /* 0x0000001fff067819 */ /* 0x020fe20000011409 */
[----:B------:R-:W-:Y:S06]  /*de10*/  @P2 BRA `(.L_x_1145) ;  /* 0x0000000000582947 */ /* 0x000fec0003800000 */
[----:B---3--:R-:W0:Y:S02]  /*de20*/  S2R R2, SR_TID.X ;  /* 0x0000000000027919 */ /* 0x008e240000002100 */
[----:B0-----:R-:W-:-:S04]  /*de30*/  IMAD R0, R168, 0x80, R2 ;  /* 0x00000080a8007824 */ /* 0x001fc800078e0202 */
        /* <DEDUP_REMOVED lines=10> */
[----:B------:R-:W-:Y:S02]  /*dee0*/  IMAD R0, R10, UR4, RZ ;  /* 0x000000040a007c24 */ /* 0x000fe4000f8e02ff */
[----:B------:R-:W-:Y:S02]  /*def0*/  IMAD.IADD R3, R3, 0x1, R5 ;  /* 0x0000000103037824 */ /* 0x000fe400078e0205 */
[C---:B------:R-:W-:Y:S02]  /*df00*/  IMAD R5, R11.reuse, UR5, R0 ;  /* 0x000000050b057c24 */ /* 0x040fe4000f8e0200 */
[----:B------:R-:W-:Y:S01]  /*df10*/  IMAD.WIDE.U32 R2, R11, UR4, R2 ;  /* 0x000000040b027c25 */ /* 0x000fe2000f8e0002 */
[----:B------:R-:W-:-:S03]  /*df20*/  ULDC.64 UR4, c[0x0][0xb40] ;  /* 0x0002d00000047ab9 */ /* 0x000fc60000000a00 */
[----:B------:R-:W-:Y:S01]  /*df30*/  IMAD.IADD R3, R3, 0x1, R5 ;  /* 0x0000000103037824 */ /* 0x000fe200078e0205 */
[----:B------:R-:W-:-:S04]  /*df40*/  LEA R4, P0, R2, UR4, 0x2 ;  /* 0x0000000402047c11 */ /* 0x000fc8000f8010ff */
[----:B------:R-:W-:Y:S01]  /*df50*/  LEA.HI.X R5, R2, UR5, R3, 0x2, P0 ;  /* 0x0000000502057c11 */ /* 0x000fe200080f1403 */
[----:B------:R-:W-:-:S05]  /*df60*/  IMAD.MOV.U32 R3, RZ, RZ, -0x800000 ;  /* 0xff800000ff037424 */ /* 0x000fca00078e00ff */
[----:B------:R0:W-:Y:S03]  /*df70*/  STG.E desc[UR60][R4.64], R3 ;  /* 0x0000000304007986 */ /* 0x0001e6000c10193c */
.L_x_1145:
[----:B------:R-:W-:Y:S05]  /*df80*/  BSYNC B1 ;  /* 0x0000000000017941 */ /* 0x000fea0003800000 */
.L_x_1144:
[----:B------:R-:W-:Y:S01]  /*df90*/  ULDC.64 UR4, c[0x0][0xaa0] ;  /* 0x0002a80000047ab9 */ /* 0x000fe20000000a00 */
[----:B------:R-:W-:Y:S01]  /*dfa0*/  IMAD R7, R168, -0x80, R7 ;  /* 0xffffff80a8077824 */ /* 0x000fe200078e0207 */
[----:B------:R-:W-:Y:S01]  /*dfb0*/  BSSY B1, `(.L_x_1146) ;  /* 0x000002a000017945 */ /* 0x000fe20003800000 */
[----:B------:R-:W-:Y:S02]  /*dfc0*/  IMAD R0, R6, UR4, RZ ;  /* 0x0000000406007c24 */ /* 0x000fe4000f8e02ff */
[----:B0--3--:R-:W-:Y:S01]  /*dfd0*/  IMAD.WIDE.U32 R2, R9, UR4, R22 ;  /* 0x0000000409027c25 */ /* 0x009fe2000f8e0016 */
[----:B------:R-:W-:-:S03]  /*dfe0*/  ISETP.GE.AND P2, PT, R164, R7, PT ;  /* 0x00000007a400720c */ /* 0x000fc60003f46270 */
[----:B------:R-:W-:Y:S01]  /*dff0*/  IMAD R9, R9, UR5, R0 ;  /* 0x0000000509097c24 */ /* 0x000fe2000f8e0200 */
[----:B------:R-:W-:Y:S01]  /*e000*/  ULDC.64 UR4, c[0x0][0xae0] ;  /* 0x0002b80000047ab9 */ /* 0x000fe20000000a00 */
[----:B------:R-:W-:Y:S02]  /*e010*/  VIADD R0, R164, 0x20 ;  /* 0x00000020a4007836 */ /* 0x000fe40000000000 */
[----:B------:R-:W-:Y:S02]  /*e020*/  IMAD.IADD R3, R3, 0x1, R9 ;  /* 0x0000000103037824 */ /* 0x000fe400078e0209 */
[----:B------:R-:W-:Y:S01]  /*e030*/  IMAD R5, R8, UR4, RZ ;  /* 0x0000000408057c24 */ /* 0x000fe2000f8e02ff */
[----:B------:R-:W-:Y:S01]  /*e040*/  ISETP.GE.AND P3, PT, R0, R7, PT ;  /* 0x000000070000720c */ /* 0x000fe20003f66270 */
[----:B------:R-:W-:Y:S02]  /*e050*/  VIADD R0, R164, 0x60 ;  /* 0x00000060a4007836 */ /* 0x000fe40000000000 */
[----:B------:R-:W-:-:S02]  /*e060*/  IMAD R5, R166, UR5, R5 ;  /* 0x00000005a6057c24 */ /* 0x000fc4000f8e0205 */
[----:B------:R-:W-:Y:S01]  /*e070*/  IMAD.WIDE.U32 R2, R166, UR4, R2 ;  /* 0x00000004a6027c25 */ /* 0x000fe2000f8e0002 */
[----:B------:R-:W-:Y:S01]  /*e080*/  ULDC.64 UR4, c[0x0][0xae8] ;  /* 0x0002ba0000047ab9 */ /* 0x000fe20000000a00 */
[-C--:B------:R-:W-:Y:S02]  /*e090*/  ISETP.GE.AND P0, PT, R0, R7.reuse, PT ;  /* 0x000000070000720c */ /* 0x080fe40003f06270 */
[----:B------:R-:W-:Y:S02]  /*e0a0*/  VIADD R4, R164, 0x40 ;  /* 0x00000040a4047836 */ /* 0x000fe40000000000 */
[----:B------:R-:W-:Y:S02]  /*e0b0*/  IMAD.IADD R3, R3, 0x1, R5 ;  /* 0x0000000103037824 */ /* 0x000fe400078e0205 */
[----:B------:R-:W-:Y:S01]  /*e0c0*/  IMAD R0, R10, UR4, RZ ;  /* 0x000000040a007c24 */ /* 0x000fe2000f8e02ff */
[----:B------:R-:W-:Y:S01]  /*e0d0*/  ISETP.GE.AND P1, PT, R4, R7, PT ;  /* 0x000000070400720c */ /* 0x000fe20003f26270 */
[----:B------:R-:W-:Y:S01]  /*e0e0*/  IMAD.WIDE.U32 R4, R11, UR4, R2 ;  /* 0x000000040b047c25 */ /* 0x000fe2000f8e0002 */
[----:B------:R-:W-:-:S03]  /*e0f0*/  SHF.R.S32.HI R7, RZ, 0x1f, R164 ;  /* 0x0000001fff077819 */ /* 0x000fc600000114a4 */
[----:B------:R-:W-:Y:S02]  /*e100*/  IMAD R9, R11, UR5, R0 ;  /* 0x000000050b097c24 */ /* 0x000fe4000f8e0200 */
[----:B------:R-:W-:Y:S02]  /*e110*/  IMAD.MOV.U32 R6, RZ, RZ, R164 ;  /* 0x000000ffff067224 */ /* 0x000fe400078e00a4 */
[----:B------:R-:W-:Y:S02]  /*e120*/  IMAD.IADD R11, R5, 0x1, R9 ;  /* 0x00000001050b7824 */ /* 0x000fe400078e0209 */
[----:B------:R-:W-:Y:S01]  /*e130*/  IMAD.WIDE R6, R168, 0x80, R6 ;  /* 0x00000080a8067825 */ /* 0x000fe200078e0206 */
[----:B------:R-:W-:Y:S06]  /*e140*/  @P2 BRA `(.L_x_1147) ;  /* 0x0000000000402947 */ /* 0x000fec0003800000 */
        /* <DEDUP_REMOVED lines=14> */
[----:B------:R0:W-:Y:S04]  /*e230*/  @!P4 STG.E.128 desc[UR60][R8.64], RZ ;  /* 0x000000ff0800c986 */ /* 0x0001e8000c101d3c */
[----:B------:R0:W-:Y:S02]  /*e240*/  @!P5 STG.E.128 desc[UR60][R8.64+0x80], RZ ;  /* 0x000080ff0800d986 */ /* 0x0001e4000c101d3c */
.L_x_1147:
[----:B------:R-:W-:Y:S05]  /*e250*/  BSYNC B1 ;  /* 0x0000000000017941 */ /* 0x000fea0003800000 */
.L_x_1146:
[----:B------:R-:W-:Y:S04]  /*e260*/  BSSY B1, `(.L_x_1148) ;  /* 0x0000014000017945 */ /* 0x000fe80003800000 */
[----:B------:R-:W-:Y:S05]  /*e270*/  @P3 BRA `(.L_x_1149) ;  /* 0x0000000000483947 */ /* 0x000fea0003800000 */
[----:B0-----:R-:W-:Y:S01]  /*e280*/  IADD3 R9, P2, R6, 0x20, RZ ;  /* 0x0000002006097810 */ /* 0x001fe20007f5e0ff */
[----:B------:R-:W-:Y:S01]  /*e290*/  ULDC.64 UR4, c[0x0][0xad8] ;  /* 0x0002b60000047ab9 */ /* 0x000fe20000000a00 */
[----:B------:R-:W-:Y:S01]  /*e2a0*/  IMAD.MOV.U32 R2, RZ, RZ, R4 ;  /* 0x000000ffff027224 */ /* 0x000fe200078e0004 */
[----:B------:R-:W-:Y:S01]  /*e2b0*/  ULDC.64 UR6, c[0x0][0xa80] ;  /* 0x0002a00000067ab9 */ /* 0x000fe20000000a00 */
[----:B------:R-:W-:Y:S02]  /*e2c0*/  IMAD.MOV.U32 R3, RZ, RZ, R11 ;  /* 0x000000ffff037224 */ /* 0x000fe400078e000b */
[----:B------:R-:W-:Y:S02]  /*e2d0*/  IMAD.X R0, RZ, RZ, R7, P2 ;  /* 0x000000ffff007224 */ /* 0x000fe400010e0607 */
[----:B------:R-:W-:Y:S02]  /*e2e0*/  VIADD R8, R22, 0x40 ;  /* 0x0000004016087836 */ /* 0x000fe40000000000 */
        /* <DEDUP_REMOVED lines=11> */
.L_x_1149:
[----:B------:R-:W-:Y:S05]  /*e3a0*/  BSYNC B1 ;  /* 0x0000000000017941 */ /* 0x000fea0003800000 */
.L_x_1148:
[----:B------:R-:W-:Y:S04]  /*e3b0*/  BSSY B1, `(.L_x_1150) ;  /* 0x0000014000017945 */ /* 0x000fe80003800000 */
[----:B------:R-:W-:Y:S05]  /*e3c0*/  @P1 BRA `(.L_x_1151) ;  /* 0x0000000000481947 */ /* 0x000fea0003800000 */
[----:B0-2---:R-:W-:Y:S01]  /*e3d0*/  IADD3 R9, P1, R6, 0x40, RZ ;  /* 0x0000004006097810 */ /* 0x005fe20007f3e0ff */
        /* <DEDUP_REMOVED lines=17> */
.L_x_1151:
[----:B------:R-:W-:Y:S05]  /*e4f0*/  BSYNC B1 ;  /* 0x0000000000017941 */ /* 0x000fea0003800000 */
.L_x_1150:
[----:B------:R-:W-:Y:S05]  /*e500*/  @P0 BRA `(.L_x_1142) ;  /* 0x0000000000480947 */ /* 0x000fea0003800000 */
[----:B------:R-:W-:Y:S01]  /*e510*/  IADD3 R5, P0, R6, 0x60, RZ ;  /* 0x0000006006057810 */ /* 0x000fe20007f1e0ff */
        /* <DEDUP_REMOVED lines=17> */
.L_x_1142:
[----:B------:R-:W-:Y:S05]  /*e630*/  BSYNC B0 ;  /* 0x0000000000007941 */ /* 0x000fea0003800000 */
.L_x_1133:
[----:B------:R-:W-:Y:S02]  /*e640*/  ULDC UR4, c[0x0][0xc14] ;  /* 0x0003050000047ab9 */ /* 0x000fe40000000800 */
[----:B-1----:R-:W-:-:S13]  /*e650*/  ISETP.GE.AND P0, PT, R163, UR4, PT ;  /* 0x00000004a3007c0c */ /* 0x002fda000bf06270 */
[----:B------:R-:W-:Y:S05]  /*e660*/  @!P0 BRA `(.L_x_1152) ;  /* 0xffffff2400b48947 */ /* 0x000fea000383ffff */
[----:B------:R-:W-:Y:S05]  /*e670*/  EXIT ;  /* 0x000000000000794d */ /* 0x000fea0003800000 */
.L_x_1051:
[----:B------:R-:W-:-:S08]  /*e680*/  NOP ;  /* 0x0000000000007918 */ /* 0x000fd00000000000 */
[----:B0-----:R-:W0:-:S00]  /*e690*/  USETMAXREG.DEALLOC.CTAPOOL 0x18 ;  /* 0x00000018000079c8 */ /* 0x001e0000080e0500 */
[----:B0-----:R-:W-:-:S06]  /*e6a0*/  LOP3.LUT R0, R0, 0x3, RZ, 0xc0, !PT ;  /* 0x0000000300007812 */ /* 0x001fcc00078ec0ff */
[----:B------:R-:W0:Y:S02]  /*e6b0*/  SHFL.IDX PT, R0, R0, RZ, 0x1f ;  /* 0x00001fff00007589 */ /* 0x000e2400000e0000 */
[----:B0-----:R-:W-:-:S13]  /*e6c0*/  ISETP.NE.AND P0, PT, R0, RZ, PT ;  /* 0x000000ff0000720c */ /* 0x001fda0003f05270 */
[----:B------:R-:W-:Y:S05]  /*e6d0*/  @P0 EXIT ;  /* 0x000000000000094d */ /* 0x000fea0003800000 */
[----:B------:R-:W2:Y:S01]  /*e6e0*/  LDL.LU R6, [R1] ;  /* 0x0000000001067983 */ /* 0x000ea20000300800 */
[----:B------:R-:W-:Y:S01]  /*e6f0*/  ULDC UR5, c[0x0][0xc14] ;  /* 0x0003050000057ab9 */ /* 0x000fe20000000800 */
[----:B------:R-:W0:Y:S01]  /*e700*/  S2R R2, SR_TID.X ;  /* 0x0000000000027919 */ /* 0x000e220000002100 */
[----:B------:R-:W-:Y:S01]  /*e710*/  CS2R R16, SRZ ;  /* 0x0000000000107805 */ /* 0x000fe2000001ff00 */
[----:B------:R-:W1:Y:S01]  /*e720*/  S2UR UR6, SR_CTAID.X ;  /* 0x00000000000679c3 */ /* 0x000e620000002500 */
[----:B------:R-:W-:Y:S01]  /*e730*/  ULDC UR4, c[0x0][0xc10] ;  /* 0x0003040000047ab9 */ /* 0x000fe20000000800 */
[----:B0-----:R-:W-:-:S04]  /*e740*/  LOP3.LUT R7, R2, 0x1f, RZ, 0xc0, !PT ;  /* 0x0000001f02077812 */ /* 0x001fc800078ec0ff */
[----:B------:R-:W-:Y:S02]  /*e750*/  ISETP.NE.AND P0, PT, R7, 0x1f, PT ;  /* 0x0000001f0700780c */ /* 0x000fe40003f05270 */
[----:B--2---:R-:W-:-:S11]  /*e760*/  LOP3.LUT R6, R6, 0xffffffdf, RZ, 0xc0, !PT ;  /* 0xffffffdf06067812 */ /* 0x004fd600078ec0ff */
[----:B------:R-:W-:Y:S02]  /*e770*/  @P0 LOP3.LUT R6, R6, 0x20, RZ, 0xfc, !PT ;  /* 0x0000002006060812 */ /* 0x000fe400078efcff */
[----:B------:R-:W-:-:S13]  /*e780*/  ISETP.GE.OR P0, PT, R7, UR5, !P0 ;  /* 0x0000000507007c0c */ /* 0x000fda000c706670 */
[----:B------:R-:W0:Y:S02]  /*e790*/  @!P0 LDC.64 R2, c[0x0][0xc58] ;  /* 0x00031600ff028b82 */ /* 0x000e240000000a00 */
[----:B0-----:R-:W-:-:S05]  /*e7a0*/  @!P0 IMAD.WIDE.U32 R2, R7, 0x4, R2 ;  /* 0x0000000407028825 */ /* 0x001fca00078e0002 */
[----:B------:R-:W2:Y:S01]  /*e7b0*/  @!P0 LDG.E R17, desc[UR60][R2.64] ;  /* 0x0000003c02118981 */ /* 0x000ea2000c1e1900 */
[C---:B------:R-:W-:Y:S02]  /*e7c0*/  ISETP.NE.AND P1, PT, R7.reuse, RZ, PT ;  /* 0x000000ff0700720c */ /* 0x040fe40003f25270 */
[----:B------:R-:W-:Y:S02]  /*e7d0*/  ISETP.GE.U32.AND P0, PT, R7, 0x2, PT ;  /* 0x000000020700780c */ /* 0x000fe40003f06070 */
[----:B------:R-:W-:-:S09]  /*e7e0*/  LOP3.LUT R6, R6, 0xfffffffe, RZ, 0xc0, !PT ;  /* 0xfffffffe06067812 */ /* 0x000fd200078ec0ff */
[----:B------:R-:W-:-:S04]  /*e7f0*/  @P1 LOP3.LUT R6, R6, 0x1, RZ, 0xfc, !PT ;  /* 0x0000000106061812 */ /* 0x000fc800078efcff */
[----:B------:R-:W-:-:S04]  /*e800*/  LOP3.LUT R6, R6, 0xffffffef, RZ, 0xc0, !PT ;  /* 0xffffffef06067812 */ /* 0x000fc800078ec0ff */
[----:B------:R-:W-:-:S04]  /*e810*/  @P0 LOP3.LUT R6, R6, 0x10, RZ, 0xfc, !PT ;  /* 0x0000001006060812 */ /* 0x000fc800078efcff */
[----:B------:R-:W-:Y:S01]  /*e820*/  LOP3.LUT R6, R6, 0xfffffff7, RZ, 0xc0, !PT ;  /* 0xfffffff706067812 */ /* 0x000fe200078ec0ff */
[----:B------:R-:W-:Y:S01]  /*e830*/  IMAD.MOV.U32 R19, RZ, RZ, RZ ;  /* 0x000000ffff137224 */ /* 0x000fe200078e00ff */
[----:B--2---:R-:W0:Y:S02]  /*e840*/  SHFL.UP PT, R0, R17, 0x1, RZ ;  /* 0x0420000011007989 */ /* 0x004e2400000e00ff */
[----:B0-----:R-:W-:-:S05]  /*e850*/  SEL R0, R0, RZ, P1 ;  /* 0x000000ff00007207 */ /* 0x001fca0000800000 */
[----:B------:R-:W-:-:S05]  /*e860*/  IMAD.IADD R0, R17, 0x1, R0 ;  /* 0x0000000111007824 */ /* 0x000fca00078e0200 */
[----:B------:R-:W0:Y:S02]  /*e870*/  SHFL.UP PT, R4, R0, 0x2, RZ ;  /* 0x0440000000047989 */ /* 0x000e2400000e00ff */
[----:B0-----:R-:W-:-:S05]  /*e880*/  SEL R5, R4, RZ, P0 ;  /* 0x000000ff04057207 */ /* 0x001fca0000000000 */
[----:B------:R-:W-:-:S05]  /*e890*/  IMAD.IADD R5, R0, 0x1, R5 ;  /* 0x0000000100057824 */ /* 0x000fca00078e0205 */
[----:B------:R-:W0:Y:S01]  /*e8a0*/  SHFL.UP PT, R4, R5, 0x4, RZ ;  /* 0x0480000005047989 */ /* 0x000e2200000e00ff */
[----:B------:R-:W-:-:S04]  /*e8b0*/  ISETP.GE.U32.AND P0, PT, R7, 0x4, PT ;  /* 0x000000040700780c */ /* 0x000fc80003f06070 */
[----:B0-----:R-:W-:-:S05]  /*e8c0*/  SEL R4, R4, RZ, P0 ;  /* 0x000000ff04047207 */ /* 0x001fca0000000000 */
[----:B------:R-:W-:-:S05]  /*e8d0*/  IMAD.IADD R4, R5, 0x1, R4 ;  /* 0x0000000105047824 */ /* 0x000fca00078e0204 */
[----:B------:R-:W0:Y:S01]  /*e8e0*/  SHFL.UP PT, R2, R4, 0x8, RZ ;  /* 0x0500000004027989 */ /* 0x000e2200000e00ff */
[----:B------:R-:W-:Y:S02]  /*e8f0*/  @P0 LOP3.LUT R6, R6, 0x8, RZ, 0xfc, !PT ;  /* 0x0000000806060812 */ /* 0x000fe400078efcff */
[----:B------:R-:W-:-:S04]  /*e900*/  ISETP.GE.U32.AND P0, PT, R7, 0x8, PT ;  /* 0x000000080700780c */ /* 0x000fc80003f06070 */
[----:B0-----:R-:W-:-:S05]  /*e910*/  SEL R3, R2, RZ, P0 ;  /* 0x000000ff02037207 */ /* 0x001fca0000000000 */
[----:B------:R-:W-:-:S05]  /*e920*/  IMAD.IADD R3, R4, 0x1, R3 ;  /* 0x0000000104037824 */ /* 0x000fca00078e0203 */
[----:B------:R-:W0:Y:S01]  /*e930*/  SHFL.UP PT, R0, R3, 0x10, RZ ;  /* 0x0600000003007989 */ /* 0x000e2200000e00ff */
[----:B------:R-:W-:-:S04]  /*e940*/  LOP3.LUT R6, R6, 0xfffffffb, RZ, 0xc0, !PT ;  /* 0xfffffffb06067812 */ /* 0x000fc800078ec0ff */
[----:B------:R-:W-:Y:S02]  /*e950*/  @P0 LOP3.LUT R6, R6, 0x4, RZ, 0xfc, !PT ;  /* 0x0000000406060812 */ /* 0x000fe400078efcff */
[----:B------:R-:W-:-:S04]  /*e960*/  ISETP.GE.U32.AND P0, PT, R7, 0x10, PT ;  /* 0x000000100700780c */ /* 0x000fc80003f06070 */
[----:B0-----:R-:W-:-:S05]  /*e970*/  SEL R0, R0, RZ, P0 ;  /* 0x000000ff00007207 */ /* 0x001fca0000000000 */
[----:B------:R-:W-:-:S05]  /*e980*/  IMAD.IADD R0, R3, 0x1, R0 ;  /* 0x0000000103007824 */ /* 0x000fca00078e0200 */
[----:B------:R-:W0:Y:S01]  /*e990*/  SHFL.IDX PT, R2, R0, 0x1f, 0x1f ;  /* 0x03e01f0000027f89 */ /* 0x000e2200000e0000 */
[----:B------:R-:W-:-:S04]  /*e9a0*/  LOP3.LUT R6, R6, 0xfffffffd, RZ, 0xc0, !PT ;  /* 0xfffffffd06067812 */ /* 0x000fc800078ec0ff */
[----:B------:R-:W-:-:S05]  /*e9b0*/  @P0 LOP3.LUT R6, R6, 0x2, RZ, 0xfc, !PT ;  /* 0x0000000206060812 */ /* 0x000fca00078efcff */
[----:B------:R2:W-:Y:S01]  /*e9c0*/  STL [R1], R6 ;  /* 0x0000000601007387 */ /* 0x0005e20000100800 */
[----:B0-----:R-:W-:-:S05]  /*e9d0*/  IMAD R4, R2, UR4, RZ ;  /* 0x0000000402047c24 */ /* 0x001fca000f8e02ff */
[----:B-1----:R-:W-:Y:S01]  /*e9e0*/  ISETP.GT.AND P0, PT, R4, UR6, PT ;  /* 0x0000000604007c0c */ /* 0x002fe2000bf04270 */
[----:B------:R-:W-:-:S12]  /*e9f0*/  IMAD.MOV.U32 R5, RZ, RZ, R4 ;  /* 0x000000ffff057224 */ /* 0x000fd800078e0004 */
[----:B--2---:R-:W-:Y:S05]  /*ea00*/  @P0 BRA `(.L_x_1153) ;  /* 0x0000000000bc0947 */ /* 0x004fea0003800000 */
[----:B------:R-:W-:Y:S01]  /*ea10*/  IMAD.MOV.U32 R4, RZ, RZ, R5 ;  /* 0x000000ffff047224 */ /* 0x000fe200078e0005 */
[----:B------:R-:W-:Y:S01]  /*ea20*/  ULDC UR5, c[0x0][0xc14] ;  /* 0x0003050000057ab9 */ /* 0x000fe20000000800 */
[----:B------:R-:W-:Y:S01]  /*ea30*/  IMAD.MOV.U32 R19, RZ, RZ, RZ ;  /* 0x000000ffff137224 */ /* 0x000fe200078e00ff */
[----:B------:R-:W-:Y:S01]  /*ea40*/  ULDC UR7, c[0x0][0xc14] ;  /* 0x0003050000077ab9 */ /* 0x000fe20000000800 */
[----:B------:R-:W-:-:S05]  /*ea50*/  ULDC UR4, c[0x0][0xc10] ;  /* 0x0003040000047ab9 */ /* 0x000fca0000000800 */
.L_x_1157:
        /* <DEDUP_REMOVED lines=16> */
.L_x_1156:
[----:B------:R-:W-:Y:S05]  /*eb60*/  BSYNC B0 ;  /* 0x0000000000007941 */ /* 0x000fea0003800000 */
.L_x_1155:
[----:B-----5:R-:W1:Y:S01]  /*eb70*/  SHFL.UP PT, R0, R17, 0x1, RZ ;  /* 0x0420000011007989 */ /* 0x020e6200000e00ff */
[C---:B------:R-:W-:Y:S02]  /*eb80*/  ISETP.NE.AND P0, PT, R6.reuse, RZ, PT ;  /* 0x000000ff0600720c */ /* 0x040fe40003f05270 */
[----:B------:R-:W-:Y:S02]  /*eb90*/  ISETP.GE.U32.AND P1, PT, R6, 0x2, PT ;  /* 0x000000020600780c */ /* 0x000fe40003f26070 */
[----:B-1----:R-:W-:Y:S02]  /*eba0*/  SEL R0, R0, RZ, P0 ;  /* 0x000000ff00007207 */ /* 0x002fe40000000000 */
[----:B------:R-:W-:-:S03]  /*ebb0*/  ISETP.GE.U32.AND P0, PT, R6, 0x4, PT ;  /* 0x000000040600780c */ /* 0x000fc60003f06070 */
[----:B------:R-:W-:-:S05]  /*ebc0*/  IMAD.IADD R0, R17, 0x1, R0 ;  /* 0x0000000111007824 */ /* 0x000fca00078e0200 */
[----:B0-----:R-:W0:Y:S02]  /*ebd0*/  SHFL.UP PT, R2, R0, 0x2, RZ ;  /* 0x0440000000027989 */ /* 0x001e2400000e00ff */
        /* <DEDUP_REMOVED lines=18> */
.L_x_1153:
[----:B------:R-:W-:-:S04]  /*ed00*/  IMAD.IADD R5, R4, 0x1, -R5 ;  /* 0x0000000104057824 */ /* 0x000fc800078e0a05 */
[----:B------:R-:W-:-:S05]  /*ed10*/  IMAD R2, R0, UR4, R5 ;  /* 0x0000000400027c24 */ /* 0x000fca000f8e0205 */
[----:B------:R-:W-:Y:S02]  /*ed20*/  ISETP.GT.AND P0, PT, R2, UR6, PT ;  /* 0x0000000602007c0c */ /* 0x000fe4000bf04270 */
[----:B------:R-:W0:Y:S11]  /*ed30*/  LDC.64 R2, c[0x0][0xc68] ;  /* 0x00031a00ff027b82 */ /* 0x000e360000000a00 */
[----:B------:R-:W-:-:S04]  /*ed40*/  VOTE.ANY R7, PT, !P0 ;  /* 0x0000000000077806 */ /* 0x000fc800040e0100 */
[----:B------:R-:W1:Y:S02]  /*ed50*/  POPC R4, R7 ;  /* 0x0000000700047309 */ /* 0x000e640000000000 */
[----:B-1----:R-:W-:-:S04]  /*ed60*/  IMAD.IADD R19, R4, 0x1, R19 ;  /* 0x0000000104137824 */ /* 0x002fc800078e0213 */
[----:B0-----:R-:W-:-:S05]  /*ed70*/  IMAD.WIDE R2, R19, 0x4, R2 ;  /* 0x0000000413027825 */ /* 0x001fca00078e0202 */
[----:B------:R-:W2:Y:S01]  /*ed80*/  LDG.E R8, desc[UR60][R2.64] ;  /* 0x0000003c02087981 */ /* 0x000ea2000c1e1900 */
[----:B------:R-:W-:-:S03]  /*ed90*/  ISETP.NE.AND P0, PT, R7, RZ, PT ;  /* 0x000000ff0700720c */ /* 0x000fc60003f05270 */
[----:B------:R-:W2:Y:S02]  /*eda0*/  SHFL.IDX PT, R17, R17, R4, 0x1f ;  /* 0x00001f0411117589 */ /* 0x000ea400000e0000 */
[----:B--2---:R-:W-:-:S05]  /*edb0*/  IMAD R6, R17, R8, RZ ;  /* 0x0000000811067224 */ /* 0x004fca00078e02ff */
[----:B------:R-:W-:-:S04]  /*edc0*/  IABS R9, R6 ;  /* 0x0000000600097213 */ /* 0x000fc80000000000 */
[----:B------:R-:W0:Y:S08]  /*edd0*/  I2F.RP R10, R9 ;  /* 0x00000009000a7306 */ /* 0x000e300000209400 */
[----:B0-----:R-:W0:Y:S02]  /*ede0*/  MUFU.RCP R10, R10 ;  /* 0x0000000a000a7308 */ /* 0x001e240000001000 */
[----:B0-----:R-:W-:-:S06]  /*edf0*/  VIADD R11, R10, 0xffffffe ;  /* 0x0ffffffe0a0b7836 */ /* 0x001fcc0000000000 */
[----:B------:R0:W1:Y:S01]  /*ee00*/  F2I.FTZ.U32.TRUNC.NTZ R3, R11 ;  /* 0x0000000b00037305 */ /* 0x000062000021f000 */
[----:B------:R-:W-:Y:S05]  /*ee10*/  @!P0 BRA `(.L_x_1158) ;  /* 0x0000000000088947 */ /* 0x000fea0003800000 */
[----:B------:R-:W-:-:S05]  /*ee20*/  VIADD R7, R4, 0xffffffff ;  /* 0xffffffff04077836 */ /* 0x000fca0000000000 */
[----:B------:R2:W3:Y:S02]  /*ee30*/  SHFL.IDX PT, R16, R0, R7, 0x1f ;  /* 0x00001f0700107589 */ /* 0x0004e400000e0000 */
.L_x_1158:
[----:B-12---:R-:W-:Y:S02]  /*ee40*/  IMAD.MOV R0, RZ, RZ, -R3 ;  /* 0x000000ffff007224 */ /* 0x006fe400078e0a03 */
[----:B---3--:R-:W-:Y:S02]  /*ee50*/  IMAD R16, R16, UR4, R5 ;  /* 0x0000000410107c24 */ /* 0x008fe4000f8e0205 */
[----:B------:R-:W-:Y:S02]  /*ee60*/  IMAD R5, R0, R9, RZ ;  /* 0x0000000900057224 */ /* 0x000fe400078e02ff */
[----:B------:R-:W-:-:S04]  /*ee70*/  IMAD.MOV.U32 R2, RZ, RZ, RZ ;  /* 0x000000ffff027224 */ /* 0x000fc800078e00ff */
[----:B------:R-:W-:Y:S01]  /*ee80*/  IMAD.HI.U32 R2, R3, R5, R2 ;  /* 0x0000000503027227 */ /* 0x000fe200078e0002 */
[----:B------:R-:W-:Y:S02]  /*ee90*/  IADD3 R5, -R16, UR6, RZ ;  /* 0x0000000610057c10 */ /* 0x000fe4000fffe1ff */
        /* <DEDUP_REMOVED lines=15> */
[----:B------:R-:W-:Y:S02]  /*ef90*/  IMAD R0, R8, R7, RZ ;  /* 0x0000000708007224 */ /* 0x000fe400078e02ff */
[----:B------:R-:W-:Y:S02]  /*efa0*/  IMAD.MOV R7, RZ, RZ, -R7 ;  /* 0x000000ffff077224 */ /* 0x000fe400078e0a07 */
[----:B------:R-:W-:Y:S02]  /*efb0*/  IMAD.MOV R3, RZ, RZ, -R0 ;  /* 0x000000ffff037224 */ /* 0x000fe400078e0a00 */
[----:B------:R-:W-:-:S03]  /*efc0*/  IMAD R5, R6, R7, R5 ;  /* 0x0000000706057224 */ /* 0x000fc600078e0205 */
[----:B------:R-:W-:Y:S01]  /*efd0*/  VIADDMNMX R8, R3, UR4, R8, PT ;  /* 0x0000000403087c46 */ /* 0x000fe2000b800108 */
[----:B------:R-:W-:Y:S01]  /*efe0*/  IMAD.IADD R0, R5, 0x1, R0 ;  /* 0x0000000105007824 */ /* 0x000fe200078e0200 */
[----:B------:R-:W-:Y:S02]  /*eff0*/  IABS R6, R5 ;  /* 0x0000000500067213 */ /* 0x000fe40000000000 */
[----:B------:R-:W-:-:S04]  /*f000*/  IABS R4, R8 ;  /* 0x0000000800047213 */ /* 0x000fc80000000000 */
[----:B------:R-:W1:Y:S08]  /*f010*/  I2F.RP R9, R4 ;  /* 0x0000000400097306 */ /* 0x000e700000209400 */
[----:B-1----:R-:W1:Y:S02]  /*f020*/  MUFU.RCP R9, R9 ;  /* 0x0000000900097308 */ /* 0x002e640000001000 */
[----:B-1----:R-:W-:-:S06]  /*f030*/  VIADD R2, R9, 0xffffffe ;  /* 0x0ffffffe09027836 */ /* 0x002fcc0000000000 */
[----:B------:R1:W2:Y:S02]  /*f040*/  F2I.FTZ.U32.TRUNC.NTZ R3, R2 ;  /* 0x0000000200037305 */ /* 0x0002a4000021f000 */
[----:B-1----:R-:W-:Y:S02]  /*f050*/  IMAD.MOV.U32 R2, RZ, RZ, RZ ;  /* 0x000000ffff027224 */ /* 0x002fe400078e00ff */
[----:B--2---:R-:W-:-:S04]  /*f060*/  IMAD.MOV R7, RZ, RZ, -R3 ;  /* 0x000000ffff077224 */ /* 0x004fc800078e0a03 */
[----:B------:R-:W-:-:S04]  /*f070*/  IMAD R7, R7, R4, RZ ;  /* 0x0000000407077224 */ /* 0x000fc800078e02ff */
[----:B------:R-:W-:Y:S01]  /*f080*/  IMAD.HI.U32 R3, R3, R7, R2 ;  /* 0x0000000703037227 */ /* 0x000fe200078e0002 */
[-C--:B------:R-:W-:Y:S02]  /*f090*/  IABS R7, R8.reuse ;  /* 0x0000000800077213 */ /* 0x080fe40000000000 */
[----:B------:R-:W-:-:S03]  /*f0a0*/  LOP3.LUT R2, R5, R8, RZ, 0x3c, !PT ;  /* 0x0000000805027212 */ /* 0x000fc600078e3cff */
[----:B------:R-:W-:Y:S02]  /*f0b0*/  IMAD.MOV R7, RZ, RZ, -R7 ;  /* 0x000000ffff077224 */ /* 0x000fe400078e0a07 */
[----:B------:R-:W-:-:S04]  /*f0c0*/  IMAD.HI.U32 R3, R3, R6, RZ ;  /* 0x0000000603037227 */ /* 0x000fc800078e00ff */
[----:B------:R-:W-:-:S05]  /*f0d0*/  IMAD R7, R3, R7, R6 ;  /* 0x0000000703077224 */ /* 0x000fca00078e0206 */
[----:B------:R-:W-:-:S13]  /*f0e0*/  ISETP.GT.U32.AND P0, PT, R4, R7, PT ;  /* 0x000000070400720c */ /* 0x000fda0003f04070 */
[----:B------:R-:W-:Y:S02]  /*f0f0*/  @!P0 IMAD.IADD R7, R7, 0x1, -R4 ;  /* 0x0000000107078824 */ /* 0x000fe400078e0a04 */
[----:B------:R-:W-:-:S03]  /*f100*/  @!P0 VIADD R3, R3, 0x1 ;  /* 0x0000000103038836 */ /* 0x000fc60000000000 */
[----:B------:R-:W-:-:S13]  /*f110*/  ISETP.GE.U32.AND P0, PT, R7, R4, PT ;  /* 0x000000040700720c */ /* 0x000fda0003f06070 */
[----:B------:R-:W-:Y:S01]  /*f120*/  @P0 VIADD R3, R3, 0x1 ;  /* 0x0000000103030836 */ /* 0x000fe20000000000 */
[----:B------:R-:W-:-:S13]  /*f130*/  ISETP.GE.AND P0, PT, R2, RZ, PT ;  /* 0x000000ff0200720c */ /* 0x000fda0003f06270 */
[----:B------:R-:W-:Y:S01]  /*f140*/  @!P0 IMAD.MOV R3, RZ, RZ, -R3 ;  /* 0x000000ffff038224 */ /* 0x000fe200078e0a03 */
[----:B------:R-:W-:-:S13]  /*f150*/  ISETP.NE.AND P0, PT, R8, RZ, PT ;  /* 0x000000ff0800720c */ /* 0x000fda0003f05270 */
[----:B------:R-:W-:Y:S01]  /*f160*/  @!P0 LOP3.LUT R3, RZ, R8, RZ, 0x33, !PT ;  /* 0x00000008ff038212 */ /* 0x000fe200078e33ff */
[----:B------:R-:W-:-:S04]  /*f170*/  IMAD.MOV R8, RZ, RZ, -R8 ;  /* 0x000000ffff087224 */ /* 0x000fc800078e0a08 */
[----:B------:R-:W-:Y:S01]  /*f180*/  IMAD R18, R3, R8, R0 ;  /* 0x0000000803127224 */ /* 0x000fe200078e0200 */
[----:B------:R-:W-:-:S05]  /*f190*/  LOP3.LUT R0, RZ, R3, RZ, 0x33, !PT ;  /* 0x00000003ff007212 */ /* 0x000fca00078e33ff */
[----:B------:R-:W-:Y:S01]  /*f1a0*/  IMAD.IADD R17, R17, 0x1, R0 ;  /* 0x0000000111117824 */ /* 0x000fe200078e0200 */
[----:B------:R-:W-:Y:S06]  /*f1b0*/  BRA `(.L_x_1159) ;  /* 0x00000000000c7947 */ /* 0x000fec0003800000 */
.L_x_1154:
[----:B------:R-:W-:Y:S02]  /*f1c0*/  IMAD.MOV.U32 R17, RZ, RZ, RZ ;  /* 0x000000ffff117224 */ /* 0x000fe400078e00ff */
[----:B------:R-:W-:Y:S02]  /*f1d0*/  IMAD.U32 R16, RZ, RZ, UR6 ;  /* 0x00000006ff107e24 */ /* 0x000fe4000f8e00ff */
[----:B------:R-:W-:-:S07]  /*f1e0*/  IMAD.MOV.U32 R18, RZ, RZ, RZ ;  /* 0x000000ffff127224 */ /* 0x000fce00078e00ff */
.L_x_1159:
[----:B------:R-:W1:Y:S01]  /*f1f0*/  S2R R0, SR_TID.X ;  /* 0x0000000000007919 */ /* 0x000e620000002100 */
[----:B------:R-:W-:Y:S01]  /*f200*/  STL [R1], RZ ;  /* 0x000000ff01007387 */ /* 0x000fe20000100800 */
[----:B-1----:R-:W-:-:S04]  /*f210*/  LOP3.LUT R0, R0, 0x1f, RZ, 0xc0, !PT ;  /* 0x0000001f00007812 */ /* 0x002fc800078ec0ff */
[----:B------:R-:W-:-:S13]  /*f220*/  ISETP.NE.AND P0, PT, R0, RZ, PT ;  /* 0x000000ff0000720c */ /* 0x000fda0003f05270 */
[----:B------:R-:W1:Y:S01]  /*f230*/  @!P0 S2R R3, SR_CgaCtaId ;  /* 0x0000000000038919 */ /* 0x000e620000008800 */
[----:B------:R-:W-:-:S04]  /*f240*/  @!P0 MOV R0, 0x400 ;  /* 0x0000040000008802 */ /* 0x000fc80000000f00 */
[----:B-1----:R-:W-:-:S05]  /*f250*/  @!P0 LEA R0, R3, R0, 0x18 ;  /* 0x0000000003008211 */ /* 0x002fca00078ec0ff */
[----:B------:R1:W-:Y:S01]  /*f260*/  @!P0 STS.128 [R0+0x2a8d0], R16 ;  /* 0x02a8d01000008388 */ /* 0x0003e20000000c00 */
[----:B------:R-:W-:Y:S06]  /*f270*/  BAR.ARV 0x5, 0x120 ;  /* 0x0144800000007b1d */ /* 0x000fec0000002000 */
[----:B------:R-:W-:Y:S01]  /*f280*/  ISETP.GE.AND P0, PT, R19, UR5, PT ;  /* 0x0000000513007c0c */ /* 0x000fe2000bf06270 */
[----:B-1----:R-:W-:-:S05]  /*f290*/  IMAD.MOV.U32 R0, RZ, RZ, 0x1 ;  /* 0x00000001ff007424 */ /* 0x002fca00078e00ff */
[----:B------:R1:W-:Y:S04]  /*f2a0*/  STL [R1+0x8], R0 ;  /* 0x0000080001007387 */ /* 0x0003e80000100800 */
[----:B------:R1:W-:Y:S03]  /*f2b0*/  STL [R1+0x18], RZ ;  /* 0x000018ff01007387 */ /* 0x0003e60000100800 */
[----:B------:R-:W-:Y:S05]  /*f2c0*/  @P0 BRA `(.L_x_1160) ;  /* 0x0000004400080947 */ /* 0x000fea0003800000 */
[----:B-1----:R-:W-:Y:S01]  /*f2d0*/  IMAD.MOV.U32 R0, RZ, RZ, 0x1 ;  /* 0x00000001ff007424 */ /* 0x002fe200078e00ff */
[----:B------:R1:W-:Y:S01]  /*f2e0*/  STL [R1+0x18], RZ ;  /* 0x000018ff01007387 */ /* 0x0003e20000100800 */
[----:B------:R-:W-:Y:S01]  /*f2f0*/  ULDC UR38, c[0x0][0xc] ;  /* 0x0000030000267ab9 */ /* 0x000fe20000000800 */
[----:B------:R-:W-:Y:S02]  /*f300*/  ULDC.64 UR36, c[0x0][0x198] ;  /* 0x0000660000247ab9 */ /* 0x000fe40000000a00 */
[----:B------:R1:W-:Y:S04]  /*f310*/  STL [R1+0x8], R0 ;  /* 0x0000080001007387 */ /* 0x0003e80000100800 */
[----:B------:R1:W-:Y:S02]  /*f320*/  STL [R1], RZ ;  /* 0x000000ff01007387 */ /* 0x0003e40000100800 */
.L_x_1235:
[----:B------:R-:W-:Y:S05]  /*f330*/  YIELD ;  /* 0x0000000000007946 */ /* 0x000fea0003800000 */
[----:B------:R-:W-:Y:S01]  /*f340*/  ULDC.64 UR4, c[0x0][0xa28] ;  /* 0x00028a0000047ab9 */ /* 0x000fe20000000a00 */
[----:B------:R-:W-:Y:S01]  /*f350*/  IMAD.MOV.U32 R4, RZ, RZ, RZ ;  /* 0x000000ffff047224 */ /* 0x000fe200078e00ff */
[----:B------:R-:W-:Y:S01]  /*f360*/  ISETP.NE.U32.AND P0, PT, RZ, UR4, PT ;  /* 0x00000004ff007c0c */ /* 0x000fe2000bf05070 */
[----:B-1----:R-:W-:Y:S01]  /*f370*/  IMAD.MOV.U32 R0, RZ, RZ, RZ ;  /* 0x000000ffff007224 */ /* 0x002fe200078e00ff */
[----:B------:R-:W-:Y:S02]  /*f380*/  ULDC.64 UR6, c[0x0][0xa08] ;  /* 0x0002820000067ab9 */ /* 0x000fe40000000a00 */
[----:B------:R-:W-:Y:S01]  /*f390*/  ISETP.NE.AND.EX P0, PT, RZ, UR5, PT, P0 ;  /* 0x00000005ff007c0c */ /* 0x000fe2000bf05300 */
[----:B------:R-:W-:-:S12]  /*f3a0*/  ULDC.64 UR4, c[0x0][0xa00] ;  /* 0x0002800000047ab9 */ /* 0x000fd80000000a00 */
[----:B--2---:R-:W1:Y:S01]  /*f3b0*/  @P0 LDC.64 R2, c[0x0][0xa28] ;  /* 0x00028a00ff020b82 */ /* 0x004e620000000a00 */
[----:B------:R-:W-:Y:S01]  /*f3c0*/  ISETP.NE.U32.AND P2, PT, RZ, UR4, PT ;  /* 0x00000004ff007c0c */ /* 0x000fe2000bf45070 */
[----:B-1----:R-:W-:-:S05]  /*f3d0*/  @P0 IMAD.WIDE R2, R19, 0x4, R2 ;  /* 0x0000000413020825 */ /* 0x002fca00078e0202 */
[----:B------:R1:W5:Y:S01]  /*f3e0*/  @P0 LDG.E R4, desc[UR60][R2.64] ;  /* 0x0000003c02040981 */ /* 0x000362000c1e1900 */
[----:B------:R-:W-:Y:S01]  /*f3f0*/  ISETP.NE.AND.EX P2, PT, RZ, UR5, PT, P2 ;  /* 0x00000005ff007c0c */ /* 0x000fe2000bf45320 */
[----:B------:R-:W-:Y:S01]  /*f400*/  ULDC.64 UR4, c[0x0][0xa18] ;  /* 0x0002860000047ab9 */ /* 0x000fe20000000a00 */
[----:B-1----:R-:W1:Y:S02]  /*f410*/  LDC.64 R2, c[0x0][0xa00] ;  /* 0x00028000ff027b82 */ /* 0x002e640000000a00 */
[----:B-1----:R-:W-:-:S09]  /*f420*/  IMAD.WIDE R2, R19, 0x4, R2 ;  /* 0x0000000413027825 */ /* 0x002fd200078e0202 */
[----:B------:R-:W2:Y:S01]  /*f430*/  @P2 LDG.E R0, desc[UR60][R2.64] ;  /* 0x0000003c02002981 */ /* 0x000ea2000c1e1900 */
[----:B------:R-:W-:Y:S01]  /*f440*/  ISETP.NE.U32.AND P1, PT, RZ, UR4, PT ;  /* 0x00000004ff007c0c */ /* 0x000fe2000bf25070 */
[----:B------:R-:W-:-:S03]  /*f450*/  ULDC UR4, c[0x0][0x288] ;  /* 0x0000a20000047ab9 */ /* 0x000fc60000000800 */
[----:B------:R-:W-:-:S13]  /*f460*/  ISETP.NE.AND.EX P1, PT, RZ, UR5, PT, P1 ;  /* 0x00000005ff007c0c */ /* 0x000fda000bf25310 */
[----:B------:R-:W1:Y:S02]  /*f470*/  @P1 LDC.64 R6, c[0x0][0xa18] ;  /* 0x00028600ff061b82 */ /* 0x000e640000000a00 */
[----:B-1----:R-:W-:Y:S01]  /*f480*/  @P1 IMAD.WIDE R6, R19, 0x4, R6 ;  /* 0x0000000413061825 */ /* 0x002fe200078e0206 */
[----:B--2---:R1:W-:Y:S03]  /*f490*/  STL [R1+0x1c], R0 ;  /* 0x00001c0001007387 */ /* 0x0043e60000100800 */
[----:B-1----:R-:W-:Y:S01]  /*f4a0*/  IMAD.U32 R0, RZ, RZ, UR4 ;  /* 0x00000004ff007e24 */ /* 0x002fe2000f8e00ff */
[----:B------:R-:W-:-:S05]  /*f4b0*/  ULDC.64 UR4, c[0x0][0x3f8] ;  /* 0x0000fe0000047ab9 */ /* 0x000fca0000000a00 */
[----:B------:R1:W5:Y:S01]  /*f4c0*/  @P1 LDG.E R0, desc[UR60][R6.64] ;  /* 0x0000003c06001981 */ /* 0x000362000c1e1900 */
[----:B------:R-:W-:Y:S01]  /*f4d0*/  UISETP.NE.U32.AND UP0, UPT, UR4, URZ, UPT ;  /* 0x0000003f0400728c */ /* 0x000fe2000bf05070 */
[----:B------:R-:W-:Y:S02]  /*f4e0*/  ISETP.NE.U32.AND P0, PT, RZ, UR6, PT ;  /* 0x00000006ff007c0c */ /* 0x000fe4000bf05070 */
[----:B------:R-:W-:Y:S01]  /*f4f0*/  ULDC UR4, c[0x0][0x404] ;  /* 0x0001010000047ab9 */ /* 0x000fe20000000800 */
[----:B------:R-:W-:Y:S01]  /*f500*/  UISETP.NE.AND.EX UP0, UPT, UR5, URZ, UPT, UP0 ;  /* 0x0000003f0500728c */ /* 0x000fe2000bf05300 */
[----:B------:R-:W-:Y:S02]  /*f510*/  ISETP.NE.AND.EX P0, PT, RZ, UR7, PT, P0 ;  /* 0x00000007ff007c0c */ /* 0x000fe4000bf05300 */
[----:B------:R-:W-:Y:S01]  /*f520*/  ULDC UR5, c[0x0][0x2e0] ;  /* 0x0000b80000057ab9 */ /* 0x000fe20000000800 */
[----:B------:R-:W-:-:S04]  /*f530*/  USEL UR4, UR4, 0x1, UP0 ;  /* 0x0000000104047887 */ /* 0x000fc80008000000 */
[----:B------:R-:W-:-:S06]  /*f540*/  UIMAD UR4, UR4, UR5, URZ ;  /* 0x00000005040472a4 */ /* 0x000fcc000f8e023f */
[----:B------:R-:W-:Y:S01]  /*f550*/  IMAD.U32 R5, RZ, RZ, UR4 ;  /* 0x00000004ff057e24 */ /* 0x000fe2000f8e00ff */
[----:B-1----:R-:W-:Y:S06]  /*f560*/  @P1 BRA `(.L_x_1161) ;  /* 0x0000000000101947 */ /* 0x002fec0003800000 */
[----:B------:R-:W-:Y:S05]  /*f570*/  @!P2 BRA `(.L_x_1161) ;  /* 0x00000000000ca947 */ /* 0x000fea0003800000 */
[----:B------:R-:W2:Y:S04]  /*f580*/  LDG.E R7, desc[UR60][R2.64] ;  /* 0x0000003c02077981 */ /* 0x000ea8000c1e1900 */
[----:B-----5:R-:W2:Y:S02]  /*f590*/  LDG.E R0, desc[UR60][R2.64+0x4] ;  /* 0x0000043c02007981 */ /* 0x020ea4000c1e1900 */
[----:B--2---:R-:W-:-:S07]  /*f5a0*/  IMAD.IADD R0, R0, 0x1, -R7 ;  /* 0x0000000100007824 */ /* 0x004fce00078e0a07 */
.L_x_1161:
[----:B------:R-:W1:Y:S01]  /*f5b0*/  LDC.64 R2, c[0x0][0xa08] ;  /* 0x00028200ff027b82 */ /* 0x000e620000000a00 */
[----:B------:R-:W-:Y:S01]  /*f5c0*/  IMAD.MOV.U32 R7, RZ, RZ, RZ ;  /* 0x000000ffff077224 */ /* 0x000fe200078e00ff */
[----:B------:R-:W-:Y:S01]  /*f5d0*/  ULDC.64 UR4, c[0x0][0xa20] ;  /* 0x0002880000047ab9 */ /* 0x000fe20000000a00 */
[----:B-1----:R-:W-:-:S05]  /*f5e0*/  IMAD.WIDE R2, R19, 0x4, R2 ;  /* 0x0000000413027825 */ /* 0x002fca00078e0202 */
[----:B------:R-:W2:Y:S01]  /*f5f0*/  @P0 LDG.E R7, desc[UR60][R2.64] ;  /* 0x0000003c02070981 */ /* 0x000ea2000c1e1900 */
[----:B------:R-:W-:-:S04]  /*f600*/  ISETP.NE.U32.AND P1, PT, RZ, UR4, PT ;  /* 0x00000004ff007c0c */ /* 0x000fc8000bf25070 */
[----:B------:R-:W-:Y:S01]  /*f610*/  ISETP.NE.AND.EX P1, PT, RZ, UR5, PT, P1 ;  /* 0x00000005ff007c0c */ /* 0x000fe2000bf25310 */
[----:B--2--5:R-:W-:-:S05]  /*f620*/  IMAD.IADD R6, R7, 0x1, R4 ;  /* 0x0000000107067824 */ /* 0x024fca00078e0204 */
[----:B------:R1:W-:Y:S07]  /*f630*/  STL [R1+0x4], R6 ;  /* 0x0000040601007387 */ /* 0x0003ee0000100800 */
[----:B------:R-:W-:Y:S05]  /*f640*/  @!P1 BRA `(.L_x_1162) ;  /* 0x0000000000109947 */ /* 0x000fea0003800000 */
[----:B------:R-:W2:Y:S02]  /*f650*/  LDC.64 R2, c[0x0][0xa20] ;  /* 0x00028800ff027b82 */ /* 0x000ea40000000a00 */
[----:B--2---:R-:W-:-:S05]  /*f660*/  IMAD.WIDE R2, R19, 0x4, R2 ;  /* 0x0000000413027825 */ /* 0x004fca00078e0202 */
[----:B------:R2:W5:Y:S01]  /*f670*/  LDG.E R5, desc[UR60][R2.64] ;  /* 0x0000003c02057981 */ /* 0x000562000c1e1900 */
[----:B------:R-:W-:Y:S05]  /*f680*/  BRA `(.L_x_1163) ;  /* 0x0000000000107947 */ /* 0x000fea0003800000 */
.L_x_1162:
[----:B------:R-:W-:Y:S05]  /*f690*/  @!P0 BRA `(.L_x_1163) ;  /* 0x00000000000c8947 */ /* 0x000fea0003800000 */
[----:B-1----:R-:W2:Y:S04]  /*f6a0*/  LDG.E R6, desc[UR60][R2.64] ;  /* 0x0000003c02067981 */ /* 0x002ea8000c1e1900 */
[----:B------:R-:W2:Y:S02]  /*f6b0*/  LDG.E R5, desc[UR60][R2.64+0x4] ;  /* 0x0000043c02057981 */ /* 0x000ea4000c1e1900 */
[----:B--2---:R-:W-:-:S07]  /*f6c0*/  IMAD.IADD R5, R5, 0x1, -R6 ;  /* 0x0000000105057824 */ /* 0x004fce00078e0a06 */
.L_x_1163:
[----:B--2---:R-:W2:Y:S01]  /*f6d0*/  LDC.64 R2, c[0x0][0x9e0] ;  /* 0x00027800ff027b82 */ /* 0x004ea20000000a00 */
[----:B-----5:R-:W-:Y:S01]  /*f6e0*/  IMAD.IADD R7, R5, 0x1, -R4 ;  /* 0x0000000105077824 */ /* 0x020fe200078e0a04 */
[----:B------:R-:W-:-:S04]  /*f6f0*/  LEA R9, R17, 0x80, 0x7 ;  /* 0x0000008011097811 */ /* 0x000fc800078e38ff */
[----:B------:R-:W-:Y:S02]  /*f700*/  IADD3 R9, R7, R9, -R0 ;  /* 0x0000000907097210 */ /* 0x000fe40007ffe800 */
[----:B--2---:R-:W-:-:S03]  /*f710*/  ISETP.GE.AND P0, PT, R3, 0x1, PT ;  /* 0x000000010300780c */ /* 0x004fc60003f06270 */
[----:B------:R-:W-:-:S10]  /*f720*/  IMAD.IADD R2, R9, 0x1, R2 ;  /* 0x0000000109027824 */ /* 0x000fd400078e0202 */
[----:B------:R-:W-:Y:S05]  /*f730*/  @!P0 BRA `(.L_x_1164) ;  /* 0x0000000000488947 */ /* 0x000fea0003800000 */
[C---:B------:R-:W-:Y:S01]  /*f740*/  ISETP.GT.AND P1, PT, R9.reuse, RZ, PT ;  /* 0x000000ff0900720c */ /* 0x040fe20003f24270 */
[----:B------:R-:W-:Y:S01]  /*f750*/  BSSY B0, `(.L_x_1165) ;  /* 0x000000e000007945 */ /* 0x000fe20003800000 */
[----:B-1----:R-:W-:-:S11]  /*f760*/  VIADD R6, R9, 0xffffffff ;  /* 0xffffffff09067836 */ /* 0x002fd60000000000 */
        /* <DEDUP_REMOVED lines=8> */
.L_x_1166:
[----:B------:R-:W-:-:S13]  /*f7f0*/  ISETP.NE.AND P1, PT, R3, 0x1, PT ;  /* 0x000000010300780c */ /* 0x000fda0003f25270 */
[----:B------:R-:W1:Y:S02]  /*f800*/  @P1 LDC.64 R4, c[0x0][0x9e8] ;  /* 0x00027a00ff041b82 */ /* 0x000e640000000a00 */
[----:B-1----:R-:W-:-:S05]  /*f810*/  @P1 IMAD.HI.U32 R4, R6, R4, RZ ;  /* 0x0000000406041227 */ /* 0x002fca00078e00ff */
[----:B------:R-:W-:-:S07]  /*f820*/  @P1 SHF.R.U32.HI R6, RZ, R5, R4 ;  /* 0x00000005ff061219 */ /* 0x000fce0000011604 */
.L_x_1167:
[----:B------:R-:W-:Y:S05]  /*f830*/  BSYNC B0 ;  /* 0x0000000000007941 */ /* 0x000fea0003800000 */
.L_x_1165:
[----:B------:R-:W-:-:S05]  /*f840*/  IMAD R5, R6, R3, R3 ;  /* 0x0000000306057224 */ /* 0x000fca00078e0203 */
[----:B------:R-:W-:-:S07]  /*f850*/  VIMNMX R2, R2, R5, PT ;  /* 0x0000000502027248 */ /* 0x000fce0003fe0100 */
.L_x_1164:
[----:B------:R-:W-:Y:S01]  /*f860*/  VIADD R2, R2, 0x5f ;  /* 0x0000005f02027836 */ /* 0x000fe20000000000 */
[----:B------:R-:W-:Y:S01]  /*f870*/  ULDC UR4, c[0x0][0x9dc] ;  /* 0x0002770000047ab9 */ /* 0x000fe20000000800 */
[----:B------:R-:W-:Y:S02]  /*f880*/  IMAD R4, R17, 0x80, -R0 ;  /* 0x0000008011047824 */ /* 0x000fe400078e0a00 */
[----:B------:R-:W-:-:S04]  /*f890*/  IMAD.HI R2, R2, 0x2aaaaaab, RZ ;  /* 0x2aaaaaab02027827 */ /* 0x000fc800078e02ff */
[C---:B------:R-:W-:Y:S01]  /*f8a0*/  VIADD R0, R7.reuse, 0x5f ;  /* 0x0000005f07007836 */ /* 0x040fe20000000000 */
[----:B------:R-:W-:Y:S01]  /*f8b0*/  SHF.R.U32.HI R5, RZ, 0x1f, R2 ;  /* 0x0000001fff057819 */ /* 0x000fe20000011602 */
[----:B------:R-:W-:Y:S02]  /*f8c0*/  IMAD.IADD R7, R7, 0x1, R4 ;  /* 0x0000000107077824 */ /* 0x000fe400078e0204 */
[----:B------:R-:W-:Y:S01]  /*f8d0*/  IMAD.HI R0, R0, 0x2aaaaaab, RZ ;  /* 0x2aaaaaab00007827 */ /* 0x000fe200078e02ff */
[----:B------:R-:W-:-:S04]  /*f8e0*/  LEA.HI.SX32 R2, R2, R5, 0x1c ;  /* 0x0000000502027211 */ /* 0x000fc800078fe2ff */
[----:B------:R-:W-:-:S04]  /*f8f0*/  SHF.R.U32.HI R5, RZ, 0x1f, R0 ;  /* 0x0000001fff057819 */ /* 0x000fc80000011600 */
[----:B------:R-:W-:Y:S01]  /*f900*/  LEA.HI.SX32 R5, R0, R5, 0x1c ;  /* 0x0000000500057211 */ /* 0x000fe200078fe2ff */
[----:B------:R-:W-:-:S03]  /*f910*/  VIADD R0, R7, -UR4 ;  /* 0x8000000407007c36 */ /* 0x000fc60008000000 */
[----:B-1----:R-:W-:-:S05]  /*f920*/  VIMNMX R6, R5, R2, PT ;  /* 0x0000000205067248 */ /* 0x002fca0003fe0100 */
[----:B------:R1:W-:Y:S01]  /*f930*/  STL [R1+0x14], R6 ;  /* 0x0000140601007387 */ /* 0x0003e20000100800 */
[----:B------:R-:W-:Y:S05]  /*f940*/  @!P0 BRA `(.L_x_1168) ;  /* 0x0000000000448947 */ /* 0x000fea0003800000 */
[----:B------:R-:W-:Y:S01]  /*f950*/  ISETP.GT.AND P0, PT, R7, -0x1, PT ;  /* 0xffffffff0700780c */ /* 0x000fe20003f04270 */
[----:B------:R-:W-:-:S12]  /*f960*/  BSSY B0, `(.L_x_1169) ;  /* 0x000000d000007945 */ /* 0x000fd80003800000 */
[----:B------:R-:W-:Y:S05]  /*f970*/  @P0 BRA `(.L_x_1170) ;  /* 0x00000000001c0947 */ /* 0x000fea0003800000 */
[----:B------:R-:W-:Y:S02]  /*f980*/  ISETP.NE.AND P0, PT, R3, 0x1, PT ;  /* 0x000000010300780c */ /* 0x000fe40003f05270 */
[----:B------:R-:W-:-:S11]  /*f990*/  LOP3.LUT R7, RZ, R7, RZ, 0x33, !PT ;  /* 0x00000007ff077212 */ /* 0x000fd600078e33ff */
[----:B------:R-:W2:Y:S02]  /*f9a0*/  @P0 LDC.64 R4, c[0x0][0x9e8] ;  /* 0x00027a00ff040b82 */ /* 0x000ea40000000a00 */
[----:B--2---:R-:W-:-:S05]  /*f9b0*/  @P0 IMAD.HI.U32 R4, R7, R4, RZ ;  /* 0x0000000407040227 */ /* 0x004fca00078e00ff */
[----:B------:R-:W-:-:S04]  /*f9c0*/  @P0 SHF.R.U32.HI R7, RZ, R5, R4 ;  /* 0x00000005ff070219 */ /* 0x000fc80000011604 */
[----:B------:R-:W-:Y:S01]  /*f9d0*/  LOP3.LUT R7, RZ, R7, RZ, 0x33, !PT ;  /* 0x00000007ff077212 */ /* 0x000fe200078e33ff */
[----:B------:R-:W-:Y:S06]  /*f9e0*/  BRA `(.L_x_1171) ;  /* 0x0000000000107947 */ /* 0x000fec0003800000 */
.L_x_1170:
[----:B------:R-:W-:-:S13]  /*f9f0*/  ISETP.NE.AND P0, PT, R3, 0x1, PT ;  /* 0x000000010300780c */ /* 0x000fda0003f05270 */
[----:B------:R-:W2:Y:S02]  /*fa00*/  @P0 LDC.64 R4, c[0x0][0x9e8] ;  /* 0x00027a00ff040b82 */ /* 0x000ea40000000a00 */
[----:B--2---:R-:W-:-:S05]  /*fa10*/  @P0 IMAD.HI.U32 R4, R7, R4, RZ ;  /* 0x0000000407040227 */ /* 0x004fca00078e00ff */
[----:B------:R-:W-:-:S07]  /*fa20*/  @P0 SHF.R.U32.HI R7, RZ, R5, R4 ;  /* 0x00000005ff070219 */ /* 0x000fce0000011604 */
.L_x_1171:
[----:B------:R-:W-:Y:S05]  /*fa30*/  BSYNC B0 ;  /* 0x0000000000007941 */ /* 0x000fea0003800000 */
.L_x_1169:
[----:B------:R-:W-:-:S05]  /*fa40*/  IMAD R3, R7, R3, RZ ;  /* 0x0000000307037224 */ /* 0x000fca00078e02ff */
[----:B------:R-:W-:-:S07]  /*fa50*/  VIMNMX R0, R0, R3, !PT ;  /* 0x0000000300007248 */ /* 0x000fce0007fe0100 */
.L_x_1168:
[----:B------:R-:W-:Y:S01]  /*fa60*/  IMAD.HI R0, R0, 0x2aaaaaab, RZ ;  /* 0x2aaaaaab00007827 */ /* 0x000fe200078e02ff */
[----:B------:R-:W-:Y:S04]  /*fa70*/  BSSY B6, `(.L_x_1172) ;  /* 0x0000306000067945 */ /* 0x000fe80003800000 */
[----:B------:R-:W-:-:S04]  /*fa80*/  SHF.R.U32.HI R3, RZ, 0x1f, R0 ;  /* 0x0000001fff037819 */ /* 0x000fc80000011600 */
[----:B------:R-:W-:-:S04]  /*fa90*/  LEA.HI.SX32 R3, R0, R3, 0x1c ;  /* 0x0000000300037211 */ /* 0x000fc800078fe2ff */
[----:B------:R-:W-:-:S04]  /*faa0*/  VIMNMX R2, RZ, R3, !PT ;  /* 0x00000003ff027248 */ /* 0x000fc80007fe0100 */
[----:B------:R-:W-:Y:S01]  /*fab0*/  ISETP.GT.AND P0, PT, R6, R2, PT ;  /* 0x000000020600720c */ /* 0x000fe20003f04270 */
[----:B------:R2:W-:-:S12]  /*fac0*/  STL [R1+0x10], R2 ;  /* 0x0000100201007387 */ /* 0x0005d80000100800 */
[----:B--2---:R-:W-:Y:S05]  /*fad0*/  @P0 BRA `(.L_x_1173) ;  /* 0x0000000000440947 */ /* 0x004fea0003800000 */
[----:B------:R-:W2:Y:S02]  /*fae0*/  S2R R2, SR_TID.X ;  /* 0x0000000000027919 */ /* 0x000ea40000002100 */
[----:B--2---:R-:W-:-:S04]  /*faf0*/  LOP3.LUT R2, R2, 0x1f, RZ, 0xc0, !PT ;  /* 0x0000001f02027812 */ /* 0x004fc800078ec0ff */
[----:B------:R-:W-:-:S13]  /*fb00*/  ISETP.NE.AND P1, PT, R2, RZ, PT ;  /* 0x000000ff0200720c */ /* 0x000fda0003f25270 */
[----:B------:R-:W-:Y:S05]  /*fb10*/  @P1 BRA `(.L_x_1174) ;  /* 0x0000002c00ec1947 */ /* 0x000fea0003800000 */
[----:B------:R-:W2:Y:S01]  /*fb20*/  S2R R7, SR_LANEID ;  /* 0x0000000000077919 */ /* 0x000ea20000000000 */
[----:B------:R-:W-:Y:S01]  /*fb30*/  VOTEU.ANY UR4, UPT, PT ;  /* 0x0000000000047886 */ /* 0x000fe200038e0100 */
[----:B------:R-:W3:Y:S01]  /*fb40*/  LDC.64 R2, c[0x0][0xc38] ;  /* 0x00030e00ff027b82 */ /* 0x000ee20000000a00 */
[----:B------:R-:W2:Y:S08]  /*fb50*/  FLO.U32 R0, UR4 ;  /* 0x0000000400007d00 */ /* 0x000eb000080e0000 */
[----:B------:R-:W3:Y:S01]  /*fb60*/  POPC R5, UR4 ;  /* 0x0000000400057d09 */ /* 0x000ee20008000000 */
[----:B--2---:R-:W-:-:S13]  /*fb70*/  ISETP.EQ.U32.AND P0, PT, R0, R7, PT ;  /* 0x000000070000720c */ /* 0x004fda0003f02070 */
[----:B---3--:R-:W2:Y:S01]  /*fb80*/  @P0 ATOMG.E.ADD.STRONG.GPU PT, R3, desc[UR60][R2.64], R5 ;  /* 0x00000005020309a8 */ /* 0x008ea200081ee1fc */
[----:B------:R-:W3:Y:S02]  /*fb90*/  S2R R4, SR_LTMASK ;  /* 0x0000000000047919 */ /* 0x000ee40000003900 */
[----:B---3--:R-:W-:-:S04]  /*fba0*/  LOP3.LUT R4, R4, UR4, RZ, 0xc0, !PT ;  /* 0x0000000404047c12 */ /* 0x008fc8000f8ec0ff */
[----:B------:R-:W3:Y:S01]  /*fbb0*/  POPC R7, R4 ;  /* 0x0000000400077309 */ /* 0x000ee20000000000 */
[----:B--2---:R-:W3:Y:S02]  /*fbc0*/  SHFL.IDX PT, R0, R3, R0, 0x1f ;  /* 0x00001f0003007589 */ /* 0x004ee400000e0000 */
[----:B---3--:R-:W-:Y:S01]  /*fbd0*/  IADD3 R16, R0, UR38, R7 ;  /* 0x0000002600107c10 */ /* 0x008fe2000fffe007 */
[----:B------:R-:W-:Y:S06]  /*fbe0*/  BRA `(.L_x_1174) ;  /* 0x0000002c00b87947 */ /* 0x000fec0003800000 */
.L_x_1173:
[----:B------:R-:W2:Y:S01]  /*fbf0*/  S2R R3, SR_CgaCtaId ;  /* 0x0000000000037919 */ /* 0x000ea20000008800 */
[----:B------:R-:W-:-:S04]  /*fc00*/  MOV R0, 0x400 ;  /* 0x0000040000007802 */ /* 0x000fc80000000f00 */
[----:B--2---:R-:W-:-:S05]  /*fc10*/  LEA R2, R3, R0, 0x18 ;  /* 0x0000000003027211 */ /* 0x004fca00078ec0ff */
[----:B------:R2:W-:Y:S01]  /*fc20*/  STL [R1+0xc], R2 ;  /* 0x00000c0201007387 */ /* 0x0005e20000100800 */
[----:B------:R-:W-:-:S05]  /*fc30*/  VIADD R0, R2, 0x18400 ;  /* 0x0001840002007836 */ /* 0x000fca0000000000 */
[----:B------:R-:W-:-:S13]  /*fc40*/  LOP3.LUT P0, RZ, R0, 0x3ff, RZ, 0xc0, !PT ;  /* 0x000003ff00ff7812 */ /* 0x000fda000780c0ff */
[----:B--2---:R-:W-:Y:S05]  /*fc50*/  @!P0 BRA `(.L_x_1175) ;  /* 0x0000000000408947 */ /* 0x004fea0003800000 */
[----:B------:R-:W-:Y:S01]  /*fc60*/  MOV R2, 0x0 ;  /* 0x0000000000027802 */ /* 0x000fe20000000f00 */
[----:B------:R-:W-:Y:S01]  /*fc70*/  ULDC.64 UR6, c[0x4][0xb8] ;  /* 0x01002e0000067ab9 */ /* 0x000fe20000000a00 */
[----:B------:R-:W-:Y:S01]  /*fc80*/  ULDC.64 UR8, c[0x4][0xc0] ;  /* 0x0100300000087ab9 */ /* 0x000fe20000000a00 */
[----:B------:R-:W-:Y:S01]  /*fc90*/  ULDC.64 UR4, c[0x4][0x38] ;  /* 0x01000e0000047ab9 */ /* 0x000fe20000000a00 */
[----:B------:R-:W-:Y:S02]  /*fca0*/  IMAD.U32 R4, RZ, RZ, UR6 ;  /* 0x00000006ff047e24 */ /* 0x000fe4000f8e00ff */
[----:B------:R-:W2:Y:S01]  /*fcb0*/  LDC.64 R2, c[0x4][R2] ;  /* 0x0100000002027b82 */ /* 0x000ea20000000a00 */
[----:B------:R-:W-:Y:S02]  /*fcc0*/  IMAD.U32 R5, RZ, RZ, UR7 ;  /* 0x00000007ff057e24 */ /* 0x000fe4000f8e00ff */
[----:B-1----:R-:W-:Y:S02]  /*fcd0*/  IMAD.U32 R6, RZ, RZ, UR8 ;  /* 0x00000008ff067e24 */ /* 0x002fe4000f8e00ff */
[----:B------:R-:W-:-:S02]  /*fce0*/  IMAD.U32 R7, RZ, RZ, UR9 ;  /* 0x00000009ff077e24 */ /* 0x000fc4000f8e00ff */
[----:B------:R-:W-:Y:S02]  /*fcf0*/  IMAD.U32 R10, RZ, RZ, UR4 ;  /* 0x00000004ff0a7e24 */ /* 0x000fe4000f8e00ff */
[----:B0-----:R-:W-:Y:S02]  /*fd00*/  IMAD.U32 R11, RZ, RZ, UR5 ;  /* 0x00000005ff0b7e24 */ /* 0x001fe4000f8e00ff */
[----:B------:R-:W-:Y:S02]  /*fd10*/  IMAD.MOV.U32 R8, RZ, RZ, 0x70 ;  /* 0x00000070ff087424 */ /* 0x000fe400078e00ff */
[----:B------:R-:W-:Y:S02]  /*fd20*/  IMAD.MOV.U32 R12, RZ, RZ, 0x1 ;  /* 0x00000001ff0c7424 */ /* 0x000fe400078e00ff */
[----:B------:R-:W-:-:S07]  /*fd30*/  IMAD.MOV.U32 R13, RZ, RZ, RZ ;  /* 0x000000ffff0d7224 */ /* 0x000fce00078e00ff */
[----:B------:R-:W-:-:S07]  /*fd40*/  LEPC R20, `(.L_x_1175) ;  /* 0x000000001014794e */ /* 0x000fce0000000000 */
[----:B--2---:R-:W-:Y:S05]  /*fd50*/  CALL.ABS.NOINC R2 ;  /* 0x0000000002007343 */ /* 0x004fea0003c00000 */
.L_x_1175:
        /* <DEDUP_REMOVED lines=8> */
[----:B------:R2:W3:Y:S01]  /*fde0*/  LDC.64 R2, c[0x4][R0] ;  /* 0x0100000000027b82 */ /* 0x0004e20000000a00 */
[----:B------:R-:W-:Y:S02]  /*fdf0*/  IMAD.U32 R4, RZ, RZ, UR6 ;  /* 0x00000006ff047e24 */ /* 0x000fe4000f8e00ff */
[----:B------:R-:W-:Y:S02]  /*fe00*/  IMAD.U32 R5, RZ, RZ, UR7 ;  /* 0x00000007ff057e24 */ /* 0x000fe4000f8e00ff */
[----:B-1----:R-:W-:Y:S02]  /*fe10*/  IMAD.U32 R6, RZ, RZ, UR8 ;  /* 0x00000008ff067e24 */ /* 0x002fe4000f8e00ff */
[----:B------:R-:W-:-:S02]  /*fe20*/  IMAD.U32 R7, RZ, RZ, UR9 ;  /* 0x00000009ff077e24 */ /* 0x000fc4000f8e00ff */
[----:B------:R-:W-:Y:S02]  /*fe30*/  IMAD.U32 R10, RZ, RZ, UR4 ;  /* 0x00000004ff0a7e24 */ /* 0x000fe4000f8e00ff */
[----:B0-----:R-:W-:Y:S02]  /*fe40*/  IMAD.U32 R11, RZ, RZ, UR5 ;  /* 0x00000005ff0b7e24 */ /* 0x001fe4000f8e00ff */
[----:B------:R-:W-:Y:S02]  /*fe50*/  IMAD.MOV.U32 R8, RZ, RZ, 0x70 ;  /* 0x00000070ff087424 */ /* 0x000fe400078e00ff */
[----:B------:R-:W-:Y:S02]  /*fe60*/  IMAD.MOV.U32 R12, RZ, RZ, 0x1 ;  /* 0x00000001ff0c7424 */ /* 0x000fe400078e00ff */
[----:B--2---:R-:W-:-:S07]  /*fe70*/  IMAD.MOV.U32 R13, RZ, RZ, RZ ;  /* 0x000000ffff0d7224 */ /* 0x004fce00078e00ff */
[----:B------:R-:W-:-:S07]  /*fe80*/  LEPC R20, `(.L_x_1177) ;  /* 0x000000001014794e */ /* 0x000fce0000000000 */
[----:B---3--:R-:W-:Y:S05]  /*fe90*/  CALL.ABS.NOINC R2 ;  /* 0x0000000002007343 */ /* 0x008fea0003c00000 */
.L_x_1177:
        /* <DEDUP_REMOVED lines=16> */
.L_x_1176:
[----:B------:R-:W2:Y:S01]  /*ffa0*/  LDL.LU R7, [R1+0x1c] ;  /* 0x00001c0001077983 */ /* 0x000ea20000300800 */
[----:B------:R-:W3:Y:S01]  /*ffb0*/  LDC R0, c[0x0][0x428] ;  /* 0x00010a00ff007b82 */ /* 0x000ee20000000800 */
[----:B------:R-:W-:Y:S01]  /*ffc0*/  IMAD.MOV.U32 R4, RZ, RZ, R18 ;  /* 0x000000ffff047224 */ /* 0x000fe200078e0012 */
[----:B------:R-:W-:Y:S01]  /*ffd0*/  ULDC.64 UR4, c[0x0][0x9f8] ;  /* 0x00027e0000047ab9 */ /* 0x000fe20000000a00 */
[----:B-1----:R-:W1:Y:S01]  /*ffe0*/  S2R R6, SR_TID.X ;  /* 0x0000000000067919 */ /* 0x002e620000002100 */
[----:B---3--:R-:W-:Y:S02]  /*fff0*/  ISETP.NE.AND P0, PT, R0, 0x1, PT ;  /* 0x000000010000780c */ /* 0x008fe40003f05270 */
[----:B-1----:R-:W-:-:S11]  /*10000*/  LOP3.LUT R6, R6, 0x1f, RZ, 0xc0, !PT ;  /* 0x0000001f06067812 */ /* 0x002fd600078ec0ff */
[----:B------:R-:W1:Y:S08]  /*10010*/  @P0 LDC R3, c[0x0][0x42c] ;  /* 0x00010b00ff030b82 */ /* 0x000e700000000800 */
[----:B------:R-:W3:Y:S01]  /*10020*/  @P0 LDC R5, c[0x0][0x430] ;  /* 0x00010c00ff050b82 */ /* 0x000ee20000000800 */
[----:B-1----:R-:W-:-:S05]  /*10030*/  @P0 IMAD.HI.U32 R0, R18, R3, RZ ;  /* 0x0000000312000227 */ /* 0x002fca00078e00ff */
[----:B---3--:R-:W-:Y:S01]  /*10040*/  @P0 SHF.R.U32.HI R4, RZ, R5, R0 ;  /* 0x00000005ff040219 */ /* 0x008fe20000011600 */
[----:B------:R-:W-:Y:S01]  /*10050*/  IMAD.MOV.U32 R0, RZ, RZ, R19 ;  /* 0x000000ffff007224 */ /* 0x000fe200078e0013 */
[----:B------:R-:W-:-:S04]  /*10060*/  ISETP.NE.U32.AND P0, PT, RZ, UR4, PT ;  /* 0x00000004ff007c0c */ /* 0x000fc8000bf05070 */
[----:B------:R-:W-:Y:S01]  /*10070*/  ISETP.NE.AND.EX P0, PT, RZ, UR5, PT, P0 ;  /* 0x00000005ff007c0c */ /* 0x000fe2000bf05300 */
[----:B------:R-:W-:-:S12]  /*10080*/  ULDC.64 UR4, c[0x0][0xa00] ;  /* 0x0002800000047ab9 */ /* 0x000fd80000000a00 */
[----:B------:R-:W1:Y:S01]  /*10090*/  @P0 LDC.64 R2, c[0x0][0x9f8] ;  /* 0x00027e00ff020b82 */ /* 0x000e620000000a00 */
[----:B------:R-:W-:-:S04]  /*100a0*/  ISETP.NE.AND P6, PT, R6, RZ, PT ;  /* 0x000000ff0600720c */ /* 0x000fc80003fc5270 */
[----:B------:R-:W-:-:S09]  /*100b0*/  PLOP3.LUT P1, PT, P6, PT, PT, 0x8, 0x0 ;  /* 0x000000000000781c */ /* 0x000fd2000372e170 */
[----:B------:R-:W-:Y:S01]  /*100c0*/  VOTEU.ALL UP1, P6 ;  /* 0x00000000003f7886 */ /* 0x000fe20003020000 */
[----:B-1----:R-:W-:-:S05]  /*100d0*/  @P0 IMAD.WIDE R2, R19, 0x4, R2 ;  /* 0x0000000413020825 */ /* 0x002fca00078e0202 */
[----:B------:R1:W5:Y:S01]  /*100e0*/  @P0 LDG.E R0, desc[UR60][R2.64] ;  /* 0x0000003c02000981 */ /* 0x000362000c1e1900 */
[----:B------:R-:W-:Y:S01]  /*100f0*/  ISETP.NE.U32.AND P0, PT, RZ, UR4, PT ;  /* 0x00000004ff007c0c */ /* 0x000fe2000bf05070 */
[----:B------:R-:W-:-:S03]  /*10100*/  @!UP1 UIADD3 UR8, UP0, UR36, 0x270, URZ ;  /* 0x0000027024089890 */ /* 0x000fc6000ff1e03f */
[----:B------:R-:W-:Y:S01]  /*10110*/  ISETP.NE.AND.EX P0, PT, RZ, UR5, PT, P0 ;  /* 0x00000005ff007c0c */ /* 0x000fe2000bf05300 */
[----:B------:R-:W-:-:S03]  /*10120*/  @!UP1 UIADD3.X UR9, URZ, UR37, URZ, UP0, !UPT ;  /* 0x000000253f099290 */ /* 0x000fc600087fe43f */
[----:B------:R-:W-:Y:S01]  /*10130*/  SEL R8, R19, RZ, !P0 ;  /* 0x000000ff13087207 */ /* 0x000fe20004000000 */
[----:B------:R-:W-:Y:S01]  /*10140*/  VOTEU.ALL UP0, P6 ;  /* 0x00000000003f7886 */ /* 0x000fe20003000000 */
[----:B-12---:R-:W-:-:S07]  /*10150*/  IMAD R7, R17, 0x80, R7 ;  /* 0x0000008011077824 */ /* 0x006fce00078e0207 */
.L_x_1178:
        /* <DEDUP_REMOVED lines=16> */
.L_x_1179:
        /* <DEDUP_REMOVED lines=15> */
.L_x_1180:
        /* <DEDUP_REMOVED lines=9> */
[----:B------:R-:W2:Y:S01]  /*103e0*/  LDL R5, [R1+0x14] ;  /* 0x0000140001057983 */ /* 0x000ea20000100800 */
[----:B------:R-:W1:Y:S01]  /*103f0*/  LDC.64 R2, c[0x0][0x3f8] ;  /* 0x0000fe00ff027b82 */ /* 0x000e620000000a00 */
[----:B------:R-:W-:Y:S02]  /*10400*/  ULDC.64 UR4, c[0x0][0xa08] ;  /* 0x0002820000047ab9 */ /* 0x000fe40000000a00 */
[----:B-1----:R-:W-:Y:S01]  /*10410*/  LOP3.LUT P0, RZ, R2, UR4, RZ, 0xfc, !PT ;  /* 0x0000000402ff7c12 */ /* 0x002fe2000f80fcff */
[----:B------:R-:W-:-:S03]  /*10420*/  UMOV UR4, 0xffffffff ;  /* 0xffffffff00047882 */ /* 0x000fc60000000000 */
[----:B------:R-:W-:-:S04]  /*10430*/  LOP3.LUT P0, RZ, R3, UR5, RZ, 0xfc, P0 ;  /* 0x0000000503ff7c12 */ /* 0x000fc8000800fcff */
[----:B-----5:R-:W-:Y:S01]  /*10440*/  SEL R6, R0, RZ, !P0 ;  /* 0x000000ff00067207 */ /* 0x020fe20004000000 */
[----:B--2---:R-:W-:Y:S01]  /*10450*/  VIADD R5, R5, 0xffffffff ;  /* 0xffffffff05057836 */ /* 0x004fe20000000000 */
[----:B------:R-:W-:Y:S07]  /*10460*/  BRA.DIV UR4, `(.L_x_1181) ;  /* 0x0000003a04687947 */ /* 0x000fee000b800000 */
.L_x_1251:
[----:B------:R-:W-:Y:S01]  /*10470*/  UMOV UR4, 0xffffffff ;  /* 0xffffffff00047882 */ /* 0x000fe20000000000 */
[----:B------:R-:W-:Y:S02]  /*10480*/  SHF.R.S32.HI R17, RZ, 0x1f, R0 ;  /* 0x0000001fff117819 */ /* 0x000fe40000011400 */
[----:B------:R-:W-:Y:S05]  /*10490*/  BRA.DIV UR4, `(.L_x_1182) ;  /* 0x0000003a04907947 */ /* 0x000fea000b800000 */
[----:B------:R-:W-:-:S13]  /*104a0*/  ELECT P6, URZ, PT ;  /* 0x00000000003f782f */ /* 0x000fda00038c0000 */
.L_x_1254:
[----:B------:R-:W-:Y:S05]  /*104b0*/  @!P6 BRA `(.L_x_1183) ;  /* 0x000000040028e947 */ /* 0x000fea0003800000 */
[----:B------:R-:W-:-:S04]  /*104c0*/  ISETP.NE.U32.AND P0, PT, R2, RZ, PT ;  /* 0x000000ff0200720c */ /* 0x000fc80003f05070 */
[----:B------:R-:W-:-:S13]  /*104d0*/  ISETP.NE.AND.EX P0, PT, R3, RZ, PT, P0 ;  /* 0x000000ff0300720c */ /* 0x000fda0003f05300 */
[----:B------:R-:W-:Y:S05]  /*104e0*/  @!P0 BRA `(.L_x_1184) ;  /* 0x0000000000488947 */ /* 0x000fea0003800000 */
[----:B------:R-:W1:Y:S01]  /*104f0*/  LDC R12, c[0x0][0x41c] ;  /* 0x00010700ff0c7b82 */ /* 0x000e620000000800 */
[----:B------:R-:W-:Y:S01]  /*10500*/  IMAD.MOV.U32 R6, RZ, RZ, R5 ;  /* 0x000000ffff067224 */ /* 0x000fe200078e0005 */
[----:B------:R-:W-:Y:S01]  /*10510*/  ULDC.64 UR4, c[0x0][0x408] ;  /* 0x0001020000047ab9 */ /* 0x000fe20000000a00 */
[----:B-1----:R-:W-:-:S13]  /*10520*/  ISETP.NE.AND P0, PT, R12, 0x1, PT ;  /* 0x000000010c00780c */ /* 0x002fda0003f05270 */
[----:B0-----:R-:W0:Y:S02]  /*10530*/  @P0 LDC.64 R10, c[0x0][0x420] ;  /* 0x00010800ff0a0b82 */ /* 0x001e240000000a00 */
[----:B0-----:R-:W-:-:S05]  /*10540*/  @P0 IMAD.HI.U32 R10, R5, R10, RZ ;  /* 0x0000000a050a0227 */ /* 0x001fca00078e00ff */
        /* <DEDUP_REMOVED lines=12> */
.L_x_1184:
[----:B------:R-:W2:Y:S01]  /*10610*/  LDL R9, [R1] ;  /* 0x0000000001097983 */ /* 0x000ea20000100800 */
[----:B0-----:R-:W-:-:S03]  /*10620*/  MOV R11, 0x400 ;  /* 0x00000400000b7802 */ /* 0x001fc60000000f00 */
[----:B------:R-:W3:Y:S01]  /*10630*/  LDL R10, [R1+0x8] ;  /* 0x00000800010a7983 */ /* 0x000ee20000100800 */
[----:B-1----:R-:W0:Y:S02]  /*10640*/  S2R R12, SR_CgaCtaId ;  /* 0x00000000000c7919 */ /* 0x002e240000008800 */
[----:B0-----:R-:W-:-:S05]  /*10650*/  LEA R11, R12, R11, 0x18 ;  /* 0x0000000b0c0b7211 */ /* 0x001fca00078ec0ff */
[----:B--2---:R-:W-:Y:S01]  /*10660*/  IMAD R9, R9, 0x8, R11 ;  /* 0x0000000809097824 */ /* 0x004fe200078e020b */
[----:B---3--:R-:W-:-:S04]  /*10670*/  SHF.L.U32 R10, R10, 0x1f, RZ ;  /* 0x0000001f0a0a7819 */ /* 0x008fc800000006ff */
[----:B------:R-:W0:Y:S02]  /*10680*/  SYNCS.PHASECHK.TRANS64.TRYWAIT P0, [R9+URZ+0x2a840], R10 ;  /* 0x02a8400a090075a7 */ /* 0x000e24000800017f */
[----:B0-----:R-:W-:Y:S05]  /*10690*/  @!P0 BRA `(.L_x_1185) ;  /* 0x0000003800308947 */ /* 0x001fea0003800000 */
.L_x_1255:
        /* <DEDUP_REMOVED lines=11> */
.L_x_1186:
[----:B------:R-:W2:Y:S01]  /*10750*/  LDL R11, [R1] ;  /* 0x00000000010b7983 */ /* 0x000ea20000100800 */
[----:B------:R-:W-:-:S03]  /*10760*/  MOV R12, 0x400 ;  /* 0x00000400000c7802 */ /* 0x000fc60000000f00 */
[----:B0-----:R-:W3:Y:S01]  /*10770*/  LDL R10, [R1+0x4] ;  /* 0x00000400010a7983 */ /* 0x001ee20000100800 */
[----:B------:R-:W0:Y:S01]  /*10780*/  S2R R13, SR_CgaCtaId ;  /* 0x00000000000d7919 */ /* 0x000e220000008800 */
[----:B------:R-:W-:Y:S02]  /*10790*/  R2UR UR9, R9 ;  /* 0x00000000090972ca */ /* 0x000fe400000e0000 */
[----:B------:R-:W-:Y:S01]  /*107a0*/  R2UR UR11, R5 ;  /* 0x00000000050b72ca */ /* 0x000fe200000e0000 */
[----:B------:R-:W-:Y:S01]  /*107b0*/  UIADD3 UR4, UP0, UR36, 0x370, URZ ;  /* 0x0000037024047890 */ /* 0x000fe2000ff1e03f */
[----:B------:R-:W-:Y:S02]  /*107c0*/  R2UR UR12, R4 ;  /* 0x00000000040c72ca */ /* 0x000fe400000e0000 */
[----:B-----5:R-:W-:Y:S02]  /*107d0*/  R2UR UR13, R6 ;  /* 0x00000000060d72ca */ /* 0x020fe400000e0000 */
[----:B0-----:R-:W-:-:S05]  /*107e0*/  LEA R12, R13, R12, 0x18 ;  /* 0x0000000c0d0c7211 */ /* 0x001fca00078ec0ff */
[----:B------:R-:W-:Y:S01]  /*107f0*/  UIADD3 UR9, UR9, 0x2a830, URZ ;  /* 0x0002a83009097890 */ /* 0x000fe2000fffe03f */
[----:B------:R-:W-:Y:S01]  /*10800*/  UMOV UR10, URZ ;  /* 0x0000003f000a7c82 */ /* 0x000fe20008000000 */
[----:B------:R-:W-:Y:S01]  /*10810*/  UMOV UR6, 0x0 ;  /* 0x0000000000067882 */ /* 0x000fe20000000000 */
[----:B------:R-:W-:Y:S01]  /*10820*/  UMOV UR7, 0x14f00000 ;  /* 0x14f0000000077882 */ /* 0x000fe20000000000 */
[----:B------:R-:W-:Y:S01]  /*10830*/  UMOV UR16, 0x40 ;  /* 0x0000004000107882 */ /* 0x000fe20000000000 */
[----:B--2---:R-:W-:Y:S01]  /*10840*/  IMAD R9, R11, 0x9000, R12 ;  /* 0x000090000b097824 */ /* 0x004fe200078e020c */
[----:B---3--:R-:W-:-:S04]  /*10850*/  R2UR UR5, R10 ;  /* 0x000000000a0572ca */ /* 0x008fc800000e0000 */
[----:B------:R-:W-:-:S09]  /*10860*/  R2UR UR8, R9 ;  /* 0x00000000090872ca */ /* 0x000fd200000e0000 */
[----:B------:R-:W-:-:S04]  /*10870*/  UIMAD UR11, UR11, 0x60, UR5 ;  /* 0x000000600b0b78a4 */ /* 0x000fc8000f8e0205 */
[----:B------:R-:W-:Y:S02]  /*10880*/  UIADD3 UR14, UR8, 0x18400, URZ ;  /* 0x00018400080e7890 */ /* 0x000fe4000fffe03f */
        /* <DEDUP_REMOVED lines=12> */
[----:B-1----:R-:W-:Y:S01]  /*10950*/  NOP ;  /* 0x0000000000007918 */ /* 0x002fe20000000000 */
.L_x_1183:
[----:B------:R-:W2:Y:S01]  /*10960*/  LDL.LU R12, [R1+0x18] ;  /* 0x00001800010c7983 */ /* 0x000ea20000300800 */
[----:B------:R-:W-:Y:S01]  /*10970*/  MOV R10, 0x400 ;  /* 0x00000400000a7802 */ /* 0x000fe20000000f00 */
[----:B------:R-:W-:Y:S05]  /*10980*/  WARPSYNC.ALL ;  /* 0x0000000000007948 */ /* 0x000fea0003800000 */
[----:B0-----:R-:W0:Y:S01]  /*10990*/  S2R R11, SR_CgaCtaId ;  /* 0x00000000000b7919 */ /* 0x001e220000008800 */
        /* <DEDUP_REMOVED lines=43> */
.L_x_1256:
[----:B------:R-:W-:Y:S05]  /*10c50*/  BSYNC B0 ;  /* 0x0000000000007941 */ /* 0x000fea0003800000 */
.L_x_1187:
[----:B------:R-:W2:Y:S04]  /*10c60*/  LDL R9, [R1+0x14] ;  /* 0x0000140001097983 */ /* 0x000ea80000100800 */
[----:B0-----:R-:W3:Y:S01]  /*10c70*/  LDL R8, [R1+0x10] ;  /* 0x0000100001087983 */ /* 0x001ee20000100800 */
[----:B------:R-:W-:Y:S01]  /*10c80*/  BSSY B0, `(.L_x_1189) ;  /* 0x0000197000007945 */ /* 0x000fe20003800000 */
[----:B--2---:R-:W-:-:S05]  /*10c90*/  VIADD R7, R9, 0xfffffffe ;  /* 0xfffffffe09077836 */ /* 0x004fca0000000000 */
[----:B---3--:R-:W-:-:S13]  /*10ca0*/  ISETP.GE.AND P0, PT, R7, R8, PT ;  /* 0x000000080700720c */ /* 0x008fda0003f06270 */
[----:B------:R-:W-:Y:S05]  /*10cb0*/  @!P0 BRA `(.L_x_1190) ;  /* 0x00000018004c8947 */ /* 0x000fea0003800000 */
[----:B------:R-:W-:Y:S01]  /*10cc0*/  LOP3.LUT R13, RZ, R8, RZ, 0x33, !PT ;  /* 0x00000008ff0d7212 */ /* 0x000fe200078e33ff */
[----:B------:R-:W-:Y:S01]  /*10cd0*/  IMAD.MOV R8, RZ, RZ, -R9 ;  /* 0x000000ffff087224 */ /* 0x000fe200078e0a09 */
[----:B------:R-:W-:Y:S04]  /*10ce0*/  BSSY B1, `(.L_x_1191) ;  /* 0x000008c000017945 */ /* 0x000fe80003800000 */
[----:B------:R-:W-:-:S05]  /*10cf0*/  VIADDMNMX R13, R8, 0x1, R13, !PT ;  /* 0x00000001080d7846 */ /* 0x000fca000780010d */
[----:B------:R-:W-:-:S05]  /*10d00*/  IMAD.IADD R8, R9, 0x1, R13 ;  /* 0x0000000109087824 */ /* 0x000fca00078e020d */
[----:B------:R-:W-:-:S04]  /*10d10*/  LOP3.LUT R8, R8, 0x1, RZ, 0xc0, !PT ;  /* 0x0000000108087812 */ /* 0x000fc800078ec0ff */
[----:B------:R-:W-:-:S13]  /*10d20*/  ISETP.NE.U32.AND P0, PT, R8, 0x1, PT ;  /* 0x000000010800780c */ /* 0x000fda0003f05070 */
        /* <DEDUP_REMOVED lines=31> */
.L_x_1195:
[----:B0-----:R-:W0:Y:S01]  /*10f20*/  S2R R3, SR_CgaCtaId ;  /* 0x0000000000037919 */ /* 0x001e220000008800 */
[----:B------:R-:W-:-:S04]  /*10f30*/  MOV R2, 0x400 ;  /* 0x0000040000027802 */ /* 0x000fc80000000f00 */
[----:B0-----:R-:W-:Y:S02]  /*10f40*/  LEA R2, R3, R2, 0x18 ;  /* 0x0000000203027211 */ /* 0x001fe400078ec0ff */
[----:B------:R-:W-:-:S03]  /*10f50*/  SHF.L.U32 R3, R14, 0x1f, RZ ;  /* 0x0000001f0e037819 */ /* 0x000fc600000006ff */
[----:B------:R-:W-:-:S04]  /*10f60*/  IMAD R2, R12, 0x8, R2 ;  /* 0x000000080c027824 */ /* 0x000fc800078e0202 */
[----:B------:R-:W0:Y:S02]  /*10f70*/  SYNCS.PHASECHK.TRANS64.TRYWAIT P0, [R2+URZ+0x2a840], R3 ;  /* 0x02a84003020075a7 */ /* 0x000e24000800017f */
[----:B0-----:R-:W-:Y:S05]  /*10f80*/  @!P0 BRA `(.L_x_1196) ;  /* 0x0000003000288947 */ /* 0x001fea0003800000 */
.L_x_1257:
        /* <DEDUP_REMOVED lines=11> */
.L_x_1197:
        /* <DEDUP_REMOVED lines=24> */
[----:B------:R-:W-:Y:S02]  /*111c0*/  UIMAD UR11, UR11, 0x60, UR5 ;  /* 0x000000600b0b78a4 */ /* 0x000fe4000f8e0205 */
        /* <DEDUP_REMOVED lines=12> */
.L_x_1258:
        /* <DEDUP_REMOVED lines=13> */
.L_x_1199:
[----:B01----:R-:W2:Y:S01]  /*11360*/  LDL.LU R2, [R1] ;  /* 0x0000000001027983 */ /* 0x003ea20000300800 */
[----:B------:R-:W-:-:S03]  /*11370*/  MOV R10, 0x400 ;  /* 0x00000400000a7802 */ /* 0x000fc60000000f00 */
[----:B------:R-:W3:Y:S01]  /*11380*/  LDL R3, [R1+0x4] ;  /* 0x0000040001037983 */ /* 0x000ee20000100800 */
[----:B------:R-:W0:Y:S01]  /*11390*/  S2R R11, SR_CgaCtaId ;  /* 0x00000000000b7919 */ /* 0x000e220000008800 */
[----:B------:R-:W-:Y:S01]  /*113a0*/  R2UR UR11, R5 ;  /* 0x00000000050b72ca */ /* 0x000fe200000e0000 */
[----:B------:R-:W-:Y:S01]  /*113b0*/  UIADD3 UR4, UP0, UR36, 0x470, URZ ;  /* 0x0000047024047890 */ /* 0x000fe2000ff1e03f */
[----:B------:R-:W-:Y:S02]  /*113c0*/  R2UR UR13, R6 ;  /* 0x00000000060d72ca */ /* 0x000fe400000e0000 */
[----:B------:R-:W-:Y:S02]  /*113d0*/  R2UR UR12, R4 ;  /* 0x00000000040c72ca */ /* 0x000fe400000e0000 */
[----:B0-----:R-:W-:Y:S01]  /*113e0*/  LEA R10, R11, R10, 0x18 ;  /* 0x0000000a0b0a7211 */ /* 0x001fe200078ec0ff */
[----:B------:R-:W-:Y:S01]  /*113f0*/  UMOV UR10, URZ ;  /* 0x0000003f000a7c82 */ /* 0x000fe20008000000 */
[----:B------:R-:W-:Y:S01]  /*11400*/  UMOV UR7, 0x14f00000 ;  /* 0x14f0000000077882 */ /* 0x000fe20000000000 */
[----:B------:R-:W-:Y:S01]  /*11410*/  UMOV UR15, 0x40 ;  /* 0x00000040000f7882 */ /* 0x000fe20000000000 */
[----:B------:R-:W-:-:S02]  /*11420*/  IMAD.MOV.U32 R6, RZ, RZ, R8 ;  /* 0x000000ffff067224 */ /* 0x000fc400078e0008 */
[----:B------:R-:W-:Y:S02]  /*11430*/  IMAD.MOV.U32 R5, RZ, RZ, R7 ;  /* 0x000000ffff057224 */ /* 0x000fe400078e0007 */
[----:B--2---:R-:W-:-:S04]  /*11440*/  IMAD.MOV.U32 R9, RZ, RZ, R2 ;  /* 0x000000ffff097224 */ /* 0x004fc800078e0002 */
[----:B------:R-:W-:-:S05]  /*11450*/  IMAD R2, R9, 0x8, R10 ;  /* 0x0000000809027824 */ /* 0x000fca00078e020a */
[----:B------:R-:W-:Y:S01]  /*11460*/  R2UR UR9, R2 ;  /* 0x00000000020972ca */ /* 0x000fe200000e0000 */
[----:B------:R-:W-:Y:S01]  /*11470*/  IMAD R2, R9, 0x6000, R10 ;  /* 0x0000600009027824 */ /* 0x000fe200078e020a */
[----:B---3--:R-:W-:-:S04]  /*11480*/  R2UR UR5, R3 ;  /* 0x00000000030572ca */ /* 0x008fc800000e0000 */
[----:B------:R-:W-:-:S07]  /*11490*/  R2UR UR6, R2 ;  /* 0x00000000020672ca */ /* 0x000fce00000e0000 */
[----:B------:R-:W-:Y:S02]  /*114a0*/  UIADD3 UR9, UR9, 0x2a850, URZ ;  /* 0x0002a85009097890 */ /* 0x000fe4000fffe03f */
[----:B------:R-:W-:Y:S02]  /*114b0*/  UIMAD UR11, UR11, 0x60, UR5 ;  /* 0x000000600b0b78a4 */ /* 0x000fe4000f8e0205 */
[----:B------:R-:W-:Y:S02]  /*114c0*/  UIADD3.X UR5, URZ, UR37, URZ, UP0, !UPT ;  /* 0x000000253f057290 */ /* 0x000fe400087fe43f */
[----:B------:R-:W-:Y:S02]  /*114d0*/  UIADD3 UR8, UR6, 0x400, URZ ;  /* 0x0000040006087890 */ /* 0x000fe4000fffe03f */
[----:B------:R-:W-:-:S03]  /*114e0*/  UIADD3 UR14, UR6, 0x3400, URZ ;  /* 0x00003400060e7890 */ /* 0x000fc6000fffe03f */
[----:B------:R-:W-:-:S04]  /*114f0*/  UMOV UR6, 0x0 ;  /* 0x0000000000067882 */ /* 0x000fc80000000000 */
[----:B------:R0:W-:Y:S02]  /*11500*/  UTMALDG.4D [UR8], [UR4], desc[UR6] ;  /* 0x00000608040075b4 */ /* 0x0001e40008019000 */
[----:B0-----:R-:W-:Y:S01]  /*11510*/  UMOV UR8, UR14 ;  /* 0x0000000e00087c82 */ /* 0x001fe20008000000 */
[----:B------:R-:W-:Y:S02]  /*11520*/  UMOV UR10, UR15 ;  /* 0x0000000f000a7c82 */ /* 0x000fe40008000000 */
[----:B------:R0:W-:Y:S02]  /*11530*/  UTMALDG.4D [UR8], [UR4], desc[UR6] ;  /* 0x00000608040075b4 */ /* 0x0001e40008019000 */
[----:B0-----:R-:W-:Y:S01]  /*11540*/  NOP ;  /* 0x0000000000007918 */ /* 0x001fe20000000000 */
.L_x_1194:
[----:B------:R-:W-:Y:S05]  /*11550*/  BSYNC B2 ;  /* 0x0000000000027941 */ /* 0x000fea0003800000 */
.L_x_1193:
[----:B------:R-:W2:Y:S04]  /*11560*/  LDL R2, [R1+0x14] ;  /* 0x0000140001027983 */ /* 0x000ea80000100800 */
[----:B------:R0:W-:Y:S04]  /*11570*/  STL [R1], R12 ;  /* 0x0000000c01007387 */ /* 0x0001e80000100800 */
[----:B------:R0:W-:Y:S02]  /*11580*/  STL [R1+0x8], R14 ;  /* 0x0000080e01007387 */ /* 0x0001e40000100800 */
[----:B0-2---:R-:W-:-:S07]  /*11590*/  VIADD R7, R2, 0xfffffffd ;  /* 0xfffffffd02077836 */ /* 0x005fce0000000000 */
.L_x_1192:
[----:B------:R-:W-:Y:S05]  /*115a0*/  BSYNC B1 ;  /* 0x0000000000017941 */ /* 0x000fea0003800000 */
.L_x_1191:
[----:B------:R-:W2:Y:S01]  /*115b0*/  LDL.LU R2, [R1+0x14] ;  /* 0x0000140001027983 */ /* 0x000ea20000300800 */
[----:B------:R-:W-:Y:S01]  /*115c0*/  VIADD R13, R13, 0xfffffffe ;  /* 0xfffffffe0d0d7836 */ /* 0x000fe20000000000 */
[----:B--2---:R-:W-:-:S04]  /*115d0*/  LOP3.LUT R2, RZ, R2, RZ, 0x33, !PT ;  /* 0x00000002ff027212 */ /* 0x004fc800078e33ff */
[----:B------:R-:W-:-:S13]  /*115e0*/  ISETP.NE.AND P0, PT, R13, R2, PT ;  /* 0x000000020d00720c */ /* 0x000fda0003f05270 */
[----:B------:R-:W-:Y:S05]  /*115f0*/  @!P0 BRA `(.L_x_1190) ;  /* 0x0000000c00fc8947 */ /* 0x000fea0003800000 */
[----:B------:R-:W-:-:S07]  /*11600*/  IMAD.MOV.U32 R10, RZ, RZ, R6 ;  /* 0x000000ffff0a7224 */ /* 0x000fce00078e0006 */
.L_x_1214:
        /* <DEDUP_REMOVED lines=32> */
.L_x_1202:
[----:B------:R-:W1:Y:S01]  /*11810*/  S2R R3, SR_CgaCtaId ;  /* 0x0000000000037919 */ /* 0x000e620000008800 */
[----:B------:R-:W-:-:S04]  /*11820*/  MOV R2, 0x400 ;  /* 0x0000040000027802 */ /* 0x000fc80000000f00 */
[----:B-1----:R-:W-:Y:S02]  /*11830*/  LEA R2, R3, R2, 0x18 ;  /* 0x0000000203027211 */ /* 0x002fe400078ec0ff */
[----:B------:R-:W-:-:S03]  /*11840*/  SHF.L.U32 R3, R9, 0x1f, RZ ;  /* 0x0000001f09037819 */ /* 0x000fc600000006ff */
[----:B------:R-:W-:-:S04]  /*11850*/  IMAD R2, R8, 0x8, R2 ;  /* 0x0000000808027824 */ /* 0x000fc800078e0202 */
[----:B------:R-:W1:Y:S02]  /*11860*/  SYNCS.PHASECHK.TRANS64.TRYWAIT P0, [R2+URZ+0x2a840], R3 ;  /* 0x02a84003020075a7 */ /* 0x000e64000800017f */
[----:B-1----:R-:W-:Y:S05]  /*11870*/  @!P0 BRA `(.L_x_1203) ;  /* 0x0000002800148947 */ /* 0x002fea0003800000 */
.L_x_1259:
        /* <DEDUP_REMOVED lines=11> */
.L_x_1204:
        /* <DEDUP_REMOVED lines=37> */
.L_x_1260:
        /* <DEDUP_REMOVED lines=8> */
.L_x_1206:
[----:B0-----:R-:W2:Y:S01]  /*11c00*/  LDL.LU R2, [R1] ;  /* 0x0000000001027983 */ /* 0x001ea20000300800 */
[----:B------:R-:W-:-:S03]  /*11c10*/  MOV R13, 0x400 ;  /* 0x00000400000d7802 */ /* 0x000fc60000000f00 */
[----:B------:R-:W3:Y:S01]  /*11c20*/  LDL R11, [R1+0x4] ;  /* 0x00000400010b7983 */ /* 0x000ee20000100800 */
[----:B------:R-:W0:Y:S01]  /*11c30*/  S2R R14, SR_CgaCtaId ;  /* 0x00000000000e7919 */ /* 0x000e220000008800 */
[----:B------:R-:W-:Y:S02]  /*11c40*/  R2UR UR11, R5 ;  /* 0x00000000050b72ca */ /* 0x000fe400000e0000 */
[----:B------:R-:W-:Y:S01]  /*11c50*/  R2UR UR9, R3 ;  /* 0x00000000030972ca */ /* 0x000fe200000e0000 */
[----:B------:R-:W-:Y:S01]  /*11c60*/  UIADD3 UR4, UP0, UR36, 0x470, URZ ;  /* 0x0000047024047890 */ /* 0x000fe2000ff1e03f */
[----:B------:R-:W-:Y:S02]  /*11c70*/  R2UR UR13, R6 ;  /* 0x00000000060d72ca */ /* 0x000fe400000e0000 */
[----:B------:R-:W-:Y:S02]  /*11c80*/  R2UR UR12, R4 ;  /* 0x00000000040c72ca */ /* 0x000fe400000e0000 */
[----:B0-----:R-:W-:-:S07]  /*11c90*/  LEA R13, R14, R13, 0x18 ;  /* 0x0000000d0e0d7211 */ /* 0x001fce00078ec0ff */
[----:B------:R-:W-:Y:S01]  /*11ca0*/  UIADD3 UR9, UR9, 0x50, URZ ;  /* 0x0000005009097890 */ /* 0x000fe2000fffe03f */
[----:B------:R-:W-:Y:S01]  /*11cb0*/  UMOV UR10, URZ ;  /* 0x0000003f000a7c82 */ /* 0x000fe20008000000 */
[----:B------:R-:W-:Y:S01]  /*11cc0*/  UMOV UR7, 0x14f00000 ;  /* 0x14f0000000077882 */ /* 0x000fe20000000000 */
[----:B------:R-:W-:Y:S01]  /*11cd0*/  UMOV UR15, 0x40 ;  /* 0x00000040000f7882 */ /* 0x000fe20000000000 */
[----:B------:R-:W-:Y:S02]  /*11ce0*/  IMAD.MOV.U32 R5, RZ, RZ, R12 ;  /* 0x000000ffff057224 */ /* 0x000fe400078e000c */
[----:B------:R-:W-:Y:S02]  /*11cf0*/  IMAD.MOV.U32 R6, RZ, RZ, R10 ;  /* 0x000000ffff067224 */ /* 0x000fe400078e000a */
[----:B--2---:R-:W-:Y:S01]  /*11d00*/  IMAD R2, R2, 0x6000, R13 ;  /* 0x0000600002027824 */ /* 0x004fe200078e020d */
[----:B---3--:R-:W-:-:S04]  /*11d10*/  R2UR UR5, R11 ;  /* 0x000000000b0572ca */ /* 0x008fc800000e0000 */
[----:B------:R-:W-:-:S09]  /*11d20*/  R2UR UR6, R2 ;  /* 0x00000000020672ca */ /* 0x000fd200000e0000 */
[----:B------:R-:W-:-:S04]  /*11d30*/  UIMAD UR11, UR11, 0x60, UR5 ;  /* 0x000000600b0b78a4 */ /* 0x000fc8000f8e0205 */
[----:B------:R-:W-:Y:S02]  /*11d40*/  UIADD3 UR8, UR6, 0x400, URZ ;  /* 0x0000040006087890 */ /* 0x000fe4000fffe03f */
[----:B------:R-:W-:Y:S02]  /*11d50*/  UIADD3.X UR5, URZ, UR37, URZ, UP0, !UPT ;  /* 0x000000253f057290 */ /* 0x000fe400087fe43f */
[----:B------:R-:W-:-:S03]  /*11d60*/  UIADD3 UR14, UR6, 0x3400, URZ ;  /* 0x00003400060e7890 */ /* 0x000fc6000fffe03f */
[----:B------:R-:W-:-:S04]  /*11d70*/  UMOV UR6, 0x0 ;  /* 0x0000000000067882 */ /* 0x000fc80000000000 */
[----:B------:R0:W-:Y:S02]  /*11d80*/  UTMALDG.4D [UR8], [UR4], desc[UR6] ;  /* 0x00000608040075b4 */ /* 0x0001e40008019000 */
[----:B0-----:R-:W-:Y:S01]  /*11d90*/  UMOV UR8, UR14 ;  /* 0x0000000e00087c82 */ /* 0x001fe20008000000 */
[----:B------:R-:W-:Y:S02]  /*11da0*/  UMOV UR10, UR15 ;  /* 0x0000000f000a7c82 */ /* 0x000fe40008000000 */
[----:B------:R0:W-:Y:S02]  /*11db0*/  UTMALDG.4D [UR8], [UR4], desc[UR6] ;  /* 0x00000608040075b4 */ /* 0x0001e40008019000 */
[----:B0-----:R-:W-:Y:S01]  /*11dc0*/  NOP ;  /* 0x0000000000007918 */ /* 0x001fe20000000000 */
.L_x_1201:
[----:B------:R-:W-:Y:S05]  /*11dd0*/  BSYNC B1 ;  /* 0x0000000000017941 */ /* 0x000fea0003800000 */
.L_x_1200:
[----:B------:R-:W-:Y:S01]  /*11de0*/  VIADD R3, R8, 0x1 ;  /* 0x0000000108037836 */ /* 0x000fe20000000000 */
[----:B------:R-:W-:Y:S01]  /*11df0*/  BSSY B1, `(.L_x_1207) ;  /* 0x000007b000017945 */ /* 0x000fe20003800000 */
[----:B------:R-:W-:-:S03]  /*11e00*/  VIADD R13, R7, 0xffffffff ;  /* 0xffffffff070d7836 */ /* 0x000fc60000000000 */
        /* <DEDUP_REMOVED lines=8> */
[----:B------:R-:W-:Y:S01]  /*11e90*/  IMAD.MOV.U32 R12, RZ, RZ, R13 ;  /* 0x000000ffff0c7224 */ /* 0x000fe200078e000d */
[----:B------:R-:W-:-:S04]  /*11ea0*/  ISETP.NE.U32.AND P0, PT, RZ, UR4, PT ;  /* 0x00000004ff007c0c */ /* 0x000fc8000bf05070 */
[----:B------:R-:W-:-:S13]  /*11eb0*/  ISETP.NE.AND.EX P0, PT, RZ, UR5, PT, P0 ;  /* 0x00000005ff007c0c */ /* 0x000fda000bf05300 */
[----:B------:R-:W-:Y:S05]  /*11ec0*/  @!P0 BRA `(.L_x_1209) ;  /* 0x0000000000448947 */ /* 0x000fea0003800000 */
[----:B------:R-:W1:Y:S01]  /*11ed0*/  LDC R11, c[0x0][0x41c] ;  /* 0x00010700ff0b7b82 */ /* 0x000e620000000800 */
        /* <DEDUP_REMOVED lines=16> */
.L_x_1209:
[----:B------:R-:W2:Y:S01]  /*11fe0*/  S2R R3, SR_CgaCtaId ;  /* 0x0000000000037919 */ /* 0x000ea20000008800 */
[----:B------:R-:W-:-:S04]  /*11ff0*/  MOV R2, 0x400 ;  /* 0x0000040000027802 */ /* 0x000fc80000000f00 */
[----:B--2---:R-:W-:Y:S02]  /*12000*/  LEA R2, R3, R2, 0x18 ;  /* 0x0000000203027211 */ /* 0x004fe400078ec0ff */
[----:B------:R-:W-:-:S03]  /*12010*/  SHF.L.U32 R3, R14, 0x1f, RZ ;  /* 0x0000001f0e037819 */ /* 0x000fc600000006ff */
[----:B------:R-:W-:-:S04]  /*12020*/  IMAD R2, R15, 0x8, R2 ;  /* 0x000000080f027824 */ /* 0x000fc800078e0202 */
[----:B------:R-:W2:Y:S02]  /*12030*/  SYNCS.PHASECHK.TRANS64.TRYWAIT P0, [R2+URZ+0x2a840], R3 ;  /* 0x02a84003020075a7 */ /* 0x000ea4000800017f */
[----:B--2---:R-:W-:Y:S05]  /*12040*/  @!P0 BRA `(.L_x_1210) ;  /* 0x0000002000488947 */ /* 0x004fea0003800000 */
.L_x_1261:
        /* <DEDUP_REMOVED lines=11> */
.L_x_1211:
        /* <DEDUP_REMOVED lines=22> */
[----:B------:R-:W-:Y:S02]  /*12260*/  UIMAD UR11, UR11, 0x60, UR5 ;  /* 0x000000600b0b78a4 */ /* 0x000fe4000f8e0205 */
        /* <DEDUP_REMOVED lines=15> */
.L_x_1262:
        /* <DEDUP_REMOVED lines=8> */
.L_x_1213:
[----:B-1----:R-:W2:Y:S01]  /*123e0*/  LDL R3, [R1+0x4] ;  /* 0x0000040001037983 */ /* 0x002ea20000100800 */
[----:B0-----:R-:W-:Y:S01]  /*123f0*/  MOV R9, 0x400 ;  /* 0x0000040000097802 */ /* 0x001fe20000000f00 */
[----:B------:R-:W0:Y:S01]  /*12400*/  S2R R11, SR_CgaCtaId ;  /* 0x00000000000b7919 */ /* 0x000e220000008800 */
[----:B------:R-:W-:Y:S02]  /*12410*/  R2UR UR11, R5 ;  /* 0x00000000050b72ca */ /* 0x000fe400000e0000 */
        /* <DEDUP_REMOVED lines=14> */
[----:B------:R-:W-:Y:S02]  /*12500*/  IMAD.MOV.U32 R5, RZ, RZ, R12 ;  /* 0x000000ffff057224 */ /* 0x000fe400078e000c */
[----:B------:R-:W-:Y:S01]  /*12510*/  IMAD.MOV.U32 R6, RZ, RZ, R10 ;  /* 0x000000ffff067224 */ /* 0x000fe200078e000a */
[----:B--2---:R-:W-:-:S13]  /*12520*/  R2UR UR5, R3 ;  /* 0x00000000030572ca */ /* 0x004fda00000e0000 */
[----:B------:R-:W-:Y:S02]  /*12530*/  UIMAD UR11, UR11, 0x60, UR5 ;  /* 0x000000600b0b78a4 */ /* 0x000fe4000f8e0205 */
[----:B------:R-:W-:-:S09]  /*12540*/  UIADD3.X UR5, URZ, UR37, URZ, UP0, !UPT ;  /* 0x000000253f057290 */ /* 0x000fd200087fe43f */
[----:B------:R0:W-:Y:S02]  /*12550*/  UTMALDG.4D [UR8], [UR4], desc[UR6] ;  /* 0x00000608040075b4 */ /* 0x0001e40008019000 */
[----:B0-----:R-:W-:Y:S01]  /*12560*/  UMOV UR8, UR14 ;  /* 0x0000000e00087c82 */ /* 0x001fe20008000000 */
[----:B------:R-:W-:Y:S02]  /*12570*/  UMOV UR10, UR15 ;  /* 0x0000000f000a7c82 */ /* 0x000fe40008000000 */
[----:B------:R1:W-:Y:S02]  /*12580*/  UTMALDG.4D [UR8], [UR4], desc[UR6] ;  /* 0x00000608040075b4 */ /* 0x0003e40008019000 */
[----:B-1----:R-:W-:Y:S01]  /*12590*/  NOP ;  /* 0x0000000000007918 */ /* 0x002fe20000000000 */
.L_x_1208:
[----:B------:R-:W-:Y:S05]  /*125a0*/  BSYNC B1 ;  /* 0x0000000000017941 */ /* 0x000fea0003800000 */
.L_x_1207:
[----:B------:R-:W2:Y:S01]  /*125b0*/  LDL R2, [R1+0x10] ;  /* 0x0000100001027983 */ /* 0x000ea20000100800 */
[----:B------:R-:W-:Y:S01]  /*125c0*/  VIADD R7, R7, 0xfffffffe ;  /* 0xfffffffe07077836 */ /* 0x000fe20000000000 */
[----:B--2---:R-:W-:-:S13]  /*125d0*/  ISETP.GT.AND P0, PT, R13, R2, PT ;  /* 0x000000020d00720c */ /* 0x004fda0003f04270 */
[----:B------:R-:W-:Y:S05]  /*125e0*/  @P0 BRA `(.L_x_1214) ;  /* 0xfffffff000080947 */ /* 0x000fea000383ffff */
.L_x_1190:
[----:B------:R-:W-:Y:S05]  /*125f0*/  BSYNC B0 ;  /* 0x0000000000007941 */ /* 0x000fea0003800000 */
.L_x_1189:
        /* <DEDUP_REMOVED lines=17> */
.L_x_1216:
[----:B------:R-:W-:Y:S05]  /*12710*/  BSYNC B0 ;  /* 0x0000000000007941 */ /* 0x000fea0003800000 */
.L_x_1215:
        /* <DEDUP_REMOVED lines=11> */
.L_x_1263:
        /* <DEDUP_REMOVED lines=11> */
.L_x_1220:
[----:B-1----:R-:W2:Y:S01]  /*12880*/  LDL R0, [R1] ;  /* 0x0000000001007983 */ /* 0x002ea20000100800 */
[----:B------:R-:W-:-:S03]  /*12890*/  MOV R7, 0x400 ;  /* 0x0000040000077802 */ /* 0x000fc60000000f00 */
[----:B------:R-:W3:Y:S01]  /*128a0*/  LDL.LU R2, [R1+0x4] ;  /* 0x0000040001027983 */ /* 0x000ee20000300800 */
[----:B------:R-:W1:Y:S01]  /*128b0*/  S2R R8, SR_CgaCtaId ;  /* 0x0000000000087919 */ /* 0x000e620000008800 */
[----:B------:R-:W-:Y:S02]  /*128c0*/  R2UR UR11, R5 ;  /* 0x00000000050b72ca */ /* 0x000fe400000e0000 */
[----:B------:R-:W-:Y:S01]  /*128d0*/  R2UR UR9, R3 ;  /* 0x00000000030972ca */ /* 0x000fe200000e0000 */
[----:B------:R-:W-:Y:S01]  /*128e0*/  UIADD3 UR4, UP0, UR36, 0x470, URZ ;  /* 0x0000047024047890 */ /* 0x000fe2000ff1e03f */
[----:B------:R-:W-:Y:S02]  /*128f0*/  R2UR UR12, R4 ;  /* 0x00000000040c72ca */ /* 0x000fe400000e0000 */
[----:B------:R-:W-:Y:S02]  /*12900*/  R2UR UR13, R6 ;  /* 0x00000000060d72ca */ /* 0x000fe400000e0000 */
[----:B-1----:R-:W-:-:S07]  /*12910*/  LEA R7, R8, R7, 0x18 ;  /* 0x0000000708077211 */ /* 0x002fce00078ec0ff */
[----:B------:R-:W-:Y:S01]  /*12920*/  UIADD3 UR9, UR9, 0x2a850, URZ ;  /* 0x0002a85009097890 */ /* 0x000fe2000fffe03f */
[----:B------:R-:W-:Y:S01]  /*12930*/  UMOV UR10, URZ ;  /* 0x0000003f000a7c82 */ /* 0x000fe20008000000 */
        /* <DEDUP_REMOVED lines=15> */
.L_x_1218:
[----:B------:R-:W-:Y:S05]  /*12a30*/  BSYNC B0 ;  /* 0x0000000000007941 */ /* 0x000fea0003800000 */
.L_x_1217:
        /* <DEDUP_REMOVED lines=9> */
.L_x_1174:
[----:B------:R-:W-:Y:S05]  /*12ad0*/  BSYNC B6 ;  /* 0x0000000000067941 */ /* 0x000fea0003800000 */
.L_x_1172:
[----:B------:R-:W-:-:S03]  /*12ae0*/  UMOV UR4, 0xffffffff ;  /* 0xffffffff00047882 */ /* 0x000fc60000000000 */
[----:B------:R-:W-:Y:S05]  /*12af0*/  BRA.DIV UR4, `(.L_x_1221) ;  /* 0x0000001604d87947 */ /* 0x000fea000b800000 */
[----:B------:R2:W3:Y:S04]  /*12b00*/  SHFL.IDX PT, R4, R16, RZ, 0x1f ;  /* 0x00001fff10047589 */ /* 0x0004e800000e0000 */
[----:B------:R-:W4:Y:S02]  /*12b10*/  SHFL.IDX PT, R16, R16, 0x1, 0x1f ;  /* 0x00201f0010107f89 */ /* 0x000f2400000e0000 */
.L_x_1267:
[----:B-1----:R-:W1:Y:S01]  /*12b20*/  S2R R0, SR_TID.X ;  /* 0x0000000000007919 */ /* 0x002e620000002100 */
[----:B------:R-:W-:Y:S01]  /*12b30*/  ULDC UR4, c[0x0][0xc14] ;  /* 0x0003050000047ab9 */ /* 0x000fe20000000800 */
[----:B------:R-:W-:Y:S01]  /*12b40*/  BSSY B0, `(.L_x_1222) ;  /* 0x000000b000007945 */ /* 0x000fe20003800000 */
[----:B------:R-:W-:Y:S01]  /*12b50*/  IMAD.MOV.U32 R17, RZ, RZ, RZ ;  /* 0x000000ffff117224 */ /* 0x000fe200078e00ff */
[----:B-1----:R-:W-:Y:S01]  /*12b60*/  LOP3.LUT R6, R0, 0x1f, RZ, 0xc0, !PT ;  /* 0x0000001f00067812 */ /* 0x002fe200078ec0ff */
[----:B------:R-:W-:-:S03]  /*12b70*/  IMAD.U32 R0, RZ, RZ, UR4 ;  /* 0x00000004ff007e24 */ /* 0x000fc6000f8e00ff */
[C---:B------:R-:W-:Y:S01]  /*12b80*/  ISETP.NE.AND P0, PT, R6.reuse, 0x1f, PT ;  /* 0x0000001f0600780c */ /* 0x040fe20003f05270 */
[----:B------:R-:W-:-:S05]  /*12b90*/  IMAD.IADD R5, R6, 0x1, R19 ;  /* 0x0000000106057824 */ /* 0x000fca00078e0213 */
[----:B------:R-:W-:-:S13]  /*12ba0*/  ISETP.GE.OR P0, PT, R5, R0, !P0 ;  /* 0x000000000500720c */ /* 0x000fda0004706670 */
[----:B------:R-:W-:Y:S05]  /*12bb0*/  @P0 BRA `(.L_x_1223) ;  /* 0x00000000000c0947 */ /* 0x000fea0003800000 */
[----:B------:R-:W1:Y:S02]  /*12bc0*/  LDC.64 R2, c[0x0][0xc58] ;  /* 0x00031600ff027b82 */ /* 0x000e640000000a00 */
[----:B-1----:R-:W-:-:S05]  /*12bd0*/  IMAD.WIDE R2, R5, 0x4, R2 ;  /* 0x0000000405027825 */ /* 0x002fca00078e0202 */
[----:B------:R1:W5:Y:S02]  /*12be0*/  LDG.E R17, desc[UR60][R2.64] ;  /* 0x0000003c02117981 */ /* 0x000364000c1e1900 */
.L_x_1223:
[----:B------:R-:W-:Y:S05]  /*12bf0*/  BSYNC B0 ;  /* 0x0000000000007941 */ /* 0x000fea0003800000 */
.L_x_1222:
[----:B------:R-:W-:-:S03]  /*12c00*/  UMOV UR4, 0xffffffff ;  /* 0xffffffff00047882 */ /* 0x000fc60000000000 */
[----:B------:R-:W-:Y:S05]  /*12c10*/  BRA.DIV UR4, `(.L_x_1224) ;  /* 0x0000001604dc7947 */ /* 0x000fea000b800000 */
[----:B0----5:R-:W0:Y:S01]  /*12c20*/  SHFL.UP PT, R14, R17, 0x1, RZ ;  /* 0x04200000110e7989 */ /* 0x021e2200000e00ff */
[C---:B------:R-:W-:Y:S02]  /*12c30*/  ISETP.NE.AND P0, PT, R6.reuse, RZ, PT ;  /* 0x000000ff0600720c */ /* 0x040fe40003f05270 */
[----:B------:R-:W-:Y:S02]  /*12c40*/  ISETP.GE.U32.AND P1, PT, R6, 0x2, PT ;  /* 0x000000020600780c */ /* 0x000fe40003f26070 */
[----:B0-----:R-:W-:Y:S02]  /*12c50*/  SEL R14, R14, RZ, P0 ;  /* 0x000000ff0e0e7207 */ /* 0x001fe40000000000 */
[----:B------:R-:W-:-:S03]  /*12c60*/  ISETP.GE.U32.AND P0, PT, R6, 0x4, PT ;  /* 0x000000040600780c */ /* 0x000fc60003f06070 */
[----:B------:R-:W-:-:S05]  /*12c70*/  IMAD.IADD R13, R17, 0x1, R14 ;  /* 0x00000001110d7824 */ /* 0x000fca00078e020e */
[----:B------:R-:W1:Y:S02]  /*12c80*/  SHFL.UP PT, R14, R13, 0x2, RZ ;  /* 0x044000000d0e7989 */ /* 0x000e6400000e00ff */
        /* <DEDUP_REMOVED lines=14> */
.L_x_1275:
[----:B------:R-:W-:Y:S02]  /*12d70*/  ULDC UR4, c[0x0][0xc10] ;  /* 0x0003040000047ab9 */ /* 0x000fe40000000800 */
[----:B------:R-:W-:-:S04]  /*12d80*/  IMAD.U32 R5, RZ, RZ, UR4 ;  /* 0x00000004ff057e24 */ /* 0x000fc8000f8e00ff */
[----:B-1----:R-:W-:-:S04]  /*12d90*/  IMAD R3, R14, R5, RZ ;  /* 0x000000050e037224 */ /* 0x002fc800078e02ff */
[----:B--2-4-:R-:W-:-:S05]  /*12da0*/  IMAD.IADD R16, R16, 0x1, R3 ;  /* 0x0000000110107824 */ /* 0x014fca00078e0203 */
[----:B---3--:R-:W-:-:S13]  /*12db0*/  ISETP.GT.AND P0, PT, R16, R4, PT ;  /* 0x000000041000720c */ /* 0x008fda0003f04270 */
[----:B------:R-:W-:Y:S05]  /*12dc0*/  @P0 BRA `(.L_x_1225) ;  /* 0x0000000000b40947 */ /* 0x000fea0003800000 */
[----:B------:R-:W1:Y:S02]  /*12dd0*/  LDC R0, c[0x0][0xc14] ;  /* 0x00030500ff007b82 */ /* 0x000e640000000800 */
.L_x_1230:
        /* <DEDUP_REMOVED lines=11> */
[----:B------:R-:W0:Y:S02]  /*12e90*/  LDC.64 R2, c[0x0][0xc58] ;  /* 0x00031600ff027b82 */ /* 0x000e240000000a00 */
[----:B0-----:R-:W-:-:S05]  /*12ea0*/  IMAD.WIDE R2, R5, 0x4, R2 ;  /* 0x0000000405027825 */ /* 0x001fca00078e0202 */
[----:B------:R0:W5:Y:S02]  /*12eb0*/  LDG.E R17, desc[UR60][R2.64] ;  /* 0x0000003c02117981 */ /* 0x000164000c1e1900 */
.L_x_1228:
[----:B------:R-:W-:Y:S05]  /*12ec0*/  BSYNC B0 ;  /* 0x0000000000007941 */ /* 0x000fea0003800000 */
.L_x_1227:
        /* <DEDUP_REMOVED lines=23> */
.L_x_1283:
[----:B------:R-:W-:Y:S02]  /*13040*/  ULDC UR4, c[0x0][0xc10] ;  /* 0x0003040000047ab9 */ /* 0x000fe40000000800 */
[----:B------:R-:W-:-:S04]  /*13050*/  IMAD.U32 R5, RZ, RZ, UR4 ;  /* 0x00000004ff057e24 */ /* 0x000fc8000f8e00ff */
[----:B-1----:R-:W-:-:S04]  /*13060*/  IMAD R3, R14, R5, RZ ;  /* 0x000000050e037224 */ /* 0x002fc800078e02ff */
[----:B------:R-:W-:-:S05]  /*13070*/  IMAD.IADD R16, R3, 0x1, R16 ;  /* 0x0000000103107824 */ /* 0x000fca00078e0210 */
[----:B------:R-:W-:-:S13]  /*13080*/  ISETP.GT.AND P0, PT, R16, R4, PT ;  /* 0x000000041000720c */ /* 0x000fda0003f04270 */
[----:B------:R-:W-:Y:S05]  /*13090*/  @!P0 BRA `(.L_x_1230) ;  /* 0xfffffffc00508947 */ /* 0x000fea000383ffff */
.L_x_1225:
        /* <DEDUP_REMOVED lines=8> */
.L_x_1287:
[----:B------:R-:W-:Y:S01]  /*13120*/  ISETP.NE.AND P0, PT, R3, RZ, PT ;  /* 0x000000ff0300720c */ /* 0x000fe20003f05270 */
[----:B------:R-:W-:-:S12]  /*13130*/  IMAD.MOV.U32 R7, RZ, RZ, RZ ;  /* 0x000000ffff077224 */ /* 0x000fd800078e00ff */
[----:B------:R-:W-:Y:S05]  /*13140*/  @!P0 BRA `(.L_x_1232) ;  /* 0x0000000000108947 */ /* 0x000fea0003800000 */
[----:B------:R-:W-:Y:S01]  /*13150*/  UMOV UR4, 0xffffffff ;  /* 0xffffffff00047882 */ /* 0x000fe20000000000 */
[----:B------:R-:W-:Y:S02]  /*13160*/  VIADD R12, R6, 0xffffffff ;  /* 0xffffffff060c7836 */ /* 0x000fe40000000000 */
[----:B------:R-:W-:Y:S05]  /*13170*/  BRA.DIV UR4, `(.L_x_1233) ;  /* 0x0000001a046c7947 */ /* 0x000fea000b800000 */
[----:B------:R3:W4:Y:S02]  /*13180*/  SHFL.IDX PT, R7, R2, R12, 0x1f ;  /* 0x00001f0c02077589 */ /* 0x00072400000e0000 */
.L_x_1232:
[----:B0--3--:R-:W0:Y:S01]  /*13190*/  LDC.64 R2, c[0x0][0xc68] ;  /* 0x00031a00ff027b82 */ /* 0x009e220000000a00 */
[----:B------:R-:W-:-:S04]  /*131a0*/  IMAD.IADD R19, R6, 0x1, R19 ;  /* 0x0000000106137824 */ /* 0x000fc800078e0213 */
[----:B0-----:R-:W-:-:S05]  /*131b0*/  IMAD.WIDE R2, R19, 0x4, R2 ;  /* 0x0000000413027825 */ /* 0x001fca00078e0202 */
[----:B------:R0:W1:Y:S01]  /*131c0*/  LDG.E R8, desc[UR60][R2.64] ;  /* 0x0000003c02087981 */ /* 0x000062000c1e1900 */
[----:B----4-:R-:W-:-:S04]  /*131d0*/  IMAD R16, R7, R5, R16 ;  /* 0x0000000507107224 */ /* 0x010fc800078e0210 */
[----:B------:R-:W-:Y:S02]  /*131e0*/  IMAD.IADD R7, R4, 0x1, -R16 ;  /* 0x0000000104077824 */ /* 0x000fe400078e0a10 */
[----:B0-----:R-:W-:Y:S02]  /*131f0*/  IMAD.MOV.U32 R2, RZ, RZ, RZ ;  /* 0x000000ffff027224 */ /* 0x001fe400078e00ff */
[----:B-12---:R-:W-:-:S05]  /*13200*/  IMAD R6, R17, R8, RZ ;  /* 0x0000000811067224 */ /* 0x006fca00078e02ff */
[-C--:B------:R-:W-:Y:S02]  /*13210*/  IABS R9, R6.reuse ;  /* 0x0000000600097213 */ /* 0x080fe40000000000 */
[----:B------:R-:W-:Y:S02]  /*13220*/  IABS R4, R6 ;  /* 0x0000000600047213 */ /* 0x000fe40000000000 */
[----:B------:R-:W0:Y:S03]  /*13230*/  I2F.RP R10, R9 ;  /* 0x00000009000a7306 */ /* 0x000e260000209400 */
[----:B------:R-:W-:-:S05]  /*13240*/  IMAD.MOV R4, RZ, RZ, -R4 ;  /* 0x000000ffff047224 */ /* 0x000fca00078e0a04 */
[----:B0-----:R-:W0:Y:S02]  /*13250*/  MUFU.RCP R10, R10 ;  /* 0x0000000a000a7308 */ /* 0x001e240000001000 */
[----:B0-----:R-:W-:-:S06]  /*13260*/  VIADD R11, R10, 0xffffffe ;  /* 0x0ffffffe0a0b7836 */ /* 0x001fcc0000000000 */
[----:B------:R-:W0:Y:S02]  /*13270*/  F2I.FTZ.U32.TRUNC.NTZ R3, R11 ;  /* 0x0000000b00037305 */ /* 0x000e24000021f000 */
[----:B0-----:R-:W-:-:S04]  /*13280*/  IMAD.MOV R12, RZ, RZ, -R3 ;  /* 0x000000ffff0c7224 */ /* 0x001fc800078e0a03 */
[----:B------:R-:W-:-:S04]  /*13290*/  IMAD R13, R12, R9, RZ ;  /* 0x000000090c0d7224 */ /* 0x000fc800078e02ff */
[----:B------:R-:W-:Y:S01]  /*132a0*/  IMAD.HI.U32 R2, R3, R13, R2 ;  /* 0x0000000d03027227 */ /* 0x000fe200078e0002 */
[----:B------:R-:W-:-:S05]  /*132b0*/  IABS R3, R7 ;  /* 0x0000000700037213 */ /* 0x000fca0000000000 */
[----:B------:R-:W-:-:S04]  /*132c0*/  IMAD.HI.U32 R2, R2, R3, RZ ;  /* 0x0000000302027227 */ /* 0x000fc800078e00ff */
[----:B------:R-:W-:Y:S01]  /*132d0*/  IMAD R4, R2, R4, R3 ;  /* 0x0000000402047224 */ /* 0x000fe200078e0203 */
[----:B------:R-:W-:-:S04]  /*132e0*/  LOP3.LUT R3, R7, R6, RZ, 0x3c, !PT ;  /* 0x0000000607037212 */ /* 0x000fc800078e3cff */
[----:B------:R-:W-:-:S13]  /*132f0*/  ISETP.GT.U32.AND P0, PT, R9, R4, PT ;  /* 0x000000040900720c */ /* 0x000fda0003f04070 */
[----:B------:R-:W-:Y:S02]  /*13300*/  @!P0 IMAD.IADD R4, R4, 0x1, -R9 ;  /* 0x0000000104048824 */ /* 0x000fe400078e0a09 */
[----:B------:R-:W-:-:S03]  /*13310*/  @!P0 VIADD R2, R2, 0x1 ;  /* 0x0000000102028836 */ /* 0x000fc60000000000 */
[----:B------:R-:W-:-:S13]  /*13320*/  ISETP.GE.U32.AND P0, PT, R4, R9, PT ;  /* 0x000000090400720c */ /* 0x000fda0003f06070 */
[----:B------:R-:W-:Y:S01]  /*13330*/  @P0 VIADD R2, R2, 0x1 ;  /* 0x0000000102020836 */ /* 0x000fe20000000000 */
[----:B------:R-:W-:-:S03]  /*13340*/  ISETP.GE.AND P0, PT, R3, RZ, PT ;  /* 0x000000ff0300720c */ /* 0x000fc60003f06270 */
[----:B------:R-:W-:-:S10]  /*13350*/  IMAD.MOV.U32 R9, RZ, RZ, R2 ;  /* 0x000000ffff097224 */ /* 0x000fd400078e0002 */
[----:B------:R-:W-:Y:S01]  /*13360*/  @!P0 IMAD.MOV R9, RZ, RZ, -R9 ;  /* 0x000000ffff098224 */ /* 0x000fe200078e0a09 */
[----:B------:R-:W-:-:S13]  /*13370*/  ISETP.NE.AND P0, PT, R6, RZ, PT ;  /* 0x000000ff0600720c */ /* 0x000fda0003f05270 */
[----:B------:R-:W-:-:S05]  /*13380*/  @!P0 LOP3.LUT R9, RZ, R6, RZ, 0x33, !PT ;  /* 0x00000006ff098212 */ /* 0x000fca00078e33ff */
[----:B------:R-:W-:Y:S02]  /*13390*/  IMAD R4, R8, R9, RZ ;  /* 0x0000000908047224 */ /* 0x000fe400078e02ff */
[----:B------:R-:W-:Y:S02]  /*133a0*/  IMAD.MOV R9, RZ, RZ, -R9 ;  /* 0x000000ffff097224 */ /* 0x000fe400078e0a09 */
[----:B------:R-:W-:Y:S02]  /*133b0*/  IMAD.MOV R2, RZ, RZ, -R4 ;  /* 0x000000ffff027224 */ /* 0x000fe400078e0a04 */
[----:B------:R-:W-:-:S03]  /*133c0*/  IMAD R7, R6, R9, R7 ;  /* 0x0000000906077224 */ /* 0x000fc600078e0207 */
[----:B------:R-:W-:Y:S01]  /*133d0*/  VIADDMNMX R8, R2, R5, R8, PT ;  /* 0x0000000502087246 */ /* 0x000fe20003800108 */
[----:B------:R-:W-:-:S03]  /*133e0*/  IMAD.IADD R4, R7, 0x1, R4 ;  /* 0x0000000107047824 */ /* 0x000fc600078e0204 */
[----:B------:R-:W-:-:S04]  /*133f0*/  IABS R5, R8 ;  /* 0x0000000800057213 */ /* 0x000fc80000000000 */
[----:B------:R-:W0:Y:S08]  /*13400*/  I2F.RP R10, R5 ;  /* 0x00000005000a7306 */ /* 0x000e300000209400 */
[----:B0-----:R-:W0:Y:S02]  /*13410*/  MUFU.RCP R10, R10 ;  /* 0x0000000a000a7308 */ /* 0x001e240000001000 */
[----:B0-----:R-:W-:-:S06]  /*13420*/  VIADD R2, R10, 0xffffffe ;  /* 0x0ffffffe0a027836 */ /* 0x001fcc0000000000 */
[----:B------:R0:W1:Y:S02]  /*13430*/  F2I.FTZ.U32.TRUNC.NTZ R3, R2 ;  /* 0x0000000200037305 */ /* 0x000064000021f000 */
[----:B0-----:R-:W-:Y:S02]  /*13440*/  IMAD.MOV.U32 R2, RZ, RZ, RZ ;  /* 0x000000ffff027224 */ /* 0x001fe400078e00ff */
[----:B-1----:R-:W-:-:S04]  /*13450*/  IMAD.MOV R6, RZ, RZ, -R3 ;  /* 0x000000ffff067224 */ /* 0x002fc800078e0a03 */
[----:B------:R-:W-:Y:S01]  /*13460*/  IMAD R9, R6, R5, RZ ;  /* 0x0000000506097224 */ /* 0x000fe200078e02ff */
[----:B------:R-:W-:-:S03]  /*13470*/  IABS R6, R7 ;  /* 0x0000000700067213 */ /* 0x000fc60000000000 */
[----:B------:R-:W-:Y:S01]  /*13480*/  IMAD.HI.U32 R3, R3, R9, R2 ;  /* 0x0000000903037227 */ /* 0x000fe200078e0002 */
[----:B------:R-:W-:-:S05]  /*13490*/  IABS R9, R8 ;  /* 0x0000000800097213 */ /* 0x000fca0000000000 */
        /* <DEDUP_REMOVED lines=12> */
[----:B------:R-:W-:Y:S01]  /*13560*/  @!P0 LOP3.LUT R3, RZ, R8, RZ, 0x33, !PT ;  /* 0x00000008ff038212 */ /* 0x000fe200078e33ff */
[----:B------:R-:W-:-:S03]  /*13570*/  IMAD.MOV R8, RZ, RZ, -R8 ;  /* 0x000000ffff087224 */ /* 0x000fc600078e0a08 */
[----:B------:R-:W-:Y:S01]  /*13580*/  LOP3.LUT R2, RZ, R3, RZ, 0x33, !PT ;  /* 0x00000003ff027212 */ /* 0x000fe200078e33ff */
[----:B------:R-:W-:-:S04]  /*13590*/  IMAD R18, R3, R8, R4 ;  /* 0x0000000803127224 */ /* 0x000fc800078e0204 */
[----:B------:R-:W-:Y:S01]  /*135a0*/  IMAD.IADD R17, R17, 0x1, R2 ;  /* 0x0000000111117824 */ /* 0x000fe200078e0202 */
[----:B------:R-:W-:Y:S06]  /*135b0*/  BRA `(.L_x_1234) ;  /* 0x00000000001c7947 */ /* 0x000fec0003800000 */
.L_x_1226:
[----:B------:R-:W-:Y:S01]  /*135c0*/  UMOV UR4, URZ ;  /* 0x0000003f00047c82 */ /* 0x000fe20008000000 */
[----:B------:R-:W-:Y:S01]  /*135d0*/  UMOV UR5, URZ ;  /* 0x0000003f00057c82 */ /* 0x000fe20008000000 */
[----:B------:R-:W-:Y:S01]  /*135e0*/  ULDC UR6, c[0x0][0xc14] ;  /* 0x0003050000067ab9 */ /* 0x000fe20000000800 */
[----:B------:R-:W-:Y:S02]  /*135f0*/  IMAD.MOV.U32 R16, RZ, RZ, R4 ;  /* 0x000000ffff107224 */ /* 0x000fe400078e0004 */
[----:B------:R-:W-:Y:S02]  /*13600*/  IMAD.U32 R17, RZ, RZ, UR4 ;  /* 0x00000004ff117e24 */ /* 0x000fe4000f8e00ff */
[----:B------:R-:W-:Y:S02]  /*13610*/  IMAD.U32 R18, RZ, RZ, UR5 ;  /* 0x00000005ff127e24 */ /* 0x000fe4000f8e00ff */
[----:B------:R-:W-:-:S07]  /*13620*/  IMAD.U32 R19, RZ, RZ, UR6 ;  /* 0x00000006ff137e24 */ /* 0x000fce000f8e00ff */
.L_x_1234:
        /* <DEDUP_REMOVED lines=12> */
.L_x_1160:
[----:B-1----:R-:W3:Y:S01]  /*136f0*/  LDL.LU R0, [R1+0x18] ;  /* 0x0000180001007983 */ /* 0x002ee20000300800 */
[----:B------:R-:W-:Y:S01]  /*13700*/  BSSY B0, `(.L_x_1236) ;  /* 0x000000b000007945 */ /* 0x000fe20003800000 */
[----:B------:R-:W1:Y:S01]  /*13710*/  S2R R5, SR_CgaCtaId ;  /* 0x0000000000057919 */ /* 0x000e620000008800 */
[----:B---3--:R-:W-:-:S05]  /*13720*/  VIADD R0, R0, 0x1 ;  /* 0x0000000100007836 */ /* 0x008fca0000000000 */
[----:B--2---:R-:W-:-:S04]  /*13730*/  LEA.HI R2, R0, R0, RZ, 0x1 ;  /* 0x0000000000027211 */ /* 0x004fc800078f08ff */
[----:B------:R-:W-:-:S05]  /*13740*/  LOP3.LUT R3, R2, 0xfffffffe, RZ, 0xc0, !PT ;  /* 0xfffffffe02037812 */ /* 0x000fca00078ec0ff */
[----:B------:R-:W-:Y:S01]  /*13750*/  IMAD.IADD R3, R0, 0x1, -R3 ;  /* 0x0000000100037824 */ /* 0x000fe200078e0a03 */
[----:B------:R-:W-:-:S04]  /*13760*/  MOV R0, 0x400 ;  /* 0x0000040000007802 */ /* 0x000fc80000000f00 */
[----:B-1----:R-:W-:Y:S02]  /*13770*/  LEA R0, R5, R0, 0x18 ;  /* 0x0000000005007211 */ /* 0x002fe400078ec0ff */
[----:B------:R-:W-:-:S04]  /*13780*/  SHF.L.U32 R3, R3, 0x1f, RZ ;  /* 0x0000001f03037819 */ /* 0x000fc800000006ff */
[----:B------:R-:W1:Y:S02]  /*13790*/  SYNCS.PHASECHK.TRANS64.TRYWAIT P0, [R0+URZ+0x2a820], R3 ;  /* 0x02a82003000075a7 */ /* 0x000e64000800017f */
[----:B-1----:R-:W-:Y:S05]  /*137a0*/  @!P0 BRA `(.L_x_1237) ;  /* 0x0000001400088947 */ /* 0x002fea0003800000 */
.L_x_1290:
[----:B------:R-:W-:Y:S05]  /*137b0*/  BSYNC B0 ;  /* 0x0000000000007941 */ /* 0x000fea0003800000 */
.L_x_1236:
[----:B------:R-:W-:-:S03]  /*137c0*/  UMOV UR4, 0xffffffff ;  /* 0xffffffff00047882 */ /* 0x000fc60000000000 */
[----:B------:R-:W-:Y:S05]  /*137d0*/  BRA.DIV UR4, `(.L_x_1238) ;  /* 0x0000001604107947 */ /* 0x000fea000b800000 */
[----:B------:R-:W2:Y:S02]  /*137e0*/  S2R R2, SR_TID.X ;  /* 0x0000000000027919 */ /* 0x000ea40000002100 */
[----:B--2---:R-:W-:-:S04]  /*137f0*/  SHF.R.U32.HI R2, RZ, 0x5, R2 ;  /* 0x00000005ff027819 */ /* 0x004fc80000011602 */
[----:B------:R-:W-:-:S05]  /*13800*/  LOP3.LUT R2, R2, 0x3, RZ, 0xc0, !PT ;  /* 0x0000000302027812 */ /* 0x000fca00078ec0ff */
[----:B------:R2:W3:Y:S02]  /*13810*/  SHFL.IDX PT, R14, R2, RZ, 0x1f ;  /* 0x00001fff020e7589 */ /* 0x0004e400000e0000 */
.L_x_1293:
[----:B---3--:R-:W-:Y:S01]  /*13820*/  ISETP.NE.AND P0, PT, R14, RZ, PT ;  /* 0x000000ff0e00720c */ /* 0x008fe20003f05270 */
[----:B------:R-:W-:-:S12]  /*13830*/  BSSY B0, `(.L_x_1239) ;  /* 0x0000027000007945 */ /* 0x000fd80003800000 */
[----:B------:R-:W-:Y:S05]  /*13840*/  @P0 BRA `(.L_x_1240) ;  /* 0x0000000000940947 */ /* 0x000fea0003800000 */
[----:B------:R-:W-:-:S03]  /*13850*/  UMOV UR4, 0xffffffff ;  /* 0xffffffff00047882 */ /* 0x000fc60000000000 */
[----:B------:R-:W-:Y:S05]  /*13860*/  BRA.DIV UR4, `(.L_x_1241) ;  /* 0x0000001604207947 */ /* 0x000fea000b800000 */
[----:B------:R-:W-:-:S13]  /*13870*/  ELECT P6, URZ, PT ;  /* 0x00000000003f782f */ /* 0x000fda00038c0000 */
.L_x_1296:
[----:B------:R-:W-:Y:S05]  /*13880*/  @!P6 BRA `(.L_x_1240) ;  /* 0x000000000084e947 */ /* 0x000fea0003800000 */
[----:B--2---:R-:W2:Y:S02]  /*13890*/  LDL.LU R2, [R1+0x20] ;  /* 0x0000200001027983 */ /* 0x004ea40000300800 */
[----:B--2---:R-:W-:-:S04]  /*138a0*/  LOP3.LUT R2, R2, 0x2, RZ, 0xfc, !PT ;  /* 0x0000000202027812 */ /* 0x004fc800078efcff */
[----:B------:R-:W-:-:S13]  /*138b0*/  ISETP.NE.AND P2, PT, R2, 0x3, PT ;  /* 0x000000030200780c */ /* 0x000fda0003f45270 */
[----:B------:R-:W-:Y:S05]  /*138c0*/  @!P2 BRA `(.L_x_1242) ;  /* 0x000000000004a947 */ /* 0x000fea0003800000 */
[----:B------:R-:W-:Y:S01]  /*138d0*/  BPT.TRAP 0x1 ;  /* 0x000000040000795c */ /* 0x000fe20000300000 */
.L_x_1242:
[----:B-1----:R-:W2:Y:S04]  /*138e0*/  LDL R3, [R1] ;  /* 0x0000000001037983 */ /* 0x002ea80000100800 */
[----:B------:R-:W3:Y:S01]  /*138f0*/  LDL.LU R7, [R1+0x8] ;  /* 0x0000080001077983 */ /* 0x000ee20000300800 */
[----:B------:R-:W-:-:S04]  /*13900*/  VIADD R2, R0, 0x2a840 ;  /* 0x0002a84000027836 */ /* 0x000fc80000000000 */
[C---:B--2---:R-:W-:Y:S02]  /*13910*/  IMAD R6, R3.reuse, 0x8, R2 ;  /* 0x0000000803067824 */ /* 0x044fe400078e0202 */
[----:B------:R-:W-:Y:S01]  /*13920*/  VIADD R3, R3, 0x1 ;  /* 0x0000000103037836 */ /* 0x000fe20000000000 */
[----:B---3--:R-:W-:-:S04]  /*13930*/  SHF.L.U32 R5, R7, 0x1f, RZ ;  /* 0x0000001f07057819 */ /* 0x008fc800000006ff */
[C---:B------:R-:W-:Y:S01]  /*13940*/  ISETP.NE.AND P1, PT, R3.reuse, 0x2, PT ;  /* 0x000000020300780c */ /* 0x040fe20003f25270 */
[----:B------:R-:W1:Y:S03]  /*13950*/  SYNCS.PHASECHK.TRANS64.TRYWAIT P0, [R6+URZ], R5 ;  /* 0x00000005060075a7 */ /* 0x000e66000800017f */
[----:B------:R-:W-:Y:S02]  /*13960*/  SEL R4, RZ, 0x1, P1 ;  /* 0x00000001ff047807 */ /* 0x000fe40000800000 */
[----:B------:R-:W-:Y:S02]  /*13970*/  SEL R3, R3, RZ, P1 ;  /* 0x000000ff03037207 */ /* 0x000fe40000800000 */
[----:B------:R-:W-:-:S03]  /*13980*/  LOP3.LUT R4, R7, R4, RZ, 0x3c, !PT ;  /* 0x0000000407047212 */ /* 0x000fc600078e3cff */
[----:B------:R-:W-:Y:S01]  /*13990*/  IMAD R7, R3, 0x8, R2 ;  /* 0x0000000803077824 */ /* 0x000fe200078e0202 */
[----:B------:R-:W-:Y:S01]  /*139a0*/  SHF.L.U32 R2, R4, 0x1f, RZ ;  /* 0x0000001f04027819 */ /* 0x000fe200000006ff */
[----:B-1----:R-:W-:Y:S06]  /*139b0*/  @!P0 BRA `(.L_x_1243) ;  /* 0x0000001000ec8947 */ /* 0x002fec0003800000 */
.L_x_1297:
[----:B------:R-:W2:Y:S02]  /*139c0*/  SYNCS.PHASECHK.TRANS64.TRYWAIT P0, [R7+URZ], R2 ;  /* 0x00000002070075a7 */ /* 0x000ea4000800017f */
[----:B--2---:R-:W-:Y:S05]  /*139d0*/  @!P0 BRA `(.L_x_1244) ;  /* 0x0000001000f88947 */ /* 0x004fea0003800000 */
.L_x_1298:
[----:B------:R-:W-:Y:S05]  /*139e0*/  @!P2 BRA `(.L_x_1245) ;  /* 0x000000000004a947 */ /* 0x000fea0003800000 */
[----:B------:R-:W-:Y:S01]  /*139f0*/  BPT.TRAP 0x1 ;  /* 0x000000040000795c */ /* 0x000fe20000300000 */
.L_x_1245:
[----:B------:R-:W3:Y:S01]  /*13a00*/  LDL.LU R4, [R1] ;  /* 0x0000000001047983 */ /* 0x000ee20000300800 */
[----:B------:R-:W-:-:S04]  /*13a10*/  VIADD R0, R0, 0x2a860 ;  /* 0x0002a86000007836 */ /* 0x000fc80000000000 */
[----:B---3--:R-:W-:-:S04]  /*13a20*/  IMAD R4, R4, 0x8, R0 ;  /* 0x0000000804047824 */ /* 0x008fc800078e0200 */
[----:B------:R-:W3:Y:S02]  /*13a30*/  SYNCS.PHASECHK.TRANS64.TRYWAIT P0, [R4+URZ], R5 ;  /* 0x00000005040075a7 */ /* 0x000ee4000800017f */
[----:B---3--:R-:W-:Y:S05]  /*13a40*/  @!P0 BRA `(.L_x_1246) ;  /* 0x0000001000f08947 */ /* 0x008fea0003800000 */
.L_x_1299:
[----:B------:R-:W-:-:S07]  /*13a50*/  IMAD R3, R3, 0x8, R0 ;  /* 0x0000000803037824 */ /* 0x000fce00078e0200 */
.L_x_1247:
[----:B----4-:R4:W0:Y:S02]  /*13a60*/  SYNCS.PHASECHK.TRANS64.TRYWAIT P0, [R3+URZ], R2 ;  /* 0x00000002030075a7 */ /* 0x010824000800017f */
[----:B0-----:R-:W-:Y:S05]  /*13a70*/  @!P0 NANOSLEEP.SYNCS 0x989680 ;  /* 0x009896800000895d */ /* 0x001fea0003900000 */
[----:B------:R-:W0:Y:S02]  /*13a80*/  @!P0 SYNCS.PHASECHK.TRANS64 P0, [R3+URZ], R2 ;  /* 0x00000002030085a7 */ /* 0x000e24000800007f */
[----:B0-----:R-:W-:Y:S05]  /*13a90*/  @!P0 BRA `(.L_x_1247) ;  /* 0xfffffffc00f08947 */ /* 0x001fea000383ffff */
.L_x_1240:
[----:B------:R-:W-:Y:S05]  /*13aa0*/  BSYNC B0 ;  /* 0x0000000000007941 */ /* 0x000fea0003800000 */
.L_x_1239:
[----:B------:R-:W-:Y:S05]  /*13ab0*/  EXIT ;  /* 0x000000000000794d */ /* 0x000fea0003800000 */
.L_x_1064:
[----:B0-----:R-:W-:-:S04]  /*13ac0*/  IMAD.U32 R3, RZ, RZ, UR38 ;  /* 0x00000026ff037e24 */ /* 0x001fc8000f8e00ff */
[----:B------:R0:W1:Y:S03]  /*13ad0*/  SYNCS.PHASECHK.TRANS64.TRYWAIT P1, [R3+URZ+0x2a800], R0 ;  /* 0x02a80000030075a7 */ /* 0x000066000802017f */
[----:B-1----:R-:W-:Y:S05]  /*13ae0*/  @!P1 NANOSLEEP.SYNCS 0x989680 ;  /* 0x009896800000995d */ /* 0x002fea0003900000 */
[----:B------:R-:W1:Y:S02]  /*13af0*/  @!P1 SYNCS.PHASECHK.TRANS64 P1, [R3+URZ+0x2a800], R0 ;  /* 0x02a80000030095a7 */ /* 0x000e64000802007f */
[----:B-1----:R-:W-:Y:S05]  /*13b00*/  @!P1 BRA `(.L_x_1064) ;  /* 0xfffffffc00ec9947 */ /* 0x002fea000383ffff */
[----:B------:R-:W-:Y:S05]  /*13b10*/  BRA `(.L_x_1248) ;  /* 0xfffffedc006c7947 */ /* 0x000fea000383ffff */
.L_x_1068:
[----:B-1----:R1:W3:Y:S02]  /*13b20*/  SYNCS.PHASECHK.TRANS64.TRYWAIT P1, [R3+URZ+0x2a830], R0 ;  /* 0x02a83000030075a7 */ /* 0x0022e4000802017f */
[----:B---3--:R-:W-:Y:S05]  /*13b30*/  @!P1 NANOSLEEP.SYNCS 0x989680 ;  /* 0x009896800000995d */ /* 0x008fea0003900000 */
[----:B------:R-:W3:Y:S02]  /*13b40*/  @!P1 SYNCS.PHASECHK.TRANS64 P1, [R3+URZ+0x2a830], R0 ;  /* 0x02a83000030095a7 */ /* 0x000ee4000802007f */
[----:B---3--:R-:W-:Y:S05]  /*13b50*/  @!P1 BRA `(.L_x_1068) ;  /* 0xfffffffc00f09947 */ /* 0x008fea000383ffff */
[----:B------:R-:W-:Y:S05]  /*13b60*/  BRA `(.L_x_1067) ;  /* 0xfffffedc00a07947 */ /* 0x000fea000383ffff */
.L_x_1084:
[----:B-1----:R-:W-:-:S04]  /*13b70*/  IMAD.U32 R89, RZ, RZ, UR5 ;  /* 0x00000005ff597e24 */ /* 0x002fc8000f8e00ff */
[----:B------:R1:W2:Y:S03]  /*13b80*/  SYNCS.PHASECHK.TRANS64.TRYWAIT P1, [R89+URZ+0x2a830], R10 ;  /* 0x02a8300a590075a7 */ /* 0x0002a6000802017f */
[----:B--2---:R-:W-:Y:S05]  /*13b90*/  @!P1 NANOSLEEP.SYNCS 0x989680 ;  /* 0x009896800000995d */ /* 0x004fea0003900000 */
[----:B------:R-:W2:Y:S02]  /*13ba0*/  @!P1 SYNCS.PHASECHK.TRANS64 P1, [R89+URZ+0x2a830], R10 ;  /* 0x02a8300a590095a7 */ /* 0x000ea4000802007f */
[----:B--2---:R-:W-:Y:S05]  /*13bb0*/  @!P1 BRA `(.L_x_1084) ;  /* 0xfffffffc00ec9947 */ /* 0x004fea000383ffff */
[----:B------:R-:W-:Y:S05]  /*13bc0*/  BRA `(.L_x_1083) ;  /* 0xffffff0800247947 */ /* 0x000fea000383ffff */
.L_x_1088:
[----:B--2---:R-:W-:-:S04]  /*13bd0*/  IMAD.U32 R175, RZ, RZ, UR11 ;  /* 0x0000000bffaf7e24 */ /* 0x004fc8000f8e00ff */
[----:B------:R2:W3:Y:S03]  /*13be0*/  SYNCS.PHASECHK.TRANS64.TRYWAIT P1, [R175+URZ+0x2a850], R0 ;  /* 0x02a85000af0075a7 */ /* 0x0004e6000802017f */
[----:B---3--:R-:W-:Y:S05]  /*13bf0*/  @!P1 NANOSLEEP.SYNCS 0x989680 ;  /* 0x009896800000995d */ /* 0x008fea0003900000 */
[----:B------:R-:W3:Y:S02]  /*13c00*/  @!P1 SYNCS.PHASECHK.TRANS64 P1, [R175+URZ+0x2a850], R0 ;  /* 0x02a85000af0095a7 */ /* 0x000ee4000802007f */
[----:B---3--:R-:W-:Y:S05]  /*13c10*/  @!P1 BRA `(.L_x_1088) ;  /* 0xfffffffc00ec9947 */ /* 0x008fea000383ffff */
[----:B------:R-:W-:Y:S05]  /*13c20*/  BRA `(.L_x_1087) ;  /* 0xffffff10003c7947 */ /* 0x000fea000383ffff */
.L_x_1105:
[----:B-1----:R-:W-:-:S04]  /*13c30*/  IMAD.U32 R10, RZ, RZ, UR5 ;  /* 0x00000005ff0a7e24 */ /* 0x002fc8000f8e00ff */
[----:B------:R1:W2:Y:S03]  /*13c40*/  SYNCS.PHASECHK.TRANS64.TRYWAIT P1, [R10+URZ+0x2a830], R3 ;  /* 0x02a830030a0075a7 */ /* 0x0002a6000802017f */
[----:B--2---:R-:W-:Y:S05]  /*13c50*/  @!P1 NANOSLEEP.SYNCS 0x989680 ;  /* 0x009896800000995d */ /* 0x004fea0003900000 */
[----:B------:R-:W2:Y:S02]  /*13c60*/  @!P1 SYNCS.PHASECHK.TRANS64 P1, [R10+URZ+0x2a830], R3 ;  /* 0x02a830030a0095a7 */ /* 0x000ea4000802007f */
[----:B--2---:R-:W-:Y:S05]  /*13c70*/  @!P1 BRA `(.L_x_1105) ;  /* 0xfffffffc00ec9947 */ /* 0x004fea000383ffff */
[----:B------:R-:W-:Y:S05]  /*13c80*/  BRA `(.L_x_1104) ;  /* 0xffffff3400c07947 */ /* 0x000fea000383ffff */
.L_x_1109:
[----:B01----:R-:W-:-:S04]  /*13c90*/  IMAD.U32 R3, RZ, RZ, UR10 ;  /* 0x0000000aff037e24 */ /* 0x003fc8000f8e00ff */
[----:B------:R0:W1:Y:S03]  /*13ca0*/  SYNCS.PHASECHK.TRANS64.TRYWAIT P1, [R3+URZ+0x2a850], R0 ;  /* 0x02a85000030075a7 */ /* 0x000066000802017f */
[----:B-1----:R-:W-:Y:S05]  /*13cb0*/  @!P1 NANOSLEEP.SYNCS 0x989680 ;  /* 0x009896800000995d */ /* 0x002fea0003900000 */
[----:B------:R-:W1:Y:S02]  /*13cc0*/  @!P1 SYNCS.PHASECHK.TRANS64 P1, [R3+URZ+0x2a850], R0 ;  /* 0x02a85000030095a7 */ /* 0x000e64000802007f */
[----:B-1----:R-:W-:Y:S05]  /*13cd0*/  @!P1 BRA `(.L_x_1109) ;  /* 0xfffffffc00ec9947 */ /* 0x002fea000383ffff */
[----:B------:R-:W-:Y:S05]  /*13ce0*/  BRA `(.L_x_1108) ;  /* 0xffffff3c00d87947 */ /* 0x000fea000383ffff */
.L_x_1115:
[----:B-1----:R-:W-:-:S04]  /*13cf0*/  IMAD.U32 R10, RZ, RZ, UR5 ;  /* 0x00000005ff0a7e24 */ /* 0x002fc8000f8e00ff */
[----:B------:R1:W2:Y:S03]  /*13d00*/  SYNCS.PHASECHK.TRANS64.TRYWAIT P1, [R10+URZ+0x2a830], R3 ;  /* 0x02a830030a0075a7 */ /* 0x0002a6000802017f */
[----:B--2---:R-:W-:Y:S05]  /*13d10*/  @!P1 NANOSLEEP.SYNCS 0x989680 ;  /* 0x009896800000995d */ /* 0x004fea0003900000 */
[----:B------:R-:W2:Y:S02]  /*13d20*/  @!P1 SYNCS.PHASECHK.TRANS64 P1, [R10+URZ+0x2a830], R3 ;  /* 0x02a830030a0095a7 */ /* 0x000ea4000802007f */
[----:B--2---:R-:W-:Y:S05]  /*13d30*/  @!P1 BRA `(.L_x_1115) ;  /* 0xfffffffc00ec9947 */ /* 0x004fea000383ffff */
[----:B------:R-:W-:Y:S05]  /*13d40*/  BRA `(.L_x_1114) ;  /* 0xffffff5000a87947 */ /* 0x000fea000383ffff */
.L_x_1119:
[----:B01----:R-:W-:-:S04]  /*13d50*/  IMAD.U32 R3, RZ, RZ, UR10 ;  /* 0x0000000aff037e24 */ /* 0x003fc8000f8e00ff */
[----:B------:R0:W1:Y:S03]  /*13d60*/  SYNCS.PHASECHK.TRANS64.TRYWAIT P1, [R3+URZ+0x2a850], R0 ;  /* 0x02a85000030075a7 */ /* 0x000066000802017f */
[----:B-1----:R-:W-:Y:S05]  /*13d70*/  @!P1 NANOSLEEP.SYNCS 0x989680 ;  /* 0x009896800000995d */ /* 0x002fea0003900000 */
[----:B------:R-:W1:Y:S02]  /*13d80*/  @!P1 SYNCS.PHASECHK.TRANS64 P1, [R3+URZ+0x2a850], R0 ;  /* 0x02a85000030095a7 */ /* 0x000e64000802007f */
[----:B-1----:R-:W-:Y:S05]  /*13d90*/  @!P1 BRA `(.L_x_1119) ;  /* 0xfffffffc00ec9947 */ /* 0x002fea000383ffff */
[----:B------:R-:W-:Y:S05]  /*13da0*/  BRA `(.L_x_1118) ;  /* 0xffffff5800c07947 */ /* 0x000fea000383ffff */
.L_x_1132:
[----:B-1----:R-:W-:-:S04]  /*13db0*/  IMAD.U32 R7, RZ, RZ, UR5 ;  /* 0x00000005ff077e24 */ /* 0x002fc8000f8e00ff */
[----:B------:R1:W2:Y:S03]  /*13dc0*/  SYNCS.PHASECHK.TRANS64.TRYWAIT P0, [R7+URZ+0x2a850], R0 ;  /* 0x02a85000070075a7 */ /* 0x0002a6000800017f */
[----:B--2---:R-:W-:Y:S05]  /*13dd0*/  @!P0 NANOSLEEP.SYNCS 0x989680 ;  /* 0x009896800000895d */ /* 0x004fea0003900000 */
[----:B------:R-:W2:Y:S02]  /*13de0*/  @!P0 SYNCS.PHASECHK.TRANS64 P0, [R7+URZ+0x2a850], R0 ;  /* 0x02a85000070085a7 */ /* 0x000ea4000800007f */
[----:B--2---:R-:W-:Y:S05]  /*13df0*/  @!P0 BRA `(.L_x_1132) ;  /* 0xfffffffc00ec8947 */ /* 0x004fea000383ffff */
[----:B------:R-:W-:Y:S05]  /*13e00*/  BRA `(.L_x_1131) ;  /* 0xffffff8000947947 */ /* 0x000fea000383ffff */
.L_x_1181:
[----:B------:R-:W1:Y:S01]  /*13e10*/  S2R R9, SR_TID.X ;  /* 0x0000000000097919 */ /* 0x000e620000002100 */
[----:B------:R-:W-:Y:S01]  /*13e20*/  BSSY B0, `(.L_x_1249) ;  /* 0x000000a000007945 */ /* 0x000fe20003800000 */
[----:B------:R-:W-:Y:S02]  /*13e30*/  IMAD.MOV.U32 R12, RZ, RZ, RZ ;  /* 0x000000ffff0c7224 */ /* 0x000fe400078e00ff */
[----:B0-----:R-:W-:Y:S02]  /*13e40*/  IMAD.MOV.U32 R11, RZ, RZ, 0x1f ;  /* 0x0000001fff0b7424 */ /* 0x001fe400078e00ff */
[----:B------:R-:W-:Y:S01]  /*13e50*/  IMAD.MOV.U32 R15, RZ, RZ, -0x1 ;  /* 0xffffffffff0f7424 */ /* 0x000fe200078e00ff */
[----:B-1----:R-:W-:-:S04]  /*13e60*/  SHF.R.U32.HI R9, RZ, 0x5, R9 ;  /* 0x00000005ff097819 */ /* 0x002fc80000011609 */
[----:B------:R-:W-:-:S05]  /*13e70*/  LOP3.LUT R9, R9, 0x3, RZ, 0xc0, !PT ;  /* 0x0000000309097812 */ /* 0x000fca00078ec0ff */
[----:B------:R-:W-:-:S07]  /*13e80*/  IMAD.MOV.U32 R13, RZ, RZ, R9 ;  /* 0x000000ffff0d7224 */ /* 0x000fce00078e0009 */
[----:B------:R-:W-:Y:S05]  /*13e90*/  WARPSYNC.COLLECTIVE R15, `(.L_x_1250) ;  /* 0x000000000f087348 */ /* 0x000fea0003c00000 */
[----:B------:R0:W1:Y:S02]  /*13ea0*/  SHFL.IDX P6, R14, R13, R12, R11 ;  /* 0x0000000c0d0e7389 */ /* 0x00006400000c000b */
[----:B01----:R-:W-:Y:S01]  /*13eb0*/  ENDCOLLECTIVE ;  /* 0x000000000000791b */ /* 0x003fe20003800000 */
.L_x_1250:
[----:B------:R-:W-:Y:S05]  /*13ec0*/  BSYNC B0 ;  /* 0x0000000000007941 */ /* 0x000fea0003800000 */
.L_x_1249:
[----:B------:R-:W-:Y:S05]  /*13ed0*/  BRA `(.L_x_1251) ;  /* 0xffffffc400647947 */ /* 0x000fea000383ffff */
.L_x_1182:
[----:B------:R-:W-:Y:S01]  /*13ee0*/  BSSY B0, `(.L_x_1252) ;  /* 0x0000006000007945 */ /* 0x000fe20003800000 */
[----:B------:R-:W-:-:S07]  /*13ef0*/  IMAD.MOV.U32 R15, RZ, RZ, -0x1 ;  /* 0xffffffffff0f7424 */ /* 0x000fce00078e00ff */
[----:B0-----:R-:W-:Y:S05]  /*13f00*/  WARPSYNC.COLLECTIVE R15, `(.L_x_1253) ;  /* 0x000000000f0c7348 */ /* 0x001fea0003c00000 */
[----:B------:R-:W-:Y:S02]  /*13f10*/  ELECT P6, UR62, PT ;  /* 0x00000000003e782f */ /* 0x000fe400038c0000 */
[----:B------:R-:W-:Y:S01]  /*13f20*/  MOV R14, UR62 ;  /* 0x0000003e000e7c02 */ /* 0x000fe20008000f00 */
[----:B0-----:R-:W-:Y:S10]  /*13f30*/  ENDCOLLECTIVE ;  /* 0x000000000000791b */ /* 0x001ff40003800000 */
.L_x_1253:
[----:B------:R-:W-:Y:S05]  /*13f40*/  BSYNC B0 ;  /* 0x0000000000007941 */ /* 0x000fea0003800000 */
.L_x_1252:
[----:B------:R-:W-:Y:S05]  /*13f50*/  BRA `(.L_x_1254) ;  /* 0xffffffc400547947 */ /* 0x000fea000383ffff */
.L_x_1185:
[----:B0-----:R0:W1:Y:S02]  /*13f60*/  SYNCS.PHASECHK.TRANS64.TRYWAIT P0, [R9+URZ+0x2a840], R10 ;  /* 0x02a8400a090075a7 */ /* 0x001064000800017f */
[----:B-1----:R-:W-:Y:S05]  /*13f70*/  @!P0 NANOSLEEP.SYNCS 0x989680 ;  /* 0x009896800000895d */ /* 0x002fea0003900000 */
[----:B------:R-:W1:Y:S02]  /*13f80*/  @!P0 SYNCS.PHASECHK.TRANS64 P0, [R9+URZ+0x2a840], R10 ;  /* 0x02a8400a090085a7 */ /* 0x000e64000800007f */
[----:B-1----:R-:W-:Y:S05]  /*13f90*/  @!P0 BRA `(.L_x_1185) ;  /* 0xfffffffc00f08947 */ /* 0x002fea000383ffff */
[----:B------:R-:W-:Y:S05]  /*13fa0*/  BRA `(.L_x_1255) ;  /* 0xffffffc400bc7947 */ /* 0x000fea000383ffff */
.L_x_1188:
        /* <DEDUP_REMOVED lines=8> */
.L_x_1196:
[----:B0-----:R0:W1:Y:S02]  /*14030*/  SYNCS.PHASECHK.TRANS64.TRYWAIT P0, [R2+URZ+0x2a840], R3 ;  /* 0x02a84003020075a7 */ /* 0x001064000800017f */
[----:B-1----:R-:W-:Y:S05]  /*14040*/  @!P0 NANOSLEEP.SYNCS 0x989680 ;  /* 0x009896800000895d */ /* 0x002fea0003900000 */
[----:B------:R-:W1:Y:S02]  /*14050*/  @!P0 SYNCS.PHASECHK.TRANS64 P0, [R2+URZ+0x2a840], R3 ;  /* 0x02a84003020085a7 */ /* 0x000e64000800007f */
[----:B-1----:R-:W-:Y:S05]  /*14060*/  @!P0 BRA `(.L_x_1196) ;  /* 0xfffffffc00f08947 */ /* 0x002fea000383ffff */
[----:B------:R-:W-:Y:S05]  /*14070*/  BRA `(.L_x_1257) ;  /* 0xffffffcc00c47947 */ /* 0x000fea000383ffff */
.L_x_1198:
[----:B0-----:R0:W1:Y:S02]  /*14080*/  SYNCS.PHASECHK.TRANS64.TRYWAIT P0, [R3+URZ+0x60], R2 ;  /* 0x00006002030075a7 */ /* 0x001064000800017f */
[----:B-1----:R-:W-:Y:S05]  /*14090*/  @!P0 NANOSLEEP.SYNCS 0x989680 ;  /* 0x009896800000895d */ /* 0x002fea0003900000 */
[----:B------:R-:W1:Y:S02]  /*140a0*/  @!P0 SYNCS.PHASECHK.TRANS64 P0, [R3+URZ+0x60], R2 ;  /* 0x00006002030085a7 */ /* 0x000e64000800007f */
[----:B-1----:R-:W-:Y:S05]  /*140b0*/  @!P0 BRA `(.L_x_1198) ;  /* 0xfffffffc00f08947 */ /* 0x002fea000383ffff */
[----:B------:R-:W-:Y:S05]  /*140c0*/  BRA `(.L_x_1258) ;  /* 0xffffffd000707947 */ /* 0x000fea000383ffff */
.L_x_1203:
[----:B-1----:R1:W2:Y:S02]  /*140d0*/  SYNCS.PHASECHK.TRANS64.TRYWAIT P0, [R2+URZ+0x2a840], R3 ;  /* 0x02a84003020075a7 */ /* 0x0022a4000800017f */
[----:B--2---:R-:W-:Y:S05]  /*140e0*/  @!P0 NANOSLEEP.SYNCS 0x989680 ;  /* 0x009896800000895d */ /* 0x004fea0003900000 */
[----:B------:R-:W2:Y:S02]  /*140f0*/  @!P0 SYNCS.PHASECHK.TRANS64 P0, [R2+URZ+0x2a840], R3 ;  /* 0x02a84003020085a7 */ /* 0x000ea4000800007f */
[----:B--2---:R-:W-:Y:S05]  /*14100*/  @!P0 BRA `(.L_x_1203) ;  /* 0xfffffffc00f08947 */ /* 0x004fea000383ffff */
[----:B------:R-:W-:Y:S05]  /*14110*/  BRA `(.L_x_1259) ;  /* 0xffffffd400d87947 */ /* 0x000fea000383ffff */
.L_x_1205:
[----:B0-----:R0:W1:Y:S02]  /*14120*/  SYNCS.PHASECHK.TRANS64.TRYWAIT P1, [R3+URZ+0x60], R2 ;  /* 0x00006002030075a7 */ /* 0x001064000802017f */
[----:B-1----:R-:W-:Y:S05]  /*14130*/  @!P1 NANOSLEEP.SYNCS 0x989680 ;  /* 0x009896800000995d */ /* 0x002fea0003900000 */
[----:B------:R-:W1:Y:S02]  /*14140*/  @!P1 SYNCS.PHASECHK.TRANS64 P1, [R3+URZ+0x60], R2 ;  /* 0x00006002030095a7 */ /* 0x000e64000802007f */
[----:B-1----:R-:W-:Y:S05]  /*14150*/  @!P1 BRA `(.L_x_1205) ;  /* 0xfffffffc00f09947 */ /* 0x002fea000383ffff */
[----:B------:R-:W-:Y:S05]  /*14160*/  BRA `(.L_x_1260) ;  /* 0xffffffd800847947 */ /* 0x000fea000383ffff */
.L_x_1210:
[----:B--2---:R2:W3:Y:S02]  /*14170*/  SYNCS.PHASECHK.TRANS64.TRYWAIT P0, [R2+URZ+0x2a840], R3 ;  /* 0x02a84003020075a7 */ /* 0x0044e4000800017f */
[----:B---3--:R-:W-:Y:S05]  /*14180*/  @!P0 NANOSLEEP.SYNCS 0x989680 ;  /* 0x009896800000895d */ /* 0x008fea0003900000 */
[----:B------:R-:W3:Y:S02]  /*14190*/  @!P0 SYNCS.PHASECHK.TRANS64 P0, [R2+URZ+0x2a840], R3 ;  /* 0x02a84003020085a7 */ /* 0x000ee4000800007f */
[----:B---3--:R-:W-:Y:S05]  /*141a0*/  @!P0 BRA `(.L_x_1210) ;  /* 0xfffffffc00f08947 */ /* 0x008fea000383ffff */
[----:B------:R-:W-:Y:S05]  /*141b0*/  BRA `(.L_x_1261) ;  /* 0xffffffdc00a47947 */ /* 0x000fea000383ffff */
.L_x_1212:
[----:B0-----:R0:W1:Y:S02]  /*141c0*/  SYNCS.PHASECHK.TRANS64.TRYWAIT P1, [R2+URZ+0x60], R9 ;  /* 0x00006009020075a7 */ /* 0x001064000802017f */
[----:B-1----:R-:W-:Y:S05]  /*141d0*/  @!P1 NANOSLEEP.SYNCS 0x989680 ;  /* 0x009896800000995d */ /* 0x002fea0003900000 */
[----:B------:R-:W1:Y:S02]  /*141e0*/  @!P1 SYNCS.PHASECHK.TRANS64 P1, [R2+URZ+0x60], R9 ;  /* 0x00006009020095a7 */ /* 0x000e64000802007f */
[----:B-1----:R-:W-:Y:S05]  /*141f0*/  @!P1 BRA `(.L_x_1212) ;  /* 0xfffffffc00f09947 */ /* 0x002fea000383ffff */
[----:B------:R-:W-:Y:S05]  /*14200*/  BRA `(.L_x_1262) ;  /* 0xffffffe000547947 */ /* 0x000fea000383ffff */
.L_x_1219:
[----:B-1----:R1:W2:Y:S02]  /*14210*/  SYNCS.PHASECHK.TRANS64.TRYWAIT P0, [R3+URZ+0x2a860], R0 ;  /* 0x02a86000030075a7 */ /* 0x0022a4000800017f */
[----:B--2---:R-:W-:Y:S05]  /*14220*/  @!P0 NANOSLEEP.SYNCS 0x989680 ;  /* 0x009896800000895d */ /* 0x004fea0003900000 */
[----:B------:R-:W2:Y:S02]  /*14230*/  @!P0 SYNCS.PHASECHK.TRANS64 P0, [R3+URZ+0x2a860], R0 ;  /* 0x02a86000030085a7 */ /* 0x000ea4000800007f */
[----:B--2---:R-:W-:Y:S05]  /*14240*/  @!P0 BRA `(.L_x_1219) ;  /* 0xfffffffc00f08947 */ /* 0x004fea000383ffff */
[----:B------:R-:W-:Y:S05]  /*14250*/  BRA `(.L_x_1263) ;  /* 0xffffffe4005c7947 */ /* 0x000fea000383ffff */
.L_x_1221:
[----:B------:R-:W-:Y:S01]  /*14260*/  BSSY B0, `(.L_x_1264) ;  /* 0x0000008000007945 */ /* 0x000fe20003800000 */
[----:B------:R-:W-:Y:S02]  /*14270*/  IMAD.MOV.U32 R13, RZ, RZ, R16 ;  /* 0x000000ffff0d7224 */ /* 0x000fe400078e0010 */
[----:B------:R-:W-:Y:S02]  /*14280*/  IMAD.MOV.U32 R12, RZ, RZ, RZ ;  /* 0x000000ffff0c7224 */ /* 0x000fe400078e00ff */
[----:B0-----:R-:W-:Y:S02]  /*14290*/  IMAD.MOV.U32 R11, RZ, RZ, 0x1f ;  /* 0x0000001fff0b7424 */ /* 0x001fe400078e00ff */
[----:B------:R-:W-:-:S07]  /*142a0*/  IMAD.MOV.U32 R15, RZ, RZ, -0x1 ;  /* 0xffffffffff0f7424 */ /* 0x000fce00078e00ff */
[----:B-1----:R-:W-:Y:S05]  /*142b0*/  WARPSYNC.COLLECTIVE R15, `(.L_x_1265) ;  /* 0x000000000f087348 */ /* 0x002fea0003c00000 */
[----:B------:R0:W2:Y:S02]  /*142c0*/  SHFL.IDX P6, R14, R13, R12, R11 ;  /* 0x0000000c0d0e7389 */ /* 0x0000a400000c000b */
[----:B012---:R-:W-:Y:S01]  /*142d0*/  ENDCOLLECTIVE ;  /* 0x000000000000791b */ /* 0x007fe20003800000 */
.L_x_1265:
[----:B------:R-:W-:Y:S05]  /*142e0*/  BSYNC B0 ;  /* 0x0000000000007941 */ /* 0x000fea0003800000 */
.L_x_1264:
        /* <DEDUP_REMOVED lines=8> */
.L_x_1266:
[----:B------:R-:W-:Y:S01]  /*14370*/  IMAD.MOV.U32 R16, RZ, RZ, R14 ;  /* 0x000000ffff107224 */ /* 0x000fe200078e000e */
[----:B------:R-:W-:Y:S06]  /*14380*/  BRA `(.L_x_1267) ;  /* 0xffffffe400e47947 */ /* 0x000fec000383ffff */
.L_x_1224:
[----:B------:R-:W-:Y:S01]  /*14390*/  BSSY B0, `(.L_x_1268) ;  /* 0x0000008000007945 */ /* 0x000fe20003800000 */
[----:B-----5:R-:W-:Y:S02]  /*143a0*/  IMAD.MOV.U32 R13, RZ, RZ, R17 ;  /* 0x000000ffff0d7224 */ /* 0x020fe400078e0011 */
[----:B------:R-:W-:Y:S02]  /*143b0*/  IMAD.MOV.U32 R12, RZ, RZ, 0x1 ;  /* 0x00000001ff0c7424 */ /* 0x000fe400078e00ff */
[----:B0-----:R-:W-:Y:S02]  /*143c0*/  IMAD.MOV.U32 R11, RZ, RZ, RZ ;  /* 0x000000ffff0b7224 */ /* 0x001fe400078e00ff */
[----:B------:R-:W-:-:S07]  /*143d0*/  IMAD.MOV.U32 R15, RZ, RZ, -0x1 ;  /* 0xffffffffff0f7424 */ /* 0x000fce00078e00ff */
[----:B-1234-:R-:W-:Y:S05]  /*143e0*/  WARPSYNC.COLLECTIVE R15, `(.L_x_1269) ;  /* 0x000000000f087348 */ /* 0x01efea0003c00000 */
[----:B------:R0:W0:Y:S02]  /*143f0*/  SHFL.UP P6, R14, R13, R12, R11 ;  /* 0x0400000c0d0e7389 */ /* 0x00002400000c000b */
[----:B01234-:R-:W-:Y:S01]  /*14400*/  ENDCOLLECTIVE ;  /* 0x000000000000791b */ /* 0x01ffe20003800000 */
.L_x_1269:
[----:B------:R-:W-:Y:S05]  /*14410*/  BSYNC B0 ;  /* 0x0000000000007941 */ /* 0x000fea0003800000 */
.L_x_1268:
        /* <DEDUP_REMOVED lines=10> */
.L_x_1270:
        /* <DEDUP_REMOVED lines=8> */
.L_x_1271:
        /* <DEDUP_REMOVED lines=8> */
.L_x_1272:
        /* <DEDUP_REMOVED lines=8> */
.L_x_1273:
        /* <DEDUP_REMOVED lines=8> */
.L_x_1274:
[----:B------:R-:W-:Y:S05]  /*146c0*/  BRA `(.L_x_1275) ;  /* 0xffffffe400a87947 */ /* 0x000fea000383ffff */
.L_x_1229:
        /* <DEDUP_REMOVED lines=8> */
.L_x_1277:
[----:B------:R-:W-:Y:S05]  /*14750*/  BSYNC B0 ;  /* 0x0000000000007941 */ /* 0x000fea0003800000 */
.L_x_1276:
        /* <DEDUP_REMOVED lines=10> */
.L_x_1278:
        /* <DEDUP_REMOVED lines=8> */
.L_x_1279:
        /* <DEDUP_REMOVED lines=8> */
.L_x_1280:
        /* <DEDUP_REMOVED lines=8> */
.L_x_1281:
        /* <DEDUP_REMOVED lines=8> */
.L_x_1282:
[----:B------:R-:W-:Y:S05]  /*14a00*/  BRA `(.L_x_1283) ;  /* 0xffffffe4008c7947 */ /* 0x000fea000383ffff */
.L_x_1231:
[----:B------:R-:W-:Y:S01]  /*14a10*/  BSSY B0, `(.L_x_1284) ;  /* 0x0000006000007945 */ /* 0x000fe20003800000 */
[----:B------:R-:W-:Y:S01]  /*14a20*/  PLOP3.LUT P6, PT, P6, PT, PT, 0x8, 0x0 ;  /* 0x000000000000781c */ /* 0x000fe200037ce170 */
[----:B------:R-:W-:-:S12]  /*14a30*/  IMAD.MOV.U32 R15, RZ, RZ, -0x1 ;  /* 0xffffffffff0f7424 */ /* 0x000fd800078e00ff */
[----:B0-----:R-:W-:Y:S05]  /*14a40*/  WARPSYNC.COLLECTIVE R15, `(.L_x_1285) ;  /* 0x000000000f087348 */ /* 0x001fea0003c00000 */
[----:B------:R-:W-:Y:S01]  /*14a50*/  VOTE.ANY R14, PT, P6 ;  /* 0x00000000000e7806 */ /* 0x000fe200030e0100 */
[----:B0-----:R-:W-:Y:S06]  /*14a60*/  ENDCOLLECTIVE ;  /* 0x000000000000791b */ /* 0x001fec0003800000 */
.L_x_1285:
[----:B------:R-:W-:Y:S05]  /*14a70*/  BSYNC B0 ;  /* 0x0000000000007941 */ /* 0x000fea0003800000 */
.L_x_1284:
        /* <DEDUP_REMOVED lines=9> */
.L_x_1286:
[----:B------:R-:W-:Y:S01]  /*14b10*/  IMAD.MOV.U32 R17, RZ, RZ, R14 ;  /* 0x000000ffff117224 */ /* 0x000fe200078e000e */
[----:B------:R-:W-:Y:S06]  /*14b20*/  BRA `(.L_x_1287) ;  /* 0xffffffe4007c7947 */ /* 0x000fec000383ffff */
.L_x_1233:
[----:B------:R-:W-:Y:S01]  /*14b30*/  BSSY B0, `(.L_x_1288) ;  /* 0x0000007000007945 */ /* 0x000fe20003800000 */
[----:B------:R-:W-:Y:S02]  /*14b40*/  IMAD.MOV.U32 R13, RZ, RZ, R2 ;  /* 0x000000ffff0d7224 */ /* 0x000fe400078e0002 */
[----:B------:R-:W-:Y:S02]  /*14b50*/  IMAD.MOV.U32 R11, RZ, RZ, 0x1f ;  /* 0x0000001fff0b7424 */ /* 0x000fe400078e00ff */
[----:B------:R-:W-:-:S07]  /*14b60*/  IMAD.MOV.U32 R15, RZ, RZ, -0x1 ;  /* 0xffffffffff0f7424 */ /* 0x000fce00078e00ff */
[----:B012---:R-:W-:Y:S05]  /*14b70*/  WARPSYNC.COLLECTIVE R15, `(.L_x_1289) ;  /* 0x000000000f087348 */ /* 0x007fea0003c00000 */
[----:B------:R3:W4:Y:S02]  /*14b80*/  SHFL.IDX P6, R14, R13, R12, R11 ;  /* 0x0000000c0d0e7389 */ /* 0x00072400000c000b */
[----:B01234-:R-:W-:Y:S01]  /*14b90*/  ENDCOLLECTIVE ;  /* 0x000000000000791b */ /* 0x01ffe20003800000 */
.L_x_1289:
[----:B------:R-:W-:Y:S05]  /*14ba0*/  BSYNC B0 ;  /* 0x0000000000007941 */ /* 0x000fea0003800000 */
.L_x_1288:
[----:B------:R-:W-:Y:S01]  /*14bb0*/  IMAD.MOV.U32 R7, RZ, RZ, R14 ;  /* 0x000000ffff077224 */ /* 0x000fe200078e000e */
[----:B------:R-:W-:Y:S06]  /*14bc0*/  BRA `(.L_x_1232) ;  /* 0xffffffe400707947 */ /* 0x000fec000383ffff */
.L_x_1237:
[----:B-1----:R1:W2:Y:S02]  /*14bd0*/  SYNCS.PHASECHK.TRANS64.TRYWAIT P0, [R0+URZ+0x2a820], R3 ;  /* 0x02a82003000075a7 */ /* 0x0022a4000800017f */
[----:B--2---:R-:W-:Y:S05]  /*14be0*/  @!P0 NANOSLEEP.SYNCS 0x989680 ;  /* 0x009896800000895d */ /* 0x004fea0003900000 */
[----:B------:R-:W2:Y:S02]  /*14bf0*/  @!P0 SYNCS.PHASECHK.TRANS64 P0, [R0+URZ+0x2a820], R3 ;  /* 0x02a82003000085a7 */ /* 0x000ea4000800007f */
[----:B--2---:R-:W-:Y:S05]  /*14c00*/  @!P0 BRA `(.L_x_1237) ;  /* 0xfffffffc00f08947 */ /* 0x004fea000383ffff */
[----:B------:R-:W-:Y:S05]  /*14c10*/  BRA `(.L_x_1290) ;  /* 0xffffffe800e47947 */ /* 0x000fea000383ffff */
.L_x_1238:
[----:B------:R-:W2:Y:S01]  /*14c20*/  S2R R2, SR_TID.X ;  /* 0x0000000000027919 */ /* 0x000ea20000002100 */
[----:B------:R-:W-:Y:S01]  /*14c30*/  BSSY B0, `(.L_x_1291) ;  /* 0x000000a000007945 */ /* 0x000fe20003800000 */
[----:B------:R-:W-:Y:S02]  /*14c40*/  IMAD.MOV.U32 R12, RZ, RZ, RZ ;  /* 0x000000ffff0c7224 */ /* 0x000fe400078e00ff */
[----:B0-----:R-:W-:Y:S02]  /*14c50*/  IMAD.MOV.U32 R11, RZ, RZ, 0x1f ;  /* 0x0000001fff0b7424 */ /* 0x001fe400078e00ff */
[----:B------:R-:W-:Y:S01]  /*14c60*/  IMAD.MOV.U32 R15, RZ, RZ, -0x1 ;  /* 0xffffffffff0f7424 */ /* 0x000fe200078e00ff */
[----:B--2---:R-:W-:-:S04]  /*14c70*/  SHF.R.U32.HI R2, RZ, 0x5, R2 ;  /* 0x00000005ff027819 */ /* 0x004fc80000011602 */
[----:B------:R-:W-:-:S05]  /*14c80*/  LOP3.LUT R2, R2, 0x3, RZ, 0xc0, !PT ;  /* 0x0000000302027812 */ /* 0x000fca00078ec0ff */
[----:B------:R-:W-:-:S07]  /*14c90*/  IMAD.MOV.U32 R13, RZ, RZ, R2 ;  /* 0x000000ffff0d7224 */ /* 0x000fce00078e0002 */
[----:B-1----:R-:W-:Y:S05]  /*14ca0*/  WARPSYNC.COLLECTIVE R15, `(.L_x_1292) ;  /* 0x000000000f087348 */ /* 0x002fea0003c00000 */
[----:B------:R0:W2:Y:S02]  /*14cb0*/  SHFL.IDX P6, R14, R13, R12, R11 ;  /* 0x0000000c0d0e7389 */ /* 0x0000a400000c000b */
[----:B012---:R-:W-:Y:S01]  /*14cc0*/  ENDCOLLECTIVE ;  /* 0x000000000000791b */ /* 0x007fe20003800000 */
.L_x_1292:
[----:B------:R-:W-:Y:S05]  /*14cd0*/  BSYNC B0 ;  /* 0x0000000000007941 */ /* 0x000fea0003800000 */
.L_x_1291:
[----:B------:R-:W-:Y:S05]  /*14ce0*/  BRA `(.L_x_1293) ;  /* 0xffffffe800cc7947 */ /* 0x000fea000383ffff */
.L_x_1241:
[----:B------:R-:W-:Y:S01]  /*14cf0*/  BSSY B1, `(.L_x_1294) ;  /* 0x0000006000017945 */ /* 0x000fe20003800000 */
[----:B------:R-:W-:-:S07]  /*14d00*/  IMAD.MOV.U32 R15, RZ, RZ, -0x1 ;  /* 0xffffffffff0f7424 */ /* 0x000fce00078e00ff */
[----:B012---:R-:W-:Y:S05]  /*14d10*/  WARPSYNC.COLLECTIVE R15, `(.L_x_1295) ;  /* 0x000000000f0c7348 */ /* 0x007fea0003c00000 */
[----:B------:R-:W-:Y:S02]  /*14d20*/  ELECT P6, UR62, PT ;  /* 0x00000000003e782f */ /* 0x000fe400038c0000 */
[----:B------:R-:W-:Y:S01]  /*14d30*/  MOV R14, UR62 ;  /* 0x0000003e000e7c02 */ /* 0x000fe20008000f00 */
[----:B012---:R-:W-:Y:S10]  /*14d40*/  ENDCOLLECTIVE ;  /* 0x000000000000791b */ /* 0x007ff40003800000 */
.L_x_1295:
[----:B------:R-:W-:Y:S05]  /*14d50*/  BSYNC B1 ;  /* 0x0000000000017941 */ /* 0x000fea0003800000 */
.L_x_1294:
[----:B------:R-:W-:Y:S05]  /*14d60*/  BRA `(.L_x_1296) ;  /* 0xffffffe800c47947 */ /* 0x000fea000383ffff */
.L_x_1243:
[----:B-1----:R1:W2:Y:S02]  /*14d70*/  SYNCS.PHASECHK.TRANS64.TRYWAIT P0, [R6+URZ], R5 ;  /* 0x00000005060075a7 */ /* 0x0022a4000800017f */
[----:B--2---:R-:W-:Y:S05]  /*14d80*/  @!P0 NANOSLEEP.SYNCS 0x989680 ;  /* 0x009896800000895d */ /* 0x004fea0003900000 */
[----:B------:R-:W2:Y:S02]  /*14d90*/  @!P0 SYNCS.PHASECHK.TRANS64 P0, [R6+URZ], R5 ;  /* 0x00000005060085a7 */ /* 0x000ea4000800007f */
[----:B--2---:R-:W-:Y:S05]  /*14da0*/  @!P0 BRA `(.L_x_1243) ;  /* 0xfffffffc00f08947 */ /* 0x004fea000383ffff */
[----:B------:R-:W-:Y:S05]  /*14db0*/  BRA `(.L_x_1297) ;  /* 0xffffffec00007947 */ /* 0x000fea000383ffff */
.L_x_1244:
[----:B--2---:R2:W3:Y:S02]  /*14dc0*/  SYNCS.PHASECHK.TRANS64.TRYWAIT P0, [R7+URZ], R2 ;  /* 0x00000002070075a7 */ /* 0x0044e4000800017f */
[----:B---3--:R-:W-:Y:S05]  /*14dd0*/  @!P0 NANOSLEEP.SYNCS 0x989680 ;  /* 0x009896800000895d */ /* 0x008fea0003900000 */
[----:B------:R-:W3:Y:S02]  /*14de0*/  @!P0 SYNCS.PHASECHK.TRANS64 P0, [R7+URZ], R2 ;  /* 0x00000002070085a7 */ /* 0x000ee4000800007f */
[----:B---3--:R-:W-:Y:S05]  /*14df0*/  @!P0 BRA `(.L_x_1244) ;  /* 0xfffffffc00f08947 */ /* 0x008fea000383ffff */
[----:B------:R-:W-:Y:S05]  /*14e00*/  BRA `(.L_x_1298) ;  /* 0xffffffe800f47947 */ /* 0x000fea000383ffff */
.L_x_1246:
[----:B---3--:R3:W4:Y:S02]  /*14e10*/  SYNCS.PHASECHK.TRANS64.TRYWAIT P0, [R4+URZ], R5 ;  /* 0x00000005040075a7 */ /* 0x008724000800017f */
[----:B----4-:R-:W-:Y:S05]  /*14e20*/  @!P0 NANOSLEEP.SYNCS 0x989680 ;  /* 0x009896800000895d */ /* 0x010fea0003900000 */
[----:B------:R-:W4:Y:S02]  /*14e30*/  @!P0 SYNCS.PHASECHK.TRANS64 P0, [R4+URZ], R5 ;  /* 0x00000005040085a7 */ /* 0x000f24000800007f */
[----:B----4-:R-:W-:Y:S05]  /*14e40*/  @!P0 BRA `(.L_x_1246) ;  /* 0xfffffffc00f08947 */ /* 0x010fea000383ffff */
[----:B------:R-:W-:Y:S05]  /*14e50*/  BRA `(.L_x_1299) ;  /* 0xffffffe800fc7947 */ /* 0x000fea000383ffff */
.L_x_1300:
        /* <DEDUP_REMOVED lines=10> */
.L_x_2660:


//--------------------- .text._ZN7cutlass13device_kernelIN5flash11enable_sm90INS1_16FlashAttnFwdSm90INS1_25CollectiveMainloopFwdSm90ILi2EN4cute5tupleIJNS5_1CILi1EEES8_S8_EEENS6_IJNS7_ILi128EEENS7_ILi96EEENS7_ILi192EEEEEELi128ENS_6half_tEfNS_4arch4Sm90ELb0ELb1ELb0ELb1ELb0ELb1ELb0ELb1ELb1ELb0ELb0ELb0EEENS1_21CollectiveEpilogueFwdINS6_IJSA_SA_SB_EEES9_SE_SG_Li256ELb1ELb0ELb0ELb0EEENS1_36VarlenDynamicPersistentTileSchedulerILi128ELi96ELi256ELi32ELb0ELb0ELb1ELb1ELb0ELb1EEEEEEEEEvNT_6ParamsE --------------------------
	.section	.text._ZN7cutlass13device_kernelIN5flash11enable_sm90INS1_16FlashAttnFwdSm90INS1_25CollectiveMainloopFwdSm90ILi2EN4cute5tupleIJNS5_1CILi1EEES8_S8_EEENS6_IJNS7_ILi128EEENS7_ILi96EEENS7_ILi192EEEEEELi128ENS_6half_tEfNS_4arch4Sm90ELb0ELb1ELb0ELb1ELb0ELb1ELb0ELb1ELb1ELb0ELb0ELb0EEENS1_21CollectiveEpilogueFwdINS6_IJSA_SA_SB_EEES9_SE_SG_Li256ELb1ELb0ELb0ELb0EEENS1_36VarlenDynamicPersistentTileSchedulerILi128ELi96ELi256ELi32ELb0ELb0ELb1ELb1ELb0ELb1EEEEEEEEEvNT_6ParamsE,"ax",@progbits
	.align	128
.text._ZN7cutlass13device_kernelIN5flash11enable_sm90INS1_16FlashAttnFwdSm90INS1_25CollectiveMainloopFwdSm90ILi2EN4cute5tupleIJNS5_1CILi1EEES8_S8_EEENS6_IJNS7_ILi128EEENS7_ILi96EEENS7_ILi192EEEEEELi128ENS_6half_tEfNS_4arch4Sm90ELb0ELb1ELb0ELb1ELb0ELb1ELb0ELb1ELb1ELb0ELb0ELb0EEENS1_21CollectiveEpilogueFwdINS6_IJSA_SA_SB_EEES9_SE_SG_Li256ELb1ELb0ELb0ELb0EEENS1_36VarlenDynamicPersistentTileSchedulerILi128ELi96ELi256ELi32ELb0ELb0ELb1ELb1ELb0ELb1EEEEEEEEEvNT_6ParamsE:
        .type           _ZN7cutlass13device_kernelIN5flash11enable_sm90INS1_16FlashAttnFwdSm90INS1_25CollectiveMainloopFwdSm90ILi2EN4cute5tupleIJNS5_1CILi1EEES8_S8_EEENS6_IJNS7_ILi128EEENS7_ILi96EEENS7_ILi192EEEEEELi128ENS_6half_tEfNS_4arch4Sm90ELb0ELb1ELb0ELb1ELb0ELb1ELb0ELb1ELb1ELb0ELb0ELb0EEENS1_21CollectiveEpilogueFwdINS6_IJSA_SA_SB_EEES9_SE_SG_Li256ELb1ELb0ELb0ELb0EEENS1_36VarlenDynamicPersistentTileSchedulerILi128ELi96ELi256ELi32ELb0ELb0ELb1ELb1ELb0ELb1EEEEEEEEEvNT_6ParamsE,@function
        .size           _ZN7cutlass13device_kernelIN5flash11enable_sm90INS1_16FlashAttnFwdSm90INS1_25CollectiveMainloopFwdSm90ILi2EN4cute5tupleIJNS5_1CILi1EEES8_S8_EEENS6_IJNS7_ILi128EEENS7_ILi96EEENS7_ILi192EEEEEELi128ENS_6half_tEfNS_4arch4Sm90ELb0ELb1ELb0ELb1ELb0ELb1ELb0ELb1ELb1ELb0ELb0ELb0EEENS1_21CollectiveEpilogueFwdINS6_IJSA_SA_SB_EEES9_SE_SG_Li256ELb1ELb0ELb0ELb0EEENS1_36VarlenDynamicPersistentTileSchedulerILi128ELi96ELi256ELi32ELb0ELb0ELb1ELb1ELb0ELb1EEEEEEEEEvNT_6ParamsE,(.L_x_2661 - _ZN7cutlass13device_kernelIN5flash11enable_sm90INS1_16FlashAttnFwdSm90INS1_25CollectiveMainloopFwdSm90ILi2EN4cute5tupleIJNS5_1CILi1EEES8_S8_EEENS6_IJNS7_ILi128EEENS7_ILi96EEENS7_ILi192EEEEEELi128ENS_6half_tEfNS_4arch4Sm90ELb0ELb1ELb0ELb1ELb0ELb1ELb0ELb1ELb1ELb0ELb0ELb0EEENS1_21CollectiveEpilogueFwdINS6_IJSA_SA_SB_EEES9_SE_SG_Li256ELb1ELb0ELb0ELb0EEENS1_36VarlenDynamicPersistentTileSchedulerILi128ELi96ELi256ELi32ELb0ELb0ELb1ELb1ELb0ELb1EEEEEEEEEvNT_6ParamsE)
        .other          _ZN7cutlass13device_kernelIN5flash11enable_sm90INS1_16FlashAttnFwdSm90INS1_25CollectiveMainloopFwdSm90ILi2EN4cute5tupleIJNS5_1CILi1EEES8_S8_EEENS6_IJNS7_ILi128EEENS7_ILi96EEENS7_ILi192EEEEEELi128ENS_6half_tEfNS_4arch4Sm90ELb0ELb1ELb0ELb1ELb0ELb1ELb0ELb1ELb1ELb0ELb0ELb0EEENS1_21CollectiveEpilogueFwdINS6_IJSA_SA_SB_EEES9_SE_SG_Li256ELb1ELb0ELb0ELb0EEENS1_36VarlenDynamicPersistentTileSchedulerILi128ELi96ELi256ELi32ELb0ELb0ELb1ELb1ELb0ELb1EEEEEEEEEvNT_6ParamsE,@"STO_CUDA_ENTRY STV_DEFAULT"
_ZN7cutlass13device_kernelIN5flash11enable_sm90INS1_16FlashAttnFwdSm90INS1_25CollectiveMainloopFwdSm90ILi2EN4cute5tupleIJNS5_1CILi1EEES8_S8_EEENS6_IJNS7_ILi128EEENS7_ILi96EEENS7_ILi192EEEEEELi128ENS_6half_tEfNS_4arch4Sm90ELb0ELb1ELb0ELb1ELb0ELb1ELb0ELb1ELb1ELb0ELb0ELb0EEENS1_21CollectiveEpilogueFwdINS6_IJSA_SA_SB_EEES9_SE_SG_Li256ELb1ELb0ELb0ELb0EEENS1_36VarlenDynamicPersistentTileSchedulerILi128ELi96ELi256ELi32ELb0ELb0ELb1ELb1ELb0ELb1EEEEEEEEEvNT_6ParamsE:
        /* <DEDUP_REMOVED lines=27> */
.L_x_1302:
[----:B------:R-:W-:Y:S05]  /*01b0*/  BSYNC B0 ;  /* 0x0000000000007941 */ /* 0x000fea0003800000 */
.L_x_1301:
        /* <DEDUP_REMOVED lines=41> */
.L_x_1303:
        /* <DEDUP_REMOVED lines=22> */
.L_x_1304:
        /* <DEDUP_REMOVED lines=18> */
.L_x_1305:
        /* <DEDUP_REMOVED lines=22> */
.L_x_1306:
        /* <DEDUP_REMOVED lines=22> */
.L_x_1307:
[----:B------:R-:W-:Y:S01]  /*0990*/  PLOP3.LUT P0, PT, PT, PT, UP0, 0x80, 0x0 ;  /* 0x000000000000781c */ /* 0x000fe20003f0f008 */
[----:B------:R-:W-:Y:S01]  /*09a0*/  UMOV UR60, 0x1 ;  /* 0x00000001003c7882 */ /* 0x000fe20000000000 */
[----:B------:R-:W-:Y:S01]  /*09b0*/  NOP ;  /* 0x0000000000007918 */ /* 0x000fe20000000000 */
[----:B------:R-:W-:Y:S01]  /*09c0*/  USEL UR60, UR60, 0x2, !UP0 ;  /* 0x000000023c3c7887 */ /* 0x000fe2000c000000 */
[----:B------:R-:W-:Y:S01]  /*09d0*/  BSSY B7, `(.L_x_1308) ;  /* 0x000259e000077945 */ /* 0x000fe20003800000 */
[----:B012-4-:R-:W-:Y:S08]  /*09e0*/  BAR.SYNC.DEFER_BLOCKING 0x0 ;  /* 0x0000000000007b1d */ /* 0x017ff00000010000 */
[----:B------:R-:W-:Y:S05]  /*09f0*/  @!P0 BRA `(.L_x_1309) ;  /* 0x000001f000888947 */ /* 0x000fea0003800000 */
.L_x_1310:
[----:B------:R-:W-:-:S08]  /*0a00*/  NOP ;  /* 0x0000000000007918 */ /* 0x000fd00000000000 */
[----:B------:R-:W0:Y:S02]  /*0a10*/  USETMAXREG.TRY_ALLOC.CTAPOOL UP0, 0xf0 ;  /* 0x000000f0000079c8 */ /* 0x000e240008000600 */
[----:B0-----:R-:W-:-:S13]  /*0a20*/  PLOP3.LUT P0, PT, PT, PT, UP0, 0x80, 0x0 ;  /* 0x000000000000781c */ /* 0x001fda0003f0f008 */
[----:B------:R-:W-:Y:S05]  /*0a30*/  @!P0 BRA `(.L_x_1310) ;  /* 0xfffffffc00f08947 */ /* 0x000fea000383ffff */
[----:B------:R-:W0:Y:S08]  /*0a40*/  S2UR UR5, SR_CgaCtaId ;  /* 0x00000000000579c3 */ /* 0x000e300000008800 */
[----:B------:R-:W-:Y:S06]  /*0a50*/  BAR.ARV 0x8, 0x120 ;  /* 0x0204800000007b1d */ /* 0x000fec0000002000 */
[----:B------:R-:W-:-:S02]  /*0a60*/  UMOV UR4, 0x400 ;  /* 0x0000040000047882 */ /* 0x000fc40000000000 */
[----:B------:R-:W-:Y:S01]  /*0a70*/  BAR.SYNC.DEFER_BLOCKING 0x5, 0x120 ;  /* 0x0144800000007b1d */ /* 0x000fe20000010000 */
[----:B0-----:R-:W-:-:S06]  /*0a80*/  ULEA UR4, UR5, UR4, 0x18 ;  /* 0x0000000405047291 */ /* 0x001fcc000f8ec03f */
[----:B------:R-:W-:Y:S01]  /*0a90*/  IMAD.U32 R18, RZ, RZ, UR4 ;  /* 0x00000004ff127e24 */ /* 0x000fe2000f8e00ff */
[----:B------:R-:W-:-:S04]  /*0aa0*/  ULDC UR4, c[0x0][0xc14] ;  /* 0x0003050000047ab9 */ /* 0x000fc80000000800 */
[----:B------:R-:W0:Y:S01]  /*0ab0*/  LDS.128 R168, [R18+0x2a8d0] ;  /* 0x02a8d00012a87984 */ /* 0x000e220000000c00 */
[----:B------:R-:W-:Y:S06]  /*0ac0*/  BAR.ARV 0x4, 0x120 ;  /* 0x0104800000007b1d */ /* 0x000fec0000002000 */
[----:B0-----:R-:W-:-:S13]  /*0ad0*/  ISETP.GE.AND P0, PT, R171, UR4, PT ;  /* 0x00000004ab007c0c */ /* 0x001fda000bf06270 */
[----:B------:R-:W-:Y:S05]  /*0ae0*/  @P0 BRA `(.L_x_1311) ;  /* 0x0000025800300947 */ /* 0x000fea0003800000 */
[----:B------:R-:W-:Y:S01]  /*0af0*/  VIADD R188, R4, 0xffffff80 ;  /* 0xffffff8004bc7836 */ /* 0x000fe20000000000 */
[----:B------:R-:W-:Y:S01]  /*0b00*/  R2UR UR4, R18 ;  /* 0x00000000120472ca */ /* 0x000fe200000e0000 */
[----:B------:R-:W-:Y:S01]  /*0b10*/  ULOP3.LUT UR5, UR60, 0x1, URZ, 0xfc, !UPT ;  /* 0x000000013c057892 */ /* 0x000fe2000f8efc3f */
[----:B------:R-:W-:Y:S01]  /*0b20*/  IMAD.MOV.U32 R184, RZ, RZ, RZ ;  /* 0x000000ffffb87224 */ /* 0x000fe200078e00ff */
[----:B------:R-:W-:Y:S02]  /*0b30*/  CS2R R160, SRZ ;  /* 0x0000000000a07805 */ /* 0x000fe4000001ff00 */
[----:B------:R-:W-:Y:S01]  /*0b40*/  SHF.R.S32.HI R3, RZ, 0x1f, R188 ;  /* 0x0000001fff037819 */ /* 0x000fe200000114bc */
[----:B------:R-:W-:Y:S02]  /*0b50*/  IMAD.MOV.U32 R19, RZ, RZ, RZ ;  /* 0x000000ffff137224 */ /* 0x000fe400078e00ff */
[----:B------:R-:W-:Y:S01]  /*0b60*/  IMAD.MOV.U32 R167, RZ, RZ, RZ ;  /* 0x000000ffffa77224 */ /* 0x000fe200078e00ff */
[----:B------:R-:W-:-:S02]  /*0b70*/  LEA.HI R0, R3, R188, RZ, 0x7 ;  /* 0x000000bc03007211 */ /* 0x000fc400078f38ff */
[CC--:B------:R-:W-:Y:S02]  /*0b80*/  LEA.HI R2, R3.reuse, R188.reuse, RZ, 0x4 ;  /* 0x000000bc03027211 */ /* 0x0c0fe400078f20ff */
[----:B------:R-:W-:Y:S01]  /*0b90*/  LOP3.LUT R191, R0, 0xffffff80, RZ, 0xc0, !PT ;  /* 0xffffff8000bf7812 */ /* 0x000fe200078ec0ff */
[----:B------:R-:W-:Y:S01]  /*0ba0*/  UIADD3 UR4, UR4, 0xc400, URZ ;  /* 0x0000c40004047890 */ /* 0x000fe2000fffe03f */
[----:B------:R-:W-:Y:S02]  /*0bb0*/  SHF.R.S32.HI R5, RZ, 0x4, R2 ;  /* 0x00000004ff057819 */ /* 0x000fe40000011402 */
[----:B------:R-:W-:Y:S01]  /*0bc0*/  LEA.HI R180, R3, R188, RZ, 0x3 ;  /* 0x000000bc03b47211 */ /* 0x000fe200078f18ff */
[----:B------:R-:W-:Y:S01]  /*0bd0*/  IMAD.IADD R191, R188, 0x1, -R191 ;  /* 0x00000001bcbf7824 */ /* 0x000fe200078e0abf */
[----:B------:R-:W-:Y:S02]  /*0be0*/  LEA.HI R4, R2, R5, RZ, 0x1 ;  /* 0x0000000502047211 */ /* 0x000fe400078f08ff */
[----:B------:R-:W-:-:S02]  /*0bf0*/  SHF.R.S32.HI R201, RZ, 0x7, R0 ;  /* 0x00000007ffc97819 */ /* 0x000fc40000011400 */
[----:B------:R-:W-:Y:S02]  /*0c00*/  SHF.R.S32.HI R8, RZ, 0x1f, R191 ;  /* 0x0000001fff087819 */ /* 0x000fe400000114bf */
[----:B------:R-:W-:Y:S02]  /*0c10*/  LEA.HI R0, R0, R201, RZ, 0x1 ;  /* 0x000000c900007211 */ /* 0x000fe400078f08ff */
[CC--:B------:R-:W-:Y:S02]  /*0c20*/  LEA.HI R7, R8.reuse, R191.reuse, RZ, 0x2 ;  /* 0x000000bf08077211 */ /* 0x0c0fe400078f10ff */
[----:B------:R-:W-:Y:S02]  /*0c30*/  LEA.HI R8, R8, R191, RZ, 0x5 ;  /* 0x000000bf08087211 */ /* 0x000fe400078f28ff */
[--C-:B------:R-:W-:Y:S02]  /*0c40*/  SHF.R.S32.HI R9, RZ, 0x2, R7.reuse ;  /* 0x00000002ff097819 */ /* 0x100fe40000011407 */
[----:B------:R-:W-:-:S02]  /*0c50*/  SHF.R.S32.HI R6, RZ, 0x1f, R7 ;  /* 0x0000001fff067819 */ /* 0x000fc40000011407 */
[----:B------:R-:W-:Y:S02]  /*0c60*/  SHF.R.S32.HI R8, RZ, 0x5, R8 ;  /* 0x00000005ff087819 */ /* 0x000fe40000011408 */
[----:B------:R-:W-:Y:S02]  /*0c70*/  LEA.HI R10, R6, R9, RZ, 0x3 ;  /* 0x00000009060a7211 */ /* 0x000fe400078f18ff */
[----:B------:R-:W-:Y:S02]  /*0c80*/  LOP3.LUT R6, R4, 0x1ffffffe, RZ, 0xc0, !PT ;  /* 0x1ffffffe04067812 */ /* 0x000fe400078ec0ff */
[----:B------:R-:W-:Y:S02]  /*0c90*/  LOP3.LUT R10, R10, 0xfffffff8, RZ, 0xc0, !PT ;  /* 0xfffffff80a0a7812 */ /* 0x000fe400078ec0ff */
[----:B------:R-:W-:Y:S01]  /*0ca0*/  LEA.HI R4, R3, R188, RZ, 0x5 ;  /* 0x000000bc03047211 */ /* 0x000fe200078f28ff */
[----:B------:R-:W-:Y:S01]  /*0cb0*/  IMAD.IADD R6, R5, 0x1, -R6 ;  /* 0x0000000105067824 */ /* 0x000fe200078e0a06 */
[----:B------:R-:W-:-:S02]  /*0cc0*/  IADD3 R9, R9, -R10, RZ ;  /* 0x8000000a09097210 */ /* 0x000fc40007ffe0ff */
[----:B------:R-:W-:Y:S02]  /*0cd0*/  LEA.HI R10, R3, R188, RZ, 0x2 ;  /* 0x000000bc030a7211 */ /* 0x000fe400078f10ff */
[----:B------:R-:W-:Y:S02]  /*0ce0*/  LOP3.LUT R3, R2, 0x3fffff0, RZ, 0xc0, !PT ;  /* 0x03fffff002037812 */ /* 0x000fe400078ec0ff */
[----:B------:R-:W-:Y:S02]  /*0cf0*/  LOP3.LUT R5, R180, 0x1ffffff8, RZ, 0xc0, !PT ;  /* 0x1ffffff8b4057812 */ /* 0x000fe400078ec0ff */
[----:B------:R-:W-:Y:S01]  /*0d00*/  LOP3.LUT R11, R10, 0xfffffffc, RZ, 0xc0, !PT ;  /* 0xfffffffc0a0b7812 */ /* 0x000fe200078ec0ff */
[C---:B------:R-:W-:Y:S01]  /*0d10*/  IMAD.IADD R3, R188.reuse, 0x1, -R3 ;  /* 0x00000001bc037824 */ /* 0x040fe200078e0a03 */
[--C-:B------:R-:W-:Y:S01]  /*0d20*/  SHF.R.S32.HI R162, RZ, 0x2, R10.reuse ;  /* 0x00000002ffa27819 */ /* 0x100fe2000001140a */
[C---:B------:R-:W-:Y:S01]  /*0d30*/  IMAD.IADD R5, R188.reuse, 0x1, -R5 ;  /* 0x00000001bc057824 */ /* 0x040fe200078e0a05 */
[----:B------:R-:W-:Y:S01]  /*0d40*/  SHF.R.S32.HI R13, RZ, 0x1f, R10 ;  /* 0x0000001fff0d7819 */ /* 0x000fe2000001140a */
[----:B------:R-:W-:Y:S01]  /*0d50*/  IMAD.IADD R188, R188, 0x1, -R11 ;  /* 0x00000001bcbc7824 */ /* 0x000fe200078e0a0b */
[----:B------:R-:W-:Y:S01]  /*0d60*/  SHF.R.S32.HI R4, RZ, 0x5, R4 ;  /* 0x00000005ff047819 */ /* 0x000fe20000011404 */
[----:B------:R-:W-:Y:S01]  /*0d70*/  VIADD R185, R162, 0x40 ;  /* 0x00000040a2b97836 */ /* 0x000fe20000000000 */
[----:B------:R-:W-:Y:S01]  /*0d80*/  LEA.HI R13, R13, R162, RZ, 0x3 ;  /* 0x000000a20d0d7211 */ /* 0x000fe200078f18ff */
[----:B------:R-:W-:Y:S01]  /*0d90*/  IMAD.SHL.U32 R22, R188, 0x8, RZ ;  /* 0x00000008bc167824 */ /* 0x000fe200078e00ff */
[----:B------:R-:W-:Y:S01]  /*0da0*/  LOP3.LUT R0, R0, 0x3fffffe, RZ, 0xc0, !PT ;  /* 0x03fffffe00007812 */ /* 0x000fe200078ec0ff */
[C---:B------:R-:W-:Y:S01]  /*0db0*/  IMAD R3, R4.reuse, 0x10, R3 ;  /* 0x0000001004037824 */ /* 0x040fe200078e0203 */
[----:B------:R-:W-:Y:S01]  /*0dc0*/  LOP3.LUT R13, R13, 0xfffffff8, RZ, 0xc0, !PT ;  /* 0xfffffff80d0d7812 */ /* 0x000fe200078ec0ff */
[----:B------:R-:W-:Y:S01]  /*0dd0*/  IMAD.SHL.U32 R176, R4, 0x200, RZ ;  /* 0x0000020004b07824 */ /* 0x000fe200078e00ff */
[----:B------:R-:W-:Y:S01]  /*0de0*/  IADD3 R165, R22, 0x20, RZ ;  /* 0x0000002016a57810 */ /* 0x000fe20007ffe0ff */
[----:B------:R-:W-:Y:S01]  /*0df0*/  IMAD.SHL.U32 R172, R185, 0x40, RZ ;  /* 0x00000040b9ac7824 */ /* 0x000fe200078e00ff */
[----:B------:R-:W-:Y:S01]  /*0e00*/  SHF.R.S32.HI R2, RZ, 0x1f, R185 ;  /* 0x0000001fff027819 */ /* 0x000fe200000114b9 */
[----:B------:R-:W-:Y:S01]  /*0e10*/  IMAD.IADD R190, R162, 0x1, -R13 ;  /* 0x00000001a2be7824 */ /* 0x000fe200078e0a0d */
[----:B------:R-:W-:Y:S01]  /*0e20*/  SHF.R.S32.HI R4, RZ, 0x1f, R165 ;  /* 0x0000001fff047819 */ /* 0x000fe200000114a5 */
[----:B------:R-:W-:Y:S01]  /*0e30*/  IMAD R202, R3, 0x8, R6 ;  /* 0x0000000803ca7824 */ /* 0x000fe200078e0206 */
[----:B------:R-:W-:Y:S01]  /*0e40*/  LEA.HI R2, R2, R185, RZ, 0x3 ;  /* 0x000000b902027211 */ /* 0x000fe200078f18ff */
[----:B------:R-:W-:Y:S01]  /*0e50*/  IMAD.SHL.U32 R174, R190, 0x40, RZ ;  /* 0x00000040beae7824 */ /* 0x000fe200078e00ff */
[-C--:B------:R-:W-:Y:S01]  /*0e60*/  LEA.HI R3, R4, R165.reuse, RZ, 0x6 ;  /* 0x000000a504037211 */ /* 0x080fe200078f30ff */
[----:B------:R-:W-:Y:S01]  /*0e70*/  VIADD R166, R22, 0x40 ;  /* 0x0000004016a67836 */ /* 0x000fe20000000000 */
[----:B------:R-:W-:Y:S01]  /*0e80*/  LOP3.LUT R172, R172, 0x1c0, RZ, 0xc0, !PT ;  /* 0x000001c0acac7812 */ /* 0x000fe200078ec0ff */
[----:B------:R-:W-:Y:S01]  /*0e90*/  IMAD.SHL.U32 R2, R2, 0x40, RZ ;  /* 0x0000004002027824 */ /* 0x000fe200078e00ff */
[----:B------:R-:W-:Y:S01]  /*0ea0*/  LOP3.LUT R174, R174, 0x1c0, RZ, 0xc0, !PT ;  /* 0x000001c0aeae7812 */ /* 0x000fe200078ec0ff */
[----:B------:R-:W-:Y:S01]  /*0eb0*/  IMAD.SHL.U32 R3, R3, 0x80, RZ ;  /* 0x0000008003037824 */ /* 0x000fe200078e00ff */
[----:B------:R-:W-:Y:S01]  /*0ec0*/  LEA.HI R189, R4, R165, RZ, 0x3 ;  /* 0x000000a504bd7211 */ /* 0x000fe200078f18ff */
[----:B------:R-:W-:Y:S01]  /*0ed0*/  IMAD.SHL.U32 R178, R5, 0x8, RZ ;  /* 0x0000000805b27824 */ /* 0x000fe200078e00ff */
[----:B------:R-:W-:Y:S01]  /*0ee0*/  SHF.R.U32.HI R200, RZ, 0x3, R172 ;  /* 0x00000003ffc87819 */ /* 0x000fe200000116ac */
[----:B------:R-:W-:Y:S01]  /*0ef0*/  IMAD.SHL.U32 R16, R188, 0x4, RZ ;  /* 0x00000004bc107824 */ /* 0x000fe200078e00ff */
[----:B------:R-:W-:Y:S01]  /*0f00*/  SHF.R.U32.HI R175, RZ, 0x3, R174 ;  /* 0x00000003ffaf7819 */ /* 0x000fe200000116ae */
[----:B------:R-:W-:Y:S01]  /*0f10*/  IMAD.SHL.U32 R202, R202, 0x8, RZ ;  /* 0x00000008caca7824 */ /* 0x000fe200078e00ff */
[----:B------:R-:W-:-:S02]  /*0f20*/  LOP3.LUT R4, R174, 0x38, R189, 0xf8, !PT ;  /* 0x00000038ae047812 */ /* 0x000fc400078ef8bd */
[----:B------:R-:W-:Y:S02]  /*0f30*/  LOP3.LUT R13, R172, 0x38, R189, 0xf8, !PT ;  /* 0x00000038ac0d7812 */ /* 0x000fe400078ef8bd */
[----:B------:R-:W-:Y:S02]  /*0f40*/  SHF.R.S32.HI R11, RZ, 0x1f, R166 ;  /* 0x0000001fff0b7819 */ /* 0x000fe400000114a6 */
[----:B------:R-:W-:Y:S02]  /*0f50*/  LOP3.LUT R177, R2, 0xfffffe00, RZ, 0xc0, !PT ;  /* 0xfffffe0002b17812 */ /* 0x000fe400078ec0ff */
[----:B------:R-:W-:Y:S02]  /*0f60*/  LOP3.LUT R3, R3, 0xffffe000, RZ, 0xc0, !PT ;  /* 0xffffe00003037812 */ /* 0x000fe400078ec0ff */
[----:B------:R-:W-:Y:S02]  /*0f70*/  LOP3.LUT R4, R4, R175, RZ, 0x3c, !PT ;  /* 0x000000af04047212 */ /* 0x000fe400078e3cff */
[----:B------:R-:W-:-:S02]  /*0f80*/  LOP3.LUT R2, R13, R200, RZ, 0x3c, !PT ;  /* 0x000000c80d027212 */ /* 0x000fc400078e3cff */
[CC--:B------:R-:W-:Y:S02]  /*0f90*/  LEA.HI R197, R11.reuse, R166.reuse, RZ, 0x3 ;  /* 0x000000a60bc57211 */ /* 0x0c0fe400078f18ff */
[-C--:B------:R-:W-:Y:S02]  /*0fa0*/  IADD3 R4, R4, R3.reuse, R176 ;  /* 0x0000000304047210 */ /* 0x080fe40007ffe0b0 */
[----:B------:R-:W-:Y:S02]  /*0fb0*/  IADD3 R195, R2, R3, R177 ;  /* 0x0000000302c37210 */ /* 0x000fe40007ffe0b1 */
[----:B------:R-:W-:Y:S02]  /*0fc0*/  LOP3.LUT R3, R172, 0x38, R197, 0xf8, !PT ;  /* 0x00000038ac037812 */ /* 0x000fe400078ef8c5 */
[----:B------:R-:W-:Y:S02]  /*0fd0*/  LEA.HI R11, R11, R166, RZ, 0x6 ;  /* 0x000000a60b0b7211 */ /* 0x000fe400078f30ff */
[----:B------:R-:W-:-:S02]  /*0fe0*/  LOP3.LUT R6, R3, R200, RZ, 0x3c, !PT ;  /* 0x000000c803067212 */ /* 0x000fc400078e3cff */
[----:B------:R-:W-:Y:S01]  /*0ff0*/  MOV R3, UR4 ;  /* 0x0000000400037c02 */ /* 0x000fe20008000f00 */
[----:B------:R-:W-:Y:S01]  /*1000*/  IMAD.SHL.U32 R11, R11, 0x80, RZ ;  /* 0x000000800b0b7824 */ /* 0x000fe200078e00ff */
[----:B------:R-:W-:Y:S02]  /*1010*/  LOP3.LUT R2, R174, 0x38, R197, 0xf8, !PT ;  /* 0x00000038ae027812 */ /* 0x000fe400078ef8c5 */
[----:B------:R-:W-:Y:S01]  /*1020*/  LEA R9, R8, R9, 0x4 ;  /* 0x0000000908097211 */ /* 0x000fe200078e20ff */
[----:B------:R0:W-:Y:S01]  /*1030*/  STL [R1+0x4], R3 ;  /* 0x0000040301007387 */ /* 0x0001e20000100800 */
[----:B------:R-:W-:Y:S02]  /*1040*/  LOP3.LUT R11, R11, 0xffffe000, RZ, 0xc0, !PT ;  /* 0xffffe0000b0b7812 */ /* 0x000fe400078ec0ff */
[----:B------:R-:W-:Y:S02]  /*1050*/  LOP3.LUT R2, R2, R175, RZ, 0x3c, !PT ;  /* 0x000000af02027212 */ /* 0x000fe400078e3cff */
[----:B------:R-:W-:-:S02]  /*1060*/  IADD3 R0, R201, -R0, RZ ;  /* 0x80000000c9007210 */ /* 0x000fc40007ffe0ff */
[-C--:B------:R-:W-:Y:S02]  /*1070*/  IADD3 R196, R2, R11.reuse, R176 ;  /* 0x0000000b02c47210 */ /* 0x080fe40007ffe0b0 */
[----:B------:R-:W-:Y:S01]  /*1080*/  LOP3.LUT R2, R172, 0x38, R22, 0xf8, !PT ;  /* 0x00000038ac027812 */ /* 0x000fe200078ef816 */
[----:B------:R-:W-:Y:S01]  /*1090*/  IMAD R179, R0, 0x40, R9 ;  /* 0x0000004000b37824 */ /* 0x000fe200078e0209 */
[----:B------:R-:W-:Y:S01]  /*10a0*/  IADD3 R6, R6, R11, R177 ;  /* 0x0000000b06067210 */ /* 0x000fe20007ffe0b1 */
[----:B------:R-:W-:Y:S01]  /*10b0*/  IMAD.U32 R0, RZ, RZ, UR5 ;  /* 0x00000005ff007e24 */ /* 0x000fe2000f8e00ff */
[----:B------:R-:W-:Y:S02]  /*10c0*/  LOP3.LUT R0, R7, 0x7ffffffc, RZ, 0xc0, !PT ;  /* 0x7ffffffc07007812 */ /* 0x000fe400078ec0ff */
[----:B------:R-:W-:Y:S02]  /*10d0*/  LOP3.LUT R2, R177, R2, R200, 0xf6, !PT ;  /* 0x00000002b1027212 */ /* 0x000fe400078ef6c8 */
[----:B------:R-:W-:Y:S01]  /*10e0*/  SHF.R.S32.HI R180, RZ, 0x3, R180 ;  /* 0x00000003ffb47819 */ /* 0x000fe200000114b4 */
[----:B------:R-:W-:Y:S01]  /*10f0*/  IMAD.IADD R173, R191, 0x1, -R0 ;  /* 0x00000001bfad7824 */ /* 0x000fe200078e0a00 */
[----:B------:R-:W-:-:S02]  /*1100*/  SHF.R.S32.HI R186, RZ, 0x1f, R162 ;  /* 0x0000001fffba7819 */ /* 0x000fc400000114a2 */
[----:B------:R-:W-:Y:S02]  /*1110*/  SHF.R.S32.HI R189, RZ, 0x3, R189 ;  /* 0x00000003ffbd7819 */ /* 0x000fe400000114bd */
[----:B------:R-:W-:Y:S02]  /*1120*/  SHF.R.S32.HI R197, RZ, 0x3, R197 ;  /* 0x00000003ffc57819 */ /* 0x000fe400000114c5 */
[----:B------:R-:W-:Y:S02]  /*1130*/  LEA R198, R2, UR4, 0x1 ;  /* 0x0000000402c67c11 */ /* 0x000fe4000f8e08ff */
[----:B------:R-:W-:Y:S02]  /*1140*/  LEA R199, R4, UR4, 0x1 ;  /* 0x0000000404c77c11 */ /* 0x000fe4000f8e08ff */
[----:B------:R-:W-:Y:S02]  /*1150*/  LEA R195, R195, UR4, 0x1 ;  /* 0x00000004c3c37c11 */ /* 0x000fe4000f8e08ff */
[----:B------:R-:W-:-:S02]  /*1160*/  LEA R196, R196, UR4, 0x1 ;  /* 0x00000004c4c47c11 */ /* 0x000fc4000f8e08ff */
[----:B0-----:R-:W-:-:S07]  /*1170*/  LEA R192, R6, UR4, 0x1 ;  /* 0x0000000406c07c11 */ /* 0x001fce000f8e08ff */
.L_x_1609:
[----:B------:R-:W-:Y:S01]  /*1180*/  ULDC.64 UR4, c[0x0][0xa28] ;  /* 0x00028a0000047ab9 */ /* 0x000fe20000000a00 */
[----:B0-2345:R-:W0:Y:S01]  /*1190*/  LDC.64 R4, c[0x0][0xa08] ;  /* 0x00028200ff047b82 */ /* 0x03de220000000a00 */
[----:B------:R-:W-:Y:S01]  /*11a0*/  ISETP.NE.U32.AND P0, PT, RZ, UR4, PT ;  /* 0x00000004ff007c0c */ /* 0x000fe2000bf05070 */
[----:B------:R-:W-:Y:S01]  /*11b0*/  IMAD.MOV.U32 R0, RZ, RZ, RZ ;  /* 0x000000ffff007224 */ /* 0x000fe200078e00ff */
[----:B------:R-:W-:Y:S01]  /*11c0*/  MOV R26, RZ ;  /* 0x000000ff001a7202 */ /* 0x000fe20000000f00 */
[----:B------:R-:W-:Y:S01]  /*11d0*/  ULDC.64 UR6, c[0x0][0x208] ;  /* 0x0000820000067ab9 */ /* 0x000fe20000000a00 */
[----:B------:R-:W-:Y:S01]  /*11e0*/  ISETP.NE.AND.EX P0, PT, RZ, UR5, PT, P0 ;  /* 0x00000005ff007c0c */ /* 0x000fe2000bf05300 */
[----:B------:R-:W-:Y:S02]  /*11f0*/  ULDC.64 UR4, c[0x0][0xa18] ;  /* 0x0002860000047ab9 */ /* 0x000fe40000000a00 */
[----:B------:R-:W-:-:S04]  /*1200*/  ISETP.NE.U32.AND P1, PT, RZ, UR4, PT ;  /* 0x00000004ff007c0c */ /* 0x000fc8000bf25070 */
[----:B------:R-:W-:Y:S01]  /*1210*/  ISETP.NE.AND.EX P1, PT, RZ, UR5, PT, P1 ;  /* 0x00000005ff007c0c */ /* 0x000fe2000bf25310 */
[----:B------:R-:W-:Y:S02]  /*1220*/  ULDC.64 UR4, c[0x0][0xa08] ;  /* 0x0002820000047ab9 */ /* 0x000fe40000000a00 */
[----:B------:R-:W-:-:S03]  /*1230*/  ISETP.NE.U32.AND P3, PT, RZ, UR4, PT ;  /* 0x00000004ff007c0c */ /* 0x000fc6000bf65070 */
[----:B------:R-:W1:Y:S01]  /*1240*/  @P0 LDC.64 R2, c[0x0][0xa28] ;  /* 0x00028a00ff020b82 */ /* 0x000e620000000a00 */
[----:B------:R-:W-:Y:S01]  /*1250*/  ISETP.NE.AND.EX P3, PT, RZ, UR5, PT, P3 ;  /* 0x00000005ff007c0c */ /* 0x000fe2000bf65330 */
[----:B0-----:R-:W-:-:S06]  /*1260*/  IMAD.WIDE R8, R171, 0x4, R4 ;  /* 0x00000004ab087825 */ /* 0x001fcc00078e0204 */
[----:B------:R-:W0:Y:S01]  /*1270*/  @P1 LDC.64 R6, c[0x0][0xa18] ;  /* 0x00028600ff061b82 */ /* 0x000e220000000a00 */
[----:B------:R-:W-:Y:S02]  /*1280*/  ULDC UR4, c[0x0][0x288] ;  /* 0x0000a20000047ab9 */ /* 0x000fe40000000800 */
[----:B------:R-:W-:Y:S01]  /*1290*/  IMAD.U32 R164, RZ, RZ, UR4 ;  /* 0x00000004ffa47e24 */ /* 0x000fe2000f8e00ff */
[----:B------:R-:W-:Y:S02]  /*12a0*/  ULDC.64 UR4, c[0x0][0x3f8] ;  /* 0x0000fe0000047ab9 */ /* 0x000fe40000000a00 */
[----:B------:R-:W-:Y:S01]  /*12b0*/  UISETP.NE.U32.AND UP0, UPT, UR4, URZ, UPT ;  /* 0x0000003f0400728c */ /* 0x000fe2000bf05070 */
[----:B------:R2:W5:Y:S03]  /*12c0*/  @P3 LDG.E R26, desc[UR6][R8.64] ;  /* 0x00000006081a3981 */ /* 0x000566000c1e1900 */
[----:B------:R-:W-:-:S03]  /*12d0*/  UISETP.NE.AND.EX UP0, UPT, UR5, URZ, UPT, UP0 ;  /* 0x0000003f0500728c */ /* 0x000fc6000bf05300 */
[----:B------:R-:W-:Y:S01]  /*12e0*/  ULDC.64 UR4, c[0x0][0xa20] ;  /* 0x0002880000047ab9 */ /* 0x000fe20000000a00 */
[----:B-1----:R-:W-:Y:S01]  /*12f0*/  @P0 IMAD.WIDE R2, R171, 0x4, R2 ;  /* 0x00000004ab020825 */ /* 0x002fe200078e0202 */
[----:B------:R-:W-:-:S04]  /*1300*/  ISETP.NE.U32.AND P2, PT, RZ, UR4, PT ;  /* 0x00000004ff007c0c */ /* 0x000fc8000bf45070 */
[----:B------:R2:W5:Y:S01]  /*1310*/  @P0 LDG.E R0, desc[UR6][R2.64] ;  /* 0x0000000602000981 */ /* 0x000562000c1e1900 */
[----:B0-----:R-:W-:-:S05]  /*1320*/  @P1 IMAD.WIDE R4, R171, 0x4, R6 ;  /* 0x00000004ab041825 */ /* 0x001fca00078e0206 */
[----:B------:R2:W5:Y:S01]  /*1330*/  @P1 LDG.E R164, desc[UR6][R4.64] ;  /* 0x0000000604a41981 */ /* 0x000562000c1e1900 */
[----:B------:R-:W-:Y:S02]  /*1340*/  ULDC UR6, c[0x0][0x404] ;  /* 0x0001010000067ab9 */ /* 0x000fe40000000800 */
[----:B------:R-:W-:Y:S01]  /*1350*/  USEL UR4, UR6, 0x1, UP0 ;  /* 0x0000000106047887 */ /* 0x000fe20008000000 */
[----:B------:R-:W-:Y:S02]  /*1360*/  ISETP.NE.AND.EX P2, PT, RZ, UR5, PT, P2 ;  /* 0x00000005ff007c0c */ /* 0x000fe4000bf45320 */
[----:B------:R-:W-:Y:S01]  /*1370*/  ULDC UR6, c[0x0][0x2e0] ;  /* 0x0000b80000067ab9 */ /* 0x000fe20000000800 */
[----:B------:R-:W-:Y:S01]  /*1380*/  ULDC UR7, c[0x0][0x338] ;  /* 0x0000ce0000077ab9 */ /* 0x000fe20000000800 */
[----:B------:R-:W-:Y:S01]  /*1390*/  UIMAD UR6, UR4, UR6, URZ ;  /* 0x00000006040672a4 */ /* 0x000fe2000f8e023f */
[----:B------:R-:W-:Y:S02]  /*13a0*/  IMAD.MOV.U32 R187, RZ, RZ, R169 ;  /* 0x000000ffffbb7224 */ /* 0x000fe400078e00a9 */
[----:B------:R-:W-:-:S02]  /*13b0*/  IMAD.MOV.U32 R182, RZ, RZ, R170 ;  /* 0x000000ffffb67224 */ /* 0x000fc400078e00aa */
[----:B------:R-:W-:Y:S01]  /*13c0*/  IMAD.MOV.U32 R183, RZ, RZ, R171 ;  /* 0x000000ffffb77224 */ /* 0x000fe200078e00ab */
[----:B--2---:R-:W-:Y:S06]  /*13d0*/  @P1 BRA `(.L_x_1312) ;  /* 0x0000000000281947 */ /* 0x004fec0003800000 */
[----:B------:R-:W-:Y:S02]  /*13e0*/  ULDC.64 UR4, c[0x0][0xa00] ;  /* 0x0002800000047ab9 */ /* 0x000fe40000000a00 */
[----:B------:R-:W-:-:S04]  /*13f0*/  ISETP.NE.U32.AND P0, PT, RZ, UR4, PT ;  /* 0x00000004ff007c0c */ /* 0x000fc8000bf05070 */
[----:B------:R-:W-:-:S13]  /*1400*/  ISETP.NE.AND.EX P0, PT, RZ, UR5, PT, P0 ;  /* 0x00000005ff007c0c */ /* 0x000fda000bf05300 */
[----:B------:R-:W-:Y:S05]  /*1410*/  @!P0 BRA `(.L_x_1312) ;  /* 0x0000000000188947 */ /* 0x000fea0003800000 */
[----:B------:R-:W0:Y:S01]  /*1420*/  LDC.64 R2, c[0x0][0xa00] ;  /* 0x00028000ff027b82 */ /* 0x000e220000000a00 */
[----:B------:R-:W-:Y:S01]  /*1430*/  ULDC.64 UR4, c[0x0][0x208] ;  /* 0x0000820000047ab9 */ /* 0x000fe20000000a00 */
[----:B0-----:R-:W-:-:S05]  /*1440*/  IMAD.WIDE R2, R171, 0x4, R2 ;  /* 0x00000004ab027825 */ /* 0x001fca00078e0202 */
[----:B-----5:R-:W2:Y:S04]  /*1450*/  LDG.E R164, desc[UR4][R2.64] ;  /* 0x0000000402a47981 */ /* 0x020ea8000c1e1900 */
[----:B------:R-:W2:Y:S02]  /*1460*/  LDG.E R5, desc[UR4][R2.64+0x4] ;  /* 0x0000040402057981 */ /* 0x000ea4000c1e1900 */
[----:B--2---:R-:W-:-:S07]  /*1470*/  IMAD.IADD R164, R5, 0x1, -R164 ;  /* 0x0000000105a47824 */ /* 0x004fce00078e0aa4 */
.L_x_1312:
[----:B------:R-:W-:Y:S01]  /*1480*/  MOV R2, UR7 ;  /* 0x0000000700027c02 */ /* 0x000fe20008000f00 */
[----:B------:R-:W-:Y:S01]  /*1490*/  IMAD.U32 R25, RZ, RZ, UR6 ;  /* 0x00000006ff197e24 */ /* 0x000fe2000f8e00ff */
[----:B------:R-:W-:Y:S06]  /*14a0*/  @!P2 BRA `(.L_x_1313) ;  /* 0x000000000014a947 */ /* 0x000fec0003800000 */
[----:B------:R-:W0:Y:S01]  /*14b0*/  LDC.64 R4, c[0x0][0xa20] ;  /* 0x00028800ff047b82 */ /* 0x000e220000000a00 */
[----:B------:R-:W-:Y:S01]  /*14c0*/  ULDC.64 UR4, c[0x0][0x208] ;  /* 0x0000820000047ab9 */ /* 0x000fe20000000a00 */
[----:B0-----:R-:W-:-:S05]  /*14d0*/  IMAD.WIDE R4, R171, 0x4, R4 ;  /* 0x00000004ab047825 */ /* 0x001fca00078e0204 */
[----:B------:R0:W5:Y:S01]  /*14e0*/  LDG.E R25, desc[UR4][R4.64] ;  /* 0x0000000404197981 */ /* 0x000162000c1e1900 */
[----:B------:R-:W-:Y:S05]  /*14f0*/  BRA `(.L_x_1314) ;  /* 0x0000000000147947 */ /* 0x000fea0003800000 */
.L_x_1313:
[----:B------:R-:W-:Y:S05]  /*1500*/  @!P3 BRA `(.L_x_1314) ;  /* 0x000000000010b947 */ /* 0x000fea0003800000 */
[----:B------:R-:W-:Y:S02]  /*1510*/  ULDC.64 UR4, c[0x0][0x208] ;  /* 0x0000820000047ab9 */ /* 0x000fe40000000a00 */
[----:B------:R-:W2:Y:S04]  /*1520*/  LDG.E R4, desc[UR4][R8.64] ;  /* 0x0000000408047981 */ /* 0x000ea8000c1e1900 */
[----:B------:R-:W2:Y:S02]  /*1530*/  LDG.E R25, desc[UR4][R8.64+0x4] ;  /* 0x0000040408197981 */ /* 0x000ea4000c1e1900 */
[----:B--2---:R-:W-:-:S07]  /*1540*/  IMAD.IADD R25, R25, 0x1, -R4 ;  /* 0x0000000119197824 */ /* 0x004fce00078e0a04 */
.L_x_1314:
[----:B------:R-:W-:Y:S01]  /*1550*/  ULDC.64 UR4, c[0x0][0xa10] ;  /* 0x0002840000047ab9 */ /* 0x000fe20000000a00 */
[----:B------:R-:W-:Y:S01]  /*1560*/  ULDC.64 UR6, c[0x0][0x208] ;  /* 0x0000820000067ab9 */ /* 0x000fe20000000a00 */
[----:B------:R-:W-:Y:S01]  /*1570*/  ISETP.NE.U32.AND P0, PT, RZ, UR4, PT ;  /* 0x00000004ff007c0c */ /* 0x000fe2000bf05070 */
[----:B------:R-:W1:Y:S03]  /*1580*/  LDC.64 R10, c[0x0][0x9e0] ;  /* 0x00027800ff0a7b82 */ /* 0x000e660000000a00 */
[----:B------:R-:W-:Y:S01]  /*1590*/  ISETP.NE.AND.EX P0, PT, RZ, UR5, PT, P0 ;  /* 0x00000005ff007c0c */ /* 0x000fe2000bf05300 */
[----:B------:R-:W-:Y:S02]  /*15a0*/  ULDC.64 UR4, c[0x0][0xa30] ;  /* 0x00028c0000047ab9 */ /* 0x000fe40000000a00 */
[----:B------:R-:W-:-:S04]  /*15b0*/  ISETP.NE.U32.AND P1, PT, RZ, UR4, PT ;  /* 0x00000004ff007c0c */ /* 0x000fc8000bf25070 */
[----:B------:R-:W-:-:S06]  /*15c0*/  ISETP.NE.AND.EX P1, PT, RZ, UR5, PT, P1 ;  /* 0x00000005ff007c0c */ /* 0x000fcc000bf25310 */
[----:B0-----:R-:W0:Y:S08]  /*15d0*/  @P0 LDC.64 R4, c[0x0][0xa10] ;  /* 0x00028400ff040b82 */ /* 0x001e300000000a00 */
[----:B------:R-:W2:Y:S01]  /*15e0*/  @P1 LDC.64 R6, c[0x0][0xa30] ;  /* 0x00028c00ff061b82 */ /* 0x000ea20000000a00 */
[----:B0-----:R-:W-:-:S05]  /*15f0*/  @P0 IMAD.WIDE R4, R171, 0x4, R4 ;  /* 0x00000004ab040825 */ /* 0x001fca00078e0204 */
[----:B------:R-:W3:Y:S04]  /*1600*/  @P0 LDG.E R3, desc[UR6][R4.64] ;  /* 0x0000000604030981 */ /* 0x000ee8000c1e1900 */
[----:B------:R-:W3:Y:S01]  /*1610*/  @P0 LDG.E R8, desc[UR6][R4.64+0x4] ;  /* 0x0000040604080981 */ /* 0x000ee2000c1e1900 */
[----:B-----5:R-:W-:Y:S02]  /*1620*/  IMAD.IADD R9, R25, 0x1, -R0 ;  /* 0x0000000119097824 */ /* 0x020fe400078e0a00 */
[----:B------:R-:W-:Y:S02]  /*1630*/  IMAD.MOV.U32 R147, RZ, RZ, R25 ;  /* 0x000000ffff937224 */ /* 0x000fe400078e0019 */
[----:B--2---:R-:W-:-:S05]  /*1640*/  @P1 IMAD.WIDE R6, R171, 0x4, R6 ;  /* 0x00000004ab061825 */ /* 0x004fca00078e0206 */
[----:B------:R0:W5:Y:S01]  /*1650*/  @P1 LDG.E R147, desc[UR6][R6.64] ;  /* 0x0000000606931981 */ /* 0x000162000c1e1900 */
[----:B-1----:R-:W-:Y:S02]  /*1660*/  ISETP.GE.AND P1, PT, R11, 0x1, PT ;  /* 0x000000010b00780c */ /* 0x002fe40003f26270 */
[----:B------:R-:W-:Y:S01]  /*1670*/  LEA R149, R169, 0x80, 0x7 ;  /* 0x00000080a9957811 */ /* 0x000fe200078e38ff */
[----:B---3--:R-:W-:-:S05]  /*1680*/  @P0 IMAD.IADD R2, R8, 0x1, -R3 ;  /* 0x0000000108020824 */ /* 0x008fca00078e0a03 */
[----:B------:R-:W-:-:S04]  /*1690*/  IADD3 R163, R9, R2, RZ ;  /* 0x0000000209a37210 */ /* 0x000fc80007ffe0ff */
[C---:B------:R-:W-:Y:S01]  /*16a0*/  IADD3 R149, R163.reuse, R149, -R164 ;  /* 0x00000095a3957210 */ /* 0x040fe20007ffe8a4 */
[----:B------:R-:W-:-:S04]  /*16b0*/  VIADD R0, R163, 0x5f ;  /* 0x0000005fa3007836 */ /* 0x000fc80000000000 */
[----:B------:R-:W-:-:S05]  /*16c0*/  IMAD.HI R0, R0, 0x2aaaaaab, RZ ;  /* 0x2aaaaaab00007827 */ /* 0x000fca00078e02ff */
[----:B------:R-:W-:-:S04]  /*16d0*/  SHF.R.U32.HI R153, RZ, 0x1f, R0 ;  /* 0x0000001fff997819 */ /* 0x000fc80000011600 */
[----:B------:R-:W-:Y:S01]  /*16e0*/  LEA.HI.SX32 R153, R0, R153, 0x1c ;  /* 0x0000009900997211 */ /* 0x000fe200078fe2ff */
[----:B------:R-:W-:Y:S01]  /*16f0*/  IMAD.IADD R0, R149, 0x1, R10 ;  /* 0x0000000195007824 */ /* 0x000fe200078e020a */
[----:B0-----:R-:W-:Y:S06]  /*1700*/  @!P1 BRA `(.L_x_1315) ;  /* 0x0000000000489947 */ /* 0x001fec0003800000 */
[C---:B------:R-:W-:Y:S01]  /*1710*/  ISETP.GT.AND P0, PT, R149.reuse, RZ, PT ;  /* 0x000000ff9500720c */ /* 0x040fe20003f04270 */
[----:B------:R-:W-:Y:S01]  /*1720*/  BSSY B0, `(.L_x_1316) ;  /* 0x000000e000007945 */ /* 0x000fe20003800000 */
[----:B------:R-:W-:-:S11]  /*1730*/  VIADD R3, R149, 0xffffffff ;  /* 0xffffffff95037836 */ /* 0x000fd60000000000 */
        /* <DEDUP_REMOVED lines=8> */
.L_x_1317:
[----:B------:R-:W-:-:S13]  /*17c0*/  ISETP.NE.AND P0, PT, R11, 0x1, PT ;  /* 0x000000010b00780c */ /* 0x000fda0003f05270 */
[----:B------:R-:W0:Y:S02]  /*17d0*/  @P0 LDC.64 R4, c[0x0][0x9e8] ;  /* 0x00027a00ff040b82 */ /* 0x000e240000000a00 */
[----:B0-----:R-:W-:-:S05]  /*17e0*/  @P0 IMAD.HI.U32 R4, R3, R4, RZ ;  /* 0x0000000403040227 */ /* 0x001fca00078e00ff */
[----:B------:R-:W-:-:S07]  /*17f0*/  @P0 SHF.R.U32.HI R3, RZ, R5, R4 ;  /* 0x00000005ff030219 */ /* 0x000fce0000011604 */
.L_x_1318:
[----:B------:R-:W-:Y:S05]  /*1800*/  BSYNC B0 ;  /* 0x0000000000007941 */ /* 0x000fea0003800000 */
.L_x_1316:
[----:B------:R-:W-:-:S05]  /*1810*/  IMAD R3, R3, R11, R11 ;  /* 0x0000000b03037224 */ /* 0x000fca00078e020b */
[----:B------:R-:W-:-:S07]  /*1820*/  VIMNMX R0, R0, R3, PT ;  /* 0x0000000300007248 */ /* 0x000fce0003fe0100 */
.L_x_1315:
[----:B------:R-:W-:Y:S01]  /*1830*/  IMAD R148, R169, 0x80, -R164 ;  /* 0x00000080a9947824 */ /* 0x000fe200078e0aa4 */
[----:B------:R-:W-:-:S04]  /*1840*/  ULDC UR4, c[0x0][0x9dc] ;  /* 0x0002770000047ab9 */ /* 0x000fc80000000800 */
[----:B------:R-:W-:-:S05]  /*1850*/  IADD3 R148, R163, R148, RZ ;  /* 0x00000094a3947210 */ /* 0x000fca0007ffe0ff */
[----:B------:R-:W-:Y:S01]  /*1860*/  VIADD R3, R148, -UR4 ;  /* 0x8000000494037c36 */ /* 0x000fe20008000000 */
[----:B------:R-:W-:Y:S06]  /*1870*/  @!P1 BRA `(.L_x_1319) ;  /* 0x0000000000489947 */ /* 0x000fec0003800000 */
[----:B------:R-:W-:Y:S01]  /*1880*/  ISETP.GT.AND P0, PT, R148, -0x1, PT ;  /* 0xffffffff9400780c */ /* 0x000fe20003f04270 */
[----:B------:R-:W-:-:S12]  /*1890*/  BSSY B0, `(.L_x_1320) ;  /* 0x000000e000007945 */ /* 0x000fd80003800000 */
        /* <DEDUP_REMOVED lines=8> */
.L_x_1321:
[----:B------:R-:W-:Y:S01]  /*1920*/  ISETP.NE.AND P0, PT, R11, 0x1, PT ;  /* 0x000000010b00780c */ /* 0x000fe20003f05270 */
[----:B------:R-:W-:-:S12]  /*1930*/  IMAD.MOV.U32 R4, RZ, RZ, R148 ;  /* 0x000000ffff047224 */ /* 0x000fd800078e0094 */
[----:B------:R-:W0:Y:S02]  /*1940*/  @P0 LDC.64 R6, c[0x0][0x9e8] ;  /* 0x00027a00ff060b82 */ /* 0x000e240000000a00 */
[----:B0-----:R-:W-:-:S05]  /*1950*/  @P0 IMAD.HI.U32 R6, R148, R6, RZ ;  /* 0x0000000694060227 */ /* 0x001fca00078e00ff */
[----:B------:R-:W-:-:S07]  /*1960*/  @P0 SHF.R.U32.HI R4, RZ, R7, R6 ;  /* 0x00000007ff040219 */ /* 0x000fce0000011606 */
.L_x_1322:
[----:B------:R-:W-:Y:S05]  /*1970*/  BSYNC B0 ;  /* 0x0000000000007941 */ /* 0x000fea0003800000 */
.L_x_1320:
[----:B------:R-:W-:-:S05]  /*1980*/  IMAD R4, R4, R11, RZ ;  /* 0x0000000b04047224 */ /* 0x000fca00078e02ff */
[----:B------:R-:W-:-:S07]  /*1990*/  VIMNMX R3, R3, R4, !PT ;  /* 0x0000000403037248 */ /* 0x000fce0007fe0100 */
.L_x_1319:
[----:B------:R-:W-:Y:S02]  /*19a0*/  VIADD R0, R0, 0x5f ;  /* 0x0000005f00007836 */ /* 0x000fe40000000000 */
[----:B------:R-:W-:-:S04]  /*19b0*/  IMAD.HI R4, R3, 0x2aaaaaab, RZ ;  /* 0x2aaaaaab03047827 */ /* 0x000fc800078e02ff */
[----:B------:R-:W-:Y:S01]  /*19c0*/  IMAD.HI R0, R0, 0x2aaaaaab, RZ ;  /* 0x2aaaaaab00007827 */ /* 0x000fe200078e02ff */
[----:B------:R-:W-:-:S04]  /*19d0*/  SHF.R.U32.HI R5, RZ, 0x1f, R4 ;  /* 0x0000001fff057819 */ /* 0x000fc80000011604 */
[----:B------:R-:W-:Y:S02]  /*19e0*/  SHF.R.U32.HI R3, RZ, 0x1f, R0 ;  /* 0x0000001fff037819 */ /* 0x000fe40000011600 */
[----:B------:R-:W-:Y:S02]  /*19f0*/  LEA.HI.SX32 R5, R4, R5, 0x1c ;  /* 0x0000000504057211 */ /* 0x000fe400078fe2ff */
[----:B------:R-:W-:Y:S02]  /*1a00*/  LEA.HI.SX32 R0, R0, R3, 0x1c ;  /* 0x0000000300007211 */ /* 0x000fe400078fe2ff */
[----:B------:R-:W-:Y:S02]  /*1a10*/  VIMNMX R5, RZ, R5, !PT ;  /* 0x00000005ff057248 */ /* 0x000fe40007fe0100 */
[----:B------:R-:W-:-:S03]  /*1a20*/  VIMNMX R0, R153, R0, PT ;  /* 0x0000000099007248 */ /* 0x000fc60003fe0100 */
[--C-:B------:R-:W-:Y:S02]  /*1a30*/  IMAD R5, R5, 0x60, -R9.reuse ;  /* 0x0000006005057824 */ /* 0x100fe400078e0a09 */
[----:B------:R-:W-:-:S03]  /*1a40*/  IMAD R3, R0, 0x60, -R9 ;  /* 0x0000006000037824 */ /* 0x000fc600078e0a09 */
[----:B------:R-:W-:Y:S02]  /*1a50*/  VIMNMX R5, RZ, R5, !PT ;  /* 0x00000005ff057248 */ /* 0x000fe40007fe0100 */
[----:B------:R-:W-:-:S03]  /*1a60*/  VIMNMX R0, R3, R2, PT ;  /* 0x0000000203007248 */ /* 0x000fc60003fe0100 */
[----:B------:R-:W-:Y:S01]  /*1a70*/  IMAD.WIDE.U32 R124, R5, -0x55555555, RZ ;  /* 0xaaaaaaab057c7825 */ /* 0x000fe200078e00ff */
[----:B------:R-:W-:-:S04]  /*1a80*/  ISETP.GT.AND P0, PT, R0, R5, PT ;  /* 0x000000050000720c */ /* 0x000fc80003f04270 */
[----:B------:R-:W-:-:S05]  /*1a90*/  SHF.R.U32.HI R124, RZ, 0x6, R125 ;  /* 0x00000006ff7c7819 */ /* 0x000fca000001167d */
[----:B------:R-:W-:-:S04]  /*1aa0*/  IMAD.MOV.U32 R24, RZ, RZ, R124 ;  /* 0x000000ffff187224 */ /* 0x000fc800078e007c */
[----:B------:R-:W-:-:S04]  /*1ab0*/  @P0 VIADD R0, R0, 0x5f ;  /* 0x0000005f00000836 */ /* 0x000fc80000000000 */
[----:B------:R-:W-:-:S05]  /*1ac0*/  @P0 IMAD.HI R0, R0, 0x2aaaaaab, RZ ;  /* 0x2aaaaaab00000827 */ /* 0x000fca00078e02ff */
[----:B------:R-:W-:-:S04]  /*1ad0*/  @P0 SHF.R.U32.HI R3, RZ, 0x1f, R0 ;  /* 0x0000001fff030819 */ /* 0x000fc80000011600 */
[----:B------:R-:W-:Y:S02]  /*1ae0*/  @P0 LEA.HI.SX32 R24, R0, R3, 0x1c ;  /* 0x0000000300180211 */ /* 0x000fe400078fe2ff */
[----:B------:R-:W-:Y:S02]  /*1af0*/  PLOP3.LUT P0, PT, PT, PT, PT, 0x80, 0x0 ;  /* 0x000000000000781c */ /* 0x000fe40003f0f070 */
[----:B------:R-:W-:-:S13]  /*1b00*/  ISETP.GT.AND P1, PT, R24, R124, PT ;  /* 0x0000007c1800720c */ /* 0x000fda0003f24270 */
[----:B------:R-:W-:Y:S05]  /*1b10*/  @!P1 BRA `(.L_x_1323) ;  /* 0x0000008c00249947 */ /* 0x000fea0003800000 */
        /* <DEDUP_REMOVED lines=11> */
[----:B------:R-:W-:Y:S01]  /*1bd0*/  IMAD.U32 R10, RZ, RZ, UR6 ;  /* 0x00000006ff0a7e24 */ /* 0x000fe2000f8e00ff */
[----:B------:R-:W-:Y:S01]  /*1be0*/  MOV R11, UR7 ;  /* 0x00000007000b7c02 */ /* 0x000fe20008000f00 */
[----:B------:R-:W-:Y:S02]  /*1bf0*/  IMAD.U32 R6, RZ, RZ, UR4 ;  /* 0x00000004ff067e24 */ /* 0x000fe4000f8e00ff */
[----:B------:R-:W-:-:S02]  /*1c00*/  IMAD.U32 R7, RZ, RZ, UR5 ;  /* 0x00000005ff077e24 */ /* 0x000fc4000f8e00ff */
[----:B------:R-:W-:Y:S02]  /*1c10*/  IMAD.MOV.U32 R8, RZ, RZ, 0x70 ;  /* 0x00000070ff087424 */ /* 0x000fe400078e00ff */
[----:B------:R-:W-:Y:S02]  /*1c20*/  IMAD.MOV.U32 R12, RZ, RZ, 0x1 ;  /* 0x00000001ff0c7424 */ /* 0x000fe400078e00ff */
[----:B0-----:R-:W-:-:S07]  /*1c30*/  IMAD.MOV.U32 R13, RZ, RZ, RZ ;  /* 0x000000ffff0d7224 */ /* 0x001fce00078e00ff */
[----:B------:R-:W-:-:S07]  /*1c40*/  LEPC R20, `(.L_x_1325) ;  /* 0x000000001014794e */ /* 0x000fce0000000000 */
[----:B-1---5:R-:W-:Y:S05]  /*1c50*/  CALL.ABS.NOINC R14 ;  /* 0x000000000e007343 */ /* 0x022fea0003c00000 */
.L_x_1325:
[----:B------:R-:W-:Y:S05]  /*1c60*/  BSYNC B6 ;  /* 0x0000000000067941 */ /* 0x000fea0003800000 */
.L_x_1324:
[----:B------:R-:W-:Y:S01]  /*1c70*/  VIADD R115, R18, 0x400 ;  /* 0x0000040012737836 */ /* 0x000fe20000000000 */
[----:B------:R-:W-:Y:S04]  /*1c80*/  BSSY B6, `(.L_x_1326) ;  /* 0x0000013000067945 */ /* 0x000fe80003800000 */
[----:B------:R-:W-:-:S13]  /*1c90*/  LOP3.LUT P0, RZ, R115, 0x3ff, RZ, 0xc0, !PT ;  /* 0x000003ff73ff7812 */ /* 0x000fda000780c0ff */
[----:B------:R-:W-:Y:S05]  /*1ca0*/  @!P0 BRA `(.L_x_1327) ;  /* 0x0000000000408947 */ /* 0x000fea0003800000 */
        /* <DEDUP_REMOVED lines=8> */
[----:B------:R-:W-:Y:S01]  /*1d30*/  MOV R12, 0x1 ;  /* 0x00000001000c7802 */ /* 0x000fe20000000f00 */
[----:B------:R-:W-:Y:S02]  /*1d40*/  IMAD.U32 R6, RZ, RZ, UR4 ;  /* 0x00000004ff067e24 */ /* 0x000fe4000f8e00ff */
[----:B------:R-:W-:-:S02]  /*1d50*/  IMAD.U32 R7, RZ, RZ, UR5 ;  /* 0x00000005ff077e24 */ /* 0x000fc4000f8e00ff */
[----:B------:R-:W-:Y:S02]  /*1d60*/  IMAD.U32 R11, RZ, RZ, UR7 ;  /* 0x00000007ff0b7e24 */ /* 0x000fe4000f8e00ff */
[----:B------:R-:W-:Y:S02]  /*1d70*/  IMAD.MOV.U32 R8, RZ, RZ, 0x70 ;  /* 0x00000070ff087424 */ /* 0x000fe400078e00ff */
[----:B0-----:R-:W-:-:S07]  /*1d80*/  IMAD.MOV.U32 R13, RZ, RZ, RZ ;  /* 0x000000ffff0d7224 */ /* 0x001fce00078e00ff */
[----:B------:R-:W-:-:S07]  /*1d90*/  LEPC R20, `(.L_x_1327) ;  /* 0x000000001014794e */ /* 0x000fce0000000000 */
[----:B-1---5:R-:W-:Y:S05]  /*1da0*/  CALL.ABS.NOINC R14 ;  /* 0x000000000e007343 */ /* 0x022fea0003c00000 */
.L_x_1327:
[----:B------:R-:W-:Y:S05]  /*1db0*/  BSYNC B6 ;  /* 0x0000000000067941 */ /* 0x000fea0003800000 */
.L_x_1326:
[----:B------:R-:W-:Y:S01]  /*1dc0*/  ULDC.64 UR4, c[0x0][0x9f8] ;  /* 0x00027e0000047ab9 */ /* 0x000fe20000000a00 */
[----:B------:R-:W-:Y:S01]  /*1dd0*/  ULDC.64 UR6, c[0x0][0x208] ;  /* 0x0000820000067ab9 */ /* 0x000fe20000000a00 */
[----:B------:R-:W-:Y:S01]  /*1de0*/  ISETP.NE.U32.AND P0, PT, RZ, UR4, PT ;  /* 0x00000004ff007c0c */ /* 0x000fe2000bf05070 */
[----:B------:R-:W2:Y:S01]  /*1df0*/  LDL.LU R20, [R1] ;  /* 0x0000000001147983 */ /* 0x000ea20000300800 */
[----:B------:R-:W0:Y:S01]  /*1e00*/  LDC R0, c[0x0][0x428] ;  /* 0x00010a00ff007b82 */ /* 0x000e220000000800 */
[----:B------:R-:W-:Y:S01]  /*1e10*/  ULDC UR4, c[0x0][0x2e4] ;  /* 0x0000b90000047ab9 */ /* 0x000fe20000000800 */
[----:B------:R-:W-:-:S06]  /*1e20*/  ISETP.NE.AND.EX P0, PT, RZ, UR5, PT, P0 ;  /* 0x00000005ff007c0c */ /* 0x000fcc000bf05300 */
[----:B------:R-:W1:Y:S08]  /*1e30*/  LDC.64 R94, c[0x0][0x2f0] ;  /* 0x0000bc00ff5e7b82 */ /* 0x000e700000000a00 */
[----:B------:R-:W3:Y:S01]  /*1e40*/  @P0 LDC.64 R4, c[0x0][0x9f8] ;  /* 0x00027e00ff040b82 */ /* 0x000ee20000000a00 */
[----:B------:R-:W-:Y:S01]  /*1e50*/  IMAD.IADD R119, R26, 0x1, R25 ;  /* 0x000000011a777824 */ /* 0x000fe200078e0219 */
[----:B------:R-:W-:-:S06]  /*1e60*/  SHF.R.S32.HI R23, RZ, 0x1f, R22 ;  /* 0x0000001fff177819 */ /* 0x000fcc0000011416 */
[----:B------:R-:W4:Y:S08]  /*1e70*/  LDC.64 R100, c[0x0][0x3e8] ;  /* 0x0000fa00ff647b82 */ /* 0x000f300000000a00 */
[----:B------:R-:W1:Y:S01]  /*1e80*/  LDC.64 R106, c[0x0][0x3d8] ;  /* 0x0000f600ff6a7b82 */ /* 0x000e620000000a00 */
[----:B---3--:R-:W-:-:S07]  /*1e90*/  @P0 IMAD.WIDE R4, R171, 0x4, R4 ;  /* 0x00000004ab040825 */ /* 0x008fce00078e0204 */
[----:B------:R-:W3:Y:S01]  /*1ea0*/  LDC R35, c[0x0][0x3d4] ;  /* 0x0000f500ff237b82 */ /* 0x000ee20000000800 */
[----:B------:R1:W2:Y:S01]  /*1eb0*/  @P0 LDG.E R171, desc[UR6][R4.64] ;  /* 0x0000000604ab0981 */ /* 0x0002a2000c1e1900 */
[----:B0-----:R-:W-:Y:S01]  /*1ec0*/  ISETP.NE.AND P0, PT, R0, 0x1, PT ;  /* 0x000000010000780c */ /* 0x001fe20003f05270 */
[C---:B------:R-:W-:Y:S01]  /*1ed0*/  VIADD R0, R22.reuse, 0x60 ;  /* 0x0000006016007836 */ /* 0x040fe20000000000 */
[----:B------:R-:W-:Y:S01]  /*1ee0*/  ISETP.GE.AND P2, PT, R165, UR4, PT ;  /* 0x00000004a5007c0c */ /* 0x000fe2000bf46270 */
[----:B------:R-:W-:Y:S01]  /*1ef0*/  ULDC.64 UR6, c[0x0][0x2f8] ;  /* 0x0000be0000067ab9 */ /* 0x000fe20000000a00 */
[----:B------:R-:W-:Y:S01]  /*1f00*/  ISETP.GE.AND P1, PT, R22, UR4, PT ;  /* 0x0000000416007c0c */ /* 0x000fe2000bf26270 */
[--C-:B----4-:R-:W-:Y:S01]  /*1f10*/  IMAD.WIDE.U32 R98, R162, R100, R22.reuse ;  /* 0x00000064a2627225 */ /* 0x110fe200078e0016 */
[----:B------:R-:W-:Y:S01]  /*1f20*/  SEL R6, RZ, 0xffffffff, P2 ;  /* 0xffffffffff067807 */ /* 0x000fe20001000000 */
[----:B------:R-:W0:Y:S01]  /*1f30*/  S2R R154, SR_TID.X ;  /* 0x00000000009a7919 */ /* 0x000e220000002100 */
[----:B------:R-:W-:Y:S01]  /*1f40*/  SEL R3, RZ, 0x1, P1 ;  /* 0x00000001ff037807 */ /* 0x000fe20000800000 */
[----:B------:R-:W-:Y:S01]  /*1f50*/  IMAD.MOV.U32 R123, RZ, RZ, 0x20 ;  /* 0x00000020ff7b7424 */ /* 0x000fe200078e00ff */
[----:B------:R-:W-:Y:S01]  /*1f60*/  ISETP.GE.AND P1, PT, R166, UR4, PT ;  /* 0x00000004a6007c0c */ /* 0x000fe2000bf26270 */
[----:B------:R-:W-:Y:S01]  /*1f70*/  IMAD.SHL.U32 R6, R6, 0x2, RZ ;  /* 0x0000000206067824 */ /* 0x000fe200078e00ff */
[----:B------:R-:W-:Y:S01]  /*1f80*/  ISETP.GE.AND P2, PT, R0, UR4, PT ;  /* 0x0000000400007c0c */ /* 0x000fe2000bf46270 */
[----:B------:R-:W4:Y:S01]  /*1f90*/  @P0 LDC R7, c[0x0][0x42c] ;  /* 0x00010b00ff070b82 */ /* 0x000f220000000800 */
[----:B-1----:R-:W-:Y:S01]  /*1fa0*/  SEL R4, RZ, 0x4, P1 ;  /* 0x00000004ff047807 */ /* 0x002fe20000800000 */
[----:B------:R-:W-:Y:S01]  /*1fb0*/  IMAD.WIDE.U32 R104, R162, R106, R22 ;  /* 0x0000006aa2687225 */ /* 0x000fe200078e0016 */
[----:B------:R-:W-:-:S02]  /*1fc0*/  LOP3.LUT R3, R6, 0x2, R3, 0xe2, !PT ;  /* 0x0000000206037812 */ /* 0x000fc400078ee203 */
[----:B------:R-:W-:Y:S01]  /*1fd0*/  SEL R5, RZ, 0x8, P2 ;  /* 0x00000008ff057807 */ /* 0x000fe20001000000 */
[----:B------:R-:W-:Y:S01]  /*1fe0*/  VIADD R6, R22, 0x80 ;  /* 0x0000008016067836 */ /* 0x000fe20000000000 */
[----:B------:R-:W-:Y:S01]  /*1ff0*/  SHF.R.S32.HI R21, RZ, 0x1f, R119 ;  /* 0x0000001fff157819 */ /* 0x000fe20000011477 */
[----:B------:R-:W1:Y:S01]  /*2000*/  @P0 LDC R8, c[0x0][0x430] ;  /* 0x00010c00ff080b82 */ /* 0x000e620000000800 */
[----:B------:R-:W-:Y:S01]  /*2010*/  LOP3.LUT R4, R5, R3, R4, 0xfe, !PT ;  /* 0x0000000305047212 */ /* 0x000fe200078efe04 */
[----:B------:R-:W-:Y:S01]  /*2020*/  IMAD.SHL.U32 R108, R106, 0x40, RZ ;  /* 0x000000406a6c7824 */ /* 0x000fe200078e00ff */
[----:B------:R-:W-:Y:S01]  /*2030*/  ISETP.GE.AND P1, PT, R6, UR4, PT ;  /* 0x0000000406007c0c */ /* 0x000fe2000bf26270 */
[----:B------:R-:W-:Y:S01]  /*2040*/  IMAD R125, R95, 0x60, RZ ;  /* 0x000000605f7d7824 */ /* 0x000fe200078e02ff */
[----:B------:R-:W-:Y:S01]  /*2050*/  IADD3 R6, R22, 0xa0, RZ ;  /* 0x000000a016067810 */ /* 0x000fe20007ffe0ff */
[----:B------:R-:W-:Y:S01]  /*2060*/  IMAD R127, R101, 0x60, RZ ;  /* 0x00000060657f7824 */ /* 0x000fe200078e02ff */
[----:B------:R-:W-:Y:S01]  /*2070*/  SEL R5, RZ, 0x10, P1 ;  /* 0x00000010ff057807 */ /* 0x000fe20000800000 */
[----:B------:R-:W-:Y:S01]  /*2080*/  IMAD.SHL.U32 R29, R100, 0x40, RZ ;  /* 0x00000040641d7824 */ /* 0x000fe200078e00ff */
[----:B------:R-:W-:Y:S01]  /*2090*/  ISETP.GE.AND P1, PT, R6, UR4, PT ;  /* 0x0000000406007c0c */ /* 0x000fe2000bf26270 */
[-C--:B------:R-:W-:Y:S01]  /*20a0*/  IMAD R6, R21, R94.reuse, RZ ;  /* 0x0000005e15067224 */ /* 0x080fe200078e02ff */
[----:B------:R-:W-:Y:S01]  /*20b0*/  LOP3.LUT R12, R4, R5, RZ, 0xfc, !PT ;  /* 0x00000005040c7212 */ /* 0x000fe200078efcff */
[----:B------:R-:W-:Y:S01]  /*20c0*/  ULDC.64 UR4, c[0x0][0x320] ;  /* 0x0000c80000047ab9 */ /* 0x000fe20000000a00 */
[----:B------:R-:W-:Y:S01]  /*20d0*/  IMAD.WIDE.U32 R4, R119, R94, RZ ;  /* 0x0000005e77047225 */ /* 0x000fe200078e00ff */
[----:B---3--:R-:W-:-:S02]  /*20e0*/  ISETP.GE.AND P3, PT, R22, R35, PT ;  /* 0x000000231600720c */ /* 0x008fc40003f66270 */
[----:B------:R-:W-:Y:S01]  /*20f0*/  SHF.R.S32.HI R17, RZ, 0x1f, R16 ;  /* 0x0000001fff117819 */ /* 0x000fe20000011410 */
[----:B----4-:R-:W-:Y:S01]  /*2100*/  @P0 IMAD.HI.U32 R3, R170, R7, RZ ;  /* 0x00000007aa030227 */ /* 0x010fe200078e00ff */
[-C--:B------:R-:W-:Y:S02]  /*2110*/  ISETP.GE.AND P2, PT, R165, R35.reuse, PT ;  /* 0x00000023a500720c */ /* 0x080fe40003f46270 */
[----:B------:R-:W-:Y:S01]  /*2120*/  ISETP.GE.AND P4, PT, R166, R35, PT ;  /* 0x00000023a600720c */ /* 0x000fe20003f86270 */
[----:B------:R-:W-:Y:S01]  /*2130*/  IMAD R7, R119, R95, R6 ;  /* 0x0000005f77077224 */ /* 0x000fe200078e0206 */
[----:B------:R-:W-:Y:S01]  /*2140*/  SHF.L.U64.HI R28, R106, 0x6, R107 ;  /* 0x000000066a1c7819 */ /* 0x000fe2000001026b */
[----:B------:R-:W-:Y:S01]  /*2150*/  IMAD.WIDE.U32 R102, R162, R106, R16 ;  /* 0x0000006aa2667225 */ /* 0x000fe200078e0010 */
[----:B-1----:R-:W-:Y:S02]  /*2160*/  @P0 SHF.R.U32.HI R170, RZ, R8, R3 ;  /* 0x00000008ffaa0219 */ /* 0x002fe40000011603 */
[----:B------:R-:W-:Y:S01]  /*2170*/  SHF.L.U64.HI R132, R94, 0x6, R95 ;  /* 0x000000065e847819 */ /* 0x000fe2000001025f */
[----:B------:R-:W-:Y:S01]  /*2180*/  IMAD.IADD R5, R5, 0x1, R7 ;  /* 0x0000000105057824 */ /* 0x000fe200078e0207 */
[----:B------:R-:W-:Y:S01]  /*2190*/  SHF.R.S32.HI R3, RZ, 0x1f, R170 ;  /* 0x0000001fff037819 */ /* 0x000fe200000114aa */
[----:B------:R-:W-:Y:S01]  /*21a0*/  IMAD.WIDE.U32 R6, R170, UR4, R22 ;  /* 0x00000004aa067c25 */ /* 0x000fe2000f8e0016 */
[----:B------:R-:W-:-:S02]  /*21b0*/  SHF.L.U32 R133, R94, 0x6, RZ ;  /* 0x000000065e857819 */ /* 0x000fc400000006ff */
[----:B------:R-:W-:Y:S01]  /*21c0*/  SHF.L.U64.HI R30, R100, 0x6, R101 ;  /* 0x00000006641e7819 */ /* 0x000fe20000010265 */
[----:B------:R-:W-:Y:S01]  /*21d0*/  IMAD R9, R3, UR4, RZ ;  /* 0x0000000403097c24 */ /* 0x000fe2000f8e02ff */
[----:B------:R-:W-:Y:S01]  /*21e0*/  SHF.R.S32.HI R150, RZ, 0x1f, R185 ;  /* 0x0000001fff967819 */ /* 0x000fe200000114b9 */
[----:B------:R-:W-:Y:S01]  /*21f0*/  IMAD.WIDE.U32 R4, R170, UR6, R4 ;  /* 0x00000006aa047c25 */ /* 0x000fe2000f8e0004 */
[----:B0-----:R-:W-:-:S03]  /*2200*/  LEA.HI R154, R154, 0x8, RZ, 0x19 ;  /* 0x000000089a9a7811 */ /* 0x001fc600078fc8ff */
[----:B------:R-:W-:Y:S01]  /*2210*/  IMAD R11, R170, UR5, R9 ;  /* 0x00000005aa0b7c24 */ /* 0x000fe2000f8e0209 */
[----:B------:R-:W-:Y:S01]  /*2220*/  ULDC.64 UR4, c[0x0][0xa08] ;  /* 0x0002820000047ab9 */ /* 0x000fe20000000a00 */
[----:B------:R-:W-:Y:S01]  /*2230*/  IMAD R9, R3, UR6, RZ ;  /* 0x0000000603097c24 */ /* 0x000fe2000f8e02ff */
[----:B------:R-:W-:Y:S01]  /*2240*/  ISETP.NE.U32.AND P0, PT, RZ, UR4, PT ;  /* 0x00000004ff007c0c */ /* 0x000fe2000bf05070 */
[----:B------:R-:W-:Y:S02]  /*2250*/  IMAD R8, R186, R100, RZ ;  /* 0x00000064ba087224 */ /* 0x000fe400078e02ff */
[----:B------:R-:W-:Y:S01]  /*2260*/  IMAD R9, R170, UR7, R9 ;  /* 0x00000007aa097c24 */ /* 0x000fe2000f8e0209 */
[----:B------:R-:W-:Y:S01]  /*2270*/  ISETP.NE.AND.EX P0, PT, RZ, UR5, PT, P0 ;  /* 0x00000005ff007c0c */ /* 0x000fe2000bf05300 */
[----:B------:R-:W-:Y:S01]  /*2280*/  ULDC.64 UR4, c[0x0][0x300] ;  /* 0x0000c00000047ab9 */ /* 0x000fe20000000a00 */
[----:B------:R-:W-:Y:S02]  /*2290*/  IMAD.IADD R7, R7, 0x1, R11 ;  /* 0x0000000107077824 */ /* 0x000fe400078e020b */
[----:B------:R-:W-:-:S02]  /*22a0*/  IMAD.IADD R5, R5, 0x1, R9 ;  /* 0x0000000105057824 */ /* 0x000fc400078e0209 */
[C---:B------:R-:W-:Y:S02]  /*22b0*/  IMAD R9, R162.reuse, R101, R8 ;  /* 0x00000065a2097224 */ /* 0x040fe400078e0208 */
[----:B------:R-:W-:-:S03]  /*22c0*/  IMAD.WIDE.U32 R96, R162, R100, R16 ;  /* 0x00000064a2607225 */ /* 0x000fc600078e0010 */
[----:B------:R-:W-:Y:S01]  /*22d0*/  IADD3 R99, R9, R99, RZ ;  /* 0x0000006309637210 */ /* 0x000fe20007ffe0ff */
[----:B------:R-:W-:Y:S02]  /*22e0*/  IMAD.IADD R97, R97, 0x1, R9 ;  /* 0x0000000161617824 */ /* 0x000fe400078e0209 */
[----:B------:R-:W-:Y:S02]  /*22f0*/  IMAD.SHL.U32 R122, R35, 0x2, RZ ;  /* 0x00000002237a7824 */ /* 0x000fe400078e00ff */
[----:B-----5:R-:W-:-:S04]  /*2300*/  IMAD.WIDE.U32 R96, R147, R100, R96 ;  /* 0x0000006493607225 */ /* 0x020fc800078e0060 */
[----:B------:R-:W-:Y:S01]  /*2310*/  IMAD.WIDE.U32 R98, R147, R100, R98 ;  /* 0x0000006493627225 */ /* 0x000fe200078e0062 */
[----:B--2---:R-:W-:-:S04]  /*2320*/  LOP3.LUT R20, R20, 0xfffffffe, RZ, 0xc0, !PT ;  /* 0xfffffffe14147812 */ /* 0x004fc800078ec0ff */
[----:B------:R-:W-:-:S05]  /*2330*/  @P4 LOP3.LUT R20, R20, 0x1, RZ, 0xfc, !PT ;  /* 0x0000000114144812 */ /* 0x000fca00078efcff */
[----:B------:R0:W-:Y:S01]  /*2340*/  STL [R1], R20 ;  /* 0x0000001401007387 */ /* 0x0001e20000100800 */
[----:B------:R-:W-:Y:S02]  /*2350*/  SHF.R.S32.HI R3, RZ, 0x1f, R171 ;  /* 0x0000001fff037819 */ /* 0x000fe400000114ab */
[----:B------:R-:W-:Y:S02]  /*2360*/  SEL R93, R171, RZ, !P0 ;  /* 0x000000ffab5d7207 */ /* 0x000fe40004000000 */
[----:B------:R-:W-:-:S03]  /*2370*/  SEL R3, R3, RZ, !P0 ;  /* 0x000000ff03037207 */ /* 0x000fc60004000000 */
[----:B------:R-:W-:-:S04]  /*2380*/  IMAD.WIDE.U32 R90, R93, UR4, R4 ;  /* 0x000000045d5a7c25 */ /* 0x000fc8000f8e0004 */
[-C--:B------:R-:W-:Y:S02]  /*2390*/  IMAD R4, R186, R94.reuse, RZ ;  /* 0x0000005eba047224 */ /* 0x080fe400078e02ff */
[----:B------:R-:W-:Y:S02]  /*23a0*/  IMAD R10, R3, UR4, RZ ;  /* 0x00000004030a7c24 */ /* 0x000fe4000f8e02ff */
[C---:B------:R-:W-:Y:S02]  /*23b0*/  IMAD R31, R162.reuse, R95, R4 ;  /* 0x0000005fa21f7224 */ /* 0x040fe400078e0204 */
[----:B------:R-:W-:Y:S01]  /*23c0*/  IMAD R89, R93, UR5, R10 ;  /* 0x000000055d597c24 */ /* 0x000fe2000f8e020a */
[----:B------:R-:W-:Y:S01]  /*23d0*/  ULDC.64 UR4, c[0x0][0x328] ;  /* 0x0000ca0000047ab9 */ /* 0x000fe20000000a00 */
[----:B------:R-:W-:-:S04]  /*23e0*/  IMAD.WIDE.U32 R4, R162, R94, R22 ;  /* 0x0000005ea2047225 */ /* 0x000fc800078e0016 */
[----:B------:R-:W-:Y:S01]  /*23f0*/  IMAD.IADD R89, R91, 0x1, R89 ;  /* 0x000000015b597824 */ /* 0x000fe200078e0259 */
[----:B------:R-:W-:Y:S01]  /*2400*/  IADD3 R88, P0, R90, R4, RZ ;  /* 0x000000045a587210 */ /* 0x000fe20007f1e0ff */
[----:B------:R-:W-:Y:S01]  /*2410*/  IMAD R8, R3, UR4, RZ ;  /* 0x0000000403087c24 */ /* 0x000fe2000f8e02ff */
[----:B------:R-:W-:Y:S01]  /*2420*/  SEL R4, R35, RZ, P2 ;  /* 0x000000ff23047207 */ /* 0x000fe20001000000 */
[----:B------:R-:W-:Y:S01]  /*2430*/  IMAD R3, R186, R106, RZ ;  /* 0x0000006aba037224 */ /* 0x000fe200078e02ff */
[----:B------:R-:W-:Y:S01]  /*2440*/  IADD3.X R31, R89, R5, R31, P0, !PT ;  /* 0x00000005591f7210 */ /* 0x000fe200007fe41f */
[----:B------:R-:W-:Y:S01]  /*2450*/  IMAD R33, R93, UR5, R8 ;  /* 0x000000055d217c24 */ /* 0x000fe2000f8e0208 */
[----:B------:R-:W-:Y:S01]  /*2460*/  LOP3.LUT P0, RZ, R190, 0x4, RZ, 0xc0, !PT ;  /* 0x00000004beff7812 */ /* 0x000fe2000780c0ff */
[----:B------:R-:W-:Y:S01]  /*2470*/  IMAD R5, R162, R107, R3 ;  /* 0x0000006ba2057224 */ /* 0x000fe200078e0203 */
[----:B------:R-:W-:Y:S01]  /*2480*/  SEL R3, R35, RZ, P3 ;  /* 0x000000ff23037207 */ /* 0x000fe20001800000 */
[----:B------:R-:W-:Y:S01]  /*2490*/  IMAD.WIDE.U32 R92, R93, UR4, R6 ;  /* 0x000000045d5c7c25 */ /* 0x000fe2000f8e0006 */
[----:B------:R-:W-:-:S02]  /*24a0*/  SEL R7, R35, RZ, P4 ;  /* 0x000000ff23077207 */ /* 0x000fc40002000000 */
[----:B------:R-:W-:Y:S01]  /*24b0*/  IADD3 R118, P4, R162, R119, RZ ;  /* 0x00000077a2767210 */ /* 0x000fe20007f9e0ff */
[----:B------:R-:W-:Y:S01]  /*24c0*/  IMAD.IADD R3, R22, 0x1, R3 ;  /* 0x0000000116037824 */ /* 0x000fe200078e0203 */
[----:B------:R-:W-:Y:S01]  /*24d0*/  SEL R123, R123, 0xffffffe0, !P0 ;  /* 0xffffffe07b7b7807 */ /* 0x000fe20004000000 */
[----:B------:R-:W-:Y:S02]  /*24e0*/  IMAD.IADD R103, R103, 0x1, R5 ;  /* 0x0000000167677824 */ /* 0x000fe400078e0205 */
[----:B------:R-:W-:Y:S02]  /*24f0*/  IMAD.IADD R105, R5, 0x1, R105 ;  /* 0x0000000105697824 */ /* 0x000fe400078e0269 */
[----:B------:R-:W-:Y:S01]  /*2500*/  IMAD.IADD R5, R165, 0x1, R4 ;  /* 0x00000001a5057824 */ /* 0x000fe200078e0204 */
[----:B------:R-:W-:Y:S01]  /*2510*/  SHF.R.S32.HI R4, RZ, 0x1f, R3 ;  /* 0x0000001fff047819 */ /* 0x000fe20000011403 */
[----:B------:R-:W-:Y:S02]  /*2520*/  IMAD.IADD R8, R166, 0x1, R7 ;  /* 0x00000001a6087824 */ /* 0x000fe400078e0207 */
[----:B------:R-:W-:Y:S01]  /*2530*/  IMAD.WIDE.U32 R102, R147, R106, R102 ;  /* 0x0000006a93667225 */ /* 0x000fe200078e0066 */
[----:B------:R-:W-:-:S02]  /*2540*/  SHF.R.S32.HI R6, RZ, 0x1f, R5 ;  /* 0x0000001fff067819 */ /* 0x000fc40000011405 */
[CC--:B------:R-:W-:Y:S01]  /*2550*/  LEA.HI R15, R4.reuse, R3.reuse, RZ, 0x3 ;  /* 0x00000003040f7211 */ /* 0x0c0fe200078f18ff */
[----:B------:R-:W-:Y:S01]  /*2560*/  IMAD.WIDE.U32 R104, R147, R106, R104 ;  /* 0x0000006a93687225 */ /* 0x000fe200078e0068 */
[----:B------:R-:W-:Y:S02]  /*2570*/  LEA.HI R3, R4, R3, RZ, 0x6 ;  /* 0x0000000304037211 */ /* 0x000fe400078f30ff */
[----:B------:R-:W-:Y:S01]  /*2580*/  LEA.HI R4, R6, R5, RZ, 0x6 ;  /* 0x0000000506047211 */ /* 0x000fe200078f30ff */
[----:B------:R-:W-:Y:S01]  /*2590*/  IMAD.WIDE.U32 R94, R94, 0x60, RZ ;  /* 0x000000605e5e7825 */ /* 0x000fe200078e00ff */
[----:B------:R-:W-:Y:S02]  /*25a0*/  SHF.R.S32.HI R3, RZ, 0x6, R3 ;  /* 0x00000006ff037819 */ /* 0x000fe40000011403 */
[----:B------:R-:W-:Y:S01]  /*25b0*/  SHF.R.S32.HI R7, RZ, 0x6, R4 ;  /* 0x00000006ff077819 */ /* 0x000fe20000011404 */
[----:B------:R-:W-:Y:S01]  /*25c0*/  IMAD.X R119, R186, 0x1, R21, P4 ;  /* 0x00000001ba777824 */ /* 0x000fe200020e0615 */
[----:B------:R-:W-:Y:S01]  /*25d0*/  LOP3.LUT R4, R174, 0x38, R15, 0xf8, !PT ;  /* 0x00000038ae047812 */ /* 0x000fe200078ef80f */
[C---:B------:R-:W-:Y:S01]  /*25e0*/  IMAD R146, R3.reuse, 0x1800, R176 ;  /* 0x0000180003927824 */ /* 0x040fe200078e02b0 */
[----:B------:R-:W-:Y:S01]  /*25f0*/  SHF.R.S32.HI R11, RZ, 0x1f, R8 ;  /* 0x0000001fff0b7819 */ /* 0x000fe20000011408 */
[--C-:B------:R-:W-:Y:S01]  /*2600*/  IMAD R144, R3, 0x1800, R177.reuse ;  /* 0x0000180003907824 */ /* 0x100fe200078e02b1 */
[----:B------:R-:W-:Y:S01]  /*2610*/  LOP3.LUT R3, R4, R175, RZ, 0x3c, !PT ;  /* 0x000000af04037212 */ /* 0x000fe200078e3cff */
[C---:B------:R-:W-:Y:S01]  /*2620*/  IMAD R142, R7.reuse, 0x1800, R177 ;  /* 0x00001800078e7824 */ /* 0x040fe200078e02b1 */
[----:B------:R-:W-:Y:S01]  /*2630*/  LEA.HI R5, R6, R5, RZ, 0x3 ;  /* 0x0000000506057211 */ /* 0x000fe200078f18ff */
[----:B------:R-:W-:Y:S01]  /*2640*/  IMAD R145, R7, 0x1800, R176 ;  /* 0x0000180007917824 */ /* 0x000fe200078e02b0 */
[----:B------:R-:W-:Y:S01]  /*2650*/  IADD3 R146, R146, R3, RZ ;  /* 0x0000000392927210 */ /* 0x000fe20007ffe0ff */
[----:B------:R-:W-:Y:S01]  /*2660*/  IMAD R7, R107, 0x60, RZ ;  /* 0x000000606b077824 */ /* 0x000fe200078e02ff */
[----:B------:R-:W-:Y:S01]  /*2670*/  LEA.HI R13, R11, R8, RZ, 0x3 ;  /* 0x000000080b0d7211 */ /* 0x000fe200078f18ff */
[----:B------:R-:W-:Y:S01]  /*2680*/  IMAD.IADD R125, R95, 0x1, R125 ;  /* 0x000000015f7d7824 */ /* 0x000fe200078e027d */
[----:B------:R-:W-:-:S02]  /*2690*/  LOP3.LUT R3, R172, 0x38, R5, 0xf8, !PT ;  /* 0x00000038ac037812 */ /* 0x000fc400078ef805 */
[----:B------:R-:W-:Y:S02]  /*26a0*/  LEA.HI R8, R11, R8, RZ, 0x6 ;  /* 0x000000080b087211 */ /* 0x000fe400078f30ff */
[----:B------:R-:W-:Y:S02]  /*26b0*/  LOP3.LUT R3, R3, R200, RZ, 0x3c, !PT ;  /* 0x000000c803037212 */ /* 0x000fe400078e3cff */
[----:B------:R-:W-:Y:S02]  /*26c0*/  SHF.R.S32.HI R8, RZ, 0x6, R8 ;  /* 0x00000006ff087819 */ /* 0x000fe40000011408 */
[----:B------:R-:W-:Y:S01]  /*26d0*/  LOP3.LUT R4, R174, 0x38, R13, 0xf8, !PT ;  /* 0x00000038ae047812 */ /* 0x000fe200078ef80d */
[----:B------:R-:W-:Y:S01]  /*26e0*/  IMAD.IADD R142, R142, 0x1, R3 ;  /* 0x000000018e8e7824 */ /* 0x000fe200078e0203 */
[----:B------:R-:W-:Y:S01]  /*26f0*/  LOP3.LUT R9, R172, 0x38, R15, 0xf8, !PT ;  /* 0x00000038ac097812 */ /* 0x000fe200078ef80f */
[----:B------:R-:W-:Y:S01]  /*2700*/  IMAD R143, R8, 0x1800, R176 ;  /* 0x00001800088f7824 */ /* 0x000fe200078e02b0 */
[----:B------:R-:W-:Y:S01]  /*2710*/  LOP3.LUT R4, R4, R175, RZ, 0x3c, !PT ;  /* 0x000000af04047212 */ /* 0x000fe200078e3cff */
[----:B------:R-:W-:Y:S01]  /*2720*/  IMAD R137, R8, 0x1800, R177 ;  /* 0x0000180008897824 */ /* 0x000fe200078e02b1 */
[----:B------:R-:W-:-:S02]  /*2730*/  SHF.R.S32.HI R3, RZ, 0x1f, R147 ;  /* 0x0000001fff037819 */ /* 0x000fc40000011493 */
[----:B------:R-:W-:Y:S01]  /*2740*/  LOP3.LUT R6, R174, 0x38, R5, 0xf8, !PT ;  /* 0x00000038ae067812 */ /* 0x000fe200078ef805 */
[----:B------:R-:W-:Y:S01]  /*2750*/  IMAD.IADD R143, R143, 0x1, R4 ;  /* 0x000000018f8f7824 */ /* 0x000fe200078e0204 */
[----:B------:R-:W-:Y:S01]  /*2760*/  LOP3.LUT R9, R9, R200, RZ, 0x3c, !PT ;  /* 0x000000c809097212 */ /* 0x000fe200078e3cff */
[----:B------:R-:W-:Y:S01]  /*2770*/  IMAD R4, R3, R100, RZ ;  /* 0x0000006403047224 */ /* 0x000fe200078e02ff */
[----:B------:R-:W-:Y:S02]  /*2780*/  LOP3.LUT R6, R6, R175, RZ, 0x3c, !PT ;  /* 0x000000af06067212 */ /* 0x000fe400078e3cff */
[----:B------:R-:W-:Y:S01]  /*2790*/  SHF.R.S32.HI R114, RZ, 0x3, R15 ;  /* 0x00000003ff727819 */ /* 0x000fe2000001140f */
[----:B------:R-:W-:Y:S01]  /*27a0*/  IMAD.IADD R144, R144, 0x1, R9 ;  /* 0x0000000190907824 */ /* 0x000fe200078e0209 */
[--C-:B------:R-:W-:Y:S01]  /*27b0*/  LOP3.LUT R9, R172, 0x38, R13.reuse, 0xf8, !PT ;  /* 0x00000038ac097812 */ /* 0x100fe200078ef80d */
[----:B------:R-:W-:Y:S01]  /*27c0*/  IMAD R25, R147, R101, R4 ;  /* 0x0000006593197224 */ /* 0x000fe200078e0204 */
[----:B------:R-:W-:Y:S01]  /*27d0*/  SHF.R.S32.HI R112, RZ, 0x3, R13 ;  /* 0x00000003ff707819 */ /* 0x000fe2000001140d */
[----:B------:R-:W-:Y:S01]  /*27e0*/  IMAD R4, R3, R106, RZ ;  /* 0x0000006a03047224 */ /* 0x000fe200078e02ff */
[----:B------:R-:W-:Y:S01]  /*27f0*/  SEL R3, RZ, 0x20, P1 ;  /* 0x00000020ff037807 */ /* 0x000fe20000800000 */
[----:B------:R-:W-:Y:S01]  /*2800*/  IMAD.IADD R145, R145, 0x1, R6 ;  /* 0x0000000191917824 */ /* 0x000fe200078e0206 */
[----:B------:R-:W-:Y:S01]  /*2810*/  LOP3.LUT R6, R9, R200, RZ, 0x3c, !PT ;  /* 0x000000c809067212 */ /* 0x000fe200078e3cff */
[----:B------:R-:W-:Y:S01]  /*2820*/  IMAD R9, R147, R107, R4 ;  /* 0x0000006b93097224 */ /* 0x000fe200078e0204 */
[----:B------:R-:W-:Y:S01]  /*2830*/  LOP3.LUT R4, R174, 0x18, R22, 0xf8, !PT ;  /* 0x00000018ae047812 */ /* 0x000fe200078ef816 */
[----:B------:R-:W-:Y:S01]  /*2840*/  IMAD.WIDE.U32 R106, R106, 0x60, RZ ;  /* 0x000000606a6a7825 */ /* 0x000fe200078e00ff */
[----:B------:R-:W-:-:S02]  /*2850*/  LOP3.LUT R15, R15, 0xfffffff8, RZ, 0xc0, !PT ;  /* 0xfffffff80f0f7812 */ /* 0x000fc400078ec0ff */
[----:B------:R-:W-:Y:S01]  /*2860*/  LOP3.LUT R27, R4, R175, RZ, 0x3c, !PT ;  /* 0x000000af041b7212 */ /* 0x000fe200078e3cff */
[----:B------:R-:W-:Y:S01]  /*2870*/  IMAD.WIDE.U32 R100, R100, 0x60, RZ ;  /* 0x0000006064647825 */ /* 0x000fe200078e00ff */
[----:B------:R-:W-:Y:S02]  /*2880*/  LOP3.LUT R14, R5, 0xfffffff8, RZ, 0xc0, !PT ;  /* 0xfffffff8050e7812 */ /* 0x000fe400078ec0ff */
[----:B------:R-:W-:Y:S01]  /*2890*/  IADD3 R27, R176, R27, RZ ;  /* 0x0000001bb01b7210 */ /* 0x000fe20007ffe0ff */
[----:B------:R-:W-:Y:S01]  /*28a0*/  IMAD.IADD R137, R137, 0x1, R6 ;  /* 0x0000000189897824 */ /* 0x000fe200078e0206 */
[----:B------:R-:W-:Y:S01]  /*28b0*/  LOP3.LUT R13, R13, 0xfffffff8, RZ, 0xc0, !PT ;  /* 0xfffffff80d0d7812 */ /* 0x000fe200078ec0ff */
[----:B------:R-:W-:Y:S01]  /*28c0*/  IMAD.IADD R126, R107, 0x1, R7 ;  /* 0x000000016b7e7824 */ /* 0x000fe200078e0207 */
[C---:B------:R-:W-:Y:S01]  /*28d0*/  LOP3.LUT R3, R12.reuse, R3, RZ, 0xfc, !PT ;  /* 0x000000030c037212 */ /* 0x040fe200078efcff */
[----:B------:R-:W-:Y:S01]  /*28e0*/  IMAD.IADD R26, R97, 0x1, R25 ;  /* 0x00000001611a7824 */ /* 0x000fe200078e0219 */
[----:B------:R-:W-:Y:S01]  /*28f0*/  IADD3 R25, R25, R99, RZ ;  /* 0x0000006319197210 */ /* 0x000fe20007ffe0ff */
[----:B------:R-:W-:Y:S01]  /*2900*/  IMAD.IADD R21, R103, 0x1, R9 ;  /* 0x0000000167157824 */ /* 0x000fe200078e0209 */
[----:B------:R-:W-:Y:S01]  /*2910*/  SHF.R.S32.HI R113, RZ, 0x3, R5 ;  /* 0x00000003ff717819 */ /* 0x000fe20000011405 */
[----:B0-----:R-:W-:Y:S01]  /*2920*/  IMAD.IADD R20, R9, 0x1, R105 ;  /* 0x0000000109147824 */ /* 0x001fe200078e0269 */
[----:B------:R-:W-:Y:S01]  /*2930*/  LOP3.LUT R12, R12, 0x1, RZ, 0xc0, !PT ;  /* 0x000000010c0c7812 */ /* 0x000fe200078ec0ff */
[----:B------:R-:W-:Y:S01]  /*2940*/  IMAD.IADD R127, R101, 0x1, R127 ;  /* 0x00000001657f7824 */ /* 0x000fe200078e027f */
[----:B------:R-:W-:Y:S01]  /*2950*/  SHF.R.S32.HI R111, RZ, 0x1f, R15 ;  /* 0x0000001fff6f7819 */ /* 0x000fe2000001140f */
[----:B------:R-:W-:Y:S01]  /*2960*/  IMAD.IADD R136, R123, 0x1, R27 ;  /* 0x000000017b887824 */ /* 0x000fe200078e021b */
[----:B------:R-:W-:Y:S01]  /*2970*/  SHF.R.S32.HI R110, RZ, 0x1f, R14 ;  /* 0x0000001fff6e7819 */ /* 0x000fe2000001140e */
[----:B------:R-:W-:Y:S01]  /*2980*/  IMAD.IADD R6, R93, 0x1, R33 ;  /* 0x000000015d067824 */ /* 0x000fe200078e0221 */
[----:B------:R-:W-:-:S02]  /*2990*/  SHF.R.S32.HI R109, RZ, 0x1f, R13 ;  /* 0x0000001fff6d7819 */ /* 0x000fc4000001140d */
[C---:B------:R-:W-:Y:S02]  /*29a0*/  LOP3.LUT R11, R3.reuse, 0x2, RZ, 0xc0, !PT ;  /* 0x00000002030b7812 */ /* 0x040fe400078ec0ff */
[C---:B------:R-:W-:Y:S02]  /*29b0*/  LOP3.LUT R10, R3.reuse, 0x4, RZ, 0xc0, !PT ;  /* 0x00000004030a7812 */ /* 0x040fe400078ec0ff */
[C---:B------:R-:W-:Y:S02]  /*29c0*/  LOP3.LUT R9, R3.reuse, 0x8, RZ, 0xc0, !PT ;  /* 0x0000000803097812 */ /* 0x040fe400078ec0ff */
[C---:B------:R-:W-:Y:S02]  /*29d0*/  LOP3.LUT R8, R3.reuse, 0x10, RZ, 0xc0, !PT ;  /* 0x0000001003087812 */ /* 0x040fe400078ec0ff */
[----:B------:R-:W-:-:S07]  /*29e0*/  LOP3.LUT R7, R3, 0x20, RZ, 0xc0, !PT ;  /* 0x0000002003077812 */ /* 0x000fce00078ec0ff */
.L_x_1427:
[----:B--23--:R-:W2:Y:S01]  /*29f0*/  LDL.LU R32, [R1] ;  /* 0x0000000001207983 */ /* 0x00cea20000300800 */
[----:B------:R-:W-:Y:S01]  /*2a00*/  VIADD R35, R24, 0xffffffff ;  /* 0xffffffff18237836 */ /* 0x000fe20000000000 */
[----:B------:R-:W0:Y:S01]  /*2a10*/  LDC.64 R120, c[0x0][0x2d8] ;  /* 0x0000b600ff787b82 */ /* 0x000e220000000a00 */
[----:B------:R-:W-:Y:S01]  /*2a20*/  IMAD R43, R19, 0x4800, R27 ;  /* 0x00004800132b7824 */ /* 0x000fe200078e021b */
[----:B------:R-:W-:Y:S05]  /*2a30*/  YIELD ;  /* 0x0000000000007946 */ /* 0x000fea0003800000 */
[----:B------:R-:W-:Y:S01]  /*2a40*/  SHF.R.S32.HI R33, RZ, 0x1f, R35 ;  /* 0x0000001fff217819 */ /* 0x000fe20000011423 */
[-C--:B------:R-:W-:Y:S01]  /*2a50*/  IMAD R3, R125, R35.reuse, RZ ;  /* 0x000000237d037224 */ /* 0x080fe200078e02ff */
[----:B------:R-:W1:Y:S01]  /*2a60*/  LDC R117, c[0x0][0x3d4] ;  /* 0x0000f500ff757b82 */ /* 0x000e620000000800 */
[----:B------:R-:W-:Y:S01]  /*2a70*/  IMAD.WIDE.U32 R130, R94, R35, RZ ;  /* 0x000000235e827225 */ /* 0x000fe200078e00ff */
[----:B------:R-:W-:Y:S03]  /*2a80*/  BSSY B0, `(.L_x_1328) ;  /* 0x000076d000007945 */ /* 0x000fe60003800000 */
[----:B------:R-:W-:Y:S01]  /*2a90*/  IMAD R3, R33, R94, R3 ;  /* 0x0000005e21037224 */ /* 0x000fe200078e0203 */
[----:B------:R-:W-:Y:S01]  /*2aa0*/  IADD3 R5, P5, R88, R130, RZ ;  /* 0x0000008258057210 */ /* 0x000fe20007fbe0ff */
[----:B------:R-:W-:-:S02]  /*2ab0*/  IMAD R43, R43, 0x2, R116 ;  /* 0x000000022b2b7824 */ /* 0x000fc400078e0274 */
[----:B------:R-:W-:Y:S01]  /*2ac0*/  IMAD.IADD R84, R131, 0x1, R3 ;  /* 0x0000000183547824 */ /* 0x000fe200078e0203 */
[----:B------:R-:W-:-:S04]  /*2ad0*/  IADD3 R3, P1, P4, R88, R130, R133 ;  /* 0x0000008258037210 */ /* 0x000fc80007c3e085 */
[----:B------:R-:W-:Y:S02]  /*2ae0*/  IADD3.X R4, R31, R84, R132, P1, P4 ;  /* 0x000000541f047210 */ /* 0x000fe40000fe8484 */
[----:B------:R-:W-:Y:S02]  /*2af0*/  ISETP.GT.AND P1, PT, R35, R124, PT ;  /* 0x0000007c2300720c */ /* 0x000fe40003f24270 */
[-C--:B0-----:R-:W-:Y:S02]  /*2b00*/  LEA R44, P0, R5, R120.reuse, 0x1 ;  /* 0x00000078052c7211 */ /* 0x081fe400078008ff */
[----:B------:R-:W-:Y:S02]  /*2b10*/  IADD3.X R24, R84, R31, RZ, P5, !PT ;  /* 0x0000001f54187210 */ /* 0x000fe40002ffe4ff */
[----:B------:R-:W-:Y:S02]  /*2b20*/  LEA R40, P5, R3, R120, 0x1 ;  /* 0x0000007803287211 */ /* 0x000fe400078a08ff */
[----:B------:R-:W-:Y:S01]  /*2b30*/  LEA.HI.X R45, R5, R121, R24, 0x1, P0 ;  /* 0x00000079052d7211 */ /* 0x000fe200000f0c18 */
[----:B------:R-:W-:Y:S01]  /*2b40*/  IMAD.MOV.U32 R24, RZ, RZ, R35 ;  /* 0x000000ffff187224 */ /* 0x000fe200078e0023 */
[----:B-1----:R-:W-:-:S02]  /*2b50*/  ISETP.GE.AND P0, PT, R117, 0x1, PT ;  /* 0x000000017500780c */ /* 0x002fc40003f06270 */
[----:B------:R-:W-:Y:S01]  /*2b60*/  LEA.HI.X R41, R3, R121, R4, 0x1, P5 ;  /* 0x0000007903297211 */ /* 0x000fe200028f0c04 */
[----:B------:R-:W-:-:S04]  /*2b70*/  IMAD R3, R19, 0x4800, R136 ;  /* 0x0000480013037824 */ /* 0x000fc800078e0288 */
[----:B------:R-:W-:Y:S01]  /*2b80*/  IMAD R42, R3, 0x2, R116 ;  /* 0x00000002032a7824 */ /* 0x000fe200078e0274 */
[----:B--2---:R-:W-:-:S04]  /*2b90*/  LOP3.LUT R32, R32, 0xfffffffd, RZ, 0xc0, !PT ;  /* 0xfffffffd20207812 */ /* 0x004fc800078ec0ff */
[----:B------:R-:W-:-:S05]  /*2ba0*/  @P1 LOP3.LUT R32, R32, 0x2, RZ, 0xfc, !PT ;  /* 0x0000000220201812 */ /* 0x000fca00078efcff */
[----:B------:R0:W-:Y:S01]  /*2bb0*/  STL [R1], R32 ;  /* 0x0000002001007387 */ /* 0x0001e20000100800 */
[----:B------:R-:W-:Y:S05]  /*2bc0*/  @!P0 BRA `(.L_x_1329) ;  /* 0x00000070007c8947 */ /* 0x000fea0003800000 */
[----:B------:R-:W-:Y:S01]  /*2bd0*/  ULDC.U8 UR4, c[0x0][0x3f0] ;  /* 0x0000fc0000047ab9 */ /* 0x000fe20000000000 */
[-C--:B------:R-:W-:Y:S01]  /*2be0*/  IMAD R3, R126, R35.reuse, RZ ;  /* 0x000000237e037224 */ /* 0x080fe200078e02ff */
[----:B------:R-:W-:Y:S01]  /*2bf0*/  ISETP.NE.AND P0, PT, RZ, UR4, PT ;  /* 0x00000004ff007c0c */ /* 0x000fe2000bf05270 */
[-C--:B------:R-:W-:Y:S02]  /*2c00*/  IMAD R5, R127, R35.reuse, RZ ;  /* 0x000000237f057224 */ /* 0x080fe400078e02ff */
[C---:B------:R-:W-:Y:S02]  /*2c10*/  IMAD R3, R33.reuse, R106, R3 ;  /* 0x0000006a21037224 */ /* 0x040fe400078e0203 */
[----:B------:R-:W-:Y:S02]  /*2c20*/  IMAD R33, R33, R100, R5 ;  /* 0x0000006421217224 */ /* 0x000fe400078e0205 */
[----:B------:R-:W-:Y:S02]  /*2c30*/  IMAD R5, R24, -0x60, R2 ;  /* 0xffffffa018057824 */ /* 0x000fe400078e0202 */
[----:B------:R-:W-:-:S03]  /*2c40*/  IMAD.WIDE.U32 R82, R106, R35, RZ ;  /* 0x000000236a527225 */ /* 0x000fc600078e00ff */
[----:B------:R-:W-:Y:S01]  /*2c50*/  VIMNMX R5, R5, 0x60, PT ;  /* 0x0000006005057848 */ /* 0x000fe20003fe0100 */
[----:B------:R-:W-:-:S04]  /*2c60*/  IMAD.WIDE.U32 R80, R100, R35, RZ ;  /* 0x0000002364507225 */ /* 0x000fc800078e00ff */
[----:B------:R-:W-:Y:S02]  /*2c70*/  IMAD.IADD R3, R83, 0x1, R3 ;  /* 0x0000000153037824 */ /* 0x000fe400078e0203 */
        /* <DEDUP_REMOVED lines=22> */
[----:B------:R-:W-:Y:S01]  /*2de0*/  IADD3.X R34, R3, R21, RZ, P4, !PT ;  /* 0x0000001503227210 */ /* 0x000fe200027fe4ff */
[----:B------:R-:W-:Y:S01]  /*2df0*/  VIADD R38, R16, 0x10 ;  /* 0x0000001010267836 */ /* 0x000fe20000000000 */
[----:B0-----:R-:W-:Y:S01]  /*2e00*/  LEA R32, P4, R33, UR4, 0x1 ;  /* 0x0000000421207c11 */ /* 0x001fe2000f8808ff */
[----:B------:R-:W-:Y:S01]  /*2e10*/  IMAD.X R46, R4, 0x1, R26, P1 ;  /* 0x00000001042e7824 */ /* 0x000fe200008e061a */
[----:B------:R-:W-:Y:S02]  /*2e20*/  ISETP.GE.AND P1, PT, R16, R117, PT ;  /* 0x000000751000720c */ /* 0x000fe40003f26270 */
[----:B------:R-:W-:-:S02]  /*2e30*/  CS2R R128, SRZ ;  /* 0x0000000000807805 */ /* 0x000fc4000001ff00 */
[----:B------:R-:W-:Y:S02]  /*2e40*/  LEA.HI.X R33, R33, UR5, R34, 0x1, P4 ;  /* 0x0000000521217c11 */ /* 0x000fe4000a0f0c22 */
[----:B------:R-:W-:Y:S02]  /*2e50*/  CS2R R86, SRZ ;  /* 0x0000000000567805 */ /* 0x000fe4000001ff00 */
[C---:B------:R-:W-:Y:S02]  /*2e60*/  LEA R34, P4, R35.reuse, UR6, 0x1 ;  /* 0x0000000623227c11 */ /* 0x040fe4000f8808ff */
[----:B------:R-:W-:Y:S02]  /*2e70*/  CS2R R130, SRZ ;  /* 0x0000000000827805 */ /* 0x000fe4000001ff00 */
[----:B------:R-:W-:Y:S01]  /*2e80*/  CS2R R120, SRZ ;  /* 0x0000000000787805 */ /* 0x000fe2000001ff00 */
[----:B------:R-:W-:Y:S01]  /*2e90*/  ULDC.64 UR8, c[0x0][0x208] ;  /* 0x0000820000087ab9 */ /* 0x000fe20000000a00 */
[----:B------:R-:W-:Y:S01]  /*2ea0*/  LEA.HI.X R35, R35, UR7, R46, 0x1, P4 ;  /* 0x0000000723237c11 */ /* 0x000fe2000a0f0c2e */
[----:B------:R-:W-:Y:S01]  /*2eb0*/  VIADD R46, R16, 0x30 ;  /* 0x00000030102e7836 */ /* 0x000fe20000000000 */
[-C--:B------:R-:W-:Y:S01]  /*2ec0*/  ISETP.GE.AND P4, PT, R38, R117.reuse, PT ;  /* 0x000000752600720c */ /* 0x080fe20003f86270 */
[----:B------:R-:W-:Y:S01]  /*2ed0*/  VIADD R38, R16, 0x20 ;  /* 0x0000002010267836 */ /* 0x000fe20000000000 */
[----:B------:R1:W5:Y:S04]  /*2ee0*/  @!P1 LDG.E.64 R128, desc[UR8][R32.64] ;  /* 0x0000000820809981 */ /* 0x000368000c1e1b00 */
[----:B------:R1:W5:Y:S01]  /*2ef0*/  @!P1 LDG.E.64 R130, desc[UR8][R34.64] ;  /* 0x0000000822829981 */ /* 0x000362000c1e1b00 */
[----:B------:R-:W-:-:S06]  /*2f00*/  ISETP.GE.AND P1, PT, R38, R117, PT ;  /* 0x000000752600720c */ /* 0x000fcc0003f26270 */
[----:B------:R1:W5:Y:S04]  /*2f10*/  @!P4 LDG.E.64 R86, desc[UR8][R32.64+0x20] ;  /* 0x000020082056c981 */ /* 0x000368000c1e1b00 */
[----:B------:R1:W5:Y:S01]  /*2f20*/  @!P4 LDG.E.64 R120, desc[UR8][R34.64+0x20] ;  /* 0x000020082278c981 */ /* 0x000362000c1e1b00 */
[----:B------:R-:W-:Y:S02]  /*2f30*/  ISETP.GE.AND P4, PT, R46, R117, PT ;  /* 0x000000752e00720c */ /* 0x000fe40003f86270 */
[----:B------:R-:W-:Y:S02]  /*2f40*/  CS2R R78, SRZ ;  /* 0x00000000004e7805 */ /* 0x000fe4000001ff00 */
[----:B------:R-:W-:Y:S02]  /*2f50*/  CS2R R84, SRZ ;  /* 0x0000000000547805 */ /* 0x000fe4000001ff00 */
[----:B------:R-:W-:-:S02]  /*2f60*/  CS2R R74, SRZ ;  /* 0x00000000004a7805 */ /* 0x000fc4000001ff00 */
[----:B------:R-:W-:Y:S01]  /*2f70*/  CS2R R76, SRZ ;  /* 0x00000000004c7805 */ /* 0x000fe2000001ff00 */
[C---:B------:R-:W-:Y:S01]  /*2f80*/  VIADD R38, R16.reuse, 0x40 ;  /* 0x0000004010267836 */ /* 0x040fe20000000000 */
[----:B------:R-:W-:Y:S01]  /*2f90*/  IADD3 R46, R16, 0x50, RZ ;  /* 0x00000050102e7810 */ /* 0x000fe20007ffe0ff */
        /* <DEDUP_REMOVED lines=14> */
.L_x_1332:
[----:B------:R-:W-:Y:S05]  /*3080*/  BSYNC B1 ;  /* 0x0000000000017941 */ /* 0x000fea0003800000 */
.L_x_1331:
        /* <DEDUP_REMOVED lines=13> */
[----:B------:R-:W-:Y:S01]  /*3160*/  CS2R R64, SRZ ;  /* 0x0000000000407805 */ /* 0x000fe2000001ff00 */
[----:B------:R-:W-:Y:S01]  /*3170*/  IMAD.MOV.U32 R135, RZ, RZ, R67 ;  /* 0x000000ffff877224 */ /* 0x000fe200078e0043 */
[----:B------:R-:W-:Y:S06]  /*3180*/  @P4 BRA `(.L_x_1334) ;  /* 0x0000000000b84947 */ /* 0x000fec0003800000 */
[----:B------:R-:W-:Y:S01]  /*3190*/  IADD3 R82, P1, P5, R102, R82, R108 ;  /* 0x0000005266527210 */ /* 0x000fe20007d3e06c */
[----:B------:R-:W-:Y:S01]  /*31a0*/  ULDC.64 UR4, c[0x0][0x3c8] ;  /* 0x0000f20000047ab9 */ /* 0x000fe20000000a00 */
[----:B------:R-:W-:Y:S01]  /*31b0*/  ULDC.64 UR6, c[0x0][0x3e0] ;  /* 0x0000f80000067ab9 */ /* 0x000fe20000000a00 */
[----:B------:R-:W-:Y:S02]  /*31c0*/  CS2R R62, SRZ ;  /* 0x00000000003e7805 */ /* 0x000fe4000001ff00 */
[----:B-1----:R-:W-:Y:S02]  /*31d0*/  IADD3.X R33, R21, R3, R28, P1, P5 ;  /* 0x0000000315217210 */ /* 0x002fe40000fea41c */
[----:B------:R-:W-:Y:S02]  /*31e0*/  CS2R R64, SRZ ;  /* 0x0000000000407805 */ /* 0x000fe4000001ff00 */
[----:B------:R-:W-:Y:S01]  /*31f0*/  IADD3 R80, P1, P5, R96, R80, R29 ;  /* 0x0000005060507210 */ /* 0x000fe20007d3e01d */
[----:B------:R-:W-:-:S03]  /*3200*/  ULDC.64 UR8, c[0x0][0x208] ;  /* 0x0000820000087ab9 */ /* 0x000fc60000000a00 */
[----:B------:R-:W-:Y:S01]  /*3210*/  IADD3.X R3, R26, R4, R30, P1, P5 ;  /* 0x000000041a037210 */ /* 0x000fe20000fea41e */
[----:B------:R-:W-:Y:S01]  /*3220*/  VIADD R4, R16, 0x10 ;  /* 0x0000001010047836 */ /* 0x000fe20000000000 */
[----:B0-----:R-:W-:-:S04]  /*3230*/  LEA R32, P1, R82, UR4, 0x1 ;  /* 0x0000000452207c11 */ /* 0x001fc8000f8208ff */
[----:B------:R-:W-:Y:S02]  /*3240*/  LEA.HI.X R33, R82, UR5, R33, 0x1, P1 ;  /* 0x0000000552217c11 */ /* 0x000fe400088f0c21 */
[----:B------:R-:W-:-:S04]  /*3250*/  LEA R34, P1, R80, UR6, 0x1 ;  /* 0x0000000650227c11 */ /* 0x000fc8000f8208ff */
[----:B------:R-:W-:Y:S02]  /*3260*/  LEA.HI.X R35, R80, UR7, R3, 0x1, P1 ;  /* 0x0000000750237c11 */ /* 0x000fe400088f0c03 */
[----:B------:R-:W-:Y:S02]  /*3270*/  ISETP.GE.AND P1, PT, R16, R117, PT ;  /* 0x000000751000720c */ /* 0x000fe40003f26270 */
        /* <DEDUP_REMOVED lines=28> */
[----:B------:R-:W-:-:S13]  /*3440*/  ISETP.GE.AND P1, PT, R4, R117, PT ;  /* 0x000000750400720c */ /* 0x000fda0003f26270 */
[----:B------:R2:W5:Y:S04]  /*3450*/  @!P1 LDG.E.64 R36, desc[UR8][R32.64+0xa0] ;  /* 0x0000a00820249981 */ /* 0x000568000c1e1b00 */
[----:B------:R2:W5:Y:S02]  /*3460*/  @!P1 LDG.E.64 R38, desc[UR8][R34.64+0xa0] ;  /* 0x0000a00822269981 */ /* 0x000564000c1e1b00 */
.L_x_1334:
[----:B------:R-:W-:Y:S05]  /*3470*/  BSYNC B1 ;  /* 0x0000000000017941 */ /* 0x000fea0003800000 */
.L_x_1333:
[----:B------:R-:W-:Y:S01]  /*3480*/  IMAD.MOV.U32 R3, RZ, RZ, R70 ;  /* 0x000000ffff037224 */ /* 0x000fe200078e0046 */
[----:B------:R-:W-:Y:S01]  /*3490*/  PRMT R156, R135, 0x5410, R134 ;  /* 0x00005410879c7816 */ /* 0x000fe20000000086 */
[----:B------:R-:W-:Y:S01]  /*34a0*/  IMAD.MOV.U32 R4, RZ, RZ, R71 ;  /* 0x000000ffff047224 */ /* 0x000fe200078e0047 */
[----:B------:R-:W-:Y:S01]  /*34b0*/  ULOP3.LUT UR4, UR60, 0x1, URZ, 0xfc, !UPT ;  /* 0x000000013c047892 */ /* 0x000fe2000f8efc3f */
[----:B012---:R-:W-:Y:S02]  /*34c0*/  IMAD.MOV.U32 R32, RZ, RZ, R74 ;  /* 0x000000ffff207224 */ /* 0x007fe400078e004a */
[----:B------:R-:W-:Y:S01]  /*34d0*/  IMAD.MOV.U32 R33, RZ, RZ, R86 ;  /* 0x000000ffff217224 */ /* 0x000fe200078e0056 */
[----:B------:R-:W-:Y:S01]  /*34e0*/  PRMT R157, R3, 0x5410, R4 ;  /* 0x00005410039d7816 */ /* 0x000fe20000000004 */
[----:B------:R-:W-:Y:S01]  /*34f0*/  IMAD.MOV.U32 R3, RZ, RZ, R75 ;  /* 0x000000ffff037224 */ /* 0x000fe200078e004b */
[----:B------:R-:W-:Y:S01]  /*3500*/  PRMT R159, R32, 0x7610, R159 ;  /* 0x00007610209f7816 */ /* 0x000fe2000000009f */
[----:B------:R-:W-:Y:S01]  /*3510*/  IMAD.MOV.U32 R32, RZ, RZ, R79 ;  /* 0x000000ffff207224 */ /* 0x000fe200078e004f */
[----:B------:R-:W-:Y:S01]  /*3520*/  MOV R4, R78 ;  /* 0x0000004e00047202 */ /* 0x000fe20000000f00 */
[----:B------:R-:W-:Y:S01]  /*3530*/  UISETP.NE.AND UP0, UPT, UR4, 0x3, UPT ;  /* 0x000000030400788c */ /* 0x000fe2000bf05270 */
[----:B------:R-:W-:Y:S01]  /*3540*/  PRMT R159, R159, 0x5410, R3 ;  /* 0x000054109f9f7816 */ /* 0x000fe20000000003 */
[----:B------:R-:W-:Y:S01]  /*3550*/  IMAD.MOV.U32 R3, RZ, RZ, R87 ;  /* 0x000000ffff037224 */ /* 0x000fe200078e0057 */
[----:B------:R-:W-:Y:S01]  /*3560*/  PRMT R204, R4, 0x5410, R32 ;  /* 0x0000541004cc7816 */ /* 0x000fe20000000020 */
[----:B------:R-:W-:Y:S01]  /*3570*/  IMAD.MOV.U32 R4, RZ, RZ, R128 ;  /* 0x000000ffff047224 */ /* 0x000fe200078e0080 */
[----:B------:R-:W-:Y:S01]  /*3580*/  PRMT R205, R33, 0x7610, R205 ;  /* 0x0000761021cd7816 */ /* 0x000fe200000000cd */
[----:B------:R-:W-:Y:S01]  /*3590*/  IMAD.MOV.U32 R32, RZ, RZ, R129 ;  /* 0x000000ffff207224 */ /* 0x000fe200078e0081 */
[----:B------:R-:W-:-:S02]  /*35a0*/  MOV R33, R68 ;  /* 0x0000004400217202 */ /* 0x000fc40000000f00 */
[----:B------:R-:W-:Y:S01]  /*35b0*/  PRMT R205, R205, 0x5410, R3 ;  /* 0x00005410cdcd7816 */ /* 0x000fe20000000003 */
[----:B------:R-:W-:Y:S01]  /*35c0*/  IMAD.MOV.U32 R3, RZ, RZ, R69 ;  /* 0x000000ffff037224 */ /* 0x000fe200078e0045 */
[----:B------:R-:W-:Y:S01]  /*35d0*/  PRMT R193, R4, 0x5410, R32 ;  /* 0x0000541004c17816 */ /* 0x000fe20000000020 */
[----:B------:R-:W-:Y:S01]  /*35e0*/  IMAD.MOV.U32 R4, RZ, RZ, R72 ;  /* 0x000000ffff047224 */ /* 0x000fe200078e0048 */
[----:B------:R-:W-:Y:S01]  /*35f0*/  PRMT R155, R155, 0x5410, R33 ;  /* 0x000054109b9b7816 */ /* 0x000fe20000000021 */
[----:B------:R-:W-:Y:S01]  /*3600*/  IMAD.MOV.U32 R32, RZ, RZ, R73 ;  /* 0x000000ffff207224 */ /* 0x000fe200078e0049 */
[----:B------:R-:W-:Y:S01]  /*3610*/  PLOP3.LUT P1, PT, PT, PT, UP0, 0x80, 0x0 ;  /* 0x000000000000781c */ /* 0x000fe20003f2f008 */
[----:B------:R-:W-:Y:S01]  /*3620*/  IMAD.MOV.U32 R33, RZ, RZ, R76 ;  /* 0x000000ffff217224 */ /* 0x000fe200078e004c */
        /* <DEDUP_REMOVED lines=13> */
[----:B-----5:R-:W-:Y:S02]  /*3700*/  MOV R33, R36 ;  /* 0x0000002400217202 */ /* 0x020fe40000000f00 */
[----:B------:R-:W-:Y:S01]  /*3710*/  PRMT R208, R208, 0x5410, R3 ;  /* 0x00005410d0d07816 */ /* 0x000fe20000000003 */
[----:B------:R-:W-:Y:S01]  /*3720*/  IMAD.MOV.U32 R3, RZ, RZ, R37 ;  /* 0x000000ffff037224 */ /* 0x000fe200078e0025 */
[----:B------:R-:W-:Y:S01]  /*3730*/  PRMT R203, R4, 0x5410, R32 ;  /* 0x0000541004cb7816 */ /* 0x000fe20000000020 */
[----:B------:R-:W-:Y:S01]  /*3740*/  IMAD.MOV.U32 R4, RZ, RZ, R46 ;  /* 0x000000ffff047224 */ /* 0x000fe200078e002e */
[----:B------:R-:W-:Y:S01]  /*3750*/  PRMT R81, R81, 0x5410, R33 ;  /* 0x0000541051517816 */ /* 0x000fe20000000021 */
[----:B------:R-:W-:-:S02]  /*3760*/  IMAD.MOV.U32 R32, RZ, RZ, R47 ;  /* 0x000000ffff207224 */ /* 0x000fc400078e002f */
[----:B------:R-:W-:Y:S01]  /*3770*/  IMAD.MOV.U32 R33, RZ, RZ, R50 ;  /* 0x000000ffff217224 */ /* 0x000fe200078e0032 */
[----:B------:R-:W-:Y:S01]  /*3780*/  PRMT R81, R3, 0x7610, R81 ;  /* 0x0000761003517816 */ /* 0x000fe20000000051 */
[----:B------:R-:W-:Y:S01]  /*3790*/  IMAD.MOV.U32 R3, RZ, RZ, R51 ;  /* 0x000000ffff037224 */ /* 0x000fe200078e0033 */
        /* <DEDUP_REMOVED lines=17> */
[----:B------:R-:W-:Y:S02]  /*38b0*/  IMAD.MOV.U32 R32, RZ, RZ, R49 ;  /* 0x000000ffff207224 */ /* 0x000fe400078e0031 */
        /* <DEDUP_REMOVED lines=11> */
[----:B------:R-:W-:Y:S02]  /*3970*/  IMAD.MOV.U32 R32, RZ, RZ, R61 ;  /* 0x000000ffff207224 */ /* 0x000fe400078e003d */
[----:B------:R-:W-:-:S03]  /*3980*/  IMAD.MOV.U32 R3, RZ, RZ, R65 ;  /* 0x000000ffff037224 */ /* 0x000fc600078e0041 */
[----:B------:R-:W-:Y:S02]  /*3990*/  PRMT R140, R32, 0x5410, R33 ;  /* 0x00005410208c7816 */ /* 0x000fe40000000021 */
[----:B------:R-:W-:Y:S01]  /*39a0*/  PRMT R152, R4, 0x5410, R3 ;  /* 0x0000541004987816 */ /* 0x000fe20000000003 */
[----:B------:R-:W-:Y:S06]  /*39b0*/  @!P1 BRA `(.L_x_1335) ;  /* 0x0000000000049947 */ /* 0x000fec0003800000 */
[----:B------:R-:W-:Y:S01]  /*39c0*/  BPT.TRAP 0x1 ;  /* 0x000000040000795c */ /* 0x000fe20000300000 */
.L_x_1335:
[----:B------:R-:W-:Y:S01]  /*39d0*/  LEA R4, R19, R18, 0x3 ;  /* 0x0000001213047211 */ /* 0x000fe200078e18ff */
[----:B------:R-:W-:Y:S01]  /*39e0*/  BSSY B1, `(.L_x_1336) ;  /* 0x0000004000017945 */ /* 0x000fe20003800000 */
[----:B------:R-:W-:-:S04]  /*39f0*/  SHF.L.U32 R3, R167, 0x1f, RZ ;  /* 0x0000001fa7037819 */ /* 0x000fc800000006ff */
[----:B------:R-:W0:Y:S02]  /*3a00*/  SYNCS.PHASECHK.TRANS64.TRYWAIT P5, [R4+URZ+0x2a890], R3 ;  /* 0x02a89003040075a7 */ /* 0x000e2400080a017f */
[----:B0-----:R-:W-:Y:S05]  /*3a10*/  @!P5 BRA `(.L_x_1337) ;  /* 0x00000228006cd947 */ /* 0x001fea0003800000 */
.L_x_1730:
[----:B------:R-:W-:Y:S05]  /*3a20*/  BSYNC B1 ;  /* 0x0000000000017941 */ /* 0x000fea0003800000 */
.L_x_1336:
        /* <DEDUP_REMOVED lines=10> */
[--C-:B--2---:R-:W-:Y:S01]  /*3ad0*/  HADD2.F32 R170, -RZ, R35.reuse.H0_H0 ;  /* 0x20000023ffaa7230 */ /* 0x104fe20000004100 */
[----:B------:R-:W-:Y:S02]  /*3ae0*/  SHF.R.U32.HI R128, RZ, 0x10, R129 ;  /* 0x00000010ff807819 */ /* 0x000fe40000011681 */
[--C-:B------:R-:W-:Y:S01]  /*3af0*/  SHF.R.U64 R129, R130, 0x10, R131.reuse ;  /* 0x0000001082817819 */ /* 0x100fe20000001283 */
[----:B------:R-:W-:Y:S01]  /*3b00*/  HADD2.F32 R130, -RZ, R35.H1_H1 ;  /* 0x30000023ff827230 */ /* 0x000fe20000004100 */
[----:B------:R-:W-:Y:S01]  /*3b10*/  SHF.R.U32.HI R171, RZ, 0x10, R131 ;  /* 0x00000010ffab7819 */ /* 0x000fe20000011683 */
[----:B------:R-:W-:Y:S02]  /*3b20*/  HADD2.F32 R168, -RZ, R168.H0_H0 ;  /* 0x200000a8ffa87230 */ /* 0x000fe40000004100 */
[----:B------:R-:W-:Y:S02]  /*3b30*/  HADD2.F32 R194, -RZ, R129.H0_H0 ;  /* 0x20000081ffc27230 */ /* 0x000fe40000004100 */
[----:B------:R-:W-:-:S02]  /*3b40*/  HADD2.F32 R171, -RZ, R171.H0_H0 ;  /* 0x200000abffab7230 */ /* 0x000fc40000004100 */
[--C-:B------:R-:W-:Y:S02]  /*3b50*/  HADD2.F32 R129, -RZ, R33.reuse.H1_H1 ;  /* 0x30000021ff817230 */ /* 0x100fe40000004100 */
[----:B------:R-:W-:Y:S02]  /*3b60*/  HADD2.F32 R33, -RZ, R33.H0_H0 ;  /* 0x20000021ff217230 */ /* 0x000fe40000004100 */
[-C--:B------:R-:W-:Y:S01]  /*3b70*/  FMUL.FTZ R35, R130, R171.reuse ;  /* 0x000000ab82237220 */ /* 0x080fe20000410000 */
[----:B------:R-:W-:Y:S02]  /*3b80*/  HADD2.F32 R131, -RZ, R128.H0_H0 ;  /* 0x20000080ff837230 */ /* 0x000fe40000004100 */
[-C--:B------:R-:W-:Y:S01]  /*3b90*/  FMUL.FTZ R128, R129, R194.reuse ;  /* 0x000000c281807220 */ /* 0x080fe20000410000 */
[C---:B------:R-:W-:Y:S01]  /*3ba0*/  FMUL.FTZ R171, R170.reuse, R171 ;  /* 0x000000abaaab7220 */ /* 0x040fe20000410000 */
[C---:B------:R-:W-:Y:S02]  /*3bb0*/  FMUL.FTZ R194, R33.reuse, R194 ;  /* 0x000000c221c27220 */ /* 0x040fe40000410000 */
[-C--:B------:R-:W-:Y:S01]  /*3bc0*/  FFMA.FTZ R33, R33, R168.reuse, -R128 ;  /* 0x000000a821217223 */ /* 0x080fe20000010880 */
[-C--:B------:R-:W-:Y:S01]  /*3bd0*/  FFMA.FTZ R35, R170, R131.reuse, -R35 ;  /* 0x00000083aa237223 */ /* 0x080fe20000010823 */
        /* <DEDUP_REMOVED lines=8> */
[--C-:B------:R-:W-:Y:S02]  /*3c60*/  HADD2.F32 R32, -RZ, R34.reuse.H1_H1 ;  /* 0x30000022ff207230 */ /* 0x100fe40000004100 */
[-C--:B------:R-:W-:Y:S01]  /*3c70*/  FMUL.FTZ R203, R171, R131.reuse ;  /* 0x00000083abcb7220 */ /* 0x080fe20000410000 */
[----:B------:R-:W-:Y:S02]  /*3c80*/  HADD2.F32 R194, -RZ, R34.H0_H0 ;  /* 0x20000022ffc27230 */ /* 0x000fe40000004100 */
[----:B------:R-:W-:Y:S01]  /*3c90*/  FMUL.FTZ R34, R170, R131 ;  /* 0x00000083aa227220 */ /* 0x000fe20000410000 */
[----:B------:R-:W-:-:S02]  /*3ca0*/  HADD2.F32 R168, -RZ, R193.H0_H0 ;  /* 0x200000c1ffa87230 */ /* 0x000fc40000004100 */
        /* <DEDUP_REMOVED lines=8> */
[----:B------:R-:W-:-:S03]  /*3d30*/  F2FP.F16.F32.PACK_AB R128, R32, R131 ;  /* 0x000000832080723e */ /* 0x000fc600000000ff */
[----:B------:R-:W-:Y:S02]  /*3d40*/  IMAD.MOV.U32 R32, RZ, RZ, R34 ;  /* 0x000000ffff207224 */ /* 0x000fe400078e0022 */
[----:B------:R-:W-:-:S07]  /*3d50*/  IMAD.MOV.U32 R34, RZ, RZ, R128 ;  /* 0x000000ffff227224 */ /* 0x000fce00078e0080 */
.L_x_1343:
[----:B------:R-:W-:Y:S05]  /*3d60*/  BSYNC B3 ;  /* 0x0000000000037941 */ /* 0x000fea0003800000 */
.L_x_1342:
[----:B------:R-:W-:Y:S02]  /*3d70*/  ULDC.64 UR4, c[0x0][0x208] ;  /* 0x0000820000047ab9 */ /* 0x000fe40000000a00 */
[----:B--2---:R1:W-:Y:S03]  /*3d80*/  STG.E.128 desc[UR4][R44.64], R32 ;  /* 0x000000202c007986 */ /* 0x0043e6000c101d04 */
.L_x_1341:
[----:B------:R-:W-:Y:S05]  /*3d90*/  BSYNC B2 ;  /* 0x0000000000027941 */ /* 0x000fea0003800000 */
.L_x_1340:
        /* <DEDUP_REMOVED lines=48> */
.L_x_1347:
[----:B------:R-:W-:Y:S05]  /*40a0*/  BSYNC B3 ;  /* 0x0000000000037941 */ /* 0x000fea0003800000 */
.L_x_1346:
[----:B------:R-:W-:Y:S02]  /*40b0*/  ULDC.64 UR4, c[0x0][0x208] ;  /* 0x0000820000047ab9 */ /* 0x000fe40000000a00 */
[----:B--2---:R2:W-:Y:S03]  /*40c0*/  STG.E.128 desc[UR4][R44.64+0x40], R32 ;  /* 0x000040202c007986 */ /* 0x0045e6000c101d04 */
.L_x_1345:
[----:B------:R-:W-:Y:S05]  /*40d0*/  BSYNC B2 ;  /* 0x0000000000027941 */ /* 0x000fea0003800000 */
.L_x_1344:
        /* <DEDUP_REMOVED lines=8> */
[--C-:B------:R-:W-:Y:S02]  /*4160*/  SHF.R.U64 R128, R84, 0x10, R85.reuse ;  /* 0x0000001054807819 */ /* 0x100fe40000001255 */
[----:B------:R-:W-:Y:S01]  /*4170*/  SHF.R.U32.HI R84, RZ, 0x10, R85 ;  /* 0x00000010ff547819 */ /* 0x000fe20000011655 */
[----:B--2---:R-:W-:Y:S01]  /*4180*/  IMAD.MOV.U32 R85, RZ, RZ, R33 ;  /* 0x000000ffff557224 */ /* 0x004fe200078e0021 */
        /* <DEDUP_REMOVED lines=40> */
.L_x_1351:
[----:B------:R-:W-:Y:S05]  /*4410*/  BSYNC B3 ;  /* 0x0000000000037941 */ /* 0x000fea0003800000 */
.L_x_1350:
[----:B------:R-:W-:Y:S02]  /*4420*/  ULDC.64 UR4, c[0x0][0x208] ;  /* 0x0000820000047ab9 */ /* 0x000fe40000000a00 */
[----:B--2---:R3:W-:Y:S03]  /*4430*/  STG.E.128 desc[UR4][R44.64+0x80], R32 ;  /* 0x000080202c007986 */ /* 0x0047e6000c101d04 */
.L_x_1349:
[----:B------:R-:W-:Y:S05]  /*4440*/  BSYNC B2 ;  /* 0x0000000000027941 */ /* 0x000fea0003800000 */
.L_x_1348:
[----:B------:R-:W-:Y:S01]  /*4450*/  ISETP.NE.AND P0, PT, R9, RZ, PT ;  /* 0x000000ff0900720c */ /* 0x000fe20003f05270 */
[----:B------:R-:W-:-:S12]  /*4460*/  BSSY B2, `(.L_x_1352) ;  /* 0x0000034000027945 */ /* 0x000fd80003800000 */
[----:B------:R-:W-:Y:S05]  /*4470*/  @!P0 BRA `(.L_x_1353) ;  /* 0x0000000000c88947 */ /* 0x000fea0003800000 */
[----:B-123--:R1:W2:Y:S01]  /*4480*/  LDS.128 R32, [R42+0x3000] ;  /* 0x003000002a207984 */ /* 0x00e2a20000000c00 */
[----:B------:R-:W-:Y:S01]  /*4490*/  VIADD R78, R16, 0x30 ;  /* 0x00000030104e7836 */ /* 0x000fe20000000000 */
[----:B------:R-:W-:Y:S04]  /*44a0*/  BSSY B3, `(.L_x_1354) ;  /* 0x000002d000037945 */ /* 0x000fe80003800000 */
        /* <DEDUP_REMOVED lines=20> */
[-C--:B------:R-:W-:Y:S01]  /*45f0*/  FFMA.FTZ R32, R32, R77.reuse, -R33 ;  /* 0x0000004d20207223 */ /* 0x080fe20000010821 */
[----:B------:R-:W-:Y:S01]  /*4600*/  FFMA.FTZ R33, R35, R77, R86 ;  /* 0x0000004d23217223 */ /* 0x000fe20000010056 */
[-C--:B------:R-:W-:Y:S01]  /*4610*/  FFMA.FTZ R35, R75, R78.reuse, -R120 ;  /* 0x0000004e4b237223 */ /* 0x080fe20000010878 */
[----:B------:R-:W-:Y:S01]  /*4620*/  FFMA.FTZ R84, R76, R78, R79 ;  /* 0x0000004e4c547223 */ /* 0x000fe2000001004f */
[----:B------:R-:W-:-:S02]  /*4630*/  HADD2.F32 R78, -RZ, R206.H0_H0 ;  /* 0x200000ceff4e7230 */ /* 0x000fc40000004100 */
[----:B------:R-:W-:Y:S01]  /*4640*/  HADD2.F32 R79, -RZ, R206.H1_H1 ;  /* 0x300000ceff4f7230 */ /* 0x000fe20000004100 */
[----:B------:R-:W-:Y:S01]  /*4650*/  F2FP.F16.F32.PACK_AB R33, R33, R32 ;  /* 0x000000202121723e */ /* 0x000fe200000000ff */
[----:B------:R-:W-:Y:S01]  /*4660*/  HADD2.F32 R75, -RZ, R74.H1_H1 ;  /* 0x3000004aff4b7230 */ /* 0x000fe20000004100 */
[----:B------:R-:W-:Y:S01]  /*4670*/  F2FP.F16.F32.PACK_AB R35, R84, R35 ;  /* 0x000000235423723e */ /* 0x000fe200000000ff */
[----:B------:R-:W-:Y:S02]  /*4680*/  HADD2.F32 R76, -RZ, R34.H1_H1 ;  /* 0x30000022ff4c7230 */ /* 0x000fe40000004100 */
[----:B------:R-:W-:Y:S02]  /*4690*/  HADD2.F32 R74, -RZ, R74.H0_H0 ;  /* 0x2000004aff4a7230 */ /* 0x000fe40000004100 */
[----:B------:R-:W-:Y:S01]  /*46a0*/  FMUL.FTZ R85, R75, R78 ;  /* 0x0000004e4b557220 */ /* 0x000fe20000410000 */
[----:B------:R-:W-:Y:S02]  /*46b0*/  HADD2.F32 R34, -RZ, R34.H0_H0 ;  /* 0x20000022ff227230 */ /* 0x000fe40000004100 */
[----:B------:R-:W-:Y:S01]  /*46c0*/  FMUL.FTZ R87, R76, R79 ;  /* 0x0000004f4c577220 */ /* 0x000fe20000410000 */
[----:B------:R-:W-:-:S02]  /*46d0*/  HADD2.F32 R77, -RZ, R159.H0_H0 ;  /* 0x2000009fff4d7230 */ /* 0x000fc40000004100 */
        /* <DEDUP_REMOVED lines=9> */
.L_x_1355:
[----:B------:R-:W-:Y:S05]  /*4770*/  BSYNC B3 ;  /* 0x0000000000037941 */ /* 0x000fea0003800000 */
.L_x_1354:
[----:B------:R-:W-:Y:S02]  /*4780*/  ULDC.64 UR4, c[0x0][0x208] ;  /* 0x0000820000047ab9 */ /* 0x000fe40000000a00 */
[----:B--2---:R4:W-:Y:S03]  /*4790*/  STG.E.128 desc[UR4][R44.64+0xc0], R32 ;  /* 0x0000c0202c007986 */ /* 0x0049e6000c101d04 */
.L_x_1353:
[----:B------:R-:W-:Y:S05]  /*47a0*/  BSYNC B2 ;  /* 0x0000000000027941 */ /* 0x000fea0003800000 */
.L_x_1352:
        /* <DEDUP_REMOVED lines=16> */
[----:B------:R-:W-:-:S02]  /*48b0*/  HADD2.F32 R76, -RZ, R76.H0_H0 ;  /* 0x2000004cff4c7230 */ /* 0x000fc40000004100 */
[----:B------:R-:W-:Y:S02]  /*48c0*/  HADD2.F32 R34, -RZ, R33.H1_H1 ;  /* 0x30000021ff227230 */ /* 0x000fe40000004100 */
[--C-:B------:R-:W-:Y:S02]  /*48d0*/  HADD2.F32 R71, -RZ, R35.reuse.H1_H1 ;  /* 0x30000023ff477230 */ /* 0x100fe40000004100 */
[----:B------:R-:W-:Y:S02]  /*48e0*/  HADD2.F32 R35, -RZ, R35.H0_H0 ;  /* 0x20000023ff237230 */ /* 0x000fe40000004100 */
[----:B------:R-:W-:Y:S01]  /*48f0*/  FMUL.FTZ R78, R34, R73 ;  /* 0x00000049224e7220 */ /* 0x000fe20000410000 */
[----:B------:R-:W-:Y:S02]  /*4900*/  HADD2.F32 R33, -RZ, R33.H0_H0 ;  /* 0x20000021ff217230 */ /* 0x000fe40000004100 */
[-C--:B------:R-:W-:Y:S01]  /*4910*/  FMUL.FTZ R84, R71, R76.reuse ;  /* 0x0000004c47547220 */ /* 0x080fe20000410000 */
[----:B------:R-:W-:-:S02]  /*4920*/  FMUL.FTZ R76, R35, R76 ;  /* 0x0000004c234c7220 */ /* 0x000fc40000410000 */
[C---:B------:R-:W-:Y:S01]  /*4930*/  FMUL.FTZ R73, R33.reuse, R73 ;  /* 0x0000004921497220 */ /* 0x040fe20000410000 */
[----:B------:R-:W-:Y:S01]  /*4940*/  FFMA.FTZ R78, R33, R72, -R78 ;  /* 0x00000048214e7223 */ /* 0x000fe2000001084e */
[----:B------:R-:W-:Y:S01]  /*4950*/  FFMA.FTZ R79, R71, R74, R76 ;  /* 0x0000004a474f7223 */ /* 0x000fe2000001004c */
[----:B------:R-:W-:Y:S02]  /*4960*/  HADD2.F32 R33, -RZ, R32.H1_H1 ;  /* 0x30000020ff217230 */ /* 0x000fe40000004100 */
[----:B------:R-:W-:Y:S01]  /*4970*/  FFMA.FTZ R77, R34, R72, R73 ;  /* 0x00000048224d7223 */ /* 0x000fe20000010049 */
[----:B------:R-:W-:Y:S02]  /*4980*/  HADD2.F32 R71, -RZ, R158.H0_H0 ;  /* 0x2000009eff477230 */ /* 0x000fe40000004100 */
[----:B------:R-:W-:Y:S01]  /*4990*/  FFMA.FTZ R84, R35, R74, -R84 ;  /* 0x0000004a23547223 */ /* 0x000fe20000010854 */
[----:B------:R-:W-:Y:S02]  /*49a0*/  HADD2.F32 R32, -RZ, R32.H0_H0 ;  /* 0x20000020ff207230 */ /* 0x000fe40000004100 */
[----:B------:R-:W-:-:S02]  /*49b0*/  HADD2.F32 R73, -RZ, R158.H1_H1 ;  /* 0x3000009eff497230 */ /* 0x000fc40000004100 */
[CC--:B------:R-:W-:Y:S01]  /*49c0*/  FMUL.FTZ R75, R33.reuse, R71.reuse ;  /* 0x00000047214b7220 */ /* 0x0c0fe20000410000 */
[--C-:B------:R-:W-:Y:S02]  /*49d0*/  HADD2.F32 R34, -RZ, R70.reuse.H1_H1 ;  /* 0x30000046ff227230 */ /* 0x100fe40000004100 */
        /* <DEDUP_REMOVED lines=14> */
.L_x_1359:
[----:B------:R-:W-:Y:S05]  /*4ac0*/  BSYNC B3 ;  /* 0x0000000000037941 */ /* 0x000fea0003800000 */
.L_x_1358:
[----:B------:R-:W-:Y:S02]  /*4ad0*/  ULDC.64 UR4, c[0x0][0x208] ;  /* 0x0000820000047ab9 */ /* 0x000fe40000000a00 */
[----:B--2---:R1:W-:Y:S03]  /*4ae0*/  STG.E.128 desc[UR4][R44.64+0x100], R32 ;  /* 0x000100202c007986 */ /* 0x0043e6000c101d04 */
.L_x_1357:
[----:B------:R-:W-:Y:S05]  /*4af0*/  BSYNC B2 ;  /* 0x0000000000027941 */ /* 0x000fea0003800000 */
.L_x_1356:
        /* <DEDUP_REMOVED lines=25> */
[----:B------:R-:W-:-:S02]  /*4c90*/  HADD2.F32 R68, -RZ, R155.H1_H1 ;  /* 0x3000009bff447230 */ /* 0x000fc40000004100 */
[C---:B------:R-:W-:Y:S01]  /*4ca0*/  FMUL.FTZ R72, R35.reuse, R72 ;  /* 0x0000004823487220 */ /* 0x040fe20000410000 */
[----:B------:R-:W-:Y:S02]  /*4cb0*/  HADD2.F32 R155, -RZ, R155.H0_H0 ;  /* 0x2000009bff9b7230 */ /* 0x000fe40000004100 */
        /* <DEDUP_REMOVED lines=20> */
.L_x_1361:
[----:B------:R-:W-:Y:S05]  /*4e00*/  BSYNC B2 ;  /* 0x0000000000027941 */ /* 0x000fea0003800000 */
.L_x_1360:
[----:B------:R-:W-:Y:S02]  /*4e10*/  ULDC.64 UR4, c[0x0][0x208] ;  /* 0x0000820000047ab9 */ /* 0x000fe40000000a00 */
[----:B--2---:R1:W-:Y:S03]  /*4e20*/  STG.E.128 desc[UR4][R44.64+0x140], R32 ;  /* 0x000140202c007986 */ /* 0x0043e6000c101d04 */
.L_x_1339:
[----:B------:R-:W-:Y:S05]  /*4e30*/  BSYNC B1 ;  /* 0x0000000000017941 */ /* 0x000fea0003800000 */
.L_x_1338:
        /* <DEDUP_REMOVED lines=29> */
[----:B------:R-:W-:Y:S02]  /*5010*/  HADD2.F32 R45, -RZ, R152.H0_H0 ;  /* 0x20000098ff2d7230 */ /* 0x000fe40000004100 */
        /* <DEDUP_REMOVED lines=19> */
.L_x_1366:
[----:B------:R-:W-:Y:S05]  /*5150*/  BSYNC B2 ;  /* 0x0000000000027941 */ /* 0x000fea0003800000 */
.L_x_1365:
[----:B------:R-:W-:Y:S02]  /*5160*/  ULDC.64 UR4, c[0x0][0x208] ;  /* 0x0000820000047ab9 */ /* 0x000fe40000000a00 */
[----:B--2---:R1:W-:Y:S03]  /*5170*/  STG.E.128 desc[UR4][R40.64], R32 ;  /* 0x0000002028007986 */ /* 0x0043e6000c101d04 */
.L_x_1364:
[----:B------:R-:W-:Y:S05]  /*5180*/  BSYNC B1 ;  /* 0x0000000000017941 */ /* 0x000fea0003800000 */
.L_x_1363:
        /* <DEDUP_REMOVED lines=49> */
.L_x_1370:
[----:B------:R-:W-:Y:S05]  /*54a0*/  BSYNC B2 ;  /* 0x0000000000027941 */ /* 0x000fea0003800000 */
.L_x_1369:
[----:B------:R-:W-:Y:S02]  /*54b0*/  ULDC.64 UR4, c[0x0][0x208] ;  /* 0x0000820000047ab9 */ /* 0x000fe40000000a00 */
[----:B--2---:R1:W-:Y:S03]  /*54c0*/  STG.E.128 desc[UR4][R40.64+0x40], R32 ;  /* 0x0000402028007986 */ /* 0x0043e6000c101d04 */
.L_x_1368:
[----:B------:R-:W-:Y:S05]  /*54d0*/  BSYNC B1 ;  /* 0x0000000000017941 */ /* 0x000fea0003800000 */
.L_x_1367:
        /* <DEDUP_REMOVED lines=49> */
.L_x_1374:
[----:B------:R-:W-:Y:S05]  /*57f0*/  BSYNC B2 ;  /* 0x0000000000027941 */ /* 0x000fea0003800000 */
.L_x_1373:
[----:B------:R-:W-:Y:S02]  /*5800*/  ULDC.64 UR4, c[0x0][0x208] ;  /* 0x0000820000047ab9 */ /* 0x000fe40000000a00 */
[----:B--2---:R1:W-:Y:S03]  /*5810*/  STG.E.128 desc[UR4][R40.64+0x80], R32 ;  /* 0x0000802028007986 */ /* 0x0043e6000c101d04 */
.L_x_1372:
[----:B------:R-:W-:Y:S05]  /*5820*/  BSYNC B1 ;  /* 0x0000000000017941 */ /* 0x000fea0003800000 */
.L_x_1371:
        /* <DEDUP_REMOVED lines=49> */
.L_x_1378:
[----:B------:R-:W-:Y:S05]  /*5b40*/  BSYNC B2 ;  /* 0x0000000000027941 */ /* 0x000fea0003800000 */
.L_x_1377:
[----:B------:R-:W-:Y:S02]  /*5b50*/  ULDC.64 UR4, c[0x0][0x208] ;  /* 0x0000820000047ab9 */ /* 0x000fe40000000a00 */
[----:B--2---:R1:W-:Y:S03]  /*5b60*/  STG.E.128 desc[UR4][R40.64+0xc0], R32 ;  /* 0x0000c02028007986 */ /* 0x0043e6000c101d04 */
.L_x_1376:
[----:B------:R-:W-:Y:S05]  /*5b70*/  BSYNC B1 ;  /* 0x0000000000017941 */ /* 0x000fea0003800000 */
.L_x_1375:
        /* <DEDUP_REMOVED lines=13> */
[----:B------:R-:W-:Y:S01]  /*5c50*/  HADD2.F32 R34, -RZ, R33.H1_H1 ;  /* 0x30000021ff227230 */ /* 0x000fe20000004100 */
        /* <DEDUP_REMOVED lines=11> */
[----:B------:R-:W-:Y:S01]  /*5d10*/  FFMA.FTZ R49, R44, R46, R49 ;  /* 0x0000002e2c317223 */ /* 0x000fe20000010031 */
[----:B------:R-:W-:-:S02]  /*5d20*/  HADD2.F32 R44, -RZ, R83.H0_H0 ;  /* 0x20000053ff2c7230 */ /* 0x000fc40000004100 */
[-C--:B------:R-:W-:Y:S01]  /*5d30*/  FFMA.FTZ R50, R33, R45.reuse, -R50 ;  /* 0x0000002d21327223 */ /* 0x080fe20000010832 */
        /* <DEDUP_REMOVED lines=21> */
.L_x_1382:
[----:B------:R-:W-:Y:S05]  /*5e90*/  BSYNC B2 ;  /* 0x0000000000027941 */ /* 0x000fea0003800000 */
.L_x_1381:
[----:B------:R-:W-:Y:S02]  /*5ea0*/  ULDC.64 UR4, c[0x0][0x208] ;  /* 0x0000820000047ab9 */ /* 0x000fe40000000a00 */
[----:B--2---:R1:W-:Y:S03]  /*5eb0*/  STG.E.128 desc[UR4][R40.64+0x100], R32 ;  /* 0x0001002028007986 */ /* 0x0043e6000c101d04 */
.L_x_1380:
[----:B------:R-:W-:Y:S05]  /*5ec0*/  BSYNC B1 ;  /* 0x0000000000017941 */ /* 0x000fea0003800000 */
.L_x_1379:
[----:B------:R-:W-:-:S13]  /*5ed0*/  ISETP.NE.AND P0, PT, R7, RZ, PT ;  /* 0x000000ff0700720c */ /* 0x000fda0003f05270 */
        /* <DEDUP_REMOVED lines=17> */
[-C--:B------:R-:W-:Y:S01]  /*5ff0*/  FMUL.FTZ R46, R34, R39.reuse ;  /* 0x00000027222e7220 */ /* 0x080fe20000410000 */
[----:B------:R-:W-:Y:S02]  /*6000*/  HADD2.F32 R35, -RZ, R35.H0_H0 ;  /* 0x20000023ff237230 */ /* 0x000fe40000004100 */
[----:B------:R-:W-:Y:S01]  /*6010*/  FMUL.FTZ R39, R33, R39 ;  /* 0x0000002721277220 */ /* 0x000fe20000410000 */
[----:B------:R-:W-:Y:S02]  /*6020*/  HADD2.F32 R42, -RZ, R42.H0_H0 ;  /* 0x2000002aff2a7230 */ /* 0x000fe40000004100 */
[----:B------:R-:W-:Y:S01]  /*6030*/  FMUL.FTZ R48, R37, R44 ;  /* 0x0000002c25307220 */ /* 0x000fe20000410000 */
[----:B------:R-:W-:Y:S01]  /*6040*/  FFMA.FTZ R46, R33, R38, -R46 ;  /* 0x00000026212e7223 */ /* 0x000fe2000001082e */
[----:B------:R-:W-:Y:S01]  /*6050*/  FMUL.FTZ R44, R35, R44 ;  /* 0x0000002c232c7220 */ /* 0x000fe20000410000 */
[----:B------:R-:W-:-:S02]  /*6060*/  HADD2.F32 R33, -RZ, R32.H1_H1 ;  /* 0x30000020ff217230 */ /* 0x000fc40000004100 */
[----:B------:R-:W-:Y:S01]  /*6070*/  FFMA.FTZ R45, R34, R38, R39 ;  /* 0x00000026222d7223 */ /* 0x000fe20000010027 */
[----:B------:R-:W-:Y:S02]  /*6080*/  HADD2.F32 R32, -RZ, R32.H0_H0 ;  /* 0x20000020ff207230 */ /* 0x000fe40000004100 */
[-C--:B------:R-:W-:Y:S01]  /*6090*/  FFMA.FTZ R47, R37, R42.reuse, R44 ;  /* 0x0000002a252f7223 */ /* 0x080fe2000001002c */
[--C-:B------:R-:W-:Y:S02]  /*60a0*/  HADD2.F32 R37, -RZ, R80.reuse.H1_H1 ;  /* 0x30000050ff257230 */ /* 0x100fe40000004100 */
[----:B------:R-:W-:Y:S01]  /*60b0*/  FFMA.FTZ R48, R35, R42, -R48 ;  /* 0x0000002a23307223 */ /* 0x000fe20000010830 */
[----:B------:R-:W-:Y:S02]  /*60c0*/  HADD2.F32 R39, -RZ, R80.H0_H0 ;  /* 0x20000050ff277230 */ /* 0x000fe40000004100 */
[--C-:B------:R-:W-:Y:S02]  /*60d0*/  HADD2.F32 R34, -RZ, R36.reuse.H1_H1 ;  /* 0x30000024ff227230 */ /* 0x100fe40000004100 */
[----:B------:R-:W-:Y:S01]  /*60e0*/  FMUL.FTZ R43, R33, R37 ;  /* 0x00000025212b7220 */ /* 0x000fe20000410000 */
[----:B------:R-:W-:-:S02]  /*60f0*/  HADD2.F32 R36, -RZ, R36.H0_H0 ;  /* 0x20000024ff247230 */ /* 0x000fc40000004100 */
[----:B------:R-:W-:Y:S01]  /*6100*/  FMUL.FTZ R38, R32, R37 ;  /* 0x0000002520267220 */ /* 0x000fe20000410000 */
        /* <DEDUP_REMOVED lines=12> */
.L_x_1384:
[----:B------:R-:W-:Y:S05]  /*61d0*/  BSYNC B1 ;  /* 0x0000000000017941 */ /* 0x000fea0003800000 */
.L_x_1383:
[----:B------:R-:W-:Y:S02]  /*61e0*/  ULDC.64 UR4, c[0x0][0x208] ;  /* 0x0000820000047ab9 */ /* 0x000fe40000000a00 */
[----:B--2---:R1:W-:Y:S01]  /*61f0*/  STG.E.128 desc[UR4][R40.64+0x140], R32 ;  /* 0x0001402028007986 */ /* 0x0043e2000c101d04 */
[----:B------:R-:W-:Y:S05]  /*6200*/  BRA `(.L_x_1362) ;  /* 0x0000003c00d07947 */ /* 0x000fea0003800000 */
.L_x_1330:
[----:B------:R-:W-:Y:S01]  /*6210*/  ISETP.GE.AND P4, PT, R162, R5, PT ;  /* 0x00000005a200720c */ /* 0x000fe20003f86270 */
[----:B------:R-:W-:Y:S01]  /*6220*/  BSSY B1, `(.L_x_1385) ;  /* 0x000002f000017945 */ /* 0x000fe20003800000 */
[----:B------:R-:W-:Y:S02]  /*6230*/  CS2R R58, SRZ ;  /* 0x00000000003a7805 */ /* 0x000fe4000001ff00 */
[----:B------:R-:W-:Y:S02]  /*6240*/  CS2R R34, SRZ ;  /* 0x0000000000227805 */ /* 0x000fe4000001ff00 */
[----:B0-----:R-:W-:Y:S02]  /*6250*/  CS2R R32, SRZ ;  /* 0x0000000000207805 */ /* 0x001fe4000001ff00 */
        /* <DEDUP_REMOVED lines=15> */
[----:B------:R-:W-:Y:S01]  /*6350*/  CS2R R40, SRZ ;  /* 0x0000000000287805 */ /* 0x000fe2000001ff00 */
[----:B------:R-:W-:Y:S01]  /*6360*/  IMAD.X R34, R3, 0x1, R20, P0 ;  /* 0x0000000103227824 */ /* 0x000fe200000e0614 */
[----:B------:R-:W-:Y:S02]  /*6370*/  LEA R56, P0, R33, UR4, 0x1 ;  /* 0x0000000421387c11 */ /* 0x000fe4000f8008ff */
[----:B------:R-:W-:-:S02]  /*6380*/  CS2R R54, SRZ ;  /* 0x0000000000367805 */ /* 0x000fc4000001ff00 */
[----:B------:R-:W-:Y:S01]  /*6390*/  CS2R R52, SRZ ;  /* 0x0000000000347805 */ /* 0x000fe2000001ff00 */
[----:B------:R-:W-:Y:S01]  /*63a0*/  ULDC.64 UR6, c[0x0][0x208] ;  /* 0x0000820000067ab9 */ /* 0x000fe20000000a00 */
        /* <DEDUP_REMOVED lines=22> */
.L_x_1386:
[----:B------:R-:W-:Y:S05]  /*6510*/  BSYNC B1 ;  /* 0x0000000000017941 */ /* 0x000fea0003800000 */
.L_x_1385:
        /* <DEDUP_REMOVED lines=24> */
[----:B------:R-:W-:Y:S01]  /*66a0*/  CS2R R76, SRZ ;  /* 0x00000000004c7805 */ /* 0x000fe2000001ff00 */
[----:B------:R-:W-:Y:S01]  /*66b0*/  ULDC.64 UR8, c[0x0][0x208] ;  /* 0x0000820000087ab9 */ /* 0x000fe20000000a00 */
        /* <DEDUP_REMOVED lines=22> */
.L_x_1388:
[----:B------:R-:W-:Y:S05]  /*6820*/  BSYNC B1 ;  /* 0x0000000000017941 */ /* 0x000fea0003800000 */
.L_x_1387:
[----:B------:R-:W-:Y:S01]  /*6830*/  IMAD.MOV.U32 R4, RZ, RZ, R33 ;  /* 0x000000ffff047224 */ /* 0x000fe200078e0021 */
[----:B------:R-:W-:Y:S01]  /*6840*/  MOV R3, R32 ;  /* 0x0000002000037202 */ /* 0x000fe20000000f00 */
[----:B0-----:R-:W-:Y:S01]  /*6850*/  IMAD.MOV.U32 R80, RZ, RZ, R38 ;  /* 0x000000ffff507224 */ /* 0x001fe200078e0026 */
[----:B------:R-:W-:Y:S01]  /*6860*/  MOV R81, R42 ;  /* 0x0000002a00517202 */ /* 0x000fe20000000f00 */
[----:B------:R-:W-:Y:S01]  /*6870*/  ULOP3.LUT UR4, UR60, 0x1, URZ, 0xfc, !UPT ;  /* 0x000000013c047892 */ /* 0x000fe2000f8efc3f */
[----:B------:R-:W-:Y:S01]  /*6880*/  PRMT R215, R3, 0x5410, R4 ;  /* 0x0000541003d77816 */ /* 0x000fe20000000004 */
[----:B------:R-:W-:Y:S01]  /*6890*/  IMAD.MOV.U32 R3, RZ, RZ, R39 ;  /* 0x000000ffff037224 */ /* 0x000fe200078e0027 */
[----:B------:R-:W-:Y:S01]  /*68a0*/  PRMT R218, R80, 0x7610, R218 ;  /* 0x0000761050da7816 */ /* 0x000fe200000000da */
[----:B------:R-:W-:Y:S01]  /*68b0*/  IMAD.MOV.U32 R80, RZ, RZ, R37 ;  /* 0x000000ffff507224 */ /* 0x000fe200078e0025 */
[----:B------:R-:W-:Y:S01]  /*68c0*/  PRMT R209, R81, 0x7610, R209 ;  /* 0x0000761051d17816 */ /* 0x000fe200000000d1 */
[----:B------:R-:W-:Y:S01]  /*68d0*/  IMAD.MOV.U32 R4, RZ, RZ, R36 ;  /* 0x000000ffff047224 */ /* 0x000fe200078e0024 */
[----:B------:R-:W-:Y:S01]  /*68e0*/  UISETP.NE.AND UP0, UPT, UR4, 0x3, UPT ;  /* 0x000000030400788c */ /* 0x000fe2000bf05270 */
[----:B------:R-:W-:Y:S01]  /*68f0*/  IMAD.MOV.U32 R81, RZ, RZ, R46 ;  /* 0x000000ffff517224 */ /* 0x000fe200078e002e */
[----:B------:R-:W-:Y:S01]  /*6900*/  PRMT R220, R3, 0x5410, R80 ;  /* 0x0000541003dc7816 */ /* 0x000fe20000000050 */
        /* <DEDUP_REMOVED lines=25> */
[----:B------:R-:W-:Y:S01]  /*6aa0*/  PRMT R210, R3, 0x7610, R210 ;  /* 0x0000761003d27816 */ /* 0x000fe200000000d2 */
[----:B-----5:R-:W-:Y:S01]  /*6ab0*/  IMAD.MOV.U32 R81, RZ, RZ, R58 ;  /* 0x000000ffff517224 */ /* 0x020fe200078e003a */
        /* <DEDUP_REMOVED lines=41> */
[----:B------:R-:W-:-:S03]  /*6d50*/  IMAD.MOV.U32 R4, RZ, RZ, R76 ;  /* 0x000000ffff047224 */ /* 0x000fc600078e004c */
[----:B------:R-:W-:Y:S02]  /*6d60*/  PRMT R211, R81, 0x5410, R80 ;  /* 0x0000541051d37816 */ /* 0x000fe40000000050 */
[----:B------:R-:W-:Y:S01]  /*6d70*/  PRMT R213, R4, 0x5410, R3 ;  /* 0x0000541004d57816 */ /* 0x000fe20000000003 */
[----:B------:R-:W-:Y:S06]  /*6d80*/  @!P1 BRA `(.L_x_1389) ;  /* 0x0000000000049947 */ /* 0x000fec0003800000 */
[----:B------:R-:W-:Y:S01]  /*6d90*/  BPT.TRAP 0x1 ;  /* 0x000000040000795c */ /* 0x000fe20000300000 */
.L_x_1389:
[----:B------:R-:W-:Y:S01]  /*6da0*/  IMAD R4, R19, 0x8, R18 ;  /* 0x0000000813047824 */ /* 0x000fe200078e0212 */
[----:B------:R-:W-:Y:S01]  /*6db0*/  SHF.L.U32 R3, R167, 0x1f, RZ ;  /* 0x0000001fa7037819 */ /* 0x000fe200000006ff */
[----:B------:R-:W0:Y:S01]  /*6dc0*/  LDC R151, c[0x0][0x2e4] ;  /* 0x0000b900ff977b82 */ /* 0x000e220000000800 */
[----:B------:R-:W-:Y:S02]  /*6dd0*/  BSSY B1, `(.L_x_1390) ;  /* 0x0000004000017945 */ /* 0x000fe40003800000 */
[----:B------:R-:W1:Y:S05]  /*6de0*/  SYNCS.PHASECHK.TRANS64.TRYWAIT P5, [R4+URZ+0x2a890], R3 ;  /* 0x02a89003040075a7 */ /* 0x000e6a00080a017f */
[----:B------:R-:W2:Y:S01]  /*6df0*/  LDC.64 R128, c[0x0][0x2f0] ;  /* 0x0000bc00ff807b82 */ /* 0x000ea20000000a00 */
[----:B-1----:R-:W-:Y:S05]  /*6e00*/  @!P5 BRA `(.L_x_1391) ;  /* 0x000001f40084d947 */ /* 0x002fea0003800000 */
.L_x_1731:
[----:B------:R-:W-:Y:S05]  /*6e10*/  BSYNC B1 ;  /* 0x0000000000017941 */ /* 0x000fea0003800000 */
.L_x_1390:
[----:B------:R-:W-:Y:S01]  /*6e20*/  BSSY B1, `(.L_x_1392) ;  /* 0x0000178000017945 */ /* 0x000fe20003800000 */
[----:B0-----:R-:W-:Y:S01]  /*6e30*/  IMAD.IADD R152, R151, 0x1, -R122 ;  /* 0x0000000197987824 */ /* 0x001fe200078e0a7a */
[----:B------:R-:W-:Y:S02]  /*6e40*/  MOV R131, R84 ;  /* 0x0000005400837202 */ /* 0x000fe40000000f00 */
        /* <DEDUP_REMOVED lines=25> */
[----:B------:R-:W-:Y:S02]  /*6fe0*/  ISETP.GE.AND P5, PT, R22, R117, PT ;  /* 0x000000751600720c */ /* 0x000fe40003fa6270 */
[----:B------:R-:W-:Y:S02]  /*6ff0*/  LEA.HI R83, R83, R80, RZ, 0x3 ;  /* 0x0000005053537211 */ /* 0x000fe400078f18ff */
[----:B------:R-:W-:Y:S02]  /*7000*/  LOP3.LUT R80, R174, 0x38, R81, 0xf8, !PT ;  /* 0x00000038ae507812 */ /* 0x000fe400078ef851 */
[----:B------:R-:W-:-:S02]  /*7010*/  SHF.R.S32.HI R83, RZ, 0x3, R83 ;  /* 0x00000003ff537819 */ /* 0x000fc40000011453 */
[----:B------:R-:W-:-:S03]  /*7020*/  LOP3.LUT R80, R80, R175, RZ, 0x3c, !PT ;  /* 0x000000af50507212 */ /* 0x000fc600078e3cff */
[----:B------:R-:W-:-:S04]  /*7030*/  IMAD R83, R83, 0x1800, R176 ;  /* 0x0000180053537824 */ /* 0x000fc800078e02b0 */
[----:B------:R-:W-:Y:S02]  /*7040*/  IMAD.IADD R80, R83, 0x1, R80 ;  /* 0x0000000153507824 */ /* 0x000fe400078e0250 */
[C---:B------:R-:W-:Y:S02]  /*7050*/  IMAD R83, R19.reuse, 0x4800, R146 ;  /* 0x0000480013537824 */ /* 0x040fe400078e0292 */
[----:B------:R-:W-:Y:S02]  /*7060*/  IMAD R81, R19, 0x4800, R80 ;  /* 0x0000480013517824 */ /* 0x000fe400078e0250 */
[--C-:B------:R-:W-:Y:S02]  /*7070*/  IMAD R80, R83, 0x2, R18.reuse ;  /* 0x0000000253507824 */ /* 0x100fe400078e0212 */
[----:B------:R-:W-:-:S04]  /*7080*/  IMAD R84, R81, 0x2, R18 ;  /* 0x0000000251547824 */ /* 0x000fc800078e0212 */
[----:B------:R-:W0:Y:S04]  /*7090*/  LDS.128 R80, [R80+0x18400] ;  /* 0x0184000050507984 */ /* 0x000e280000000c00 */
[----:B------:R-:W2:Y:S01]  /*70a0*/  LDS.128 R84, [R84+0x18400] ;  /* 0x0184000054547984 */ /* 0x000ea20000000c00 */
[----:B------:R-:W-:Y:S05]  /*70b0*/  @P5 BRA `(.L_x_1397) ;  /* 0x00000004004c5947 */ /* 0x000fea0003800000 */
[--C-:B------:R-:W-:Y:S01]  /*70c0*/  SHF.R.U64 R40, R40, 0x10, R41.reuse ;  /* 0x0000001028287819 */ /* 0x100fe20000001229 */
[----:B--2---:R-:W-:Y:S01]  /*70d0*/  HADD2.F32 R206, -RZ, R85.H0_H0 ;  /* 0x20000055ffce7230 */ /* 0x004fe20000004100 */
[----:B------:R-:W-:Y:S01]  /*70e0*/  SHF.R.U32.HI R204, RZ, 0x10, R41 ;  /* 0x00000010ffcc7819 */ /* 0x000fe20000011629 */
[----:B0-----:R-:W-:Y:S01]  /*70f0*/  HADD2.F32 R208, -RZ, R81.H0_H0 ;  /* 0x20000051ffd07230 */ /* 0x001fe20000004100 */
[--C-:B------:R-:W-:Y:S01]  /*7100*/  SHF.R.U64 R41, R52, 0x10, R53.reuse ;  /* 0x0000001034297819 */ /* 0x100fe20000001235 */
[----:B------:R-:W-:Y:S01]  /*7110*/  HADD2.F32 R207, -RZ, R85.H1_H1 ;  /* 0x30000055ffcf7230 */ /* 0x000fe20000004100 */
[----:B------:R-:W-:Y:S01]  /*7120*/  SHF.R.U32.HI R52, RZ, 0x10, R53 ;  /* 0x00000010ff347819 */ /* 0x000fe20000011635 */
[----:B------:R-:W-:Y:S01]  /*7130*/  HADD2.F32 R81, -RZ, R81.H1_H1 ;  /* 0x30000051ff517230 */ /* 0x000fe20000004100 */
[--C-:B------:R-:W-:Y:S01]  /*7140*/  SHF.R.U64 R53, R54, 0x10, R55.reuse ;  /* 0x0000001036357819 */ /* 0x100fe20000001237 */
[----:B------:R-:W-:Y:S01]  /*7150*/  HADD2.F32 R204, -RZ, R204.H0_H0 ;  /* 0x200000ccffcc7230 */ /* 0x000fe20000004100 */
[----:B------:R-:W-:Y:S01]  /*7160*/  SHF.R.U32.HI R54, RZ, 0x10, R55 ;  /* 0x00000010ff367819 */ /* 0x000fe20000011637 */
[--C-:B------:R-:W-:Y:S01]  /*7170*/  HADD2.F32 R55, -RZ, R205.reuse.H1_H1 ;  /* 0x300000cdff377230 */ /* 0x100fe20000004100 */
[--C-:B------:R-:W-:Y:S01]  /*7180*/  SHF.R.U64 R42, R42, 0x10, R43.reuse ;  /* 0x000000102a2a7819 */ /* 0x100fe2000000122b */
[----:B------:R-:W-:Y:S01]  /*7190*/  HADD2.F32 R205, -RZ, R205.H0_H0 ;  /* 0x200000cdffcd7230 */ /* 0x000fe20000004100 */
[----:B------:R-:W-:Y:S01]  /*71a0*/  SHF.R.U32.HI R43, RZ, 0x10, R43 ;  /* 0x00000010ff2b7819 */ /* 0x000fe2000001162b */
[----:B------:R-:W-:-:S02]  /*71b0*/  HADD2.F32 R52, -RZ, R52.H0_H0 ;  /* 0x20000034ff347230 */ /* 0x000fc40000004100 */
[-C--:B------:R-:W-:Y:S01]  /*71c0*/  FMUL.FTZ R85, R206, R55.reuse ;  /* 0x00000037ce557220 */ /* 0x080fe20000410000 */
[C---:B------:R-:W-:Y:S01]  /*71d0*/  FMUL.FTZ R55, R208.reuse, R55 ;  /* 0x00000037d0377220 */ /* 0x040fe20000410000 */
[----:B------:R-:W-:Y:S02]  /*71e0*/  HADD2.F32 R41, -RZ, R41.H0_H0 ;  /* 0x20000029ff297230 */ /* 0x000fe40000004100 */
[-C--:B------:R-:W-:Y:S01]  /*71f0*/  FFMA.FTZ R85, R208, R205.reuse, -R85 ;  /* 0x000000cdd0557223 */ /* 0x080fe20000010855 */
[-C--:B------:R-:W-:Y:S01]  /*7200*/  FMUL.FTZ R208, R207, R52.reuse ;  /* 0x00000034cfd07220 */ /* 0x080fe20000410000 */
[C---:B------:R-:W-:Y:S01]  /*7210*/  FMUL.FTZ R52, R81.reuse, R52 ;  /* 0x0000003451347220 */ /* 0x040fe20000410000 */
[----:B------:R-:W-:Y:S01]  /*7220*/  FFMA.FTZ R55, R206, R205, R55 ;  /* 0x000000cdce377223 */ /* 0x000fe20000010037 */
[--C-:B------:R-:W-:Y:S02]  /*7230*/  HADD2.F32 R205, -RZ, R87.reuse.H0_H0 ;  /* 0x20000057ffcd7230 */ /* 0x100fe40000004100 */
[----:B------:R-:W-:Y:S01]  /*7240*/  FFMA.FTZ R208, R81, R204, -R208 ;  /* 0x000000cc51d07223 */ /* 0x000fe200000108d0 */
[----:B------:R-:W-:-:S02]  /*7250*/  HADD2.F32 R206, -RZ, R87.H1_H1 ;  /* 0x30000057ffce7230 */ /* 0x000fc40000004100 */
[----:B------:R-:W-:Y:S01]  /*7260*/  FFMA.FTZ R52, R207, R204, R52 ;  /* 0x000000cccf347223 */ /* 0x000fe20000010034 */
[----:B------:R-:W-:Y:S02]  /*7270*/  HADD2.F32 R81, -RZ, R210.H0_H0 ;  /* 0x200000d2ff517230 */ /* 0x000fe40000004100 */
[--C-:B------:R-:W-:Y:S01]  /*7280*/  HADD2.F32 R87, -RZ, R83.reuse.H0_H0 ;  /* 0x20000053ff577230 */ /* 0x100fe20000004100 */
[----:B------:R-:W-:Y:S01]  /*7290*/  F2FP.F16.F32.PACK_AB R85, R208, R85 ;  /* 0x00000055d055723e */ /* 0x000fe200000000ff */
[----:B------:R-:W-:Y:S02]  /*72a0*/  HADD2.F32 R207, -RZ, R54.H0_H0 ;  /* 0x20000036ffcf7230 */ /* 0x000fe40000004100 */
[-C--:B------:R-:W-:Y:S01]  /*72b0*/  FMUL.FTZ R210, R205, R81.reuse ;  /* 0x00000051cdd27220 */ /* 0x080fe20000410000 */
[----:B------:R-:W-:Y:S02]  /*72c0*/  HADD2.F32 R54, -RZ, R83.H1_H1 ;  /* 0x30000053ff367230 */ /* 0x000fe40000004100 */
[----:B------:R-:W-:Y:S01]  /*72d0*/  FMUL.FTZ R212, R87, R81 ;  /* 0x0000005157d47220 */ /* 0x000fe20000410000 */
[----:B------:R-:W-:-:S02]  /*72e0*/  HADD2.F32 R204, -RZ, R209.H1_H1 ;  /* 0x300000d1ffcc7230 */ /* 0x000fc40000004100 */
[-C--:B------:R-:W-:Y:S01]  /*72f0*/  FMUL.FTZ R81, R206, R207.reuse ;  /* 0x000000cfce517220 */ /* 0x080fe20000410000 */
[----:B------:R-:W-:Y:S02]  /*7300*/  HADD2.F32 R43, -RZ, R43.H0_H0 ;  /* 0x2000002bff2b7230 */ /* 0x000fe40000004100 */
[C---:B------:R-:W-:Y:S01]  /*7310*/  FMUL.FTZ R207, R54.reuse, R207 ;  /* 0x000000cf36cf7220 */ /* 0x040fe20000410000 */
[----:B------:R-:W-:Y:S02]  /*7320*/  HADD2.F32 R83, -RZ, R80.H0_H0 ;  /* 0x20000050ff537230 */ /* 0x000fe40000004100 */
[----:B------:R-:W-:Y:S01]  /*7330*/  FFMA.FTZ R210, R87, R204, -R210 ;  /* 0x000000cc57d27223 */ /* 0x000fe200000108d2 */
[----:B------:R-:W-:Y:S02]  /*7340*/  HADD2.F32 R87, -RZ, R84.H0_H0 ;  /* 0x20000054ff577230 */ /* 0x000fe40000004100 */
[-C--:B------:R-:W-:Y:S01]  /*7350*/  FFMA.FTZ R81, R54, R43.reuse, -R81 ;  /* 0x0000002b36517223 */ /* 0x080fe20000010851 */
[----:B------:R-:W-:Y:S01]  /*7360*/  FFMA.FTZ R207, R206, R43, R207 ;  /* 0x0000002bcecf7223 */ /* 0x000fe200000100cf */
[----:B------:R-:W-:-:S02]  /*7370*/  HADD2.F32 R43, -RZ, R223.H0_H0 ;  /* 0x200000dfff2b7230 */ /* 0x000fc40000004100 */
[----:B------:R-:W-:Y:S01]  /*7380*/  FFMA.FTZ R212, R205, R204, R212 ;  /* 0x000000cccdd47223 */ /* 0x000fe200000100d4 */
[----:B------:R-:W-:Y:S01]  /*7390*/  HADD2.F32 R84, -RZ, R84.H1_H1 ;  /* 0x30000054ff547230 */ /* 0x000fe20000004100 */
[----:B------:R-:W-:Y:S01]  /*73a0*/  F2FP.F16.F32.PACK_AB R52, R52, R55 ;  /* 0x000000373434723e */ /* 0x000fe200000000ff */
[----:B------:R-:W-:Y:S02]  /*73b0*/  HADD2.F32 R80, -RZ, R80.H1_H1 ;  /* 0x30000050ff507230 */ /* 0x000fe40000004100 */
[-C--:B------:R-:W-:Y:S01]  /*73c0*/  FMUL.FTZ R204, R83, R43.reuse ;  /* 0x0000002b53cc7220 */ /* 0x080fe20000410000 */
[----:B------:R-:W-:Y:S02]  /*73d0*/  HADD2.F32 R205, -RZ, R40.H0_H0 ;  /* 0x20000028ffcd7230 */ /* 0x000fe40000004100 */
[----:B------:R-:W-:Y:S01]  /*73e0*/  FMUL.FTZ R40, R87, R43 ;  /* 0x0000002b57287220 */ /* 0x000fe20000410000 */
[----:B------:R-:W-:Y:S02]  /*73f0*/  HADD2.F32 R54, -RZ, R221.H0_H0 ;  /* 0x200000ddff367230 */ /* 0x000fe40000004100 */
[-C--:B------:R-:W-:Y:S01]  /*7400*/  FMUL.FTZ R43, R84, R41.reuse ;  /* 0x00000029542b7220 */ /* 0x080fe20000410000 */
[C---:B------:R-:W-:Y:S01]  /*7410*/  FMUL.FTZ R41, R80.reuse, R41 ;  /* 0x0000002950297220 */ /* 0x040fe20000410000 */
[----:B------:R-:W-:Y:S01]  /*7420*/  HADD2.F32 R53, -RZ, R53.H0_H0 ;  /* 0x20000035ff357230 */ /* 0x000fe20000004100 */
[----:B------:R-:W-:Y:S01]  /*7430*/  F2FP.F16.F32.PACK_AB R207, R207, R212 ;  /* 0x000000d4cfcf723e */ /* 0x000fe200000000ff */
[-C--:B------:R-:W-:Y:S01]  /*7440*/  FFMA.FTZ R43, R80, R205.reuse, -R43 ;  /* 0x000000cd502b7223 */ /* 0x080fe2000001082b */
[----:B------:R-:W-:Y:S01]  /*7450*/  FFMA.FTZ R40, R83, R54, -R40 ;  /* 0x0000003653287223 */ /* 0x000fe20000010828 */
[----:B------:R-:W-:Y:S01]  /*7460*/  FFMA.FTZ R205, R84, R205, R41 ;  /* 0x000000cd54cd7223 */ /* 0x000fe20000010029 */
[----:B------:R-:W-:-:S02]  /*7470*/  HADD2.F32 R41, -RZ, R222.H1_H1 ;  /* 0x300000deff297230 */ /* 0x000fc40000004100 */
[----:B------:R-:W-:Y:S01]  /*7480*/  FFMA.FTZ R204, R87, R54, R204 ;  /* 0x0000003657cc7223 */ /* 0x000fe200000100cc */
[----:B------:R-:W-:Y:S02]  /*7490*/  HADD2.F32 R83, -RZ, R86.H0_H0 ;  /* 0x20000056ff537230 */ /* 0x000fe40000004100 */
[----:B------:R-:W-:Y:S02]  /*74a0*/  HADD2.F32 R80, -RZ, R82.H0_H0 ;  /* 0x20000052ff507230 */ /* 0x000fe40000004100 */
[----:B------:R-:W-:Y:S02]  /*74b0*/  HADD2.F32 R86, -RZ, R86.H1_H1 ;  /* 0x30000056ff567230 */ /* 0x000fe40000004100 */
[----:B------:R-:W-:Y:S01]  /*74c0*/  FMUL.FTZ R87, R83, R41 ;  /* 0x0000002953577220 */ /* 0x000fe20000410000 */
[----:B------:R-:W-:Y:S01]  /*74d0*/  HADD2.F32 R82, -RZ, R82.H1_H1 ;  /* 0x30000052ff527230 */ /* 0x000fe20000004100 */
[----:B------:R-:W-:Y:S01]  /*74e0*/  F2FP.F16.F32.PACK_AB R84, R205, R204 ;  /* 0x000000cccd54723e */ /* 0x000fe200000000ff */
[----:B------:R-:W-:-:S02]  /*74f0*/  HADD2.F32 R54, -RZ, R209.H0_H0 ;  /* 0x200000d1ff367230 */ /* 0x000fc40000004100 */
[----:B------:R-:W-:Y:S02]  /*7500*/  HADD2.F32 R209, -RZ, R42.H0_H0 ;  /* 0x2000002affd17230 */ /* 0x000fe40000004100 */
[----:B------:R-:W-:Y:S01]  /*7510*/  FMUL.FTZ R42, R80, R41 ;  /* 0x00000029502a7220 */ /* 0x000fe20000410000 */
[-C--:B------:R-:W-:Y:S01]  /*7520*/  FMUL.FTZ R41, R86, R53.reuse ;  /* 0x0000003556297220 */ /* 0x080fe20000410000 */
[----:B------:R-:W-:Y:S01]  /*7530*/  FMUL.FTZ R53, R82, R53 ;  /* 0x0000003552357220 */ /* 0x000fe20000410000 */
[-C--:B------:R-:W-:Y:S01]  /*7540*/  FFMA.FTZ R87, R80, R54.reuse, -R87 ;  /* 0x0000003650577223 */ /* 0x080fe20000010857 */
[----:B------:R-:W-:Y:S01]  /*7550*/  FFMA.FTZ R42, R83, R54, R42 ;  /* 0x00000036532a7223 */ /* 0x000fe2000001002a */
[-C--:B------:R-:W-:Y:S01]  /*7560*/  FFMA.FTZ R82, R82, R209.reuse, -R41 ;  /* 0x000000d152527223 */ /* 0x080fe20000010829 */
[----:B------:R-:W-:Y:S01]  /*7570*/  FFMA.FTZ R53, R86, R209, R53 ;  /* 0x000000d156357223 */ /* 0x000fe20000010035 */
[----:B------:R-:W-:Y:S02]  /*7580*/  F2FP.F16.F32.PACK_AB R83, R81, R210 ;  /* 0x000000d25153723e */ /* 0x000fe400000000ff */
[----:B------:R-:W-:Y:S01]  /*7590*/  MOV R81, R85 ;  /* 0x0000005500517202 */ /* 0x000fe20000000f00 */
[----:B------:R-:W-:Y:S01]  /*75a0*/  IMAD.MOV.U32 R85, RZ, RZ, R52 ;  /* 0x000000ffff557224 */ /* 0x000fe200078e0034 */
[----:B------:R-:W-:Y:S01]  /*75b0*/  F2FP.F16.F32.PACK_AB R82, R82, R87 ;  /* 0x000000575252723e */ /* 0x000fe200000000ff */
[----:B------:R-:W-:Y:S01]  /*75c0*/  IMAD.MOV.U32 R87, RZ, RZ, R207 ;  /* 0x000000ffff577224 */ /* 0x000fe200078e00cf */
[----:B------:R-:W-:-:S02]  /*75d0*/  F2FP.F16.F32.PACK_AB R80, R43, R40 ;  /* 0x000000282b50723e */ /* 0x000fc400000000ff */
[----:B------:R-:W-:-:S07]  /*75e0*/  F2FP.F16.F32.PACK_AB R86, R53, R42 ;  /* 0x0000002a3556723e */ /* 0x000fce00000000ff */
.L_x_1397:
[----:B------:R-:W-:Y:S05]  /*75f0*/  BSYNC B3 ;  /* 0x0000000000037941 */ /* 0x000fea0003800000 */
.L_x_1396:
[----:B------:R-:W-:Y:S02]  /*7600*/  ULDC.64 UR4, c[0x0][0x208] ;  /* 0x0000820000047ab9 */ /* 0x000fe40000000a00 */
[----:B0-----:R0:W-:Y:S04]  /*7610*/  STG.E.128 desc[UR4][R138.64], R80 ;  /* 0x000000508a007986 */ /* 0x0011e8000c101d04 */
[----:B--2---:R0:W-:Y:S02]  /*7620*/  @!P4 STG.E.128 desc[UR4][R140.64], R84 ;  /* 0x000000548c00c986 */ /* 0x0041e4000c101d04 */
.L_x_1395:
[----:B------:R-:W-:Y:S05]  /*7630*/  BSYNC B2 ;  /* 0x0000000000027941 */ /* 0x000fea0003800000 */
.L_x_1394:
        /* <DEDUP_REMOVED lines=29> */
[----:B------:R-:W-:-:S03]  /*7810*/  IMAD R40, R43, 0x2, R18 ;  /* 0x000000022b287824 */ /* 0x000fc600078e0212 */
[----:B------:R-:W-:-:S03]  /*7820*/  LEA R52, R41, R18, 0x1 ;  /* 0x0000001229347211 */ /* 0x000fc600078e08ff */
        /* <DEDUP_REMOVED lines=60> */
[----:B------:R-:W-:Y:S02]  /*7bf0*/  HADD2.F32 R36, -RZ, R218.H1_H1 ;  /* 0x300000daff247230 */ /* 0x000fe40000004100 */
        /* <DEDUP_REMOVED lines=24> */
.L_x_1401:
[----:B------:R-:W-:Y:S05]  /*7d80*/  BSYNC B3 ;  /* 0x0000000000037941 */ /* 0x000fea0003800000 */
.L_x_1400:
[----:B------:R-:W-:Y:S02]  /*7d90*/  ULDC.64 UR4, c[0x0][0x208] ;  /* 0x0000820000047ab9 */ /* 0x000fe40000000a00 */
[----:B0-----:R3:W-:Y:S04]  /*7da0*/  STG.E.128 desc[UR4][R80.64], R40 ;  /* 0x0000002850007986 */ /* 0x0017e8000c101d04 */
[----:B--2---:R3:W-:Y:S02]  /*7db0*/  @!P4 STG.E.128 desc[UR4][R82.64], R52 ;  /* 0x000000345200c986 */ /* 0x0047e4000c101d04 */
.L_x_1399:
[----:B------:R-:W-:Y:S05]  /*7dc0*/  BSYNC B2 ;  /* 0x0000000000027941 */ /* 0x000fea0003800000 */
.L_x_1398:
[----:B------:R-:W-:-:S13]  /*7dd0*/  ISETP.NE.AND P4, PT, R10, RZ, PT ;  /* 0x000000ff0a00720c */ /* 0x000fda0003f85270 */
[----:B------:R-:W-:Y:S05]  /*7de0*/  @!P4 BRA `(.L_x_1393) ;  /* 0x0000000400ecc947 */ /* 0x000fea0003800000 */
[----:B------:R-:W2:Y:S01]  /*7df0*/  LDL R36, [R1] ;  /* 0x0000000001247983 */ /* 0x000ea20000100800 */
[----:B------:R-:W-:Y:S01]  /*7e00*/  IADD3 R38, P4, P5, R90, R134, R13 ;  /* 0x000000865a267210 */ /* 0x000fe20007d9e00d */
[----:B------:R-:W-:Y:S03]  /*7e10*/  BSSY B2, `(.L_x_1402) ;  /* 0x0000075000027945 */ /* 0x000fe60003800000 */
[----:B---3--:R-:W-:Y:S02]  /*7e20*/  IADD3.X R40, R89, R194, R109, P4, P5 ;  /* 0x000000c259287210 */ /* 0x008fe400027ea46d */
[----:B--2---:R-:W-:-:S04]  /*7e30*/  LOP3.LUT P6, RZ, R36, 0x1, RZ, 0xc0, !PT ;  /* 0x0000000124ff7812 */ /* 0x004fc800078cc0ff */
[----:B------:R-:W-:-:S04]  /*7e40*/  SEL R36, R122, R152, !P6 ;  /* 0x000000987a247207 */ /* 0x000fc80007000000 */
[----:B------:R-:W-:-:S04]  /*7e50*/  SHF.R.S32.HI R37, RZ, 0x1f, R36 ;  /* 0x0000001fff257819 */ /* 0x000fc80000011424 */
        /* <DEDUP_REMOVED lines=13> */
[----:B------:R-:W-:-:S04]  /*7f30*/  LEA.HI R36, R36, R37, RZ, 0x3 ;  /* 0x0000002524247211 */ /* 0x000fc800078f18ff */
[----:B------:R-:W-:Y:S02]  /*7f40*/  SHF.R.S32.HI R37, RZ, 0x3, R36 ;  /* 0x00000003ff257819 */ /* 0x000fe40000011424 */
[----:B------:R-:W-:-:S03]  /*7f50*/  LOP3.LUT R36, R174, 0x38, R39, 0xf8, !PT ;  /* 0x00000038ae247812 */ /* 0x000fc600078ef827 */
[----:B------:R-:W-:Y:S01]  /*7f60*/  IMAD R37, R37, 0x1800, R176 ;  /* 0x0000180025257824 */ /* 0x000fe200078e02b0 */
[----:B------:R-:W-:-:S05]  /*7f70*/  LOP3.LUT R36, R36, R175, RZ, 0x3c, !PT ;  /* 0x000000af24247212 */ /* 0x000fca00078e3cff */
[----:B------:R-:W-:Y:S02]  /*7f80*/  IMAD.IADD R36, R37, 0x1, R36 ;  /* 0x0000000125247824 */ /* 0x000fe400078e0224 */
[C---:B------:R-:W-:Y:S02]  /*7f90*/  IMAD R37, R19.reuse, 0x4800, R143 ;  /* 0x0000480013257824 */ /* 0x040fe400078e028f */
[----:B------:R-:W-:Y:S02]  /*7fa0*/  IMAD R39, R19, 0x4800, R36 ;  /* 0x0000480013277824 */ /* 0x000fe400078e0224 */
[----:B------:R-:W-:-:S03]  /*7fb0*/  IMAD R37, R37, 0x2, R18 ;  /* 0x0000000225257824 */ /* 0x000fc600078e0212 */
[----:B------:R-:W-:-:S03]  /*7fc0*/  LEA R40, R39, R18, 0x1 ;  /* 0x0000001227287211 */ /* 0x000fc600078e08ff */
        /* <DEDUP_REMOVED lines=13> */
[----:B------:R-:W-:Y:S01]  /*80a0*/  SHF.R.U32.HI R46, RZ, 0x10, R47 ;  /* 0x00000010ff2e7819 */ /* 0x000fe2000001162f */
[----:B---3--:R-:W-:Y:S01]  /*80b0*/  IMAD.MOV.U32 R47, RZ, RZ, R41 ;  /* 0x000000ffff2f7224 */ /* 0x008fe200078e0029 */
[----:B------:R-:W-:Y:S01]  /*80c0*/  SHF.R.U32.HI R45, RZ, 0x10, R45 ;  /* 0x00000010ff2d7819 */ /* 0x000fe2000001162d */
[----:B------:R-:W-:Y:S02]  /*80d0*/  IMAD.MOV.U32 R41, RZ, RZ, R39 ;  /* 0x000000ffff297224 */ /* 0x000fe400078e0027 */
        /* <DEDUP_REMOVED lines=36> */
[----:B------:R-:W-:Y:S01]  /*8320*/  F2FP.F16.F32.PACK_AB R43, R46, R43 ;  /* 0x0000002b2e2b723e */ /* 0x000fe200000000ff */
[----:B------:R-:W-:-:S02]  /*8330*/  HADD2.F32 R40, -RZ, R40.H1_H1 ;  /* 0x30000028ff287230 */ /* 0x000fc40000004100 */
[----:B------:R-:W-:Y:S02]  /*8340*/  HADD2.F32 R36, -RZ, R36.H1_H1 ;  /* 0x30000024ff247230 */ /* 0x000fe40000004100 */
[----:B------:R-:W-:Y:S02]  /*8350*/  HADD2.F32 R80, -RZ, R215.H0_H0 ;  /* 0x200000d7ff507230 */ /* 0x000fe40000004100 */
[-C--:B------:R-:W-:Y:S01]  /*8360*/  FMUL.FTZ R55, R40, R53.reuse ;  /* 0x0000003528377220 */ /* 0x080fe20000410000 */
[----:B------:R-:W-:Y:S02]  /*8370*/  HADD2.F32 R47, -RZ, R32.H0_H0 ;  /* 0x20000020ff2f7230 */ /* 0x000fe40000004100 */
[-C--:B------:R-:W-:Y:S01]  /*8380*/  FMUL.FTZ R32, R45, R82.reuse ;  /* 0x000000522d207220 */ /* 0x080fe20000410000 */
[----:B------:R-:W-:Y:S01]  /*8390*/  FMUL.FTZ R82, R33, R82 ;  /* 0x0000005221527220 */ /* 0x000fe20000410000 */
[----:B------:R-:W-:Y:S01]  /*83a0*/  FMUL.FTZ R53, R36, R53 ;  /* 0x0000003524357220 */ /* 0x000fe20000410000 */
[----:B------:R-:W-:-:S02]  /*83b0*/  HADD2.F32 R214, -RZ, R214.H0_H0 ;  /* 0x200000d6ffd67230 */ /* 0x000fc40000004100 */
[-C--:B------:R-:W-:Y:S01]  /*83c0*/  FFMA.FTZ R32, R33, R80.reuse, -R32 ;  /* 0x0000005021207223 */ /* 0x080fe20000010820 */
[----:B------:R-:W-:Y:S01]  /*83d0*/  FFMA.FTZ R33, R45, R80, R82 ;  /* 0x000000502d217223 */ /* 0x000fe20000010052 */
[-C--:B------:R-:W-:Y:S01]  /*83e0*/  FFMA.FTZ R45, R36, R47.reuse, -R55 ;  /* 0x0000002f242d7223 */ /* 0x080fe20000010837 */
[----:B------:R-:W-:Y:S01]  /*83f0*/  FFMA.FTZ R36, R40, R47, R53 ;  /* 0x0000002f28247223 */ /* 0x000fe20000010035 */
[--C-:B------:R-:W-:Y:S02]  /*8400*/  HADD2.F32 R40, -RZ, R42.reuse.H0_H0 ;  /* 0x2000002aff287230 */ /* 0x100fe40000004100 */
[----:B------:R-:W-:Y:S02]  /*8410*/  HADD2.F32 R53, -RZ, R35.H0_H0 ;  /* 0x20000023ff357230 */ /* 0x000fe40000004100 */
[----:B------:R-:W-:Y:S02]  /*8420*/  HADD2.F32 R42, -RZ, R42.H1_H1 ;  /* 0x3000002aff2a7230 */ /* 0x000fe40000004100 */
[----:B------:R-:W-:-:S02]  /*8430*/  HADD2.F32 R35, -RZ, R38.H0_H0 ;  /* 0x20000026ff237230 */ /* 0x000fc40000004100 */
[----:B------:R-:W-:Y:S02]  /*8440*/  HADD2.F32 R38, -RZ, R38.H1_H1 ;  /* 0x30000026ff267230 */ /* 0x000fe40000004100 */
[-C--:B------:R-:W-:Y:S01]  /*8450*/  FMUL.FTZ R81, R42, R53.reuse ;  /* 0x000000352a517220 */ /* 0x080fe20000410000 */
[----:B------:R-:W-:Y:S02]  /*8460*/  HADD2.F32 R47, -RZ, R34.H0_H0 ;  /* 0x20000022ff2f7230 */ /* 0x000fe40000004100 */
[-C--:B------:R-:W-:Y:S01]  /*8470*/  FMUL.FTZ R34, R40, R216.reuse ;  /* 0x000000d828227220 */ /* 0x080fe20000410000 */
[C---:B------:R-:W-:Y:S01]  /*8480*/  FMUL.FTZ R55, R35.reuse, R216 ;  /* 0x000000d823377220 */ /* 0x040fe20000410000 */
[C---:B------:R-:W-:Y:S01]  /*8490*/  FMUL.FTZ R53, R38.reuse, R53 ;  /* 0x0000003526357220 */ /* 0x040fe20000410000 */
[----:B------:R-:W-:Y:S02]  /*84a0*/  IMAD.MOV.U32 R37, RZ, RZ, R39 ;  /* 0x000000ffff257224 */ /* 0x000fe400078e0027 */
[----:B------:R-:W-:Y:S01]  /*84b0*/  FFMA.FTZ R34, R35, R214, -R34 ;  /* 0x000000d623227223 */ /* 0x000fe20000010822 */
[-C--:B------:R-:W-:Y:S01]  /*84c0*/  FFMA.FTZ R81, R38, R47.reuse, -R81 ;  /* 0x0000002f26517223 */ /* 0x080fe20000010851 */
[----:B------:R-:W-:Y:S01]  /*84d0*/  F2FP.F16.F32.PACK_AB R38, R45, R32 ;  /* 0x000000202d26723e */ /* 0x000fe200000000ff */
[----:B------:R-:W-:Y:S01]  /*84e0*/  FFMA.FTZ R55, R40, R214, R55 ;  /* 0x000000d628377223 */ /* 0x000fe20000010037 */
[----:B------:R-:W-:Y:S01]  /*84f0*/  FFMA.FTZ R42, R42, R47, R53 ;  /* 0x0000002f2a2a7223 */ /* 0x000fe20000010035 */
[----:B------:R-:W-:-:S02]  /*8500*/  F2FP.F16.F32.PACK_AB R40, R36, R33 ;  /* 0x000000212428723e */ /* 0x000fc400000000ff */
[----:B------:R-:W-:Y:S01]  /*8510*/  F2FP.F16.F32.PACK_AB R81, R81, R34 ;  /* 0x000000225151723e */ /* 0x000fe200000000ff */
[----:B------:R-:W-:Y:S01]  /*8520*/  IMAD.MOV.U32 R36, RZ, RZ, R38 ;  /* 0x000000ffff247224 */ /* 0x000fe200078e0026 */
[----:B------:R-:W-:Y:S02]  /*8530*/  F2FP.F16.F32.PACK_AB R42, R42, R55 ;  /* 0x000000372a2a723e */ /* 0x000fe400000000ff */
[----:B------:R-:W-:Y:S01]  /*8540*/  MOV R39, R44 ;  /* 0x0000002c00277202 */ /* 0x000fe20000000f00 */
[----:B------:R-:W-:-:S07]  /*8550*/  IMAD.MOV.U32 R38, RZ, RZ, R81 ;  /* 0x000000ffff267224 */ /* 0x000fce00078e0051 */
.L_x_1403:
[----:B------:R-:W-:Y:S05]  /*8560*/  BSYNC B2 ;  /* 0x0000000000027941 */ /* 0x000fea0003800000 */
.L_x_1402:
[----:B------:R-:W-:Y:S02]  /*8570*/  ULDC.64 UR4, c[0x0][0x208] ;  /* 0x0000820000047ab9 */ /* 0x000fe40000000a00 */
[----:B--2---:R4:W-:Y:S04]  /*8580*/  STG.E.128 desc[UR4][R48.64], R36 ;  /* 0x0000002430007986 */ /* 0x0049e8000c101d04 */
[----:B---3--:R4:W-:Y:S02]  /*8590*/  @!P4 STG.E.128 desc[UR4][R50.64], R40 ;  /* 0x000000283200c986 */ /* 0x0089e4000c101d04 */
.L_x_1393:
[----:B------:R-:W-:Y:S05]  /*85a0*/  BSYNC B1 ;  /* 0x0000000000017941 */ /* 0x000fea0003800000 */
.L_x_1392:
[-C--:B--2---:R-:W-:Y:S02]  /*85b0*/  IMAD R32, R150, R128.reuse, RZ ;  /* 0x0000008096207224 */ /* 0x084fe400078e02ff */
[----:B------:R-:W-:-:S04]  /*85c0*/  IMAD.WIDE.U32 R130, R185, R128, R130 ;  /* 0x00000080b9827225 */ /* 0x000fc800078e0082 */
[----:B------:R-:W-:Y:S01]  /*85d0*/  IMAD R129, R185, R129, R32 ;  /* 0x00000081b9817224 */ /* 0x000fe200078e0220 */
[----:B------:R-:W-:Y:S06]  /*85e0*/  @P0 BRA `(.L_x_1362) ;  /* 0x0000001800d80947 */ /* 0x000fec0003800000 */
[----:B------:R-:W-:Y:S01]  /*85f0*/  ISETP.NE.AND P0, PT, R12, RZ, PT ;  /* 0x000000ff0c00720c */ /* 0x000fe20003f05270 */
[----:B------:R-:W-:Y:S01]  /*8600*/  BSSY B1, `(.L_x_1404) ;  /* 0x000007b000017945 */ /* 0x000fe20003800000 */
[----:B------:R-:W-:-:S11]  /*8610*/  IMAD.IADD R44, R131, 0x1, R129 ;  /* 0x00000001832c7824 */ /* 0x000fd600078e0281 */
        /* <DEDUP_REMOVED lines=8> */
[----:B------:R-:W-:Y:S01]  /*86a0*/  SHF.R.S32.HI R32, RZ, 0x1f, R33 ;  /* 0x0000001fff207819 */ /* 0x000fe20000011421 */
[----:B------:R-:W-:-:S03]  /*86b0*/  IMAD.SHL.U32 R35, R33, 0x8, RZ ;  /* 0x0000000821237824 */ /* 0x000fc600078e00ff */
[----:B------:R-:W-:Y:S02]  /*86c0*/  LEA.HI R32, R32, R33, RZ, 0x3 ;  /* 0x0000002120207211 */ /* 0x000fe400078f18ff */
[----:B------:R-:W-:Y:S02]  /*86d0*/  ISETP.GE.AND P0, PT, R35, R151, PT ;  /* 0x000000972300720c */ /* 0x000fe40003f06270 */
[----:B------:R-:W-:Y:S02]  /*86e0*/  SHF.R.S32.HI R32, RZ, 0x3, R32 ;  /* 0x00000003ff207819 */ /* 0x000fe40000011420 */
[----:B------:R-:W-:-:S03]  /*86f0*/  LOP3.LUT R33, R172, 0x38, R35, 0xf8, !PT ;  /* 0x00000038ac217812 */ /* 0x000fc600078ef823 */
[----:B------:R-:W-:Y:S01]  /*8700*/  IMAD R32, R32, 0x1800, R177 ;  /* 0x0000180020207824 */ /* 0x000fe200078e02b1 */
[----:B------:R-:W-:-:S05]  /*8710*/  LOP3.LUT R33, R33, R200, RZ, 0x3c, !PT ;  /* 0x000000c821217212 */ /* 0x000fca00078e3cff */
[----:B------:R-:W-:Y:S01]  /*8720*/  @!P0 SHF.R.S32.HI R37, RZ, 0x1f, R35 ;  /* 0x0000001fff258819 */ /* 0x000fe20000011423 */
[----:B------:R-:W-:Y:S01]  /*8730*/  IMAD.IADD R32, R32, 0x1, R33 ;  /* 0x0000000120207824 */ /* 0x000fe200078e0221 */
[----:B------:R-:W-:Y:S01]  /*8740*/  @!P0 IADD3 R34, P4, P5, R90, R130, R35 ;  /* 0x000000825a228210 */ /* 0x000fe20007d9e023 */
[C---:B------:R-:W-:Y:S02]  /*8750*/  IMAD R33, R19.reuse, 0x4800, R144 ;  /* 0x0000480013217824 */ /* 0x040fe400078e0290 */
[----:B------:R-:W-:Y:S01]  /*8760*/  IMAD R35, R19, 0x4800, R32 ;  /* 0x0000480013237824 */ /* 0x000fe200078e0220 */
[----:B------:R-:W-:Y:S01]  /*8770*/  @!P0 IADD3.X R37, R89, R44, R37, P4, P5 ;  /* 0x0000002c59258210 */ /* 0x000fe200027ea425 */
[----:B------:R-:W-:Y:S01]  /*8780*/  IMAD R33, R33, 0x2, R18 ;  /* 0x0000000221217824 */ /* 0x000fe200078e0212 */
[----:B---3--:R-:W-:-:S04]  /*8790*/  LEA R40, P4, R36, R120, 0x1 ;  /* 0x0000007824287211 */ /* 0x008fc800078808ff */
[----:B------:R-:W-:Y:S01]  /*87a0*/  LEA.HI.X R41, R36, R121, R38, 0x1, P4 ;  /* 0x0000007924297211 */ /* 0x000fe200020f0c26 */
[----:B------:R-:W-:Y:S01]  /*87b0*/  IMAD R36, R35, 0x2, R18 ;  /* 0x0000000223247824 */ /* 0x000fe200078e0212 */
[----:B------:R-:W-:-:S04]  /*87c0*/  @!P0 LEA R42, P4, R34, R120, 0x1 ;  /* 0x00000078222a8211 */ /* 0x000fc800078808ff */
[----:B------:R-:W-:Y:S02]  /*87d0*/  @!P0 LEA.HI.X R43, R34, R121, R37, 0x1, P4 ;  /* 0x00000079222b8211 */ /* 0x000fe400020f0c25 */
[----:B------:R-:W2:Y:S01]  /*87e0*/  LDS.128 R32, [R33+0x18400] ;  /* 0x0184000021207984 */ /* 0x000ea20000000c00 */
[----:B------:R-:W-:-:S03]  /*87f0*/  ISETP.GE.AND P4, PT, R22, R117, PT ;  /* 0x000000751600720c */ /* 0x000fc60003f86270 */
[----:B------:R-:W3:Y:S10]  /*8800*/  LDS.128 R36, [R36+0x18400] ;  /* 0x0184000024247984 */ /* 0x000ef40000000c00 */
[----:B------:R-:W-:Y:S05]  /*8810*/  @P4 BRA `(.L_x_1407) ;  /* 0x0000000400544947 */ /* 0x000fea0003800000 */
[----:B---3--:R-:W-:Y:S01]  /*8820*/  MOV R50, R37 ;  /* 0x0000002500327202 */ /* 0x008fe20000000f00 */
[----:B------:R-:W-:Y:S01]  /*8830*/  IMAD.MOV.U32 R51, RZ, RZ, R39 ;  /* 0x000000ffff337224 */ /* 0x000fe200078e0027 */
[----:B------:R-:W-:Y:S01]  /*8840*/  SHF.R.U32.HI R55, RZ, 0x10, R77 ;  /* 0x00000010ff377819 */ /* 0x000fe2000001164d */
[----:B------:R-:W-:Y:S01]  /*8850*/  IMAD.MOV.U32 R49, RZ, RZ, R36 ;  /* 0x000000ffff317224 */ /* 0x000fe200078e0024 */
[--C-:B------:R-:W-:Y:S01]  /*8860*/  SHF.R.U32.HI R53, RZ, 0x10, R65.reuse ;  /* 0x00000010ff357819 */ /* 0x100fe20000011641 */
[--C-:B------:R-:W-:Y:S01]  /*8870*/  HADD2.F32 R39, -RZ, R50.reuse.H0_H0 ;  /* 0x20000032ff277230 */ /* 0x100fe20000004100 */
[----:B------:R-:W-:Y:S01]  /*8880*/  SHF.R.U64 R45, R64, 0x10, R65 ;  /* 0x00000010402d7819 */ /* 0x000fe20000001241 */
[----:B------:R-:W-:Y:S01]  /*8890*/  HADD2.F32 R50, -RZ, R50.H1_H1 ;  /* 0x30000032ff327230 */ /* 0x000fe20000004100 */
[--C-:B------:R-:W-:Y:S01]  /*88a0*/  SHF.R.U64 R47, R78, 0x10, R79.reuse ;  /* 0x000000104e2f7819 */ /* 0x100fe2000000124f */
[----:B------:R-:W-:Y:S01]  /*88b0*/  HADD2.F32 R55, -RZ, R55.H0_H0 ;  /* 0x20000037ff377230 */ /* 0x000fe20000004100 */
[----:B------:R-:W-:Y:S01]  /*88c0*/  SHF.R.U32.HI R78, RZ, 0x10, R79 ;  /* 0x00000010ff4e7819 */ /* 0x000fe2000001164f */
[----:B--2---:R-:W-:Y:S01]  /*88d0*/  IMAD.MOV.U32 R37, RZ, RZ, R35 ;  /* 0x000000ffff257224 */ /* 0x004fe200078e0023 */
[----:B------:R-:W-:Y:S01]  /*88e0*/  SHF.R.U64 R46, R66, 0x10, R67 ;  /* 0x00000010422e7819 */ /* 0x000fe20000001243 */
[----:B------:R-:W-:-:S02]  /*88f0*/  HADD2.F32 R54, -RZ, R213.H1_H1 ;  /* 0x300000d5ff367230 */ /* 0x000fc40000004100 */
[-C--:B------:R-:W-:Y:S01]  /*8900*/  FMUL.FTZ R65, R50, R55.reuse ;  /* 0x0000003732417220 */ /* 0x080fe20000410000 */
[--C-:B------:R-:W-:Y:S01]  /*8910*/  HADD2.F32 R36, -RZ, R33.reuse.H1_H1 ;  /* 0x30000021ff247230 */ /* 0x100fe20000004100 */
[----:B------:R-:W-:Y:S01]  /*8920*/  SHF.R.U32.HI R66, RZ, 0x10, R67 ;  /* 0x00000010ff427819 */ /* 0x000fe20000011643 */
[----:B------:R-:W-:Y:S02]  /*8930*/  HADD2.F32 R35, -RZ, R33.H0_H0 ;  /* 0x20000021ff237230 */ /* 0x000fe40000004100 */
[-C--:B------:R-:W-:Y:S01]  /*8940*/  FMUL.FTZ R64, R39, R54.reuse ;  /* 0x0000003627407220 */ /* 0x080fe20000410000 */
[----:B------:R-:W-:Y:S02]  /*8950*/  HADD2.F32 R52, -RZ, R203.H1_H1 ;  /* 0x300000cbff347230 */ /* 0x000fe40000004100 */
[----:B------:R-:W-:Y:S01]  /*8960*/  FMUL.FTZ R55, R36, R55 ;  /* 0x0000003724377220 */ /* 0x000fe20000410000 */
[----:B------:R-:W-:Y:S02]  /*8970*/  HADD2.F32 R53, -RZ, R53.H0_H0 ;  /* 0x20000035ff357230 */ /* 0x000fe40000004100 */
[C---:B------:R-:W-:Y:S01]  /*8980*/  FMUL.FTZ R54, R35.reuse, R54 ;  /* 0x0000003623367220 */ /* 0x040fe20000410000 */
[----:B------:R-:W-:Y:S01]  /*8990*/  SHF.R.U64 R48, R76, 0x10, R77 ;  /* 0x000000104c307819 */ /* 0x000fe2000000124d */
[----:B------:R-:W-:Y:S01]  /*89a0*/  FFMA.FTZ R33, R35, R52, -R64 ;  /* 0x0000003423217223 */ /* 0x000fe20000010840 */
[----:B------:R-:W-:-:S02]  /*89b0*/  HADD2.F32 R64, -RZ, R211.H1_H1 ;  /* 0x300000d3ff407230 */ /* 0x000fc40000004100 */
[-C--:B------:R-:W-:Y:S01]  /*89c0*/  FFMA.FTZ R36, R36, R53.reuse, -R65 ;  /* 0x0000003524247223 */ /* 0x080fe20000010841 */
[----:B------:R-:W-:Y:S01]  /*89d0*/  FFMA.FTZ R50, R50, R53, R55 ;  /* 0x0000003532327223 */ /* 0x000fe20000010037 */
[----:B------:R-:W-:Y:S01]  /*89e0*/  FFMA.FTZ R35, R39, R52, R54 ;  /* 0x0000003427237223 */ /* 0x000fe20000010036 */
[----:B------:R-:W-:Y:S02]  /*89f0*/  HADD2.F32 R53, -RZ, R51.H0_H0 ;  /* 0x20000033ff357230 */ /* 0x000fe40000004100 */
        /* <DEDUP_REMOVED lines=42> */
[----:B------:R-:W-:Y:S02]  /*8ca0*/  HADD2.F32 R193, -RZ, R193.H0_H0 ;  /* 0x200000c1ffc17230 */ /* 0x000fe40000004100 */
[----:B------:R-:W-:Y:S01]  /*8cb0*/  FMUL.FTZ R65, R38, R49 ;  /* 0x0000003126417220 */ /* 0x000fe20000410000 */
[----:B------:R-:W-:Y:S02]  /*8cc0*/  HADD2.F32 R47, -RZ, R46.H0_H0 ;  /* 0x2000002eff2f7230 */ /* 0x000fe40000004100 */
[----:B------:R-:W-:Y:S01]  /*8cd0*/  FMUL.FTZ R46, R32, R211 ;  /* 0x000000d3202e7220 */ /* 0x000fe20000410000 */
[----:B------:R-:W-:Y:S01]  /*8ce0*/  FMUL.FTZ R49, R34, R49 ;  /* 0x0000003122317220 */ /* 0x000fe20000410000 */
[----:B------:R-:W-:Y:S01]  /*8cf0*/  FFMA.FTZ R53, R32, R193, -R53 ;  /* 0x000000c120357223 */ /* 0x000fe20000010835 */
[----:B------:R-:W-:Y:S01]  /*8d00*/  F2FP.F16.F32.PACK_AB R32, R48, R55 ;  /* 0x000000373020723e */ /* 0x000fe200000000ff */
[----:B------:R-:W-:Y:S01]  /*8d10*/  FFMA.FTZ R46, R45, R193, R46 ;  /* 0x000000c12d2e7223 */ /* 0x000fe2000001002e */
[-C--:B------:R-:W-:Y:S01]  /*8d20*/  FFMA.FTZ R34, R34, R47.reuse, -R65 ;  /* 0x0000002f22227223 */ /* 0x080fe20000010841 */
[----:B------:R-:W-:Y:S01]  /*8d30*/  FFMA.FTZ R49, R38, R47, R49 ;  /* 0x0000002f26317223 */ /* 0x000fe20000010031 */
[----:B------:R-:W-:-:S03]  /*8d40*/  IMAD.MOV.U32 R35, RZ, RZ, R52 ;  /* 0x000000ffff237224 */ /* 0x000fc600078e0034 */
[----:B------:R-:W-:Y:S02]  /*8d50*/  F2FP.F16.F32.PACK_AB R34, R34, R53 ;  /* 0x000000352222723e */ /* 0x000fe400000000ff */
[----:B------:R-:W-:-:S07]  /*8d60*/  F2FP.F16.F32.PACK_AB R38, R49, R46 ;  /* 0x0000002e3126723e */ /* 0x000fce00000000ff */
.L_x_1407:
[----:B------:R-:W-:Y:S05]  /*8d70*/  BSYNC B2 ;  /* 0x0000000000027941 */ /* 0x000fea0003800000 */
.L_x_1406:
[----:B------:R-:W-:Y:S02]  /*8d80*/  ULDC.64 UR4, c[0x0][0x208] ;  /* 0x0000820000047ab9 */ /* 0x000fe40000000a00 */
[----:B--2---:R2:W-:Y:S04]  /*8d90*/  STG.E.128 desc[UR4][R40.64], R32 ;  /* 0x0000002028007986 */ /* 0x0045e8000c101d04 */
[----:B---3--:R2:W-:Y:S02]  /*8da0*/  @!P0 STG.E.128 desc[UR4][R42.64], R36 ;  /* 0x000000242a008986 */ /* 0x0085e4000c101d04 */
.L_x_1405:
[----:B------:R-:W-:Y:S05]  /*8db0*/  BSYNC B1 ;  /* 0x0000000000017941 */ /* 0x000fea0003800000 */
.L_x_1404:
        /* <DEDUP_REMOVED lines=14> */
[----:B------:R-:W-:-:S05]  /*8ea0*/  SHF.R.S32.HI R32, RZ, 0x3, R35 ;  /* 0x00000003ff207819 */ /* 0x000fca0000011423 */
[----:B------:R-:W-:-:S06]  /*8eb0*/  IMAD R32, R32, 0x1800, R177 ;  /* 0x0000180020207824 */ /* 0x000fcc00078e02b1 */
[--C-:B------:R-:W-:Y:S02]  /*8ec0*/  @!P0 SHF.R.S32.HI R37, RZ, 0x1f, R33.reuse ;  /* 0x0000001fff258819 */ /* 0x100fe40000011421 */
[--C-:B------:R-:W-:Y:S02]  /*8ed0*/  @!P0 IADD3 R34, P4, P5, R90, R130, R33.reuse ;  /* 0x000000825a228210 */ /* 0x100fe40007d9e021 */
[----:B------:R-:W-:Y:S02]  /*8ee0*/  LOP3.LUT R33, R172, 0x38, R33, 0xf8, !PT ;  /* 0x00000038ac217812 */ /* 0x000fe400078ef821 */
[----:B------:R-:W-:Y:S02]  /*8ef0*/  @!P0 IADD3.X R37, R89, R44, R37, P4, P5 ;  /* 0x0000002c59258210 */ /* 0x000fe400027ea425 */
[----:B------:R-:W-:Y:S02]  /*8f00*/  LOP3.LUT R33, R33, R200, RZ, 0x3c, !PT ;  /* 0x000000c821217212 */ /* 0x000fe400078e3cff */
[----:B---3--:R-:W-:-:S02]  /*8f10*/  LEA R40, P4, R36, R120, 0x1 ;  /* 0x0000007824287211 */ /* 0x008fc400078808ff */
[----:B------:R-:W-:Y:S01]  /*8f20*/  IADD3 R32, R32, R33, RZ ;  /* 0x0000002120207210 */ /* 0x000fe20007ffe0ff */
[C---:B------:R-:W-:Y:S01]  /*8f30*/  IMAD R33, R19.reuse, 0x4800, R142 ;  /* 0x0000480013217824 */ /* 0x040fe200078e028e */
[-C--:B------:R-:W-:Y:S02]  /*8f40*/  LEA.HI.X R41, R36, R121.reuse, R38, 0x1, P4 ;  /* 0x0000007924297211 */ /* 0x080fe400020f0c26 */
[C---:B------:R-:W-:Y:S01]  /*8f50*/  @!P0 LEA R42, P4, R34.reuse, R120, 0x1 ;  /* 0x00000078222a8211 */ /* 0x040fe200078808ff */
[----:B------:R-:W-:Y:S02]  /*8f60*/  IMAD R35, R19, 0x4800, R32 ;  /* 0x0000480013237824 */ /* 0x000fe400078e0220 */
[--C-:B------:R-:W-:Y:S01]  /*8f70*/  IMAD R33, R33, 0x2, R18.reuse ;  /* 0x0000000221217824 */ /* 0x100fe200078e0212 */
[----:B------:R-:W-:Y:S01]  /*8f80*/  @!P0 LEA.HI.X R43, R34, R121, R37, 0x1, P4 ;  /* 0x00000079222b8211 */ /* 0x000fe200020f0c25 */
[----:B------:R-:W-:Y:S01]  /*8f90*/  IMAD R36, R35, 0x2, R18 ;  /* 0x0000000223247824 */ /* 0x000fe200078e0212 */
[----:B------:R-:W-:-:S03]  /*8fa0*/  ISETP.GE.AND P4, PT, R165, R117, PT ;  /* 0x00000075a500720c */ /* 0x000fc60003f86270 */
[----:B------:R-:W2:Y:S04]  /*8fb0*/  LDS.128 R32, [R33+0x18400] ;  /* 0x0184000021207984 */ /* 0x000ea80000000c00 */
[----:B------:R-:W3:Y:S06]  /*8fc0*/  LDS.128 R36, [R36+0x18400] ;  /* 0x0184000024247984 */ /* 0x000eec0000000c00 */
[----:B------:R-:W-:Y:S05]  /*8fd0*/  @P4 BRA `(.L_x_1411) ;  /* 0x00000004005c4947 */ /* 0x000fea0003800000 */
[----:B--2---:R-:W-:Y:S01]  /*8fe0*/  IMAD.MOV.U32 R49, RZ, RZ, R32 ;  /* 0x000000ffff317224 */ /* 0x004fe200078e0020 */
[----:B------:R-:W-:Y:S01]  /*8ff0*/  SHF.R.U32.HI R54, RZ, 0x10, R73 ;  /* 0x00000010ff367819 */ /* 0x000fe20000011649 */
[----:B---3--:R-:W-:Y:S01]  /*9000*/  IMAD.MOV.U32 R32, RZ, RZ, R37 ;  /* 0x000000ffff207224 */ /* 0x008fe200078e0025 */
[----:B------:R-:W-:Y:S01]  /*9010*/  SHF.R.U32.HI R52, RZ, 0x10, R61 ;  /* 0x00000010ff347819 */ /* 0x000fe2000001163d */
[----:B------:R-:W-:Y:S01]  /*9020*/  IMAD.MOV.U32 R50, RZ, RZ, R36 ;  /* 0x000000ffff327224 */ /* 0x000fe200078e0024 */
[----:B------:R-:W-:Y:S01]  /*9030*/  MOV R37, R35 ;  /* 0x0000002300257202 */ /* 0x000fe20000000f00 */
[----:B------:R-:W-:Y:S01]  /*9040*/  IMAD.MOV.U32 R51, RZ, RZ, R39 ;  /* 0x000000ffff337224 */ /* 0x000fe200078e0027 */
[----:B------:R-:W-:Y:S01]  /*9050*/  SHF.R.U64 R47, R60, 0x10, R61 ;  /* 0x000000103c2f7819 */ /* 0x000fe2000000123d */
[----:B------:R-:W-:Y:S01]  /*9060*/  HADD2.F32 R55, -RZ, R171.H1_H1 ;  /* 0x300000abff377230 */ /* 0x000fe20000004100 */
[--C-:B------:R-:W-:Y:S01]  /*9070*/  SHF.R.U64 R46, R74, 0x10, R75.reuse ;  /* 0x000000104a2e7819 */ /* 0x100fe2000000124b */
[--C-:B------:R-:W-:Y:S01]  /*9080*/  HADD2.F32 R36, -RZ, R32.reuse.H0_H0 ;  /* 0x20000020ff247230 */ /* 0x100fe20000004100 */
[----:B------:R-:W-:Y:S01]  /*9090*/  SHF.R.U32.HI R74, RZ, 0x10, R75 ;  /* 0x00000010ff4a7819 */ /* 0x000fe2000001164b */
[----:B------:R-:W-:Y:S01]  /*90a0*/  HADD2.F32 R39, -RZ, R32.H1_H1 ;  /* 0x30000020ff277230 */ /* 0x000fe20000004100 */
        /* <DEDUP_REMOVED lines=16> */
[----:B------:R-:W-:-:S02]  /*91b0*/  HADD2.F32 R55, -RZ, R170.H1_H1 ;  /* 0x300000aaff377230 */ /* 0x000fc40000004100 */
[----:B------:R-:W-:Y:S01]  /*91c0*/  HADD2.F32 R52, -RZ, R51.H0_H0 ;  /* 0x20000033ff347230 */ /* 0x000fe20000004100 */
[----:B------:R-:W-:Y:S01]  /*91d0*/  F2FP.F16.F32.PACK_AB R35, R35, R32 ;  /* 0x000000202323723e */ /* 0x000fe200000000ff */
[----:B------:R-:W-:Y:S02]  /*91e0*/  HADD2.F32 R39, -RZ, R37.H0_H0 ;  /* 0x20000025ff277230 */ /* 0x000fe40000004100 */
[----:B------:R-:W-:Y:S02]  /*91f0*/  HADD2.F32 R51, -RZ, R51.H1_H1 ;  /* 0x30000033ff337230 */ /* 0x000fe40000004100 */
[----:B------:R-:W-:Y:S02]  /*9200*/  HADD2.F32 R60, -RZ, R74.H0_H0 ;  /* 0x2000004aff3c7230 */ /* 0x000fe40000004100 */
[----:B------:R-:W-:Y:S02]  /*9210*/  HADD2.F32 R54, -RZ, R62.H0_H0 ;  /* 0x2000003eff367230 */ /* 0x000fe40000004100 */
[----:B------:R-:W-:Y:S01]  /*9220*/  FMUL.FTZ R62, R52, R55 ;  /* 0x00000037343e7220 */ /* 0x000fe20000410000 */
[----:B------:R-:W-:-:S02]  /*9230*/  HADD2.F32 R53, -RZ, R159.H1_H1 ;  /* 0x3000009fff357230 */ /* 0x000fc40000004100 */
[----:B------:R-:W-:Y:S01]  /*9240*/  FMUL.FTZ R55, R39, R55 ;  /* 0x0000003727377220 */ /* 0x000fe20000410000 */
[----:B------:R-:W-:Y:S02]  /*9250*/  HADD2.F32 R37, -RZ, R37.H1_H1 ;  /* 0x30000025ff257230 */ /* 0x000fe40000004100 */
[-C--:B------:R-:W-:Y:S01]  /*9260*/  FMUL.FTZ R64, R51, R60.reuse ;  /* 0x0000003c33407220 */ /* 0x080fe20000410000 */
[----:B------:R-:W-:Y:S02]  /*9270*/  HADD2.F32 R48, -RZ, R48.H0_H0 ;  /* 0x20000030ff307230 */ /* 0x000fe40000004100 */
[-C--:B------:R-:W-:Y:S01]  /*9280*/  FFMA.FTZ R62, R39, R53.reuse, -R62 ;  /* 0x00000035273e7223 */ /* 0x080fe2000001083e */
[----:B------:R-:W-:Y:S01]  /*9290*/  FFMA.FTZ R55, R52, R53, R55 ;  /* 0x0000003534377223 */ /* 0x000fe20000010037 */
[C---:B------:R-:W-:Y:S01]  /*92a0*/  FMUL.FTZ R60, R37.reuse, R60 ;  /* 0x0000003c253c7220 */ /* 0x040fe20000410000 */
[----:B------:R-:W-:Y:S01]  /*92b0*/  FFMA.FTZ R61, R37, R54, -R64 ;  /* 0x00000036253d7223 */ /* 0x000fe20000010840 */
[----:B------:R-:W-:-:S02]  /*92c0*/  HADD2.F32 R52, -RZ, R171.H0_H0 ;  /* 0x200000abff347230 */ /* 0x000fc40000004100 */
[--C-:B------:R-:W-:Y:S02]  /*92d0*/  HADD2.F32 R39, -RZ, R50.reuse.H0_H0 ;  /* 0x20000032ff277230 */ /* 0x100fe40000004100 */
[----:B------:R-:W-:Y:S01]  /*92e0*/  FFMA.FTZ R64, R51, R54, R60 ;  /* 0x0000003633407223 */ /* 0x000fe2000001003c */
[--C-:B------:R-:W-:Y:S01]  /*92f0*/  HADD2.F32 R37, -RZ, R49.reuse.H0_H0 ;  /* 0x20000031ff257230 */ /* 0x100fe20000004100 */
[----:B------:R-:W-:Y:S01]  /*9300*/  F2FP.F16.F32.PACK_AB R61, R61, R62 ;  /* 0x0000003e3d3d723e */ /* 0x000fe200000000ff */
[----:B------:R-:W-:Y:S02]  /*9310*/  HADD2.F32 R50, -RZ, R50.H1_H1 ;  /* 0x30000032ff327230 */ /* 0x000fe40000004100 */
[-C--:B------:R-:W-:Y:S01]  /*9320*/  FMUL.FTZ R54, R39, R52.reuse ;  /* 0x0000003427367220 */ /* 0x080fe20000410000 */
[----:B------:R-:W-:Y:S02]  /*9330*/  HADD2.F32 R49, -RZ, R49.H1_H1 ;  /* 0x30000031ff317230 */ /* 0x000fe40000004100 */
[----:B------:R-:W-:Y:S01]  /*9340*/  FMUL.FTZ R52, R37, R52 ;  /* 0x0000003425347220 */ /* 0x000fe20000410000 */
[----:B------:R-:W-:-:S02]  /*9350*/  HADD2.F32 R168, -RZ, R168.H0_H0 ;  /* 0x200000a8ffa87230 */ /* 0x000fc40000004100 */
[CC--:B------:R-:W-:Y:S01]  /*9360*/  FMUL.FTZ R60, R50.reuse, R48.reuse ;  /* 0x00000030323c7220 */ /* 0x0c0fe20000410000 */
[----:B------:R-:W-:Y:S02]  /*9370*/  HADD2.F32 R47, -RZ, R47.H0_H0 ;  /* 0x2000002fff2f7230 */ /* 0x000fe40000004100 */
[----:B------:R-:W-:Y:S01]  /*9380*/  FMUL.FTZ R51, R49, R48 ;  /* 0x0000003031337220 */ /* 0x000fe20000410000 */
[----:B------:R-:W-:Y:S02]  /*9390*/  HADD2.F32 R170, -RZ, R170.H0_H0 ;  /* 0x200000aaffaa7230 */ /* 0x000fe40000004100 */
[-C--:B------:R-:W-:Y:S01]  /*93a0*/  FFMA.FTZ R52, R39, R168.reuse, R52 ;  /* 0x000000a827347223 */ /* 0x080fe20000010034 */
[----:B------:R-:W-:Y:S01]  /*93b0*/  FFMA.FTZ R54, R37, R168, -R54 ;  /* 0x000000a825367223 */ /* 0x000fe20000010836 */
[-C--:B------:R-:W-:Y:S01]  /*93c0*/  FFMA.FTZ R49, R49, R47.reuse, -R60 ;  /* 0x0000002f31317223 */ /* 0x080fe2000001083c */
[----:B------:R-:W-:Y:S01]  /*93d0*/  FFMA.FTZ R51, R50, R47, R51 ;  /* 0x0000002f32337223 */ /* 0x000fe20000010033 */
[----:B------:R-:W-:-:S02]  /*93e0*/  HADD2.F32 R39, -RZ, R38.H0_H0 ;  /* 0x20000026ff277230 */ /* 0x000fc40000004100 */
[----:B------:R-:W-:Y:S01]  /*93f0*/  HADD2.F32 R47, -RZ, R46.H0_H0 ;  /* 0x2000002eff2f7230 */ /* 0x000fe20000004100 */
[----:B------:R-:W-:Y:S01]  /*9400*/  F2FP.F16.F32.PACK_AB R32, R49, R54 ;  /* 0x000000363120723e */ /* 0x000fe200000000ff */
[----:B------:R-:W-:Y:S02]  /*9410*/  HADD2.F32 R37, -RZ, R34.H0_H0 ;  /* 0x20000022ff257230 */ /* 0x000fe40000004100 */
[-C--:B------:R-:W-:Y:S01]  /*9420*/  FMUL.FTZ R46, R39, R170.reuse ;  /* 0x000000aa272e7220 */ /* 0x080fe20000410000 */
[----:B------:R-:W-:Y:S02]  /*9430*/  HADD2.F32 R38, -RZ, R38.H1_H1 ;  /* 0x30000026ff267230 */ /* 0x000fe40000004100 */
[----:B------:R-:W-:Y:S02]  /*9440*/  HADD2.F32 R34, -RZ, R34.H1_H1 ;  /* 0x30000022ff227230 */ /* 0x000fe40000004100 */
[----:B------:R-:W-:Y:S01]  /*9450*/  FMUL.FTZ R170, R37, R170 ;  /* 0x000000aa25aa7220 */ /* 0x000fe20000410000 */
[----:B------:R-:W-:-:S02]  /*9460*/  HADD2.F32 R48, -RZ, R159.H0_H0 ;  /* 0x2000009fff307230 */ /* 0x000fc40000004100 */
        /* <DEDUP_REMOVED lines=14> */
.L_x_1411:
[----:B------:R-:W-:Y:S05]  /*9550*/  BSYNC B2 ;  /* 0x0000000000027941 */ /* 0x000fea0003800000 */
.L_x_1410:
[----:B------:R-:W-:Y:S02]  /*9560*/  ULDC.64 UR4, c[0x0][0x208] ;  /* 0x0000820000047ab9 */ /* 0x000fe40000000a00 */
[----:B--2---:R2:W-:Y:S04]  /*9570*/  STG.E.128 desc[UR4][R40.64], R32 ;  /* 0x0000002028007986 */ /* 0x0045e8000c101d04 */
[----:B---3--:R2:W-:Y:S02]  /*9580*/  @!P0 STG.E.128 desc[UR4][R42.64], R36 ;  /* 0x000000242a008986 */ /* 0x0085e4000c101d04 */
.L_x_1409:
[----:B------:R-:W-:Y:S05]  /*9590*/  BSYNC B1 ;  /* 0x0000000000017941 */ /* 0x000fea0003800000 */
.L_x_1408:
[----:B------:R-:W-:-:S13]  /*95a0*/  ISETP.NE.AND P0, PT, R10, RZ, PT ;  /* 0x000000ff0a00720c */ /* 0x000fda0003f05270 */
[----:B------:R-:W-:Y:S05]  /*95b0*/  @!P0 BRA `(.L_x_1362) ;  /* 0x0000000800e48947 */ /* 0x000fea0003800000 */
[----:B--2---:R-:W2:Y:S01]  /*95c0*/  LDL R32, [R1] ;  /* 0x0000000001207983 */ /* 0x004ea20000100800 */
[----:B------:R-:W-:Y:S01]  /*95d0*/  BSSY B1, `(.L_x_1412) ;  /* 0x0000072000017945 */ /* 0x000fe20003800000 */
[----:B--2---:R-:W-:-:S04]  /*95e0*/  LOP3.LUT P4, RZ, R32, 0x1, RZ, 0xc0, !PT ;  /* 0x0000000120ff7812 */ /* 0x004fc8000788c0ff */
[----:B------:R-:W-:Y:S02]  /*95f0*/  SEL R152, R122, R152, !P4 ;  /* 0x000000987a987207 */ /* 0x000fe40006000000 */
[----:B---34-:R-:W-:Y:S02]  /*9600*/  IADD3 R41, P0, P4, R90, R130, R13 ;  /* 0x000000825a297210 */ /* 0x018fe40007c1e00d */
[----:B------:R-:W-:Y:S02]  /*9610*/  SHF.R.S32.HI R33, RZ, 0x1f, R152 ;  /* 0x0000001fff217819 */ /* 0x000fe40000011498 */
[----:B------:R-:W-:Y:S02]  /*9620*/  IADD3.X R42, R89, R44, R109, P0, P4 ;  /* 0x0000002c592a7210 */ /* 0x000fe400007e846d */
[----:B------:R-:W-:Y:S02]  /*9630*/  LEA.HI R33, R33, R152, RZ, 0x4 ;  /* 0x0000009821217211 */ /* 0x000fe400078f20ff */
[----:B------:R-:W-:-:S02]  /*9640*/  ISETP.GE.AND P4, PT, R166, R117, PT ;  /* 0x00000075a600720c */ /* 0x000fc40003f86270 */
[----:B------:R-:W-:Y:S02]  /*9650*/  LEA.HI.SX32 R33, R33, R112, 0x1c ;  /* 0x0000007021217211 */ /* 0x000fe400078fe2ff */
[----:B------:R-:W-:Y:S02]  /*9660*/  LEA R40, P0, R41, R120, 0x1 ;  /* 0x0000007829287211 */ /* 0x000fe400078008ff */
[----:B------:R-:W-:Y:S01]  /*9670*/  SHF.R.S32.HI R32, RZ, 0x1f, R33 ;  /* 0x0000001fff207819 */ /* 0x000fe20000011421 */
[----:B------:R-:W-:Y:S01]  /*9680*/  IMAD.SHL.U32 R43, R33, 0x8, RZ ;  /* 0x00000008212b7824 */ /* 0x000fe200078e00ff */
[----:B------:R-:W-:Y:S02]  /*9690*/  LEA.HI.X R41, R41, R121, R42, 0x1, P0 ;  /* 0x0000007929297211 */ /* 0x000fe400000f0c2a */
[----:B------:R-:W-:Y:S02]  /*96a0*/  LEA.HI R32, R32, R33, RZ, 0x3 ;  /* 0x0000002120207211 */ /* 0x000fe400078f18ff */
[----:B------:R-:W-:-:S02]  /*96b0*/  LOP3.LUT R33, R172, 0x38, R43, 0xf8, !PT ;  /* 0x00000038ac217812 */ /* 0x000fc400078ef82b */
[----:B------:R-:W-:Y:S02]  /*96c0*/  SHF.R.S32.HI R32, RZ, 0x3, R32 ;  /* 0x00000003ff207819 */ /* 0x000fe40000011420 */
[----:B------:R-:W-:-:S03]  /*96d0*/  LOP3.LUT R33, R33, R200, RZ, 0x3c, !PT ;  /* 0x000000c821217212 */ /* 0x000fc600078e3cff */
[----:B------:R-:W-:-:S04]  /*96e0*/  IMAD R32, R32, 0x1800, R177 ;  /* 0x0000180020207824 */ /* 0x000fc800078e02b1 */
[----:B------:R-:W-:Y:S02]  /*96f0*/  IMAD.IADD R32, R32, 0x1, R33 ;  /* 0x0000000120207824 */ /* 0x000fe400078e0221 */
[C---:B------:R-:W-:Y:S02]  /*9700*/  IMAD R33, R19.reuse, 0x4800, R137 ;  /* 0x0000480013217824 */ /* 0x040fe400078e0289 */
[----:B------:R-:W-:-:S03]  /*9710*/  IMAD R35, R19, 0x4800, R32 ;  /* 0x0000480013237824 */ /* 0x000fc600078e0220 */
[----:B------:R-:W-:Y:S01]  /*9720*/  LEA R33, R33, R18, 0x1 ;  /* 0x0000001221217211 */ /* 0x000fe200078e08ff */
[----:B------:R-:W-:-:S05]  /*9730*/  IMAD R36, R35, 0x2, R18 ;  /* 0x0000000223247824 */ /* 0x000fca00078e0212 */
[----:B------:R-:W2:Y:S04]  /*9740*/  LDS.128 R32, [R33+0x18400] ;  /* 0x0184000021207984 */ /* 0x000ea80000000c00 */
[----:B------:R-:W3:Y:S01]  /*9750*/  LDS.128 R36, [R36+0x18400] ;  /* 0x0184000024247984 */ /* 0x000ee20000000c00 */
[----:B------:R-:W-:Y:S05]  /*9760*/  @P4 BRA `(.L_x_1413) ;  /* 0x0000000400604947 */ /* 0x000fea0003800000 */
[----:B------:R-:W-:Y:S01]  /*9770*/  SHF.R.U32.HI R50, RZ, 0x10, R69 ;  /* 0x00000010ff327819 */ /* 0x000fe20000011645 */
[----:B---3--:R-:W-:Y:S01]  /*9780*/  IMAD.MOV.U32 R45, RZ, RZ, R36 ;  /* 0x000000ffff2d7224 */ /* 0x008fe200078e0024 */
[----:B------:R-:W-:Y:S01]  /*9790*/  SHF.R.U32.HI R48, RZ, 0x10, R57 ;  /* 0x00000010ff307819 */ /* 0x000fe20000011639 */
[----:B------:R-:W-:Y:S01]  /*97a0*/  IMAD.MOV.U32 R46, RZ, RZ, R38 ;  /* 0x000000ffff2e7224 */ /* 0x000fe200078e0026 */
[--C-:B------:R-:W-:Y:S01]  /*97b0*/  SHF.R.U64 R53, R70, 0x10, R71.reuse ;  /* 0x0000001046357819 */ /* 0x100fe20000001247 */
        /* <DEDUP_REMOVED lines=11> */
[----:B------:R-:W-:Y:S01]  /*9870*/  FMUL.FTZ R49, R34, R49 ;  /* 0x0000003122317220 */ /* 0x000fe20000410000 */
[----:B------:R-:W-:Y:S01]  /*9880*/  HADD2.F32 R47, -RZ, R156.H1_H1 ;  /* 0x3000009cff2f7230 */ /* 0x000fe20000004100 */
[----:B------:R-:W-:Y:S01]  /*9890*/  SHF.R.U64 R61, R56, 0x10, R57 ;  /* 0x00000010383d7819 */ /* 0x000fe20000001239 */
        /* <DEDUP_REMOVED lines=10> */
[----:B------:R-:W-:Y:S02]  /*9940*/  HADD2.F32 R33, -RZ, R35.H0_H0 ;  /* 0x20000023ff217230 */ /* 0x000fe40000004100 */
[----:B------:R-:W-:Y:S02]  /*9950*/  HADD2.F32 R37, -RZ, R155.H1_H1 ;  /* 0x3000009bff257230 */ /* 0x000fe40000004100 */
[-C--:B------:R-:W-:Y:S01]  /*9960*/  FMUL.FTZ R54, R34, R47.reuse ;  /* 0x0000002f22367220 */ /* 0x080fe20000410000 */
[----:B------:R-:W-:Y:S02]  /*9970*/  HADD2.F32 R39, -RZ, R39.H1_H1 ;  /* 0x30000027ff277230 */ /* 0x000fe40000004100 */
[----:B------:R-:W-:Y:S01]  /*9980*/  FMUL.FTZ R47, R33, R47 ;  /* 0x0000002f212f7220 */ /* 0x000fe20000410000 */
[----:B------:R-:W-:-:S02]  /*9990*/  HADD2.F32 R48, -RZ, R70.H0_H0 ;  /* 0x20000046ff307230 */ /* 0x000fc40000004100 */
[-C--:B------:R-:W-:Y:S01]  /*99a0*/  FFMA.FTZ R54, R33, R37.reuse, -R54 ;  /* 0x0000002521367223 */ /* 0x080fe20000010836 */
[----:B------:R-:W-:Y:S02]  /*99b0*/  HADD2.F32 R35, -RZ, R35.H1_H1 ;  /* 0x30000023ff237230 */ /* 0x000fe40000004100 */
[----:B------:R-:W-:Y:S01]  /*99c0*/  FFMA.FTZ R55, R34, R37, R47 ;  /* 0x0000002522377223 */ /* 0x000fe2000001002f */
[----:B------:R-:W-:Y:S02]  /*99d0*/  HADD2.F32 R38, -RZ, R58.H0_H0 ;  /* 0x2000003aff267230 */ /* 0x000fe40000004100 */
[-C--:B------:R-:W-:Y:S01]  /*99e0*/  FMUL.FTZ R56, R39, R48.reuse ;  /* 0x0000003027387220 */ /* 0x080fe20000410000 */
[----:B------:R-:W-:Y:S02]  /*99f0*/  HADD2.F32 R158, -RZ, R158.H0_H0 ;  /* 0x2000009eff9e7230 */ /* 0x000fe40000004100 */
[----:B------:R-:W-:Y:S01]  /*9a00*/  FMUL.FTZ R48, R35, R48 ;  /* 0x0000003023307220 */ /* 0x000fe20000410000 */
[----:B------:R-:W-:-:S02]  /*9a10*/  HADD2.F32 R34, -RZ, R45.H0_H0 ;  /* 0x2000002dff227230 */ /* 0x000fc40000004100 */
[-C--:B------:R-:W-:Y:S01]  /*9a20*/  FFMA.FTZ R57, R35, R38.reuse, -R56 ;  /* 0x0000002623397223 */ /* 0x080fe20000010838 */
[----:B------:R-:W-:Y:S02]  /*9a30*/  HADD2.F32 R37, -RZ, R60.H0_H0 ;  /* 0x2000003cff257230 */ /* 0x000fe40000004100 */
[----:B------:R-:W-:Y:S01]  /*9a40*/  FFMA.FTZ R56, R39, R38, R48 ;  /* 0x0000002627387223 */ /* 0x000fe20000010030 */
[----:B------:R-:W-:Y:S02]  /*9a50*/  HADD2.F32 R45, -RZ, R45.H1_H1 ;  /* 0x3000002dff2d7230 */ /* 0x000fe40000004100 */
[----:B------:R-:W-:Y:S01]  /*9a60*/  FMUL.FTZ R38, R34, R158 ;  /* 0x0000009e22267220 */ /* 0x000fe20000410000 */
[----:B------:R-:W-:Y:S01]  /*9a70*/  HADD2.F32 R156, -RZ, R156.H0_H0 ;  /* 0x2000009cff9c7230 */ /* 0x000fe20000004100 */
[----:B------:R-:W-:Y:S01]  /*9a80*/  F2FP.F16.F32.PACK_AB R49, R50, R49 ;  /* 0x000000313231723e */ /* 0x000fe200000000ff */
[--C-:B------:R-:W-:Y:S02]  /*9a90*/  HADD2.F32 R33, -RZ, R32.reuse.H0_H0 ;  /* 0x20000020ff217230 */ /* 0x100fe40000004100 */
[----:B------:R-:W-:Y:S01]  /*9aa0*/  FMUL.FTZ R47, R45, R37 ;  /* 0x000000252d2f7220 */ /* 0x000fe20000410000 */
[----:B------:R-:W-:Y:S01]  /*9ab0*/  HADD2.F32 R32, -RZ, R32.H1_H1 ;  /* 0x30000020ff207230 */ /* 0x000fe20000004100 */
[----:B------:R-:W-:Y:S01]  /*9ac0*/  F2FP.F16.F32.PACK_AB R55, R56, R55 ;  /* 0x000000373837723e */ /* 0x000fe200000000ff */
[----:B------:R-:W-:-:S02]  /*9ad0*/  HADD2.F32 R35, -RZ, R61.H0_H0 ;  /* 0x2000003dff237230 */ /* 0x000fc40000004100 */
[C---:B------:R-:W-:Y:S01]  /*9ae0*/  FMUL.FTZ R39, R33.reuse, R158 ;  /* 0x0000009e21277220 */ /* 0x040fe20000410000 */
[-C--:B------:R-:W-:Y:S01]  /*9af0*/  FFMA.FTZ R38, R33, R156.reuse, -R38 ;  /* 0x0000009c21267223 */ /* 0x080fe20000010826 */
[C---:B------:R-:W-:Y:S01]  /*9b00*/  FMUL.FTZ R48, R32.reuse, R37 ;  /* 0x0000002520307220 */ /* 0x040fe20000410000 */
[----:B------:R-:W-:Y:S02]  /*9b10*/  HADD2.F32 R33, -RZ, R46.H0_H0 ;  /* 0x2000002eff217230 */ /* 0x000fe40000004100 */
[-C--:B------:R-:W-:Y:S01]  /*9b20*/  FFMA.FTZ R47, R32, R35.reuse, -R47 ;  /* 0x00000023202f7223 */ /* 0x080fe2000001082f */
[----:B------:R-:W-:Y:S02]  /*9b30*/  HADD2.F32 R157, -RZ, R157.H0_H0 ;  /* 0x2000009dff9d7230 */ /* 0x000fe40000004100 */
[----:B------:R-:W-:Y:S01]  /*9b40*/  FFMA.FTZ R48, R45, R35, R48 ;  /* 0x000000232d307223 */ /* 0x000fe20000010030 */
[----:B------:R-:W-:Y:S02]  /*9b50*/  HADD2.F32 R37, -RZ, R53.H0_H0 ;  /* 0x20000035ff257230 */ /* 0x000fe40000004100 */
[----:B------:R-:W-:Y:S01]  /*9b60*/  FFMA.FTZ R39, R34, R156, R39 ;  /* 0x0000009c22277223 */ /* 0x000fe20000010027 */
[----:B------:R-:W-:-:S02]  /*9b70*/  HADD2.F32 R32, -RZ, R36.H0_H0 ;  /* 0x20000024ff207230 */ /* 0x000fc40000004100 */
[CC--:B------:R-:W-:Y:S01]  /*9b80*/  FMUL.FTZ R45, R33.reuse, R157.reuse ;  /* 0x0000009d212d7220 */ /* 0x0c0fe20000410000 */
[----:B------:R-:W-:Y:S02]  /*9b90*/  HADD2.F32 R46, -RZ, R46.H1_H1 ;  /* 0x3000002eff2e7230 */ /* 0x000fe40000004100 */
[----:B------:R-:W-:Y:S02]  /*9ba0*/  HADD2.F32 R36, -RZ, R36.H1_H1 ;  /* 0x30000024ff247230 */ /* 0x000fe40000004100 */
        /* <DEDUP_REMOVED lines=15> */
[----:B------:R-:W-:Y:S02]  /*9ca0*/  F2FP.F16.F32.PACK_AB R54, R37, R34 ;  /* 0x000000222536723e */ /* 0x000fe400000000ff */
[----:B------:R-:W-:Y:S01]  /*9cb0*/  F2FP.F16.F32.PACK_AB R33, R52, R51 ;  /* 0x000000333421723e */ /* 0x000fe200000000ff */
[----:B------:R-:W-:Y:S01]  /*9cc0*/  IMAD.MOV.U32 R34, RZ, RZ, R38 ;  /* 0x000000ffff227224 */ /* 0x000fe200078e0026 */
[----:B------:R-:W-:Y:S01]  /*9cd0*/  MOV R37, R49 ;  /* 0x0000003100257202 */ /* 0x000fe20000000f00 */
[----:B------:R-:W-:-:S07]  /*9ce0*/  IMAD.MOV.U32 R38, RZ, RZ, R54 ;  /* 0x000000ffff267224 */ /* 0x000fce00078e0036 */
.L_x_1413:
[----:B------:R-:W-:Y:S05]  /*9cf0*/  BSYNC B1 ;  /* 0x0000000000017941 */ /* 0x000fea0003800000 */
.L_x_1412:
[----:B------:R-:W-:Y:S01]  /*9d00*/  ISETP.GE.AND P0, PT, R43, R151, PT ;  /* 0x000000972b00720c */ /* 0x000fe20003f06270 */
[----:B------:R-:W-:Y:S02]  /*9d10*/  ULDC.64 UR4, c[0x0][0x208] ;  /* 0x0000820000047ab9 */ /* 0x000fe40000000a00 */
[----:B--2---:R2:W-:Y:S10]  /*9d20*/  STG.E.128 desc[UR4][R40.64], R32 ;  /* 0x0000002028007986 */ /* 0x0045f4000c101d04 */
[----:B------:R-:W-:Y:S05]  /*9d30*/  @P0 BRA `(.L_x_1362) ;  /* 0x0000000400040947 */ /* 0x000fea0003800000 */
[--C-:B------:R-:W-:Y:S01]  /*9d40*/  IADD3 R130, P0, P4, R90, R130, R43.reuse ;  /* 0x000000825a827210 */ /* 0x100fe20007c1e02b */
[----:B------:R-:W-:Y:S01]  /*9d50*/  ULDC.64 UR4, c[0x0][0x208] ;  /* 0x0000820000047ab9 */ /* 0x000fe20000000a00 */
[----:B------:R-:W-:-:S04]  /*9d60*/  SHF.R.S32.HI R43, RZ, 0x1f, R43 ;  /* 0x0000001fff2b7819 */ /* 0x000fc8000001142b */
[----:B------:R-:W-:Y:S02]  /*9d70*/  IADD3.X R44, R89, R44, R43, P0, P4 ;  /* 0x0000002c592c7210 */ /* 0x000fe400007e842b */
[----:B------:R-:W-:-:S04]  /*9d80*/  LEA R120, P0, R130, R120, 0x1 ;  /* 0x0000007882787211 */ /* 0x000fc800078008ff */
[----:B------:R-:W-:-:S05]  /*9d90*/  LEA.HI.X R121, R130, R121, R44, 0x1, P0 ;  /* 0x0000007982797211 */ /* 0x000fca00000f0c2c */
[----:B---3--:R3:W-:Y:S01]  /*9da0*/  STG.E.128 desc[UR4][R120.64], R36 ;  /* 0x0000002478007986 */ /* 0x0087e2000c101d04 */
[----:B------:R-:W-:Y:S05]  /*9db0*/  BRA `(.L_x_1362) ;  /* 0x0000000000e47947 */ /* 0x000fea0003800000 */
.L_x_1329:
[----:B------:R-:W-:-:S04]  /*9dc0*/  ULOP3.LUT UR4, UR60, 0x1, URZ, 0xfc, !UPT ;  /* 0x000000013c047892 */ /* 0x000fc8000f8efc3f */
[----:B------:R-:W-:-:S06]  /*9dd0*/  UISETP.NE.AND UP0, UPT, UR4, 0x3, UPT ;  /* 0x000000030400788c */ /* 0x000fcc000bf05270 */
[----:B------:R-:W-:-:S13]  /*9de0*/  PLOP3.LUT P1, PT, PT, PT, UP0, 0x80, 0x0 ;  /* 0x000000000000781c */ /* 0x000fda0003f2f008 */
[----:B------:R-:W-:Y:S05]  /*9df0*/  @!P1 BRA `(.L_x_1414) ;  /* 0x0000000000049947 */ /* 0x000fea0003800000 */
[----:B------:R-:W-:Y:S01]  /*9e00*/  BPT.TRAP 0x1 ;  /* 0x000000040000795c */ /* 0x000fe20000300000 */
.L_x_1414:
[----:B------:R-:W-:Y:S01]  /*9e10*/  IMAD R4, R19, 0x8, R18 ;  /* 0x0000000813047824 */ /* 0x000fe200078e0212 */
[----:B------:R-:W-:Y:S01]  /*9e20*/  SHF.L.U32 R3, R167, 0x1f, RZ ;  /* 0x0000001fa7037819 */ /* 0x000fe200000006ff */
[----:B------:R-:W-:Y:S01]  /*9e30*/  IMAD R5, R24, -0x60, R2 ;  /* 0xffffffa018057824 */ /* 0x000fe200078e0202 */
[----:B------:R-:W-:Y:S02]  /*9e40*/  BSSY B1, `(.L_x_1415) ;  /* 0x0000005000017945 */ /* 0x000fe40003800000 */
[----:B------:R-:W1:Y:S02]  /*9e50*/  SYNCS.PHASECHK.TRANS64.TRYWAIT P4, [R4+URZ+0x2a890], R3 ;  /* 0x02a89003040075a7 */ /* 0x000e64000808017f */
[----:B------:R-:W-:-:S04]  /*9e60*/  VIMNMX R5, R5, 0x60, PT ;  /* 0x0000006005057848 */ /* 0x000fc80003fe0100 */
[----:B------:R-:W-:Y:S01]  /*9e70*/  ISETP.GE.AND P0, PT, R162, R5, PT ;  /* 0x00000005a200720c */ /* 0x000fe20003f06270 */
[----:B-1----:R-:W-:-:S12]  /*9e80*/  @!P4 BRA `(.L_x_1416) ;  /* 0x000001c40078c947 */ /* 0x002fd80003800000 */
.L_x_1732:
[----:B------:R-:W-:Y:S05]  /*9e90*/  BSYNC B1 ;  /* 0x0000000000017941 */ /* 0x000fea0003800000 */
.L_x_1415:
[----:B------:R-:W-:Y:S04]  /*9ea0*/  BSSY B1, `(.L_x_1417) ;  /* 0x0000015000017945 */ /* 0x000fe80003800000 */
[----:B------:R-:W-:Y:S05]  /*9eb0*/  @P0 BRA `(.L_x_1418) ;  /* 0x00000000004c0947 */ /* 0x000fea0003800000 */
[----:B------:R-:W-:Y:S01]  /*9ec0*/  ISETP.NE.AND P4, PT, R12, RZ, PT ;  /* 0x000000ff0c00720c */ /* 0x000fe20003f85270 */
[----:B------:R-:W-:Y:S01]  /*9ed0*/  ULDC.64 UR4, c[0x0][0x208] ;  /* 0x0000820000047ab9 */ /* 0x000fe20000000a00 */
[----:B------:R-:W-:-:S11]  /*9ee0*/  ISETP.NE.AND P0, PT, R11, RZ, PT ;  /* 0x000000ff0b00720c */ /* 0x000fd60003f05270 */
[----:B0-----:R-:W0:Y:S04]  /*9ef0*/  @P4 LDS.128 R32, [R43] ;  /* 0x000000002b204984 */ /* 0x001e280000000c00 */
[----:B------:R-:W2:Y:S04]  /*9f00*/  @P0 LDS.128 R36, [R42] ;  /* 0x000000002a240984 */ /* 0x000ea80000000c00 */
[----:B0-----:R-:W-:Y:S01]  /*9f10*/  @P4 STG.E.128 desc[UR4][R44.64], R32 ;  /* 0x000000202c004986 */ /* 0x001fe2000c101d04 */
[----:B------:R-:W-:-:S03]  /*9f20*/  ISETP.NE.AND P4, PT, R10, RZ, PT ;  /* 0x000000ff0a00720c */ /* 0x000fc60003f85270 */
[----:B--2---:R-:W-:Y:S01]  /*9f30*/  @P0 STG.E.128 desc[UR4][R44.64+0x40], R36 ;  /* 0x000040242c000986 */ /* 0x004fe2000c101d04 */
[----:B------:R-:W-:-:S09]  /*9f40*/  ISETP.NE.AND P0, PT, R9, RZ, PT ;  /* 0x000000ff0900720c */ /* 0x000fd20003f05270 */
[----:B------:R-:W0:Y:S04]  /*9f50*/  @P4 LDS.128 R32, [R43+0x3000] ;  /* 0x003000002b204984 */ /* 0x000e280000000c00 */
[----:B------:R-:W2:Y:S04]  /*9f60*/  @P0 LDS.128 R36, [R42+0x3000] ;  /* 0x003000002a240984 */ /* 0x000ea80000000c00 */
[----:B0-----:R-:W-:Y:S01]  /*9f70*/  @P4 STG.E.128 desc[UR4][R44.64+0x80], R32 ;  /* 0x000080202c004986 */ /* 0x001fe2000c101d04 */
[----:B------:R-:W-:-:S03]  /*9f80*/  ISETP.NE.AND P4, PT, R7, RZ, PT ;  /* 0x000000ff0700720c */ /* 0x000fc60003f85270 */
[----:B--2---:R-:W-:Y:S01]  /*9f90*/  @P0 STG.E.128 desc[UR4][R44.64+0xc0], R36 ;  /* 0x0000c0242c000986 */ /* 0x004fe2000c101d04 */
[----:B------:R-:W-:-:S09]  /*9fa0*/  ISETP.NE.AND P0, PT, R8, RZ, PT ;  /* 0x000000ff0800720c */ /* 0x000fd20003f05270 */
[----:B------:R-:W0:Y:S04]  /*9fb0*/  @P4 LDS.128 R36, [R42+0x6000] ;  /* 0x006000002a244984 */ /* 0x000e280000000c00 */
[----:B------:R-:W2:Y:S04]  /*9fc0*/  @P0 LDS.128 R32, [R43+0x6000] ;  /* 0x006000002b200984 */ /* 0x000ea80000000c00 */
[----:B0-----:R3:W-:Y:S04]  /*9fd0*/  @P4 STG.E.128 desc[UR4][R44.64+0x140], R36 ;  /* 0x000140242c004986 */ /* 0x0017e8000c101d04 */
[----:B--2---:R3:W-:Y:S02]  /*9fe0*/  @P0 STG.E.128 desc[UR4][R44.64+0x100], R32 ;  /* 0x000100202c000986 */ /* 0x0047e4000c101d04 */
.L_x_1418:
[----:B------:R-:W-:Y:S05]  /*9ff0*/  BSYNC B1 ;  /* 0x0000000000017941 */ /* 0x000fea0003800000 */
.L_x_1417:
[----:B------:R-:W-:-:S13]  /*a000*/  ISETP.GE.AND P0, PT, R185, R5, PT ;  /* 0x00000005b900720c */ /* 0x000fda0003f06270 */
[----:B------:R-:W-:Y:S05]  /*a010*/  @P0 BRA `(.L_x_1362) ;  /* 0x00000000004c0947 */ /* 0x000fea0003800000 */
[----:B------:R-:W-:Y:S01]  /*a020*/  ISETP.NE.AND P4, PT, R12, RZ, PT ;  /* 0x000000ff0c00720c */ /* 0x000fe20003f85270 */
[----:B------:R-:W-:Y:S01]  /*a030*/  ULDC.64 UR4, c[0x0][0x208] ;  /* 0x0000820000047ab9 */ /* 0x000fe20000000a00 */
[----:B------:R-:W-:-:S11]  /*a040*/  ISETP.NE.AND P0, PT, R10, RZ, PT ;  /* 0x000000ff0a00720c */ /* 0x000fd60003f05270 */
[----:B0--3--:R-:W0:Y:S04]  /*a050*/  @P4 LDS.128 R32, [R43+0x2000] ;  /* 0x002000002b204984 */ /* 0x009e280000000c00 */
[----:B------:R-:W2:Y:S04]  /*a060*/  @P0 LDS.128 R36, [R43+0x5000] ;  /* 0x005000002b240984 */ /* 0x000ea80000000c00 */
        /* <DEDUP_REMOVED lines=14> */
.L_x_1362:
[----:B------:R-:W-:Y:S05]  /*a150*/  BSYNC B0 ;  /* 0x0000000000007941 */ /* 0x000fea0003800000 */
.L_x_1328:
[----:B01234-:R-:W0:Y:S01]  /*a160*/  S2R R32, SR_TID.X ;  /* 0x0000000000207919 */ /* 0x01fe220000002100 */
[----:B------:R-:W-:Y:S01]  /*a170*/  @!PT LDS RZ, [RZ] ;  /* 0x00000000fffff984 */ /* 0x000fe20000000800 */
[----:B------:R-:W-:Y:S01]  /*a180*/  @!PT LDS RZ, [RZ] ;  /* 0x00000000fffff984 */ /* 0x000fe20000000800 */
[----:B------:R-:W-:Y:S01]  /*a190*/  @!PT LDS RZ, [RZ] ;  /* 0x00000000fffff984 */ /* 0x000fe20000000800 */
[----:B------:R-:W-:Y:S01]  /*a1a0*/  @!PT LDS RZ, [RZ] ;  /* 0x00000000fffff984 */ /* 0x000fe20000000800 */
[----:B------:R1:W-:Y:S06]  /*a1b0*/  MEMBAR.ALL.CTA ;  /* 0x0000000000007992 */ /* 0x0003ec0000008000 */
[----:B-1----:R-:W1:Y:S01]  /*a1c0*/  FENCE.VIEW.ASYNC.S ;  /* 0x00000000000073c6 */ /* 0x002e620000000000 */
[----:B------:R-:W-:Y:S05]  /*a1d0*/  WARPSYNC.ALL ;  /* 0x0000000000007948 */ /* 0x000fea0003800000 */
[----:B------:R-:W-:Y:S01]  /*a1e0*/  BSSY B0, `(.L_x_1419) ;  /* 0x0000009000007945 */ /* 0x000fe20003800000 */
[----:B0-----:R-:W-:Y:S01]  /*a1f0*/  LOP3.LUT R32, R32, 0x7f, RZ, 0xc0, !PT ;  /* 0x0000007f20207812 */ /* 0x001fe200078ec0ff */
[----:B-1----:R0:W-:Y:S03]  /*a200*/  BAR.SYNC.DEFER_BLOCKING R154, 0x80 ;  /* 0x0002009a0000751d */ /* 0x0021e60000010000 */
[----:B------:R-:W-:-:S13]  /*a210*/  ISETP.NE.AND P0, PT, R32, RZ, PT ;  /* 0x000000ff2000720c */ /* 0x000fda0003f05270 */
[----:B------:R-:W-:-:S05]  /*a220*/  @!P0 VIADD R32, R4, 0x2a8a0 ;  /* 0x0002a8a004208836 */ /* 0x000fca0000000000 */
[----:B------:R-:W-:-:S04]  /*a230*/  @!P0 PRMT R32, RZ, 0x654, R32 ;  /* 0x00000654ff208816 */ /* 0x000fc80000000020 */
[----:B------:R0:W-:Y:S01]  /*a240*/  @!P0 SYNCS.ARRIVE.TRANS64.RED.A1T0 RZ, [R32+URZ], RZ ;  /* 0x000000ff20ff89a7 */ /* 0x0001e2000810043f */
[----:B------:R-:W-:Y:S05]  /*a250*/  @!P1 BRA `(.L_x_1420) ;  /* 0x0000000000049947 */ /* 0x000fea0003800000 */
[----:B------:R-:W-:Y:S01]  /*a260*/  BPT.TRAP 0x1 ;  /* 0x000000040000795c */ /* 0x000fe20000300000 */
.L_x_1420:
[----:B------:R-:W-:Y:S05]  /*a270*/  BSYNC B0 ;  /* 0x0000000000007941 */ /* 0x000fea0003800000 */
.L_x_1419:
[----:B------:R-:W1:Y:S01]  /*a280*/  SYNCS.PHASECHK.TRANS64.TRYWAIT P4, [R4+URZ+0x2a8b0], R3 ;  /* 0x02a8b003040075a7 */ /* 0x000e62000808017f */
[----:B0-----:R-:W-:Y:S01]  /*a290*/  IMAD R32, R19, 0x3000, R27 ;  /* 0x0000300013207824 */ /* 0x001fe200078e021b */
[----:B------:R-:W-:Y:S01]  /*a2a0*/  ULDC UR61, c[0x0][0x310] ;  /* 0x0000c400003d7ab9 */ /* 0x000fe20000000800 */
[----:B------:R-:W-:Y:S01]  /*a2b0*/  ULDC.64 UR56, c[0x0][0x318] ;  /* 0x0000c60000387ab9 */ /* 0x000fe20000000a00 */
[----:B------:R-:W-:Y:S01]  /*a2c0*/  ULDC.64 UR58, c[0x0][0x308] ;  /* 0x0000c200003a7ab9 */ /* 0x000fe20000000a00 */
[----:B------:R-:W-:Y:S01]  /*a2d0*/  BSSY B0, `(.L_x_1421) ;  /* 0x0000004000007945 */ /* 0x000fe20003800000 */
[----:B------:R-:W-:Y:S02]  /*a2e0*/  ISETP.GE.AND P1, PT, R162, R5, PT ;  /* 0x00000005a200720c */ /* 0x000fe40003f26270 */
[----:B------:R-:W-:Y:S01]  /*a2f0*/  IADD3 R34, R123, R32, RZ ;  /* 0x000000207b227210 */ /* 0x000fe20007ffe0ff */
[----:B-1----:R-:W-:Y:S10]  /*a300*/  @!P4 BRA `(.L_x_1422) ;  /* 0x000001c0006cc947 */ /* 0x002ff40003800000 */
.L_x_1733:
[----:B------:R-:W-:Y:S05]  /*a310*/  BSYNC B0 ;  /* 0x0000000000007941 */ /* 0x000fea0003800000 */
.L_x_1421:
[----:B------:R-:W-:Y:S01]  /*a320*/  BSSY B0, `(.L_x_1423) ;  /* 0x000001a000007945 */ /* 0x000fe20003800000 */
[----:B------:R-:W-:Y:S02]  /*a330*/  IMAD R44, R32, 0x2, R115 ;  /* 0x00000002202c7824 */ /* 0x000fe400078e0273 */
[----:B------:R-:W-:-:S04]  /*a340*/  IMAD.WIDE R40, R24, 0x60, R118 ;  /* 0x0000006018287825 */ /* 0x000fc800078e0276 */
[----:B------:R-:W-:Y:S01]  /*a350*/  IMAD R45, R34, 0x2, R115 ;  /* 0x00000002222d7824 */ /* 0x000fe200078e0273 */
[----:B------:R-:W-:Y:S06]  /*a360*/  @P1 BRA `(.L_x_1424) ;  /* 0x0000000000541947 */ /* 0x000fec0003800000 */
[----:B0-----:R-:W-:Y:S01]  /*a370*/  IMAD R3, R41, UR56, RZ ;  /* 0x0000003829037c24 */ /* 0x001fe2000f8e02ff */
[----:B------:R-:W-:Y:S01]  /*a380*/  ISETP.GE.AND P4, PT, R22, UR61, PT ;  /* 0x0000003d16007c0c */ /* 0x000fe2000bf86270 */
[----:B------:R-:W-:Y:S01]  /*a390*/  IMAD.MOV.U32 R32, RZ, RZ, R92 ;  /* 0x000000ffff207224 */ /* 0x000fe200078e005c */
[----:B------:R-:W-:Y:S01]  /*a3a0*/  ULDC.64 UR4, c[0x0][0x208] ;  /* 0x0000820000047ab9 */ /* 0x000fe20000000a00 */
[----:B------:R-:W-:Y:S02]  /*a3b0*/  IMAD.MOV.U32 R33, RZ, RZ, R6 ;  /* 0x000000ffff217224 */ /* 0x000fe400078e0006 */
        /* <DEDUP_REMOVED lines=16> */
.L_x_1424:
[----:B------:R-:W-:Y:S05]  /*a4c0*/  BSYNC B0 ;  /* 0x0000000000007941 */ /* 0x000fea0003800000 */
.L_x_1423:
[----:B------:R-:W-:Y:S01]  /*a4d0*/  ISETP.GE.AND P1, PT, R185, R5, PT ;  /* 0x00000005b900720c */ /* 0x000fe20003f26270 */
[----:B------:R-:W-:-:S12]  /*a4e0*/  BSSY B0, `(.L_x_1425) ;  /* 0x0000019000007945 */ /* 0x000fd80003800000 */
[----:B------:R-:W-:Y:S05]  /*a4f0*/  @P1 BRA `(.L_x_1426) ;  /* 0x00000000005c1947 */ /* 0x000fea0003800000 */
[----:B0-----:R-:W-:Y:S01]  /*a500*/  IADD3 R3, P1, R40, 0x40, RZ ;  /* 0x0000004028037810 */ /* 0x001fe20007f3e0ff */
[----:B--2---:R-:W-:Y:S01]  /*a510*/  IMAD.MOV.U32 R32, RZ, RZ, R92 ;  /* 0x000000ffff207224 */ /* 0x004fe200078e005c */
[----:B------:R-:W-:Y:S01]  /*a520*/  ISETP.GE.AND P4, PT, R22, UR61, PT ;  /* 0x0000003d16007c0c */ /* 0x000fe2000bf86270 */
[----:B------:R-:W-:Y:S01]  /*a530*/  IMAD.MOV.U32 R33, RZ, RZ, R6 ;  /* 0x000000ffff217224 */ /* 0x000fe200078e0006 */
[----:B------:R-:W-:Y:S01]  /*a540*/  IADD3.X R40, RZ, R41, RZ, P1, !PT ;  /* 0x00000029ff287210 */ /* 0x000fe20000ffe4ff */
[----:B------:R-:W-:Y:S01]  /*a550*/  ULDC.64 UR4, c[0x0][0x208] ;  /* 0x0000820000047ab9 */ /* 0x000fe20000000a00 */
[----:B------:R-:W-:-:S04]  /*a560*/  IMAD.WIDE.U32 R32, R3, UR56, R32 ;  /* 0x0000003803207c25 */ /* 0x000fc8000f8e0020 */
        /* <DEDUP_REMOVED lines=16> */
.L_x_1426:
[----:B------:R-:W-:Y:S05]  /*a670*/  BSYNC B0 ;  /* 0x0000000000007941 */ /* 0x000fea0003800000 */
.L_x_1425:
[----:B0-----:R-:W4:Y:S01]  /*a680*/  LDL R3, [R1] ;  /* 0x0000000001037983 */ /* 0x001f220000100800 */
[----:B------:R-:W-:Y:S02]  /*a690*/  @!P0 VIADD R4, R4, 0x2a8c0 ;  /* 0x0002a8c004048836 */ /* 0x000fe40000000000 */
[----:B------:R-:W-:Y:S01]  /*a6a0*/  VIADD R19, R19, 0x1 ;  /* 0x0000000113137836 */ /* 0x000fe20000000000 */
[----:B------:R-:W-:Y:S01]  /*a6b0*/  @!PT LDS RZ, [RZ] ;  /* 0x00000000fffff984 */ /* 0x000fe20000000800 */
[----:B------:R-:W-:Y:S01]  /*a6c0*/  @!PT LDS RZ, [RZ] ;  /* 0x00000000fffff984 */ /* 0x000fe20000000800 */
[----:B------:R-:W-:Y:S01]  /*a6d0*/  @!PT LDS RZ, [RZ] ;  /* 0x00000000fffff984 */ /* 0x000fe20000000800 */
[----:B------:R-:W-:Y:S01]  /*a6e0*/  @!PT LDS RZ, [RZ] ;  /* 0x00000000fffff984 */ /* 0x000fe20000000800 */
[----:B------:R0:W-:Y:S06]  /*a6f0*/  MEMBAR.ALL.CTA ;  /* 0x0000000000007992 */ /* 0x0001ec0000008000 */
[----:B0-----:R-:W0:Y:S01]  /*a700*/  FENCE.VIEW.ASYNC.S ;  /* 0x00000000000073c6 */ /* 0x001e220000000000 */
[----:B------:R-:W-:Y:S01]  /*a710*/  @!P0 PRMT R4, RZ, 0x654, R4 ;  /* 0x00000654ff048816 */ /* 0x000fe20000000004 */
[----:B0-----:R0:W-:Y:S01]  /*a720*/  BAR.SYNC.DEFER_BLOCKING R154, 0x80 ;  /* 0x0002009a0000751d */ /* 0x0011e20000010000 */
[----:B------:R-:W-:-:S04]  /*a730*/  ISETP.NE.AND P1, PT, R19, 0x2, PT ;  /* 0x000000021300780c */ /* 0x000fc80003f25270 */
[----:B------:R-:W-:Y:S01]  /*a740*/  SEL R19, R19, RZ, P1 ;  /* 0x000000ff13137207 */ /* 0x000fe20000800000 */
[----:B------:R1:W-:Y:S01]  /*a750*/  @!P0 SYNCS.ARRIVE.TRANS64.RED.A1T0 RZ, [R4+URZ], RZ ;  /* 0x000000ff04ff89a7 */ /* 0x0003e2000810043f */
[----:B------:R-:W-:Y:S02]  /*a760*/  PLOP3.LUT P0, PT, PT, PT, PT, 0x8, 0x0 ;  /* 0x000000000000781c */ /* 0x000fe40003f0e170 */
[----:B-1----:R-:W-:-:S04]  /*a770*/  SEL R4, RZ, 0x1, P1 ;  /* 0x00000001ff047807 */ /* 0x002fc80000800000 */
[----:B------:R-:W-:Y:S02]  /*a780*/  LOP3.LUT R167, R167, R4, RZ, 0x3c, !PT ;  /* 0x00000004a7a77212 */ /* 0x000fe400078e3cff */
[----:B----4-:R-:W-:-:S13]  /*a790*/  LOP3.LUT P4, RZ, R3, 0x2, RZ, 0xc0, !PT ;  /* 0x0000000203ff7812 */ /* 0x010fda000788c0ff */
[----:B0-----:R-:W-:Y:S05]  /*a7a0*/  @P4 BRA `(.L_x_1427) ;  /* 0xffffff8000904947 */ /* 0x001fea000383ffff */
.L_x_1323:
[----:B------:R-:W0:Y:S01]  /*a7b0*/  LDC.64 R4, c[0x0][0x9e0] ;  /* 0x00027800ff047b82 */ /* 0x000e220000000a00 */
[----:B------:R-:W-:Y:S01]  /*a7c0*/  BSSY B0, `(.L_x_1428) ;  /* 0x0000005000007945 */ /* 0x000fe20003800000 */
[----:B0-----:R-:W-:-:S03]  /*a7d0*/  ISETP.GE.AND P1, PT, R5, 0x1, PT ;  /* 0x000000010500780c */ /* 0x001fc60003f26270 */
[----:B------:R-:W-:Y:S10]  /*a7e0*/  @P0 BRA `(.L_x_1429) ;  /* 0x0000000000080947 */ /* 0x000ff40003800000 */
[----:B------:R-:W0:Y:S02]  /*a7f0*/  FENCE.VIEW.ASYNC.G ;  /* 0x00000000000073c6 */ /* 0x000e240000000100 */
[----:B0-----:R-:W-:Y:S06]  /*a800*/  BAR.ARV 0xc, 0x120 ;  /* 0x0304800000007b1d */ /* 0x001fec0000002000 */
.L_x_1429:
[----:B------:R-:W-:Y:S05]  /*a810*/  BSYNC B0 ;  /* 0x0000000000007941 */ /* 0x000fea0003800000 */
.L_x_1428:
[----:B------:R-:W-:Y:S01]  /*a820*/  IADD3 R0, R149, R4, RZ ;  /* 0x0000000495007210 */ /* 0x000fe20007ffe0ff */
[----:B------:R-:W-:Y:S06]  /*a830*/  @!P1 BRA `(.L_x_1430) ;  /* 0x0000000000489947 */ /* 0x000fec0003800000 */
        /* <DEDUP_REMOVED lines=11> */
.L_x_1432:
[----:B------:R-:W-:-:S13]  /*a8f0*/  ISETP.NE.AND P0, PT, R5, 0x1, PT ;  /* 0x000000010500780c */ /* 0x000fda0003f05270 */
[----:B------:R-:W0:Y:S02]  /*a900*/  @P0 LDC.64 R6, c[0x0][0x9e8] ;  /* 0x00027a00ff060b82 */ /* 0x000e240000000a00 */
[----:B0-----:R-:W-:-:S05]  /*a910*/  @P0 IMAD.HI.U32 R4, R2, R6, RZ ;  /* 0x0000000602040227 */ /* 0x001fca00078e00ff */
[----:B------:R-:W-:-:S07]  /*a920*/  @P0 SHF.R.U32.HI R2, RZ, R7, R4 ;  /* 0x00000007ff020219 */ /* 0x000fce0000011604 */
.L_x_1433:
[----:B------:R-:W-:Y:S05]  /*a930*/  BSYNC B0 ;  /* 0x0000000000007941 */ /* 0x000fea0003800000 */
.L_x_1431:
[----:B------:R-:W-:-:S05]  /*a940*/  IMAD R3, R2, R5, R5 ;  /* 0x0000000502037224 */ /* 0x000fca00078e0205 */
[----:B------:R-:W-:-:S07]  /*a950*/  VIMNMX R0, R0, R3, PT ;  /* 0x0000000300007248 */ /* 0x000fce0003fe0100 */
.L_x_1430:
[----:B------:R-:W-:Y:S01]  /*a960*/  VIADD R0, R0, 0x5f ;  /* 0x0000005f00007836 */ /* 0x000fe20000000000 */
[----:B------:R-:W-:-:S03]  /*a970*/  ULDC UR4, c[0x0][0x9dc] ;  /* 0x0002770000047ab9 */ /* 0x000fc60000000800 */
[----:B------:R-:W-:-:S05]  /*a980*/  IMAD.HI R0, R0, 0x2aaaaaab, RZ ;  /* 0x2aaaaaab00007827 */ /* 0x000fca00078e02ff */
[----:B------:R-:W-:-:S04]  /*a990*/  SHF.R.U32.HI R3, RZ, 0x1f, R0 ;  /* 0x0000001fff037819 */ /* 0x000fc80000011600 */
[----:B------:R-:W-:Y:S01]  /*a9a0*/  LEA.HI.SX32 R2, R0, R3, 0x1c ;  /* 0x0000000300027211 */ /* 0x000fe200078fe2ff */
[----:B------:R-:W-:-:S03]  /*a9b0*/  VIADD R0, R148, -UR4 ;  /* 0x8000000494007c36 */ /* 0x000fc60008000000 */
[----:B------:R-:W-:Y:S01]  /*a9c0*/  VIMNMX R2, R153, R2, PT ;  /* 0x0000000299027248 */ /* 0x000fe20003fe0100 */
        /* <DEDUP_REMOVED lines=11> */
.L_x_1436:
[----:B------:R-:W-:-:S13]  /*aa80*/  ISETP.NE.AND P0, PT, R5, 0x1, PT ;  /* 0x000000010500780c */ /* 0x000fda0003f05270 */
[----:B------:R-:W0:Y:S02]  /*aa90*/  @P0 LDC.64 R6, c[0x0][0x9e8] ;  /* 0x00027a00ff060b82 */ /* 0x000e240000000a00 */
[----:B0-----:R-:W-:-:S05]  /*aaa0*/  @P0 IMAD.HI.U32 R6, R148, R6, RZ ;  /* 0x0000000694060227 */ /* 0x001fca00078e00ff */
[----:B------:R-:W-:-:S07]  /*aab0*/  @P0 SHF.R.U32.HI R148, RZ, R7, R6 ;  /* 0x00000007ff940219 */ /* 0x000fce0000011606 */
.L_x_1437:
[----:B------:R-:W-:Y:S05]  /*aac0*/  BSYNC B0 ;  /* 0x0000000000007941 */ /* 0x000fea0003800000 */
.L_x_1435:
[----:B------:R-:W-:-:S05]  /*aad0*/  IMAD R3, R148, R5, RZ ;  /* 0x0000000594037224 */ /* 0x000fca00078e02ff */
[----:B------:R-:W-:-:S07]  /*aae0*/  VIMNMX R0, R0, R3, !PT ;  /* 0x0000000300007248 */ /* 0x000fce0007fe0100 */
.L_x_1434:
        /* <DEDUP_REMOVED lines=11> */
[----:B--23--:R-:W-:Y:S02]  /*aba0*/  MOV R35, RZ ;  /* 0x000000ff00237202 */ /* 0x00cfe40000000f00 */
[----:B------:R-:W-:Y:S02]  /*abb0*/  CS2R R76, SRZ ;  /* 0x00000000004c7805 */ /* 0x000fe4000001ff00 */
[----:B------:R-:W-:Y:S02]  /*abc0*/  VIMNMX R168, RZ, R4, !PT ;  /* 0x00000004ffa87248 */ /* 0x000fe40007fe0100 */
[----:B------:R-:W-:Y:S01]  /*abd0*/  CS2R R74, SRZ ;  /* 0x00000000004a7805 */ /* 0x000fe2000001ff00 */
[----:B------:R-:W-:Y:S01]  /*abe0*/  IMAD.MOV.U32 R73, RZ, RZ, RZ ;  /* 0x000000ffff497224 */ /* 0x000fe200078e00ff */
[----:B------:R-:W-:-:S02]  /*abf0*/  CS2R R32, SRZ ;  /* 0x0000000000207805 */ /* 0x000fc4000001ff00 */
[----:B------:R-:W-:Y:S02]  /*ac00*/  ISETP.GT.AND P1, PT, R2, R168, PT ;  /* 0x000000a80200720c */ /* 0x000fe40003f24270 */
[----:B------:R-:W-:Y:S01]  /*ac10*/  CS2R R30, SRZ ;  /* 0x00000000001e7805 */ /* 0x000fe2000001ff00 */
[----:B------:R-:W-:Y:S01]  /*ac20*/  IMAD.MOV.U32 R70, RZ, RZ, RZ ;  /* 0x000000ffff467224 */ /* 0x000fe200078e00ff */
        /* <DEDUP_REMOVED lines=18> */
[----:B------:R-:W-:Y:S01]  /*ad50*/  IMAD.MOV.U32 R26, RZ, RZ, RZ ;  /* 0x000000ffff1a7224 */ /* 0x000fe200078e00ff */
[----:B------:R-:W-:Y:S01]  /*ad60*/  CS2R R6, SRZ ;  /* 0x0000000000067805 */ /* 0x000fe2000001ff00 */
[----:B------:R-:W-:Y:S01]  /*ad70*/  IMAD.MOV.U32 R91, RZ, RZ, RZ ;  /* 0x000000ffff5b7224 */ /* 0x000fe200078e00ff */
[----:B------:R-:W-:Y:S01]  /*ad80*/  MOV R28, RZ ;  /* 0x000000ff001c7202 */ /* 0x000fe20000000f00 */
[----:B------:R-:W-:Y:S02]  /*ad90*/  IMAD.MOV.U32 R93, RZ, RZ, RZ ;  /* 0x000000ffff5d7224 */ /* 0x000fe400078e00ff */
[----:B------:R-:W-:Y:S01]  /*ada0*/  IMAD.MOV.U32 R24, RZ, RZ, RZ ;  /* 0x000000ffff187224 */ /* 0x000fe200078e00ff */
[----:B------:R-:W-:Y:S06]  /*adb0*/  @!P1 BRA `(.L_x_1438) ;  /* 0x0000012c00d89947 */ /* 0x000fec0003800000 */
[----:B------:R-:W2:Y:S04]  /*adc0*/  LDL R5, [R1+0x4] ;  /* 0x0000040001057983 */ /* 0x000ea80000100800 */
[----:B------:R-:W0:Y:S02]  /*add0*/  SHFL.IDX PT, R0, R201, RZ, 0x1f ;  /* 0x00001fffc9007589 */ /* 0x000e2400000e0000 */
[----:B0-----:R-:W-:-:S04]  /*ade0*/  LEA.HI R3, R0, R0, RZ, 0x1 ;  /* 0x0000000000037211 */ /* 0x001fc800078f08ff */
[----:B------:R-:W-:-:S05]  /*adf0*/  LOP3.LUT R3, R3, 0x1e, RZ, 0xc0, !PT ;  /* 0x0000001e03037812 */ /* 0x000fca00078ec0ff */
[----:B------:R-:W-:Y:S01]  /*ae00*/  IMAD.IADD R3, R0, 0x1, -R3 ;  /* 0x0000000100037824 */ /* 0x000fe200078e0a03 */
[----:B--2---:R-:W-:-:S13]  /*ae10*/  R2UR UR4, R5 ;  /* 0x00000000050472ca */ /* 0x004fda00000e0000 */
[----:B------:R-:W-:Y:S02]  /*ae20*/  ULOP3.LUT UP0, URZ, UR4, 0x1bf, URZ, 0xc0, !UPT ;  /* 0x000001bf043f7892 */ /* 0x000fe4000f80c03f */
[----:B------:R-:W-:-:S04]  /*ae30*/  LEA R3, R3, UR4, 0xd ;  /* 0x0000000403037c11 */ /* 0x000fc8000f8e68ff */
[----:B------:R-:W-:Y:S02]  /*ae40*/  SHF.R.U32.HI R3, RZ, 0x4, R3 ;  /* 0x00000004ff037819 */ /* 0x000fe40000011603 */
[----:B------:R-:W-:Y:S02]  /*ae50*/  PLOP3.LUT P0, PT, PT, PT, UP0, 0x80, 0x0 ;  /* 0x000000000000781c */ /* 0x000fe40003f0f008 */
[----:B------:R-:W-:-:S11]  /*ae60*/  LOP3.LUT R68, R3, 0x3fff, RZ, 0xc0, !PT ;  /* 0x00003fff03447812 */ /* 0x000fd600078ec0ff */
        /* <DEDUP_REMOVED lines=10> */
[----:B------:R-:W-:Y:S01]  /*af10*/  IMAD.U32 R7, RZ, RZ, UR5 ;  /* 0x00000005ff077e24 */ /* 0x000fe2000f8e00ff */
[----:B------:R-:W-:Y:S01]  /*af20*/  MOV R13, RZ ;  /* 0x000000ff000d7202 */ /* 0x000fe20000000f00 */
[----:B------:R-:W-:-:S02]  /*af30*/  IMAD.U32 R11, RZ, RZ, UR7 ;  /* 0x00000007ff0b7e24 */ /* 0x000fc4000f8e00ff */
[----:B------:R-:W-:Y:S02]  /*af40*/  IMAD.MOV.U32 R8, RZ, RZ, 0x70 ;  /* 0x00000070ff087424 */ /* 0x000fe400078e00ff */
[----:B0-----:R-:W-:-:S07]  /*af50*/  IMAD.MOV.U32 R12, RZ, RZ, 0x1 ;  /* 0x00000001ff0c7424 */ /* 0x001fce00078e00ff */
[----:B------:R-:W-:-:S07]  /*af60*/  LEPC R20, `(.L_x_1439) ;  /* 0x000000001014794e */ /* 0x000fce0000000000 */
[----:B-1---5:R-:W-:Y:S05]  /*af70*/  CALL.ABS.NOINC R14 ;  /* 0x000000000e007343 */ /* 0x022fea0003c00000 */
.L_x_1439:
        /* <DEDUP_REMOVED lines=12> */
.L_x_1443:
[----:B-1----:R1:W2:Y:S02]  /*b040*/  SYNCS.PHASECHK.TRANS64.TRYWAIT P0, [R18+URZ+0x2a800], R3 ;  /* 0x02a80003120075a7 */ /* 0x0022a4000800017f */
[----:B--2---:R-:W-:Y:S05]  /*b050*/  @!P0 NANOSLEEP.SYNCS 0x989680 ;  /* 0x009896800000895d */ /* 0x004fea0003900000 */
[----:B------:R-:W2:Y:S02]  /*b060*/  @!P0 SYNCS.PHASECHK.TRANS64 P0, [R18+URZ+0x2a800], R3 ;  /* 0x02a80003120085a7 */ /* 0x000ea4000800007f */
[----:B--2---:R-:W-:Y:S05]  /*b070*/  @!P0 BRA `(.L_x_1443) ;  /* 0xfffffffc00f08947 */ /* 0x004fea000383ffff */
.L_x_1442:
[----:B------:R-:W-:Y:S05]  /*b080*/  BSYNC B0 ;  /* 0x0000000000007941 */ /* 0x000fea0003800000 */
.L_x_1441:
[----:B------:R-:W-:Y:S05]  /*b090*/  BRA `(.L_x_1444) ;  /* 0x0000006c00207947 */ /* 0x000fea0003800000 */
.L_x_1440:
[----:B------:R-:W2:Y:S01]  /*b0a0*/  LDL R0, [R1+0x4] ;  /* 0x0000040001007983 */ /* 0x000ea20000100800 */
[----:B------:R-:W0:Y:S01]  /*b0b0*/  LDC.64 R10, c[0x0][0x3d8] ;  /* 0x0000f600ff0a7b82 */ /* 0x000e220000000a00 */
[----:B-----5:R-:W-:Y:S01]  /*b0c0*/  SHF.R.S32.HI R3, RZ, 0x1f, R147 ;  /* 0x0000001fff037819 */ /* 0x020fe20000011493 */
[--C-:B------:R-:W-:Y:S01]  /*b0d0*/  IMAD.MOV.U32 R4, RZ, RZ, R16.reuse ;  /* 0x000000ffff047224 */ /* 0x100fe200078e0010 */
[----:B------:R-:W-:Y:S02]  /*b0e0*/  SHF.R.S32.HI R5, RZ, 0x1f, R16 ;  /* 0x0000001fff057819 */ /* 0x000fe40000011410 */
[----:B------:R-:W-:-:S03]  /*b0f0*/  SHF.R.S32.HI R9, RZ, 0x1f, R22 ;  /* 0x0000001fff097819 */ /* 0x000fc60000011416 */
[----:B------:R-:W1:Y:S01]  /*b100*/  LDC.64 R12, c[0x0][0x3e8] ;  /* 0x0000fa00ff0c7b82 */ /* 0x000e620000000a00 */
[-C--:B0-----:R-:W-:Y:S01]  /*b110*/  IMAD R8, R186, R10.reuse, RZ ;  /* 0x0000000aba087224 */ /* 0x081fe200078e02ff */
[C---:B------:R-:W-:Y:S01]  /*b120*/  SHF.L.U64.HI R76, R10.reuse, 0x6, R11 ;  /* 0x000000060a4c7819 */ /* 0x040fe2000001020b */
[----:B------:R-:W-:Y:S01]  /*b130*/  IMAD.WIDE.U32 R74, R147, R10, RZ ;  /* 0x0000000a934a7225 */ /* 0x000fe200078e00ff */
[----:B------:R-:W-:-:S03]  /*b140*/  SHF.L.U32 R78, R10, 0x6, RZ ;  /* 0x000000060a4e7819 */ /* 0x000fc600000006ff */
[----:B------:R-:W-:Y:S01]  /*b150*/  IMAD.WIDE.U32 R6, R162, R10, R4 ;  /* 0x0000000aa2067225 */ /* 0x000fe200078e0004 */
[----:B-1----:R-:W-:-:S03]  /*b160*/  SHF.L.U64.HI R69, R12, 0x6, R13 ;  /* 0x000000060c457819 */ /* 0x002fc6000001020d */
[----:B------:R-:W-:Y:S01]  /*b170*/  IMAD R85, R162, R11, R8 ;  /* 0x0000000ba2557224 */ /* 0x000fe200078e0208 */
[----:B------:R-:W-:Y:S01]  /*b180*/  IADD3 R81, P0, R6, R74, RZ ;  /* 0x0000004a06517210 */ /* 0x000fe20007f1e0ff */
[----:B------:R-:W-:Y:S02]  /*b190*/  IMAD.MOV.U32 R8, RZ, RZ, R22 ;  /* 0x000000ffff087224 */ /* 0x000fe400078e0016 */
[----:B------:R-:W-:-:S04]  /*b1a0*/  IMAD.WIDE.U32 R72, R147, R12, RZ ;  /* 0x0000000c93487225 */ /* 0x000fc800078e00ff */
[----:B------:R-:W-:-:S04]  /*b1b0*/  IMAD.WIDE.U32 R4, R162, R12, R4 ;  /* 0x0000000ca2047225 */ /* 0x000fc800078e0004 */
[----:B------:R-:W-:Y:S01]  /*b1c0*/  IMAD.SHL.U32 R77, R12, 0x40, RZ ;  /* 0x000000400c4d7824 */ /* 0x000fe200078e00ff */
[----:B--2---:R-:W-:Y:S01]  /*b1d0*/  R2UR UR4, R0 ;  /* 0x00000000000472ca */ /* 0x004fe200000e0000 */
[----:B------:R-:W-:-:S04]  /*b1e0*/  IMAD R0, R3, R10, RZ ;  /* 0x0000000a03007224 */ /* 0x000fc800078e02ff */
[----:B------:R-:W-:Y:S02]  /*b1f0*/  IMAD R61, R147, R11, R0 ;  /* 0x0000000b933d7224 */ /* 0x000fe400078e0200 */
[-C--:B------:R-:W-:Y:S02]  /*b200*/  IMAD R0, R3, R12.reuse, RZ ;  /* 0x0000000c03007224 */ /* 0x080fe400078e02ff */
[----:B------:R-:W-:Y:S02]  /*b210*/  IMAD.IADD R61, R61, 0x1, R75 ;  /* 0x000000013d3d7824 */ /* 0x000fe400078e024b */
[----:B------:R-:W-:Y:S02]  /*b220*/  IMAD R3, R186, R12, RZ ;  /* 0x0000000cba037224 */ /* 0x000fe400078e02ff */
[----:B------:R-:W-:Y:S01]  /*b230*/  ULOP3.LUT UP0, URZ, UR4, 0x3ff, URZ, 0xc0, !UPT ;  /* 0x000003ff043f7892 */ /* 0x000fe2000f80c03f */
[----:B------:R-:W-:Y:S01]  /*b240*/  IADD3.X R83, R61, R7, R85, P0, !PT ;  /* 0x000000073d537210 */ /* 0x000fe200007fe455 */
[----:B------:R-:W-:Y:S01]  /*b250*/  IMAD.WIDE.U32 R6, R162, R10, R8 ;  /* 0x0000000aa2067225 */ /* 0x000fe200078e0008 */
[----:B------:R-:W-:-:S03]  /*b260*/  IADD3 R60, P0, R4, R72, RZ ;  /* 0x00000048043c7210 */ /* 0x000fc60007f1e0ff */
[----:B------:R-:W-:Y:S01]  /*b270*/  IMAD R79, R147, R13, R0 ;  /* 0x0000000d934f7224 */ /* 0x000fe200078e0200 */
[----:B------:R-:W-:Y:S01]  /*b280*/  IADD3 R71, P1, R6, R74, RZ ;  /* 0x0000004a06477210 */ /* 0x000fe20007f3e0ff */
[----:B------:R-:W-:-:S03]  /*b290*/  IMAD.WIDE.U32 R8, R162, R12, R8 ;  /* 0x0000000ca2087225 */ /* 0x000fc600078e0008 */
[----:B------:R-:W-:Y:S01]  /*b2a0*/  IADD3.X R85, R61, R85, R7, P1, !PT ;  /* 0x000000553d557210 */ /* 0x000fe20000ffe407 */
[----:B------:R-:W-:Y:S01]  /*b2b0*/  IMAD R3, R162, R13, R3 ;  /* 0x0000000da2037224 */ /* 0x000fe200078e0203 */
[----:B------:R-:W-:Y:S01]  /*b2c0*/  PLOP3.LUT P1, PT, PT, PT, UP0, 0x80, 0x0 ;  /* 0x000000000000781c */ /* 0x000fe20003f2f008 */
[----:B------:R-:W-:Y:S01]  /*b2d0*/  IMAD.IADD R79, R79, 0x1, R73 ;  /* 0x000000014f4f7824 */ /* 0x000fe200078e0249 */
[----:B------:R-:W-:-:S04]  /*b2e0*/  IADD3 R70, P2, R8, R72, RZ ;  /* 0x0000004808467210 */ /* 0x000fc80007f5e0ff */
[C---:B------:R-:W-:Y:S02]  /*b2f0*/  IADD3.X R80, R79.reuse, R5, R3, P0, !PT ;  /* 0x000000054f507210 */ /* 0x040fe400007fe403 */
[----:B------:R-:W-:-:S05]  /*b300*/  IADD3.X R82, R79, R3, R9, P2, !PT ;  /* 0x000000034f527210 */ /* 0x000fca00017fe409 */
        /* <DEDUP_REMOVED lines=17> */
.L_x_1445:
[----:B------:R-:W0:Y:S01]  /*b420*/  LDC.64 R14, c[0x0][0x3d8] ;  /* 0x0000f600ff0e7b82 */ /* 0x000e220000000a00 */
[----:B------:R-:W-:Y:S01]  /*b430*/  SHF.R.S32.HI R3, RZ, 0x1f, R169 ;  /* 0x0000001fff037819 */ /* 0x000fe200000114a9 */
[----:B------:R-:W-:Y:S01]  /*b440*/  ULDC.U8 UR4, c[0x0][0x3f0] ;  /* 0x0000fc0000047ab9 */ /* 0x000fe20000000000 */
[----:B------:R-:W-:Y:S01]  /*b450*/  BSSY B0, `(.L_x_1446) ;  /* 0x0000684000007945 */ /* 0x000fe20003800000 */
[----:B------:R-:W-:-:S04]  /*b460*/  ISETP.NE.AND P0, PT, RZ, UR4, PT ;  /* 0x00000004ff007c0c */ /* 0x000fc8000bf05270 */
[----:B------:R-:W1:Y:S01]  /*b470*/  LDC.64 R12, c[0x0][0x3e8] ;  /* 0x0000fa00ff0c7b82 */ /* 0x000e620000000a00 */
[-C--:B0-----:R-:W-:Y:S02]  /*b480*/  IMAD R0, R3, R14.reuse, RZ ;  /* 0x0000000e03007224 */ /* 0x081fe400078e02ff */
[----:B------:R-:W-:-:S04]  /*b490*/  IMAD.WIDE.U32 R4, R169, R14, RZ ;  /* 0x0000000ea9047225 */ /* 0x000fc800078e00ff */
[----:B------:R-:W-:Y:S02]  /*b4a0*/  IMAD.SHL.U32 R86, R4, 0x80, RZ ;  /* 0x0000008004567824 */ /* 0x000fe400078e00ff */
[-C--:B-1----:R-:W-:Y:S02]  /*b4b0*/  IMAD R8, R3, R12.reuse, RZ ;  /* 0x0000000c03087224 */ /* 0x082fe400078e02ff */
[C---:B------:R-:W-:Y:S02]  /*b4c0*/  IMAD R3, R169.reuse, R15, R0 ;  /* 0x0000000fa9037224 */ /* 0x040fe400078e0200 */
[----:B------:R-:W-:-:S04]  /*b4d0*/  IMAD.WIDE.U32 R6, R169, R12, RZ ;  /* 0x0000000ca9067225 */ /* 0x000fc800078e00ff */
[C---:B------:R-:W-:Y:S02]  /*b4e0*/  IMAD R9, R169.reuse, R13, R8 ;  /* 0x0000000da9097224 */ /* 0x040fe400078e0208 */
[----:B------:R-:W-:Y:S02]  /*b4f0*/  IMAD R0, R169, -0x80, R164 ;  /* 0xffffff80a9007824 */ /* 0x000fe400078e02a4 */
[----:B------:R-:W-:Y:S01]  /*b500*/  IMAD.IADD R5, R5, 0x1, R3 ;  /* 0x0000000105057824 */ /* 0x000fe200078e0203 */
[----:B------:R-:W-:Y:S01]  /*b510*/  IADD3 R3, R7, R9, RZ ;  /* 0x0000000907037210 */ /* 0x000fe20007ffe0ff */
[----:B------:R-:W-:Y:S01]  /*b520*/  IMAD.SHL.U32 R89, R6, 0x80, RZ ;  /* 0x0000008006597824 */ /* 0x000fe200078e00ff */
[----:B------:R-:W-:Y:S02]  /*b530*/  VIMNMX R8, R0, 0x80, PT ;  /* 0x0000008000087848 */ /* 0x000fe40003fe0100 */
[----:B------:R-:W-:Y:S02]  /*b540*/  SHF.L.U64.HI R84, R4, 0x7, R5 ;  /* 0x0000000704547819 */ /* 0x000fe40000010205 */
[----:B------:R-:W-:Y:S01]  /*b550*/  SHF.L.U64.HI R87, R6, 0x7, R3 ;  /* 0x0000000706577819 */ /* 0x000fe20000010203 */
[----:B------:R-:W-:Y:S06]  /*b560*/  @!P0 BRA `(.L_x_1447) ;  /* 0x0000003000f08947 */ /* 0x000fec0003800000 */
[----:B------:R-:W0:Y:S01]  /*b570*/  LDC R82, c[0x0][0x428] ;  /* 0x00010a00ff527b82 */ /* 0x000e220000000800 */
        /* <DEDUP_REMOVED lines=17> */
[----:B------:R-:W-:Y:S01]  /*b690*/  VIADD R5, R16, 0x10 ;  /* 0x0000001010057836 */ /* 0x000fe20000000000 */
[----:B------:R-:W-:Y:S01]  /*b6a0*/  ULDC.64 UR4, c[0x0][0x3c8] ;  /* 0x0000f20000047ab9 */ /* 0x000fe20000000a00 */
[----:B------:R-:W-:Y:S01]  /*b6b0*/  ULDC UR6, c[0x0][0x3d4] ;  /* 0x0000f50000067ab9 */ /* 0x000fe20000000800 */
[----:B------:R-:W-:Y:S01]  /*b6c0*/  LEA R4, P3, R0, UR4, 0x1 ;  /* 0x0000000400047c11 */ /* 0x000fe2000f8608ff */
[----:B------:R-:W-:Y:S01]  /*b6d0*/  IMAD.X R3, R84, 0x1, R83, P1 ;  /* 0x0000000154037824 */ /* 0x000fe200008e0653 */
[----:B------:R-:W-:Y:S01]  /*b6e0*/  ISETP.GE.AND P2, PT, R5, UR6, PT ;  /* 0x0000000605007c0c */ /* 0x000fe2000bf46270 */
[C---:B------:R-:W-:Y:S01]  /*b6f0*/  VIADD R6, R16.reuse, 0x20 ;  /* 0x0000002010067836 */ /* 0x040fe20000000000 */
[C---:B------:R-:W-:Y:S01]  /*b700*/  IADD3 R7, R16.reuse, 0x30, RZ ;  /* 0x0000003010077810 */ /* 0x040fe20007ffe0ff */
[----:B------:R-:W-:Y:S01]  /*b710*/  VIADD R9, R16, 0x40 ;  /* 0x0000004010097836 */ /* 0x000fe20000000000 */
[----:B------:R-:W-:Y:S01]  /*b720*/  LEA.HI.X R5, R0, UR5, R3, 0x1, P3 ;  /* 0x0000000500057c11 */ /* 0x000fe200098f0c03 */
[----:B------:R-:W-:Y:S01]  /*b730*/  ULDC.64 UR4, c[0x0][0x3e0] ;  /* 0x0000f80000047ab9 */ /* 0x000fe20000000a00 */
[----:B------:R-:W-:Y:S01]  /*b740*/  IADD3 R0, P4, R89, R60, RZ ;  /* 0x0000003c59007210 */ /* 0x000fe20007f9e0ff */
[----:B------:R-:W-:Y:S01]  /*b750*/  VIADD R10, R16, 0x50 ;  /* 0x00000050100a7836 */ /* 0x000fe20000000000 */
[----:B------:R-:W-:-:S02]  /*b760*/  ISETP.GE.AND P1, PT, R6, UR6, PT ;  /* 0x0000000606007c0c */ /* 0x000fc4000bf26270 */
[----:B------:R-:W-:Y:S02]  /*b770*/  CS2R R66, SRZ ;  /* 0x0000000000427805 */ /* 0x000fe4000001ff00 */
[----:B------:R-:W-:Y:S01]  /*b780*/  LEA R6, P6, R0, UR4, 0x1 ;  /* 0x0000000400067c11 */ /* 0x000fe2000f8c08ff */
[----:B------:R-:W-:Y:S01]  /*b790*/  IMAD.X R3, R87, 0x1, R80, P4 ;  /* 0x0000000157037824 */ /* 0x000fe200020e0650 */
[----:B------:R-:W-:Y:S02]  /*b7a0*/  ISETP.GE.AND P5, PT, R7, UR6, PT ;  /* 0x0000000607007c0c */ /* 0x000fe4000bfa6270 */
[----:B------:R-:W-:Y:S02]  /*b7b0*/  CS2R R62, SRZ ;  /* 0x00000000003e7805 */ /* 0x000fe4000001ff00 */
[----:B------:R-:W-:Y:S02]  /*b7c0*/  ISETP.GE.AND P3, PT, R16, UR6, PT ;  /* 0x0000000610007c0c */ /* 0x000fe4000bf66270 */
[----:B------:R-:W-:-:S02]  /*b7d0*/  CS2R R56, SRZ ;  /* 0x0000000000387805 */ /* 0x000fc4000001ff00 */
[----:B------:R-:W-:Y:S02]  /*b7e0*/  LEA.HI.X R7, R0, UR5, R3, 0x1, P6 ;  /* 0x0000000500077c11 */ /* 0x000fe4000b0f0c03 */
[----:B------:R-:W-:Y:S02]  /*b7f0*/  CS2R R52, SRZ ;  /* 0x0000000000347805 */ /* 0x000fe4000001ff00 */
[----:B------:R-:W-:Y:S02]  /*b800*/  ISETP.GE.AND P4, PT, R9, UR6, PT ;  /* 0x0000000609007c0c */ /* 0x000fe4000bf86270 */
[----:B------:R-:W-:Y:S02]  /*b810*/  CS2R R48, SRZ ;  /* 0x0000000000307805 */ /* 0x000fe4000001ff00 */
[----:B------:R-:W-:Y:S02]  /*b820*/  ISETP.GE.AND P6, PT, R10, UR6, PT ;  /* 0x000000060a007c0c */ /* 0x000fe4000bfc6270 */
[----:B------:R-:W-:-:S02]  /*b830*/  CS2R R46, SRZ ;  /* 0x00000000002e7805 */ /* 0x000fc4000001ff00 */
[----:B------:R-:W-:Y:S02]  /*b840*/  CS2R R70, SRZ ;  /* 0x0000000000467805 */ /* 0x000fe4000001ff00 */
[----:B------:R-:W-:Y:S02]  /*b850*/  CS2R R64, SRZ ;  /* 0x0000000000407805 */ /* 0x000fe4000001ff00 */
[----:B------:R-:W-:Y:S02]  /*b860*/  CS2R R58, SRZ ;  /* 0x00000000003a7805 */ /* 0x000fe4000001ff00 */
[----:B------:R-:W-:Y:S02]  /*b870*/  CS2R R54, SRZ ;  /* 0x0000000000367805 */ /* 0x000fe4000001ff00 */
[----:B------:R-:W-:Y:S02]  /*b880*/  CS2R R50, SRZ ;  /* 0x0000000000327805 */ /* 0x000fe4000001ff00 */
[----:B------:R-:W-:Y:S01]  /*b890*/  CS2R R44, SRZ ;  /* 0x00000000002c7805 */ /* 0x000fe2000001ff00 */
[----:B------:R-:W-:-:S02]  /*b8a0*/  ULDC.64 UR8, c[0x0][0x208] ;  /* 0x0000820000087ab9 */ /* 0x000fc40000000a00 */
        /* <DEDUP_REMOVED lines=12> */
.L_x_1449:
[----:B------:R-:W-:Y:S05]  /*b970*/  BSYNC B1 ;  /* 0x0000000000017941 */ /* 0x000fea0003800000 */
.L_x_1448:
[----:B------:R-:W-:Y:S01]  /*b980*/  ISETP.GE.AND P1, PT, R185, R8, PT ;  /* 0x00000008b900720c */ /* 0x000fe20003f26270 */
[----:B------:R-:W-:Y:S01]  /*b990*/  BSSY B1, `(.L_x_1450) ;  /* 0x000003e000017945 */ /* 0x000fe20003800000 */
[----:B------:R-:W-:Y:S02]  /*b9a0*/  LOP3.LUT R0, R174, 0x18, R22, 0xf8, !PT ;  /* 0x00000018ae007812 */ /* 0x000fe400078ef816 */
        /* <DEDUP_REMOVED lines=10> */
[----:B------:R-:W-:Y:S02]  /*ba50*/  LOP3.LUT R11, R0, R175, RZ, 0x3c, !PT ;  /* 0x000000af000b7212 */ /* 0x000fe400078e3cff */
[----:B------:R-:W-:Y:S01]  /*ba60*/  CS2R R20, SRZ ;  /* 0x0000000000147805 */ /* 0x000fe2000001ff00 */
[----:B------:R-:W-:Y:S06]  /*ba70*/  @P1 BRA `(.L_x_1451) ;  /* 0x0000000000bc1947 */ /* 0x000fec0003800000 */
[----:B------:R-:W-:Y:S01]  /*ba80*/  IADD3 R77, P4, P5, R60, R77, R89 ;  /* 0x0000004d3c4d7210 */ /* 0x000fe20007d9e059 */
[----:B-1----:R-:W-:Y:S01]  /*ba90*/  VIADD R4, R16, 0x10 ;  /* 0x0000001010047836 */ /* 0x002fe20000000000 */
[----:B------:R-:W-:Y:S01]  /*baa0*/  IADD3 R78, P2, P3, R81, R78, R86 ;  /* 0x0000004e514e7210 */ /* 0x000fe20007b5e056 */
[----:B------:R-:W-:Y:S01]  /*bab0*/  ULDC UR8, c[0x0][0x3d4] ;  /* 0x0000f50000087ab9 */ /* 0x000fe20000000800 */
[----:B------:R-:W-:Y:S01]  /*bac0*/  IADD3.X R0, R80, R69, R87, P4, P5 ;  /* 0x0000004550007210 */ /* 0x000fe200027ea457 */
[C---:B------:R-:W-:Y:S01]  /*bad0*/  VIADD R5, R16.reuse, 0x20 ;  /* 0x0000002010057836 */ /* 0x040fe20000000000 */
[----:B------:R-:W-:Y:S01]  /*bae0*/  IADD3.X R3, R83, R76, R84, P2, P3 ;  /* 0x0000004c53037210 */ /* 0x000fe200017e6454 */
[----:B------:R-:W-:Y:S01]  /*baf0*/  ULDC.64 UR4, c[0x0][0x3c8] ;  /* 0x0000f20000047ab9 */ /* 0x000fe20000000a00 */
[----:B------:R-:W-:Y:S01]  /*bb00*/  ISETP.GE.AND P5, PT, R16, UR8, PT ;  /* 0x0000000810007c0c */ /* 0x000fe2000bfa6270 */
[----:B------:R-:W-:Y:S01]  /*bb10*/  ULDC.64 UR6, c[0x0][0x3e0] ;  /* 0x0000f80000067ab9 */ /* 0x000fe20000000a00 */
[----:B------:R-:W-:-:S02]  /*bb20*/  ISETP.GE.AND P2, PT, R4, UR8, PT ;  /* 0x0000000804007c0c */ /* 0x000fc4000bf46270 */
[----:B------:R-:W-:Y:S02]  /*bb30*/  CS2R R40, SRZ ;  /* 0x0000000000287805 */ /* 0x000fe4000001ff00 */
[----:B------:R-:W-:Y:S02]  /*bb40*/  LEA R4, P3, R78, UR4, 0x1 ;  /* 0x000000044e047c11 */ /* 0x000fe4000f8608ff */
[----:B------:R-:W-:Y:S02]  /*bb50*/  CS2R R42, SRZ ;  /* 0x00000000002a7805 */ /* 0x000fe4000001ff00 */
[C---:B------:R-:W-:Y:S01]  /*bb60*/  IADD3 R7, R16.reuse, 0x30, RZ ;  /* 0x0000003010077810 */ /* 0x040fe20007ffe0ff */
[----:B------:R-:W-:Y:S01]  /*bb70*/  VIADD R8, R16, 0x40 ;  /* 0x0000004010087836 */ /* 0x000fe20000000000 */
[----:B------:R-:W-:Y:S01]  /*bb80*/  LEA R6, P6, R77, UR6, 0x1 ;  /* 0x000000064d067c11 */ /* 0x000fe2000f8c08ff */
[----:B------:R-:W-:Y:S01]  /*bb90*/  ULDC.64 UR10, c[0x0][0x208] ;  /* 0x00008200000a7ab9 */ /* 0x000fe20000000a00 */
[----:B------:R-:W-:-:S02]  /*bba0*/  ISETP.GE.AND P4, PT, R5, UR8, PT ;  /* 0x0000000805007c0c */ /* 0x000fc4000bf86270 */
[----:B------:R-:W-:Y:S02]  /*bbb0*/  LEA.HI.X R5, R78, UR5, R3, 0x1, P3 ;  /* 0x000000054e057c11 */ /* 0x000fe400098f0c03 */
[----:B------:R-:W-:Y:S02]  /*bbc0*/  ISETP.GE.AND P3, PT, R7, UR8, PT ;  /* 0x0000000807007c0c */ /* 0x000fe4000bf66270 */
[----:B------:R-:W-:Y:S01]  /*bbd0*/  LEA.HI.X R7, R77, UR7, R0, 0x1, P6 ;  /* 0x000000074d077c11 */ /* 0x000fe2000b0f0c00 */
[----:B------:R-:W-:Y:S01]  /*bbe0*/  VIADD R0, R16, 0x50 ;  /* 0x0000005010007836 */ /* 0x000fe20000000000 */
[----:B------:R2:W5:Y:S01]  /*bbf0*/  @!P5 LDG.E.64 R40, desc[UR10][R4.64] ;  /* 0x0000000a0428d981 */ /* 0x000562000c1e1b00 */
[----:B------:R-:W-:-:S03]  /*bc00*/  ISETP.GE.AND P6, PT, R8, UR8, PT ;  /* 0x0000000808007c0c */ /* 0x000fc6000bfc6270 */
[----:B------:R2:W5:Y:S01]  /*bc10*/  @!P5 LDG.E.64 R42, desc[UR10][R6.64] ;  /* 0x0000000a062ad981 */ /* 0x000562000c1e1b00 */
[----:B------:R-:W-:Y:S02]  /*bc20*/  ISETP.GE.AND P5, PT, R0, UR8, PT ;  /* 0x0000000800007c0c */ /* 0x000fe4000bfa6270 */
        /* <DEDUP_REMOVED lines=20> */
.L_x_1451:
[----:B------:R-:W-:Y:S05]  /*bd70*/  BSYNC B1 ;  /* 0x0000000000017941 */ /* 0x000fea0003800000 */
.L_x_1450:
[----:B------:R-:W-:Y:S01]  /*bd80*/  LOP3.LUT P2, RZ, R190, 0x4, RZ, 0xc0, !PT ;  /* 0x00000004beff7812 */ /* 0x000fe2000784c0ff */
[----:B------:R-:W-:Y:S01]  /*bd90*/  IMAD.IADD R11, R176, 0x1, R11 ;  /* 0x00000001b00b7824 */ /* 0x000fe200078e020b */
[----:B-12--5:R-:W-:Y:S01]  /*bda0*/  MOV R4, R64 ;  /* 0x0000004000047202 */ /* 0x026fe20000000f00 */
[----:B------:R-:W-:Y:S01]  /*bdb0*/  IMAD.MOV.U32 R0, RZ, RZ, R70 ;  /* 0x000000ffff007224 */ /* 0x000fe200078e0046 */
[----:B------:R-:W-:Y:S01]  /*bdc0*/  MOV R7, R61 ;  /* 0x0000003d00077202 */ /* 0x000fe20000000f00 */
[----:B------:R-:W-:Y:S01]  /*bdd0*/  IMAD.MOV.U32 R3, RZ, RZ, R71 ;  /* 0x000000ffff037224 */ /* 0x000fe200078e0047 */
[----:B------:R-:W-:Y:S01]  /*bde0*/  PRMT R84, R4, 0x7610, R84 ;  /* 0x0000761004547816 */ /* 0x000fe20000000054 */
[----:B------:R-:W-:Y:S01]  /*bdf0*/  IMAD R60, R11, 0x2, R18 ;  /* 0x000000020b3c7824 */ /* 0x000fe200078e0212 */
[----:B------:R-:W-:Y:S01]  /*be00*/  PRMT R86, R0, 0x7610, R86 ;  /* 0x0000761000567816 */ /* 0x000fe20000000056 */
[----:B------:R-:W-:Y:S01]  /*be10*/  IMAD.MOV.U32 R0, RZ, RZ, R65 ;  /* 0x000000ffff007224 */ /* 0x000fe200078e0041 */
[----:B------:R-:W-:Y:S01]  /*be20*/  PRMT R85, R3, 0x7610, R85 ;  /* 0x0000761003557816 */ /* 0x000fe20000000055 */
[C---:B------:R-:W-:Y:S01]  /*be30*/  VIADD R5, R60.reuse, 0xc400 ;  /* 0x0000c4003c057836 */ /* 0x040fe20000000000 */
[----:B------:R-:W-:Y:S01]  /*be40*/  MOV R11, R67 ;  /* 0x00000043000b7202 */ /* 0x000fe20000000f00 */
[----:B------:R-:W-:Y:S01]  /*be50*/  IMAD.MOV.U32 R3, RZ, RZ, R58 ;  /* 0x000000ffff037224 */ /* 0x000fe200078e003a */
[----:B------:R-:W-:Y:S01]  /*be60*/  PRMT R83, R83, 0x5410, R0 ;  /* 0x0000541053537816 */ /* 0x000fe20000000000 */
[----:B------:R-:W-:Y:S01]  /*be70*/  IMAD.MOV.U32 R4, RZ, RZ, R59 ;  /* 0x000000ffff047224 */ /* 0x000fe200078e003b */
[----:B------:R-:W-:Y:S01]  /*be80*/  PRMT R85, R85, 0x5410, R11 ;  /* 0x0000541055557816 */ /* 0x000fe2000000000b */
[----:B------:R-:W-:Y:S01]  /*be90*/  VIADD R10, R60, 0xc440 ;  /* 0x0000c4403c0a7836 */ /* 0x000fe20000000000 */
[----:B------:R-:W-:Y:S01]  /*bea0*/  ULDC.64 UR4, c[0x0][0x3c8] ;  /* 0x0000f20000047ab9 */ /* 0x000fe20000000a00 */
[----:B------:R-:W-:Y:S01]  /*beb0*/  @P2 VIADD R10, R5, 0xffffffc0 ;  /* 0xffffffc0050a2836 */ /* 0x000fe20000000000 */
[----:B0-----:R-:W-:Y:S01]  /*bec0*/  ISETP.NE.AND P2, PT, R82, 0x1, PT ;  /* 0x000000015200780c */ /* 0x001fe20003f45270 */
[----:B------:R-:W-:Y:S01]  /*bed0*/  IMAD.MOV.U32 R0, RZ, RZ, R54 ;  /* 0x000000ffff007224 */ /* 0x000fe200078e0036 */
[----:B------:R-:W-:Y:S01]  /*bee0*/  PRMT R81, R3, 0x5410, R4 ;  /* 0x0000541003517816 */ /* 0x000fe20000000004 */
[----:B------:R-:W-:Y:S01]  /*bef0*/  IMAD.MOV.U32 R73, RZ, RZ, R79 ;  /* 0x000000ffff497224 */ /* 0x000fe200078e004f */
[----:B------:R-:W-:Y:S01]  /*bf00*/  MOV R3, R55 ;  /* 0x0000003700037202 */ /* 0x000fe20000000f00 */
[----:B------:R-:W-:Y:S01]  /*bf10*/  IMAD.MOV.U32 R4, RZ, RZ, R51 ;  /* 0x000000ffff047224 */ /* 0x000fe200078e0033 */
[----:B------:R-:W-:Y:S01]  /*bf20*/  ULDC.64 UR6, c[0x0][0x3e0] ;  /* 0x0000f80000067ab9 */ /* 0x000fe20000000a00 */
[----:B------:R-:W-:Y:S01]  /*bf30*/  IMAD.MOV.U32 R11, RZ, RZ, R56 ;  /* 0x000000ffff0b7224 */ /* 0x000fe200078e0038 */
[----:B------:R-:W-:Y:S01]  /*bf40*/  PRMT R79, R0, 0x5410, R3 ;  /* 0x00005410004f7816 */ /* 0x000fe20000000003 */
[----:B------:R-:W-:-:S02]  /*bf50*/  IMAD.MOV.U32 R0, RZ, RZ, R50 ;  /* 0x000000ffff007224 */ /* 0x000fc400078e0032 */
[----:B------:R-:W-:Y:S01]  /*bf60*/  IMAD.MOV.U32 R3, RZ, RZ, R44 ;  /* 0x000000ffff037224 */ /* 0x000fe200078e002c */
[----:B------:R-:W-:Y:S01]  /*bf70*/  PRMT R82, R11, 0x7610, R82 ;  /* 0x000076100b527816 */ /* 0x000fe20000000052 */
[----:B------:R-:W0:Y:S01]  /*bf80*/  @P2 LDC R5, c[0x0][0x430] ;  /* 0x00010c00ff052b82 */ /* 0x000e220000000800 */
[----:B------:R-:W-:Y:S01]  /*bf90*/  PRMT R77, R0, 0x5410, R4 ;  /* 0x00005410004d7816 */ /* 0x000fe20000000004 */
[----:B------:R-:W-:Y:S01]  /*bfa0*/  IMAD.MOV.U32 R4, RZ, RZ, R66 ;  /* 0x000000ffff047224 */ /* 0x000fe200078e0042 */
[----:B------:R-:W-:Y:S01]  /*bfb0*/  PRMT R75, R3, 0x7610, R75 ;  /* 0x00007610034b7816 */ /* 0x000fe2000000004b */
[----:B------:R-:W-:Y:S02]  /*bfc0*/  IMAD.MOV.U32 R3, RZ, RZ, R45 ;  /* 0x000000ffff037224 */ /* 0x000fe400078e002d */
[----:B------:R-:W-:Y:S01]  /*bfd0*/  IMAD.MOV.U32 R11, RZ, RZ, R52 ;  /* 0x000000ffff0b7224 */ /* 0x000fe200078e0034 */
[----:B------:R-:W-:Y:S01]  /*bfe0*/  PRMT R86, R86, 0x5410, R4 ;  /* 0x0000541056567816 */ /* 0x000fe20000000004 */
[----:B------:R-:W1:Y:S01]  /*bff0*/  @P2 LDC R0, c[0x0][0x42c] ;  /* 0x00010b00ff002b82 */ /* 0x000e620000000800 */
[----:B------:R-:W-:Y:S01]  /*c000*/  PRMT R75, R75, 0x5410, R3 ;  /* 0x000054104b4b7816 */ /* 0x000fe20000000003 */
[----:B------:R-:W-:-:S02]  /*c010*/  IMAD.MOV.U32 R3, RZ, RZ, R62 ;  /* 0x000000ffff037224 */ /* 0x000fc400078e003e */
[----:B------:R-:W-:Y:S02]  /*c020*/  IMAD.MOV.U32 R4, RZ, RZ, R63 ;  /* 0x000000ffff047224 */ /* 0x000fe400078e003f */
[----:B------:R-:W-:Y:S01]  /*c030*/  IMAD.MOV.U32 R61, RZ, RZ, R53 ;  /* 0x000000ffff3d7224 */ /* 0x000fe200078e0035 */
[----:B------:R-:W-:Y:S01]  /*c040*/  PRMT R84, R84, 0x5410, R3 ;  /* 0x0000541054547816 */ /* 0x000fe20000000003 */
[----:B------:R-:W-:Y:S01]  /*c050*/  IMAD R3, R169, 0x80, R162 ;  /* 0x00000080a9037824 */ /* 0x000fe200078e02a2 */
[----:B------:R-:W-:Y:S01]  /*c060*/  PRMT R83, R4, 0x7610, R83 ;  /* 0x0000761004537816 */ /* 0x000fe20000000053 */
[----:B------:R-:W-:Y:S01]  /*c070*/  IMAD.MOV.U32 R4, RZ, RZ, R57 ;  /* 0x000000ffff047224 */ /* 0x000fe200078e0039 */
[----:B------:R-:W-:Y:S01]  /*c080*/  PRMT R80, R11, 0x5410, R61 ;  /* 0x000054100b507816 */ /* 0x000fe2000000003d */
[----:B------:R-:W-:Y:S01]  /*c090*/  IMAD.MOV.U32 R6, RZ, RZ, R74 ;  /* 0x000000ffff067224 */ /* 0x000fe200078e004a */
[----:B------:R-:W-:Y:S01]  /*c0a0*/  LEA R3, R188, R3, 0x6 ;  /* 0x00000003bc037211 */ /* 0x000fe200078e30ff */
        /* <DEDUP_REMOVED lines=8> */
[----:B-1----:R-:W-:-:S03]  /*c130*/  @P2 IMAD.HI.U32 R0, R3, R0, RZ ;  /* 0x0000000003002227 */ /* 0x002fc600078e00ff */
[----:B------:R-:W-:Y:S01]  /*c140*/  PRMT R78, R78, 0x5410, R4 ;  /* 0x000054104e4e7816 */ /* 0x000fe20000000004 */
[----:B------:R-:W-:Y:S01]  /*c150*/  IMAD.MOV.U32 R4, RZ, RZ, R43 ;  /* 0x000000ffff047224 */ /* 0x000fe200078e002b */
[----:B0-----:R-:W-:Y:S01]  /*c160*/  @P2 SHF.R.U32.HI R3, RZ, R5, R0 ;  /* 0x00000005ff032219 */ /* 0x001fe20000011600 */
[----:B------:R-:W-:Y:S02]  /*c170*/  IMAD.MOV.U32 R0, RZ, RZ, R42 ;  /* 0x000000ffff007224 */ /* 0x000fe400078e002a */
[----:B------:R-:W-:Y:S01]  /*c180*/  IMAD.MOV.U32 R11, RZ, RZ, R36 ;  /* 0x000000ffff0b7224 */ /* 0x000fe200078e0024 */
[----:B------:R-:W-:Y:S01]  /*c190*/  SHF.R.S32.HI R5, RZ, 0x1f, R3 ;  /* 0x0000001fff057819 */ /* 0x000fe20000011403 */
[-C--:B------:R-:W-:Y:S01]  /*c1a0*/  IMAD.WIDE.U32 R6, R3, R14.reuse, R6 ;  /* 0x0000000e03067225 */ /* 0x080fe200078e0006 */
[----:B------:R-:W-:Y:S02]  /*c1b0*/  PRMT R74, R0, 0x5410, R4 ;  /* 0x00005410004a7816 */ /* 0x000fe40000000004 */
[----:B------:R-:W-:Y:S01]  /*c1c0*/  PRMT R61, R11, 0x5410, R69 ;  /* 0x000054100b3d7816 */ /* 0x000fe20000000045 */
[----:B------:R-:W-:-:S02]  /*c1d0*/  IMAD R0, R5, R14, RZ ;  /* 0x0000000e05007224 */ /* 0x000fc400078e02ff */
[-C--:B------:R-:W-:Y:S02]  /*c1e0*/  IMAD R4, R5, R12.reuse, RZ ;  /* 0x0000000c05047224 */ /* 0x080fe400078e02ff */
[----:B------:R-:W-:Y:S01]  /*c1f0*/  IMAD.WIDE.U32 R72, R3, R12, R72 ;  /* 0x0000000c03487225 */ /* 0x000fe200078e0048 */
[----:B------:R-:W-:-:S03]  /*c200*/  MOV R12, R35 ;  /* 0x00000023000c7202 */ /* 0x000fc60000000f00 */
[C---:B------:R-:W-:Y:S01]  /*c210*/  IMAD R5, R3.reuse, R15, R0 ;  /* 0x0000000f03057224 */ /* 0x040fe200078e0200 */
[----:B------:R-:W-:Y:S01]  /*c220*/  LEA R0, P3, R72, UR6, 0x1 ;  /* 0x0000000648007c11 */ /* 0x000fe2000f8608ff */
[----:B------:R-:W-:Y:S01]  /*c230*/  IMAD R3, R3, R13, R4 ;  /* 0x0000000d03037224 */ /* 0x000fe200078e0204 */
[C---:B------:R-:W-:Y:S01]  /*c240*/  LEA R4, P2, R6.reuse, UR4, 0x1 ;  /* 0x0000000406047c11 */ /* 0x040fe2000f8408ff */
[----:B------:R-:W-:Y:S01]  /*c250*/  IMAD.IADD R5, R7, 0x1, R5 ;  /* 0x0000000107057824 */ /* 0x000fe200078e0205 */
[----:B------:R-:W-:Y:S01]  /*c260*/  UMOV UR4, 0xffffffff ;  /* 0xffffffff00047882 */ /* 0x000fe20000000000 */
[----:B------:R-:W-:Y:S02]  /*c270*/  IMAD.IADD R3, R73, 0x1, R3 ;  /* 0x0000000149037824 */ /* 0x000fe400078e0203 */
[----:B------:R-:W-:Y:S01]  /*c280*/  IMAD.MOV.U32 R11, RZ, RZ, R34 ;  /* 0x000000ffff0b7224 */ /* 0x000fe200078e0022 */
[----:B------:R-:W-:Y:S02]  /*c290*/  LEA.HI.X R5, R6, UR5, R5, 0x1, P2 ;  /* 0x0000000506057c11 */ /* 0x000fe400090f0c05 */
[----:B------:R-:W-:-:S02]  /*c2a0*/  LEA.HI.X R3, R72, UR7, R3, 0x1, P3 ;  /* 0x0000000748037c11 */ /* 0x000fc400098f0c03 */
[----:B------:R-:W-:Y:S02]  /*c2b0*/  PRMT R69, R11, 0x5410, R12 ;  /* 0x000054100b457816 */ /* 0x000fe4000000000c */
[----:B------:R-:W-:Y:S01]  /*c2c0*/  LEA.HI R6, R184, R184, RZ, 0x1 ;  /* 0x000000b8b8067211 */ /* 0x000fe200078f08ff */
[----:B------:R-:W-:Y:S06]  /*c2d0*/  BRA.DIV UR4, `(.L_x_1452) ;  /* 0x000001a2048c7947 */ /* 0x000fec000b800000 */
.L_x_1736:
[----:B------:R-:W-:-:S03]  /*c2e0*/  UMOV UR4, 0xffffffff ;  /* 0xffffffff00047882 */ /* 0x000fc60000000000 */
[----:B------:R-:W-:Y:S05]  /*c2f0*/  BRA.DIV UR4, `(.L_x_1453) ;  /* 0x000001a204ac7947 */ /* 0x000fea000b800000 */
.L_x_1739:
[----:B------:R-:W-:-:S03]  /*c300*/  UMOV UR4, 0xffffffff ;  /* 0xffffffff00047882 */ /* 0x000fc60000000000 */
[----:B------:R-:W-:Y:S05]  /*c310*/  BRA.DIV UR4, `(.L_x_1454) ;  /* 0x000001a204cc7947 */ /* 0x000fea000b800000 */
.L_x_1742:
[----:B------:R-:W-:-:S03]  /*c320*/  UMOV UR4, 0xffffffff ;  /* 0xffffffff00047882 */ /* 0x000fc60000000000 */
[----:B------:R-:W-:Y:S05]  /*c330*/  BRA.DIV UR4, `(.L_x_1455) ;  /* 0x000001a204ec7947 */ /* 0x000fea000b800000 */
.L_x_1745:
[----:B------:R-:W-:-:S03]  /*c340*/  UMOV UR4, 0xffffffff ;  /* 0xffffffff00047882 */ /* 0x000fc60000000000 */
[----:B------:R-:W-:Y:S05]  /*c350*/  BRA.DIV UR4, `(.L_x_1456) ;  /* 0x000001a6040c7947 */ /* 0x000fea000b800000 */
.L_x_1748:
[----:B------:R-:W-:Y:S01]  /*c360*/  UMOV UR4, 0xffffffff ;  /* 0xffffffff00047882 */ /* 0x000fe20000000000 */
[----:B------:R-:W-:Y:S02]  /*c370*/  LOP3.LUT R5, R6, 0xfffffffe, RZ, 0xc0, !PT ;  /* 0xfffffffe06057812 */ /* 0x000fe400078ec0ff */
[----:B------:R-:W-:Y:S05]  /*c380*/  BRA.DIV UR4, `(.L_x_1457) ;  /* 0x000001a604287947 */ /* 0x000fea000b800000 */
.L_x_1751:
[----:B------:R-:W-:Y:S01]  /*c390*/  UMOV UR4, 0xffffffff ;  /* 0xffffffff00047882 */ /* 0x000fe20000000000 */
[----:B------:R-:W-:Y:S02]  /*c3a0*/  IMAD.IADD R5, R184, 0x1, -R5 ;  /* 0x00000001b8057824 */ /* 0x000fe400078e0a05 */
[----:B------:R-:W-:Y:S05]  /*c3b0*/  BRA.DIV UR4, `(.L_x_1458) ;  /* 0x000001a604447947 */ /* 0x000fea000b800000 */
.L_x_1754:
[----:B------:R-:W-:Y:S01]  /*c3c0*/  UMOV UR4, 0xffffffff ;  /* 0xffffffff00047882 */ /* 0x000fe20000000000 */
[----:B------:R-:W-:Y:S02]  /*c3d0*/  SHF.L.U32 R3, R5, 0x1f, RZ ;  /* 0x0000001f05037819 */ /* 0x000fe400000006ff */
[----:B------:R-:W-:Y:S05]  /*c3e0*/  BRA.DIV UR4, `(.L_x_1459) ;  /* 0x000001a604607947 */ /* 0x000fea000b800000 */
.L_x_1757:
[----:B------:R-:W0:Y:S01]  /*c3f0*/  SYNCS.PHASECHK.TRANS64.TRYWAIT P2, [R18+URZ+0x2a800], R3 ;  /* 0x02a80003120075a7 */ /* 0x000e22000804017f */
[----:B------:R-:W-:Y:S01]  /*c400*/  IMAD.MOV.U32 R6, RZ, RZ, R25 ;  /* 0x000000ffff067224 */ /* 0x000fe200078e0019 */
[----:B------:R-:W-:Y:S01]  /*c410*/  MOV R5, R24 ;  /* 0x0000001800057202 */ /* 0x000fe20000000f00 */
[----:B------:R-:W-:Y:S01]  /*c420*/  IMAD.MOV.U32 R0, RZ, RZ, R28 ;  /* 0x000000ffff007224 */ /* 0x000fe200078e001c */
[----:B------:R-:W-:Y:S01]  /*c430*/  BSSY B1, `(.L_x_1460) ;  /* 0x0000019000017945 */ /* 0x000fe20003800000 */
[----:B------:R-:W-:Y:S01]  /*c440*/  IMAD.MOV.U32 R4, RZ, RZ, R29 ;  /* 0x000000ffff047224 */ /* 0x000fe200078e001d */
[----:B------:R-:W-:Y:S01]  /*c450*/  PRMT R11, R5, 0x5410, R6 ;  /* 0x00005410050b7816 */ /* 0x000fe20000000006 */
[----:B------:R-:W-:Y:S02]  /*c460*/  IMAD.MOV.U32 R5, RZ, RZ, R40 ;  /* 0x000000ffff057224 */ /* 0x000fe400078e0028 */
[----:B------:R-:W-:Y:S01]  /*c470*/  IMAD.MOV.U32 R6, RZ, RZ, R41 ;  /* 0x000000ffff067224 */ /* 0x000fe200078e0029 */
[----:B------:R-:W-:Y:S01]  /*c480*/  PRMT R13, R0, 0x5410, R4 ;  /* 0x00005410000d7816 */ /* 0x000fe20000000004 */
[----:B------:R-:W-:-:S02]  /*c490*/  IMAD.MOV.U32 R0, RZ, RZ, R8 ;  /* 0x000000ffff007224 */ /* 0x000fc400078e0008 */
[----:B------:R-:W-:Y:S01]  /*c4a0*/  IMAD.MOV.U32 R4, RZ, RZ, R9 ;  /* 0x000000ffff047224 */ /* 0x000fe200078e0009 */
[----:B------:R-:W-:Y:S01]  /*c4b0*/  PRMT R73, R5, 0x5410, R6 ;  /* 0x0000541005497816 */ /* 0x000fe20000000006 */
[----:B------:R-:W-:Y:S02]  /*c4c0*/  IMAD.MOV.U32 R5, RZ, RZ, R39 ;  /* 0x000000ffff057224 */ /* 0x000fe400078e0027 */
        /* <DEDUP_REMOVED lines=14> */
[----:B0-----:R-:W-:Y:S06]  /*c5b0*/  @!P2 BRA `(.L_x_1461) ;  /* 0x000001a40014a947 */ /* 0x001fec0003800000 */
.L_x_1758:
[----:B------:R-:W-:Y:S05]  /*c5c0*/  BSYNC B1 ;  /* 0x0000000000017941 */ /* 0x000fea0003800000 */
.L_x_1460:
[----:B------:R-:W-:Y:S01]  /*c5d0*/  BSSY B1, `(.L_x_1462) ;  /* 0x000011b000017945 */ /* 0x000fe20003800000 */
[----:B0-----:R-:W-:-:S03]  /*c5e0*/  PRMT R3, R4, 0x5410, R5 ;  /* 0x0000541004037816 */ /* 0x001fc60000000005 */
[----:B------:R-:W-:Y:S05]  /*c5f0*/  @P0 BRA `(.L_x_1463) ;  /* 0x0000001000600947 */ /* 0x000fea0003800000 */
[----:B------:R-:W0:Y:S01]  /*c600*/  LDC R5, c[0x0][0x3d4] ;  /* 0x0000f500ff057b82 */ /* 0x000e220000000800 */
        /* <DEDUP_REMOVED lines=14> */
[----:B------:R-:W-:Y:S01]  /*c6f0*/  SHF.R.U64 R94, R66, 0x10, R67 ;  /* 0x00000010425e7819 */ /* 0x000fe20000001243 */
[--C-:B------:R-:W-:Y:S01]  /*c700*/  HADD2.F32 R87, -RZ, R86.reuse.H1_H1 ;  /* 0x30000056ff577230 */ /* 0x100fe20000004100 */
[----:B------:R-:W-:Y:S01]  /*c710*/  SHF.R.U32.HI R89, RZ, 0x10, R71 ;  /* 0x00000010ff597819 */ /* 0x000fe20000011647 */
[----:B------:R-:W-:Y:S01]  /*c720*/  HADD2.F32 R88, -RZ, R86.H0_H0 ;  /* 0x20000056ff587230 */ /* 0x000fe20000004100 */
[----:B------:R-:W-:Y:S02]  /*c730*/  SHF.R.U32.HI R66, RZ, 0x10, R67 ;  /* 0x00000010ff427819 */ /* 0x000fe40000011643 */
[----:B------:R-:W-:Y:S01]  /*c740*/  SHF.R.U64 R93, R70, 0x10, R71 ;  /* 0x00000010465d7819 */ /* 0x000fe20000001247 */
[----:B------:R-:W-:Y:S02]  /*c750*/  HADD2.F32 R89, -RZ, R89.H0_H0 ;  /* 0x20000059ff597230 */ /* 0x000fe40000004100 */
[----:B------:R-:W-:-:S02]  /*c760*/  HADD2.F32 R86, -RZ, R66.H0_H0 ;  /* 0x20000042ff567230 */ /* 0x000fc40000004100 */
[--C-:B0-----:R-:W-:Y:S02]  /*c770*/  HADD2.F32 R71, -RZ, R7.reuse.H1_H1 ;  /* 0x30000007ff477230 */ /* 0x101fe40000004100 */
[----:B------:R-:W-:Y:S02]  /*c780*/  HADD2.F32 R70, -RZ, R7.H0_H0 ;  /* 0x20000007ff467230 */ /* 0x000fe40000004100 */
[--C-:B------:R-:W-:Y:S02]  /*c790*/  HADD2.F32 R7, -RZ, R4.reuse.H0_H0 ;  /* 0x20000004ff077230 */ /* 0x100fe40000004100 */
[C---:B------:R-:W-:Y:S01]  /*c7a0*/  FMUL.FTZ R91, R71.reuse, R89 ;  /* 0x00000059475b7220 */ /* 0x040fe20000410000 */
[----:B------:R-:W-:Y:S02]  /*c7b0*/  HADD2.F32 R4, -RZ, R4.H1_H1 ;  /* 0x30000004ff047230 */ /* 0x000fe40000004100 */
[----:B------:R-:W-:Y:S01]  /*c7c0*/  FMUL.FTZ R92, R71, R86 ;  /* 0x00000056475c7220 */ /* 0x000fe20000410000 */
[----:B------:R-:W-:-:S02]  /*c7d0*/  HADD2.F32 R66, -RZ, R6.H0_H0 ;  /* 0x20000006ff427230 */ /* 0x000fc40000004100 */
[----:B------:R-:W-:Y:S01]  /*c7e0*/  FFMA.FTZ R91, R70, R86, -R91 ;  /* 0x00000056465b7223 */ /* 0x000fe2000001085b */
[----:B------:R-:W-:Y:S02]  /*c7f0*/  HADD2.F32 R67, -RZ, R6.H1_H1 ;  /* 0x30000006ff437230 */ /* 0x000fe40000004100 */
[----:B------:R-:W-:Y:S01]  /*c800*/  FMUL.FTZ R90, R4, R88 ;  /* 0x00000058045a7220 */ /* 0x000fe20000410000 */
[----:B------:R-:W-:Y:S02]  /*c810*/  HADD2.F32 R71, -RZ, R85.H0_H0 ;  /* 0x20000055ff477230 */ /* 0x000fe40000004100 */
[----:B------:R-:W-:Y:S01]  /*c820*/  FFMA.FTZ R92, R70, R89, R92 ;  /* 0x00000059465c7223 */ /* 0x000fe2000001005c */
[----:B------:R-:W-:Y:S02]  /*c830*/  HADD2.F32 R6, -RZ, R5.H0_H0 ;  /* 0x20000005ff067230 */ /* 0x000fe40000004100 */
[----:B------:R-:W-:Y:S01]  /*c840*/  FMUL.FTZ R86, R4, R87 ;  /* 0x0000005704567220 */ /* 0x000fe20000410000 */
[----:B------:R-:W-:-:S02]  /*c850*/  HADD2.F32 R85, -RZ, R85.H1_H1 ;  /* 0x30000055ff557230 */ /* 0x000fc40000004100 */
[C---:B------:R-:W-:Y:S01]  /*c860*/  FFMA.FTZ R90, R7.reuse, R87, -R90 ;  /* 0x00000057075a7223 */ /* 0x040fe2000001085a */
[----:B------:R-:W-:Y:S02]  /*c870*/  HADD2.F32 R5, -RZ, R5.H1_H1 ;  /* 0x30000005ff057230 */ /* 0x000fe40000004100 */
[----:B------:R-:W-:Y:S01]  /*c880*/  FFMA.FTZ R87, R7, R88, R86 ;  /* 0x0000005807577223 */ /* 0x000fe20000010056 */
[----:B------:R-:W-:Y:S02]  /*c890*/  HADD2.F32 R70, -RZ, R93.H0_H0 ;  /* 0x2000005dff467230 */ /* 0x000fe40000004100 */
[C---:B------:R-:W-:Y:S01]  /*c8a0*/  FMUL.FTZ R89, R67.reuse, R71 ;  /* 0x0000004743597220 */ /* 0x040fe20000410000 */
[----:B------:R-:W-:Y:S02]  /*c8b0*/  HADD2.F32 R4, -RZ, R94.H0_H0 ;  /* 0x2000005eff047230 */ /* 0x000fe40000004100 */
        /* <DEDUP_REMOVED lines=8> */
[----:B------:R-:W-:-:S02]  /*c940*/  F2FP.F16.F32.PACK_AB R4, R87, R90 ;  /* 0x0000005a5704723e */ /* 0x000fc400000000ff */
[----:B------:R-:W-:Y:S02]  /*c950*/  F2FP.F16.F32.PACK_AB R6, R86, R89 ;  /* 0x000000595606723e */ /* 0x000fe400000000ff */
[----:B------:R-:W-:-:S05]  /*c960*/  F2FP.F16.F32.PACK_AB R5, R70, R5 ;  /* 0x000000054605723e */ /* 0x000fca00000000ff */
[----:B------:R0:W-:Y:S02]  /*c970*/  STS.128 [R60+0xc400], R4 ;  /* 0x00c400043c007388 */ /* 0x0001e40000000c00 */
.L_x_1465:
[----:B------:R-:W-:Y:S05]  /*c980*/  BSYNC B2 ;  /* 0x0000000000027941 */ /* 0x000fea0003800000 */
.L_x_1464:
[----:B------:R-:W-:Y:S04]  /*c990*/  BSSY B2, `(.L_x_1466) ;  /* 0x000002c000027945 */ /* 0x000fe80003800000 */
[----:B------:R-:W-:Y:S05]  /*c9a0*/  @P2 BRA `(.L_x_1467) ;  /* 0x0000000000a82947 */ /* 0x000fea0003800000 */
[----:B0-----:R-:W0:Y:S01]  /*c9b0*/  LDS.128 R4, [R10] ;  /* 0x000000000a047984 */ /* 0x001e220000000c00 */
[----:B------:R-:W-:Y:S01]  /*c9c0*/  SHF.R.U32.HI R70, RZ, 0x10, R65 ;  /* 0x00000010ff467819 */ /* 0x000fe20000011641 */
[--C-:B------:R-:W-:Y:S01]  /*c9d0*/  HADD2.F32 R66, -RZ, R84.reuse.H1_H1 ;  /* 0x30000054ff427230 */ /* 0x100fe20000004100 */
[----:B------:R-:W-:Y:S01]  /*c9e0*/  SHF.R.U32.HI R67, RZ, 0x10, R63 ;  /* 0x00000010ff437819 */ /* 0x000fe2000001163f */
[----:B------:R-:W-:Y:S01]  /*c9f0*/  HADD2.F32 R84, -RZ, R84.H0_H0 ;  /* 0x20000054ff547230 */ /* 0x000fe20000004100 */
[----:B------:R-:W-:Y:S01]  /*ca00*/  SHF.R.U64 R87, R64, 0x10, R65 ;  /* 0x0000001040577819 */ /* 0x000fe20000001241 */
[----:B------:R-:W-:Y:S01]  /*ca10*/  HADD2.F32 R70, -RZ, R70.H0_H0 ;  /* 0x20000046ff467230 */ /* 0x000fe20000004100 */
[----:B------:R-:W-:Y:S01]  /*ca20*/  SHF.R.U64 R89, R62, 0x10, R63 ;  /* 0x000000103e597819 */ /* 0x000fe2000000123f */
[----:B------:R-:W-:Y:S02]  /*ca30*/  HADD2.F32 R67, -RZ, R67.H0_H0 ;  /* 0x20000043ff437230 */ /* 0x000fe40000004100 */
[----:B0-----:R-:W-:-:S02]  /*ca40*/  HADD2.F32 R65, -RZ, R7.H1_H1 ;  /* 0x30000007ff417230 */ /* 0x001fc40000004100 */
[----:B------:R-:W-:Y:S02]  /*ca50*/  HADD2.F32 R64, -RZ, R7.H0_H0 ;  /* 0x20000007ff407230 */ /* 0x000fe40000004100 */
[--C-:B------:R-:W-:Y:S02]  /*ca60*/  HADD2.F32 R7, -RZ, R4.reuse.H0_H0 ;  /* 0x20000004ff077230 */ /* 0x100fe40000004100 */
[CC--:B------:R-:W-:Y:S01]  /*ca70*/  FMUL.FTZ R71, R65.reuse, R70.reuse ;  /* 0x0000004641477220 */ /* 0x0c0fe20000410000 */
[----:B------:R-:W-:Y:S01]  /*ca80*/  FMUL.FTZ R65, R65, R67 ;  /* 0x0000004341417220 */ /* 0x000fe20000410000 */
[----:B------:R-:W-:Y:S02]  /*ca90*/  HADD2.F32 R4, -RZ, R4.H1_H1 ;  /* 0x30000004ff047230 */ /* 0x000fe40000004100 */
[--C-:B------:R-:W-:Y:S02]  /*caa0*/  HADD2.F32 R62, -RZ, R6.reuse.H0_H0 ;  /* 0x20000006ff3e7230 */ /* 0x100fe40000004100 */
[----:B------:R-:W-:Y:S01]  /*cab0*/  FFMA.FTZ R88, R64, R70, R65 ;  /* 0x0000004640587223 */ /* 0x000fe20000010041 */
[----:B------:R-:W-:-:S02]  /*cac0*/  HADD2.F32 R63, -RZ, R6.H1_H1 ;  /* 0x30000006ff3f7230 */ /* 0x000fc40000004100 */
[----:B------:R-:W-:Y:S01]  /*cad0*/  FMUL.FTZ R86, R4, R84 ;  /* 0x0000005404567220 */ /* 0x000fe20000410000 */
[----:B------:R-:W-:Y:S02]  /*cae0*/  HADD2.F32 R65, -RZ, R83.H1_H1 ;  /* 0x30000053ff417230 */ /* 0x000fe40000004100 */
[----:B------:R-:W-:Y:S01]  /*caf0*/  FFMA.FTZ R85, R64, R67, -R71 ;  /* 0x0000004340557223 */ /* 0x000fe20000010847 */
[----:B------:R-:W-:Y:S02]  /*cb00*/  HADD2.F32 R6, -RZ, R5.H0_H0 ;  /* 0x20000005ff067230 */ /* 0x000fe40000004100 */
[-C--:B------:R-:W-:Y:S01]  /*cb10*/  FMUL.FTZ R70, R4, R66.reuse ;  /* 0x0000004204467220 */ /* 0x080fe20000410000 */
[----:B------:R-:W-:Y:S02]  /*cb20*/  HADD2.F32 R83, -RZ, R83.H0_H0 ;  /* 0x20000053ff537230 */ /* 0x000fe40000004100 */
[----:B------:R-:W-:Y:S01]  /*cb30*/  FFMA.FTZ R86, R7, R66, -R86 ;  /* 0x0000004207567223 */ /* 0x000fe20000010856 */
[----:B------:R-:W-:-:S02]  /*cb40*/  HADD2.F32 R5, -RZ, R5.H1_H1 ;  /* 0x30000005ff057230 */ /* 0x000fc40000004100 */
        /* <DEDUP_REMOVED lines=15> */
[----:B------:R1:W-:Y:S02]  /*cc40*/  STS.128 [R10], R4 ;  /* 0x000000040a007388 */ /* 0x0003e40000000c00 */
.L_x_1467:
[----:B------:R-:W-:Y:S05]  /*cc50*/  BSYNC B2 ;  /* 0x0000000000027941 */ /* 0x000fea0003800000 */
.L_x_1466:
[----:B------:R-:W-:Y:S04]  /*cc60*/  BSSY B2, `(.L_x_1468) ;  /* 0x000002c000027945 */ /* 0x000fe80003800000 */
[----:B------:R-:W-:Y:S05]  /*cc70*/  @P3 BRA `(.L_x_1469) ;  /* 0x0000000000a83947 */ /* 0x000fea0003800000 */
[----:B01----:R-:W0:Y:S01]  /*cc80*/  LDS.128 R4, [R60+0x10400] ;  /* 0x010400003c047984 */ /* 0x003e220000000c00 */
[----:B------:R-:W-:Y:S01]  /*cc90*/  SHF.R.U32.HI R63, RZ, 0x10, R57 ;  /* 0x00000010ff3f7819 */ /* 0x000fe20000011639 */
[----:B------:R-:W-:Y:S01]  /*cca0*/  HADD2.F32 R62, -RZ, R82.H0_H0 ;  /* 0x20000052ff3e7230 */ /* 0x000fe20000004100 */
[--C-:B------:R-:W-:Y:S01]  /*ccb0*/  SHF.R.U32.HI R65, RZ, 0x10, R59.reuse ;  /* 0x00000010ff417819 */ /* 0x100fe2000001163b */
[----:B------:R-:W-:Y:S01]  /*ccc0*/  HADD2.F32 R64, -RZ, R81.H0_H0 ;  /* 0x20000051ff407230 */ /* 0x000fe20000004100 */
[----:B------:R-:W-:Y:S01]  /*ccd0*/  SHF.R.U64 R71, R58, 0x10, R59 ;  /* 0x000000103a477819 */ /* 0x000fe2000000123b */
[----:B------:R-:W-:Y:S01]  /*cce0*/  HADD2.F32 R63, -RZ, R63.H0_H0 ;  /* 0x2000003fff3f7230 */ /* 0x000fe20000004100 */
[----:B------:R-:W-:Y:S01]  /*ccf0*/  SHF.R.U64 R83, R56, 0x10, R57 ;  /* 0x0000001038537819 */ /* 0x000fe20000001239 */
[----:B------:R-:W-:Y:S02]  /*cd00*/  HADD2.F32 R65, -RZ, R65.H0_H0 ;  /* 0x20000041ff417230 */ /* 0x000fe40000004100 */
[----:B------:R-:W-:-:S02]  /*cd10*/  HADD2.F32 R81, -RZ, R81.H1_H1 ;  /* 0x30000051ff517230 */ /* 0x000fc40000004100 */
[----:B------:R-:W-:Y:S02]  /*cd20*/  HADD2.F32 R82, -RZ, R82.H1_H1 ;  /* 0x30000052ff527230 */ /* 0x000fe40000004100 */
[--C-:B0-----:R-:W-:Y:S02]  /*cd30*/  HADD2.F32 R59, -RZ, R7.reuse.H1_H1 ;  /* 0x30000007ff3b7230 */ /* 0x101fe40000004100 */
[----:B------:R-:W-:Y:S02]  /*cd40*/  HADD2.F32 R58, -RZ, R7.H0_H0 ;  /* 0x20000007ff3a7230 */ /* 0x000fe40000004100 */
[--C-:B------:R-:W-:Y:S02]  /*cd50*/  HADD2.F32 R7, -RZ, R4.reuse.H0_H0 ;  /* 0x20000004ff077230 */ /* 0x100fe40000004100 */
[C---:B------:R-:W-:Y:S01]  /*cd60*/  FMUL.FTZ R70, R59.reuse, R63 ;  /* 0x0000003f3b467220 */ /* 0x040fe20000410000 */
[----:B------:R-:W-:Y:S02]  /*cd70*/  HADD2.F32 R4, -RZ, R4.H1_H1 ;  /* 0x30000004ff047230 */ /* 0x000fe40000004100 */
[----:B------:R-:W-:Y:S01]  /*cd80*/  FMUL.FTZ R67, R59, R65 ;  /* 0x000000413b437220 */ /* 0x000fe20000410000 */
[----:B------:R-:W-:-:S02]  /*cd90*/  HADD2.F32 R56, -RZ, R6.H0_H0 ;  /* 0x20000006ff387230 */ /* 0x000fc40000004100 */
[----:B------:R-:W-:Y:S01]  /*cda0*/  FFMA.FTZ R84, R58, R65, R70 ;  /* 0x000000413a547223 */ /* 0x000fe20000010046 */
[----:B------:R-:W-:Y:S02]  /*cdb0*/  HADD2.F32 R57, -RZ, R6.H1_H1 ;  /* 0x30000006ff397230 */ /* 0x000fe40000004100 */
[----:B------:R-:W-:Y:S01]  /*cdc0*/  FMUL.FTZ R66, R4, R64 ;  /* 0x0000004004427220 */ /* 0x000fe20000410000 */
[--C-:B------:R-:W-:Y:S02]  /*cdd0*/  HADD2.F32 R6, -RZ, R5.reuse.H0_H0 ;  /* 0x20000005ff067230 */ /* 0x100fe40000004100 */
[----:B------:R-:W-:Y:S01]  /*cde0*/  FFMA.FTZ R67, R58, R63, -R67 ;  /* 0x0000003f3a437223 */ /* 0x000fe20000010843 */
[-C--:B------:R-:W-:Y:S01]  /*cdf0*/  FMUL.FTZ R70, R4, R62.reuse ;  /* 0x0000003e04467220 */ /* 0x080fe20000410000 */
[----:B------:R-:W-:Y:S02]  /*ce00*/  HADD2.F32 R5, -RZ, R5.H1_H1 ;  /* 0x30000005ff057230 */ /* 0x000fe40000004100 */
[----:B------:R-:W-:Y:S01]  /*ce10*/  FFMA.FTZ R66, R7, R62, -R66 ;  /* 0x0000003e07427223 */ /* 0x000fe20000010842 */
[----:B------:R-:W-:-:S02]  /*ce20*/  HADD2.F32 R58, -RZ, R71.H0_H0 ;  /* 0x20000047ff3a7230 */ /* 0x000fc40000004100 */
[----:B------:R-:W-:Y:S01]  /*ce30*/  FFMA.FTZ R59, R7, R64, R70 ;  /* 0x00000040073b7223 */ /* 0x000fe20000010046 */
[----:B------:R-:W-:Y:S02]  /*ce40*/  HADD2.F32 R4, -RZ, R83.H0_H0 ;  /* 0x20000053ff047230 */ /* 0x000fe40000004100 */
[CC--:B------:R-:W-:Y:S01]  /*ce50*/  FMUL.FTZ R63, R57.reuse, R81.reuse ;  /* 0x00000051393f7220 */ /* 0x0c0fe20000410000 */
[----:B------:R-:W-:Y:S01]  /*ce60*/  FMUL.FTZ R62, R57, R82 ;  /* 0x00000052393e7220 */ /* 0x000fe20000410000 */
[C---:B------:R-:W-:Y:S01]  /*ce70*/  FMUL.FTZ R7, R5.reuse, R58 ;  /* 0x0000003a05077220 */ /* 0x040fe20000410000 */
[----:B------:R-:W-:Y:S01]  /*ce80*/  FMUL.FTZ R57, R5, R4 ;  /* 0x0000000405397220 */ /* 0x000fe20000410000 */
[C---:B------:R-:W-:Y:S01]  /*ce90*/  FFMA.FTZ R63, R56.reuse, R82, -R63 ;  /* 0x00000052383f7223 */ /* 0x040fe2000001083f */
[----:B------:R-:W-:Y:S01]  /*cea0*/  FFMA.FTZ R62, R56, R81, R62 ;  /* 0x00000051383e7223 */ /* 0x000fe2000001003e */
[C---:B------:R-:W-:Y:S01]  /*ceb0*/  FFMA.FTZ R5, R6.reuse, R4, -R7 ;  /* 0x0000000406057223 */ /* 0x040fe20000010807 */
[----:B------:R-:W-:Y:S01]  /*cec0*/  FFMA.FTZ R58, R6, R58, R57 ;  /* 0x0000003a063a7223 */ /* 0x000fe20000010039 */
[----:B------:R-:W-:-:S02]  /*ced0*/  F2FP.F16.F32.PACK_AB R7, R84, R67 ;  /* 0x000000435407723e */ /* 0x000fc400000000ff */
[----:B------:R-:W-:Y:S02]  /*cee0*/  F2FP.F16.F32.PACK_AB R6, R62, R63 ;  /* 0x0000003f3e06723e */ /* 0x000fe400000000ff */
[----:B------:R-:W-:Y:S02]  /*cef0*/  F2FP.F16.F32.PACK_AB R4, R59, R66 ;  /* 0x000000423b04723e */ /* 0x000fe400000000ff */
[----:B------:R-:W-:-:S05]  /*cf00*/  F2FP.F16.F32.PACK_AB R5, R58, R5 ;  /* 0x000000053a05723e */ /* 0x000fca00000000ff */
[----:B------:R2:W-:Y:S02]  /*cf10*/  STS.128 [R60+0x10400], R4 ;  /* 0x010400043c007388 */ /* 0x0005e40000000c00 */
.L_x_1469:
[----:B------:R-:W-:Y:S05]  /*cf20*/  BSYNC B2 ;  /* 0x0000000000027941 */ /* 0x000fea0003800000 */
.L_x_1468:
[----:B------:R-:W-:Y:S04]  /*cf30*/  BSSY B2, `(.L_x_1470) ;  /* 0x000002c000027945 */ /* 0x000fe80003800000 */
[----:B------:R-:W-:Y:S05]  /*cf40*/  @P4 BRA `(.L_x_1471) ;  /* 0x0000000000a84947 */ /* 0x000fea0003800000 */
[----:B012---:R-:W0:Y:S01]  /*cf50*/  LDS.128 R4, [R10+0x4000] ;  /* 0x004000000a047984 */ /* 0x007e220000000c00 */
        /* <DEDUP_REMOVED lines=41> */
.L_x_1471:
[----:B------:R-:W-:Y:S05]  /*d1f0*/  BSYNC B2 ;  /* 0x0000000000027941 */ /* 0x000fea0003800000 */
.L_x_1470:
[----:B------:R-:W-:Y:S04]  /*d200*/  BSSY B2, `(.L_x_1472) ;  /* 0x000002c000027945 */ /* 0x000fe80003800000 */
[----:B------:R-:W-:Y:S05]  /*d210*/  @P5 BRA `(.L_x_1473) ;  /* 0x0000000000a85947 */ /* 0x000fea0003800000 */
[----:B0123--:R-:W0:Y:S01]  /*d220*/  LDS.128 R4, [R60+0x14400] ;  /* 0x014400003c047984 */ /* 0x00fe220000000c00 */
        /* <DEDUP_REMOVED lines=41> */
.L_x_1473:
[----:B------:R-:W-:Y:S05]  /*d4c0*/  BSYNC B2 ;  /* 0x0000000000027941 */ /* 0x000fea0003800000 */
.L_x_1472:
[----:B------:R-:W-:Y:S05]  /*d4d0*/  @P6 BRA `(.L_x_1463) ;  /* 0x0000000000a86947 */ /* 0x000fea0003800000 */
[----:B01234-:R-:W0:Y:S01]  /*d4e0*/  LDS.128 R4, [R10+0x8000] ;  /* 0x008000000a047984 */ /* 0x01fe220000000c00 */
[----:B------:R-:W-:Y:S01]  /*d4f0*/  SHF.R.U32.HI R49, RZ, 0x10, R47 ;  /* 0x00000010ff317819 */ /* 0x000fe2000001162f */
[----:B------:R-:W-:Y:S01]  /*d500*/  HADD2.F32 R48, -RZ, R76.H0_H0 ;  /* 0x2000004cff307230 */ /* 0x000fe20000004100 */
[----:B------:R-:W-:Y:S01]  /*d510*/  SHF.R.U32.HI R51, RZ, 0x10, R45 ;  /* 0x00000010ff337819 */ /* 0x000fe2000001162d */
        /* <DEDUP_REMOVED lines=38> */
.L_x_1463:
[----:B------:R-:W-:Y:S05]  /*d780*/  BSYNC B1 ;  /* 0x0000000000017941 */ /* 0x000fea0003800000 */
.L_x_1462:
[----:B------:R-:W-:Y:S05]  /*d790*/  @P1 BRA `(.L_x_1474) ;  /* 0x00000044003c1947 */ /* 0x000fea0003800000 */
[----:B01234-:R-:W0:Y:S01]  /*d7a0*/  LDC R5, c[0x0][0x3d4] ;  /* 0x0000f500ff057b82 */ /* 0x01fe220000000800 */
[C---:B------:R-:W-:Y:S01]  /*d7b0*/  VIADD R6, R16.reuse, 0x20 ;  /* 0x0000002010067836 */ /* 0x040fe20000000000 */
[----:B------:R-:W-:Y:S01]  /*d7c0*/  BSSY B1, `(.L_x_1475) ;  /* 0x0000036000017945 */ /* 0x000fe20003800000 */
[C---:B------:R-:W-:Y:S02]  /*d7d0*/  VIADD R4, R16.reuse, 0x10 ;  /* 0x0000001010047836 */ /* 0x040fe40000000000 */
[C---:B------:R-:W-:Y:S01]  /*d7e0*/  VIADD R44, R16.reuse, 0x30 ;  /* 0x00000030102c7836 */ /* 0x040fe20000000000 */
[-C--:B0-----:R-:W-:Y:S02]  /*d7f0*/  ISETP.GE.AND P0, PT, R16, R5.reuse, PT ;  /* 0x000000051000720c */ /* 0x081fe40003f06270 */
[-C--:B------:R-:W-:Y:S01]  /*d800*/  ISETP.GE.AND P2, PT, R6, R5.reuse, PT ;  /* 0x000000050600720c */ /* 0x080fe20003f46270 */
[----:B------:R-:W-:Y:S01]  /*d810*/  VIADD R6, R16, 0x50 ;  /* 0x0000005010067836 */ /* 0x000fe20000000000 */
[----:B------:R-:W-:-:S02]  /*d820*/  ISETP.GE.AND P1, PT, R4, R5, PT ;  /* 0x000000050400720c */ /* 0x000fc40003f26270 */
[----:B------:R-:W-:Y:S02]  /*d830*/  IADD3 R4, R16, 0x40, RZ ;  /* 0x0000004010047810 */ /* 0x000fe40007ffe0ff */
[-C--:B------:R-:W-:Y:S02]  /*d840*/  ISETP.GE.AND P3, PT, R44, R5.reuse, PT ;  /* 0x000000052c00720c */ /* 0x080fe40003f66270 */
[-C--:B------:R-:W-:Y:S02]  /*d850*/  ISETP.GE.AND P4, PT, R4, R5.reuse, PT ;  /* 0x000000050400720c */ /* 0x080fe40003f86270 */
[----:B------:R-:W-:Y:S01]  /*d860*/  ISETP.GE.AND P5, PT, R6, R5, PT ;  /* 0x000000050600720c */ /* 0x000fe20003fa6270 */
[----:B------:R-:W-:-:S12]  /*d870*/  @P0 BRA `(.L_x_1476) ;  /* 0x0000000000a80947 */ /* 0x000fd80003800000 */
[----:B------:R-:W0:Y:S01]  /*d880*/  LDS.128 R4, [R60+0xe400] ;  /* 0x00e400003c047984 */ /* 0x000e220000000c00 */
[----:B------:R-:W-:Y:S01]  /*d890*/  SHF.R.U32.HI R45, RZ, 0x10, R41 ;  /* 0x00000010ff2d7819 */ /* 0x000fe20000011629 */
[----:B------:R-:W-:Y:S01]  /*d8a0*/  HADD2.F32 R44, -RZ, R73.H0_H0 ;  /* 0x20000049ff2c7230 */ /* 0x000fe20000004100 */
[--C-:B------:R-:W-:Y:S01]  /*d8b0*/  SHF.R.U32.HI R47, RZ, 0x10, R43.reuse ;  /* 0x00000010ff2f7819 */ /* 0x100fe2000001162b */
[--C-:B------:R-:W-:Y:S01]  /*d8c0*/  HADD2.F32 R46, -RZ, R74.reuse.H0_H0 ;  /* 0x2000004aff2e7230 */ /* 0x100fe20000004100 */
        /* <DEDUP_REMOVED lines=24> */
[C---:B------:R-:W-:Y:S01]  /*da50*/  FMUL.FTZ R45, R41.reuse, R74 ;  /* 0x0000004a292d7220 */ /* 0x040fe20000410000 */
[-C--:B------:R-:W-:Y:S01]  /*da60*/  FMUL.FTZ R47, R41, R73.reuse ;  /* 0x00000049292f7220 */ /* 0x080fe20000410000 */
        /* <DEDUP_REMOVED lines=11> */
.L_x_1476:
[----:B------:R-:W-:Y:S05]  /*db20*/  BSYNC B1 ;  /* 0x0000000000017941 */ /* 0x000fea0003800000 */
.L_x_1475:
[----:B------:R-:W-:Y:S04]  /*db30*/  BSSY B1, `(.L_x_1477) ;  /* 0x000002c000017945 */ /* 0x000fe80003800000 */
[----:B------:R-:W-:Y:S05]  /*db40*/  @P1 BRA `(.L_x_1478) ;  /* 0x0000000000a81947 */ /* 0x000fea0003800000 */
[----:B0-----:R-:W0:Y:S01]  /*db50*/  LDS.128 R4, [R10+0x2000] ;  /* 0x002000000a047984 */ /* 0x001e220000000c00 */
        /* <DEDUP_REMOVED lines=41> */
.L_x_1478:
[----:B------:R-:W-:Y:S05]  /*ddf0*/  BSYNC B1 ;  /* 0x0000000000017941 */ /* 0x000fea0003800000 */
.L_x_1477:
        /* <DEDUP_REMOVED lines=44> */
.L_x_1480:
[----:B------:R-:W-:Y:S05]  /*e0c0*/  BSYNC B1 ;  /* 0x0000000000017941 */ /* 0x000fea0003800000 */
.L_x_1479:
[----:B------:R-:W-:Y:S04]  /*e0d0*/  BSSY B1, `(.L_x_1481) ;  /* 0x000002c000017945 */ /* 0x000fe80003800000 */
[----:B------:R-:W-:Y:S05]  /*e0e0*/  @P3 BRA `(.L_x_1482) ;  /* 0x0000000000a83947 */ /* 0x000fea0003800000 */
[----:B012---:R-:W0:Y:S01]  /*e0f0*/  LDS.128 R4, [R10+0x6000] ;  /* 0x006000000a047984 */ /* 0x007e220000000c00 */
[----:B------:R-:W-:Y:S01]  /*e100*/  SHF.R.U32.HI R32, RZ, 0x10, R31 ;  /* 0x00000010ff207819 */ /* 0x000fe2000001161f */
[----:B------:R-:W-:Y:S01]  /*e110*/  HADD2.F32 R33, -RZ, R13.H0_H0 ;  /* 0x2000000dff217230 */ /* 0x000fe20000004100 */
[----:B------:R-:W-:Y:S02]  /*e120*/  SHF.R.U32.HI R34, RZ, 0x10, R29 ;  /* 0x00000010ff227819 */ /* 0x000fe4000001161d */
[----:B------:R-:W-:Y:S01]  /*e130*/  SHF.R.U64 R38, R30, 0x10, R31 ;  /* 0x000000101e267819 */ /* 0x000fe2000000121f */
[----:B------:R-:W-:Y:S01]  /*e140*/  HADD2.F32 R32, -RZ, R32.H0_H0 ;  /* 0x20000020ff207230 */ /* 0x000fe20000004100 */
[----:B------:R-:W-:Y:S01]  /*e150*/  SHF.R.U64 R37, R28, 0x10, R29 ;  /* 0x000000101c257819 */ /* 0x000fe2000000121d */
[----:B------:R-:W-:Y:S02]  /*e160*/  HADD2.F32 R34, -RZ, R34.H0_H0 ;  /* 0x20000022ff227230 */ /* 0x000fe40000004100 */
[----:B------:R-:W-:-:S02]  /*e170*/  HADD2.F32 R31, -RZ, R14.H0_H0 ;  /* 0x2000000eff1f7230 */ /* 0x000fc40000004100 */
        /* <DEDUP_REMOVED lines=8> */
[C---:B------:R-:W-:Y:S01]  /*e200*/  FFMA.FTZ R36, R29.reuse, R32, -R36 ;  /* 0x000000201d247223 */ /* 0x040fe20000010824 */
[----:B------:R-:W-:Y:S02]  /*e210*/  HADD2.F32 R28, -RZ, R6.H1_H1 ;  /* 0x30000006ff1c7230 */ /* 0x000fe40000004100 */
[----:B------:R-:W-:Y:S01]  /*e220*/  FFMA.FTZ R35, R29, R34, R35 ;  /* 0x000000221d237223 */ /* 0x000fe20000010023 */
[----:B------:R-:W-:Y:S02]  /*e230*/  HADD2.F32 R6, -RZ, R5.H0_H0 ;  /* 0x20000005ff067230 */ /* 0x000fe40000004100 */
[C---:B------:R-:W-:Y:S01]  /*e240*/  FMUL.FTZ R30, R4.reuse, R33 ;  /* 0x00000021041e7220 */ /* 0x040fe20000410000 */
[----:B------:R-:W-:Y:S01]  /*e250*/  FMUL.FTZ R32, R4, R31 ;  /* 0x0000001f04207220 */ /* 0x000fe20000410000 */
[----:B------:R-:W-:Y:S02]  /*e260*/  HADD2.F32 R29, -RZ, R13.H1_H1 ;  /* 0x3000000dff1d7230 */ /* 0x000fe40000004100 */
[----:B------:R-:W-:Y:S01]  /*e270*/  FMUL.FTZ R34, R28, R14 ;  /* 0x0000000e1c227220 */ /* 0x000fe20000410000 */
[----:B------:R-:W-:-:S02]  /*e280*/  HADD2.F32 R5, -RZ, R5.H1_H1 ;  /* 0x30000005ff057230 */ /* 0x000fc40000004100 */
[C---:B------:R-:W-:Y:S01]  /*e290*/  FFMA.FTZ R33, R7.reuse, R33, R32 ;  /* 0x0000002107217223 */ /* 0x040fe20000010020 */
[----:B------:R-:W-:Y:S02]  /*e2a0*/  HADD2.F32 R13, -RZ, R37.H0_H0 ;  /* 0x20000025ff0d7230 */ /* 0x000fe40000004100 */
[----:B------:R-:W-:Y:S01]  /*e2b0*/  FFMA.FTZ R30, R7, R31, -R30 ;  /* 0x0000001f071e7223 */ /* 0x000fe2000001081e */
[----:B------:R-:W-:Y:S02]  /*e2c0*/  HADD2.F32 R4, -RZ, R38.H0_H0 ;  /* 0x20000026ff047230 */ /* 0x000fe40000004100 */
[----:B------:R-:W-:Y:S01]  /*e2d0*/  FMUL.FTZ R32, R28, R29 ;  /* 0x0000001d1c207220 */ /* 0x000fe20000410000 */
[C---:B------:R-:W-:Y:S02]  /*e2e0*/  FMUL.FTZ R7, R5.reuse, R13 ;  /* 0x0000000d05077220 */ /* 0x040fe40000410000 */
        /* <DEDUP_REMOVED lines=10> */
.L_x_1482:
[----:B------:R-:W-:Y:S05]  /*e390*/  BSYNC B1 ;  /* 0x0000000000017941 */ /* 0x000fea0003800000 */
.L_x_1481:
[----:B------:R-:W-:Y:S04]  /*e3a0*/  BSSY B1, `(.L_x_1483) ;  /* 0x000002c000017945 */ /* 0x000fe80003800000 */
[----:B------:R-:W-:Y:S05]  /*e3b0*/  @P4 BRA `(.L_x_1484) ;  /* 0x0000000000a84947 */ /* 0x000fea0003800000 */
[----:B0123--:R-:W0:Y:S01]  /*e3c0*/  LDS.128 R4, [R60+0x16400] ;  /* 0x016400003c047984 */ /* 0x00fe220000000c00 */
[--C-:B------:R-:W-:Y:S02]  /*e3d0*/  SHF.R.U64 R32, R26, 0x10, R27.reuse ;  /* 0x000000101a207819 */ /* 0x100fe4000000121b */
[----:B------:R-:W-:Y:S01]  /*e3e0*/  SHF.R.U32.HI R26, RZ, 0x10, R27 ;  /* 0x00000010ff1a7819 */ /* 0x000fe2000001161b */
[----:B------:R-:W-:Y:S01]  /*e3f0*/  HADD2.F32 R27, -RZ, R11.H0_H0 ;  /* 0x2000000bff1b7230 */ /* 0x000fe20000004100 */
[--C-:B------:R-:W-:Y:S02]  /*e400*/  SHF.R.U32.HI R28, RZ, 0x10, R25.reuse ;  /* 0x00000010ff1c7819 */ /* 0x100fe40000011619 */
[----:B------:R-:W-:Y:S01]  /*e410*/  SHF.R.U64 R31, R24, 0x10, R25 ;  /* 0x00000010181f7819 */ /* 0x000fe20000001219 */
[----:B------:R-:W-:Y:S02]  /*e420*/  HADD2.F32 R26, -RZ, R26.H0_H0 ;  /* 0x2000001aff1a7230 */ /* 0x000fe40000004100 */
[----:B------:R-:W-:-:S02]  /*e430*/  HADD2.F32 R28, -RZ, R28.H0_H0 ;  /* 0x2000001cff1c7230 */ /* 0x000fc40000004100 */
[--C-:B------:R-:W-:Y:S02]  /*e440*/  HADD2.F32 R25, -RZ, R12.reuse.H0_H0 ;  /* 0x2000000cff197230 */ /* 0x100fe40000004100 */
[----:B------:R-:W-:Y:S02]  /*e450*/  HADD2.F32 R12, -RZ, R12.H1_H1 ;  /* 0x3000000cff0c7230 */ /* 0x000fe40000004100 */
[--C-:B0-----:R-:W-:Y:S02]  /*e460*/  HADD2.F32 R24, -RZ, R7.reuse.H1_H1 ;  /* 0x30000007ff187230 */ /* 0x101fe40000004100 */
[----:B------:R-:W-:Y:S02]  /*e470*/  HADD2.F32 R15, -RZ, R7.H0_H0 ;  /* 0x20000007ff0f7230 */ /* 0x000fe40000004100 */
[--C-:B------:R-:W-:Y:S02]  /*e480*/  HADD2.F32 R7, -RZ, R4.reuse.H0_H0 ;  /* 0x20000004ff077230 */ /* 0x100fe40000004100 */
[----:B------:R-:W-:Y:S01]  /*e490*/  FMUL.FTZ R30, R24, R28 ;  /* 0x0000001c181e7220 */ /* 0x000fe20000410000 */
[----:B------:R-:W-:-:S02]  /*e4a0*/  HADD2.F32 R4, -RZ, R4.H1_H1 ;  /* 0x30000004ff047230 */ /* 0x000fc40000004100 */
[-C--:B------:R-:W-:Y:S01]  /*e4b0*/  FMUL.FTZ R29, R24, R26.reuse ;  /* 0x0000001a181d7220 */ /* 0x080fe20000410000 */
[--C-:B------:R-:W-:Y:S02]  /*e4c0*/  HADD2.F32 R13, -RZ, R6.reuse.H0_H0 ;  /* 0x20000006ff0d7230 */ /* 0x100fe40000004100 */
[C---:B------:R-:W-:Y:S01]  /*e4d0*/  FFMA.FTZ R30, R15.reuse, R26, -R30 ;  /* 0x0000001a0f1e7223 */ /* 0x040fe2000001081e */
[----:B------:R-:W-:Y:S02]  /*e4e0*/  HADD2.F32 R14, -RZ, R6.H1_H1 ;  /* 0x30000006ff0e7230 */ /* 0x000fe40000004100 */
[----:B------:R-:W-:Y:S01]  /*e4f0*/  FFMA.FTZ R29, R15, R28, R29 ;  /* 0x0000001c0f1d7223 */ /* 0x000fe2000001001d */
[----:B------:R-:W-:Y:S02]  /*e500*/  HADD2.F32 R6, -RZ, R5.H0_H0 ;  /* 0x20000005ff067230 */ /* 0x000fe40000004100 */
[C---:B------:R-:W-:Y:S01]  /*e510*/  FMUL.FTZ R24, R4.reuse, R27 ;  /* 0x0000001b04187220 */ /* 0x040fe20000410000 */
[----:B------:R-:W-:Y:S01]  /*e520*/  FMUL.FTZ R26, R4, R25 ;  /* 0x00000019041a7220 */ /* 0x000fe20000410000 */
[----:B------:R-:W-:-:S02]  /*e530*/  HADD2.F32 R15, -RZ, R11.H1_H1 ;  /* 0x3000000bff0f7230 */ /* 0x000fc40000004100 */
[C---:B------:R-:W-:Y:S01]  /*e540*/  FMUL.FTZ R28, R14.reuse, R12 ;  /* 0x0000000c0e1c7220 */ /* 0x040fe20000410000 */
[----:B------:R-:W-:Y:S02]  /*e550*/  HADD2.F32 R5, -RZ, R5.H1_H1 ;  /* 0x30000005ff057230 */ /* 0x000fe40000004100 */
[C---:B------:R-:W-:Y:S01]  /*e560*/  FFMA.FTZ R27, R7.reuse, R27, R26 ;  /* 0x0000001b071b7223 */ /* 0x040fe2000001001a */
[----:B------:R-:W-:Y:S02]  /*e570*/  HADD2.F32 R11, -RZ, R31.H0_H0 ;  /* 0x2000001fff0b7230 */ /* 0x000fe40000004100 */
[----:B------:R-:W-:Y:S01]  /*e580*/  FFMA.FTZ R24, R7, R25, -R24 ;  /* 0x0000001907187223 */ /* 0x000fe20000010818 */
[----:B------:R-:W-:Y:S02]  /*e590*/  HADD2.F32 R4, -RZ, R32.H0_H0 ;  /* 0x20000020ff047230 */ /* 0x000fe40000004100 */
[----:B------:R-:W-:Y:S01]  /*e5a0*/  FMUL.FTZ R26, R14, R15 ;  /* 0x0000000f0e1a7220 */ /* 0x000fe20000410000 */
[----:B------:R-:W-:-:S02]  /*e5b0*/  FMUL.FTZ R7, R5, R11 ;  /* 0x0000000b05077220 */ /* 0x000fc40000410000 */
[----:B------:R-:W-:Y:S01]  /*e5c0*/  FMUL.FTZ R14, R5, R4 ;  /* 0x00000004050e7220 */ /* 0x000fe20000410000 */
[C---:B------:R-:W-:Y:S01]  /*e5d0*/  FFMA.FTZ R26, R13.reuse, R12, -R26 ;  /* 0x0000000c0d1a7223 */ /* 0x040fe2000001081a */
[----:B------:R-:W-:Y:S01]  /*e5e0*/  FFMA.FTZ R13, R13, R15, R28 ;  /* 0x0000000f0d0d7223 */ /* 0x000fe2000001001c */
[C---:B------:R-:W-:Y:S01]  /*e5f0*/  FFMA.FTZ R5, R6.reuse, R4, -R7 ;  /* 0x0000000406057223 */ /* 0x040fe20000010807 */
[----:B------:R-:W-:Y:S01]  /*e600*/  FFMA.FTZ R14, R6, R11, R14 ;  /* 0x0000000b060e7223 */ /* 0x000fe2000001000e */
[----:B------:R-:W-:Y:S02]  /*e610*/  F2FP.F16.F32.PACK_AB R7, R29, R30 ;  /* 0x0000001e1d07723e */ /* 0x000fe400000000ff */
[----:B------:R-:W-:Y:S02]  /*e620*/  F2FP.F16.F32.PACK_AB R6, R13, R26 ;  /* 0x0000001a0d06723e */ /* 0x000fe400000000ff */
[----:B------:R-:W-:Y:S02]  /*e630*/  F2FP.F16.F32.PACK_AB R4, R27, R24 ;  /* 0x000000181b04723e */ /* 0x000fe400000000ff */
[----:B------:R-:W-:-:S05]  /*e640*/  F2FP.F16.F32.PACK_AB R5, R14, R5 ;  /* 0x000000050e05723e */ /* 0x000fca00000000ff */
[----:B------:R4:W-:Y:S02]  /*e650*/  STS.128 [R60+0x16400], R4 ;  /* 0x016400043c007388 */ /* 0x0009e40000000c00 */
.L_x_1484:
[----:B------:R-:W-:Y:S05]  /*e660*/  BSYNC B1 ;  /* 0x0000000000017941 */ /* 0x000fea0003800000 */
.L_x_1483:
[----:B------:R-:W-:Y:S05]  /*e670*/  @P5 BRA `(.L_x_1474) ;  /* 0x0000003400845947 */ /* 0x000fea0003800000 */
[----:B01234-:R-:W0:Y:S01]  /*e680*/  LDS.128 R4, [R10+0xa000] ;  /* 0x00a000000a047984 */ /* 0x01fe220000000c00 */
[----:B------:R-:W-:Y:S01]  /*e690*/  SHF.R.U64 R26, R20, 0x10, R21 ;  /* 0x00000010141a7819 */ /* 0x000fe20000001215 */
[--C-:B------:R-:W-:Y:S01]  /*e6a0*/  HADD2.F32 R13, -RZ, R3.reuse.H0_H0 ;  /* 0x20000003ff0d7230 */ /* 0x100fe20000004100 */
[----:B------:R-:W-:Y:S01]  /*e6b0*/  SHF.R.U32.HI R20, RZ, 0x10, R9 ;  /* 0x00000010ff147819 */ /* 0x000fe20000011609 */
[----:B------:R-:W-:Y:S01]  /*e6c0*/  HADD2.F32 R15, -RZ, R0.H0_H0 ;  /* 0x20000000ff0f7230 */ /* 0x000fe20000004100 */
[----:B------:R-:W-:Y:S01]  /*e6d0*/  SHF.R.U32.HI R14, RZ, 0x10, R21 ;  /* 0x00000010ff0e7819 */ /* 0x000fe20000011615 */
[----:B------:R-:W-:Y:S01]  /*e6e0*/  HADD2.F32 R3, -RZ, R3.H1_H1 ;  /* 0x30000003ff037230 */ /* 0x000fe20000004100 */
        /* <DEDUP_REMOVED lines=12> */
[C---:B------:R-:W-:Y:S01]  /*e7b0*/  FMUL.FTZ R12, R4.reuse, R15 ;  /* 0x0000000f040c7220 */ /* 0x040fe20000410000 */
[--C-:B------:R-:W-:Y:S02]  /*e7c0*/  HADD2.F32 R6, -RZ, R5.reuse.H0_H0 ;  /* 0x20000005ff067230 */ /* 0x100fe40000004100 */
[----:B------:R-:W-:Y:S01]  /*e7d0*/  FFMA.FTZ R21, R11, R20, R21 ;  /* 0x000000140b157223 */ /* 0x000fe20000010015 */
[-C--:B------:R-:W-:Y:S01]  /*e7e0*/  FMUL.FTZ R14, R4, R13.reuse ;  /* 0x0000000d040e7220 */ /* 0x080fe20000410000 */
[----:B------:R-:W-:Y:S02]  /*e7f0*/  HADD2.F32 R5, -RZ, R5.H1_H1 ;  /* 0x30000005ff057230 */ /* 0x000fe40000004100 */
        /* <DEDUP_REMOVED lines=8> */
[C---:B------:R-:W-:Y:S01]  /*e880*/  FFMA.FTZ R14, R8.reuse, R11, R14 ;  /* 0x0000000b080e7223 */ /* 0x040fe2000001000e */
[-C--:B------:R-:W-:Y:S01]  /*e890*/  FMUL.FTZ R9, R5, R0.reuse ;  /* 0x0000000005097220 */ /* 0x080fe20000410000 */
[----:B------:R-:W-:Y:S01]  /*e8a0*/  FFMA.FTZ R13, R8, R3, -R13 ;  /* 0x00000003080d7223 */ /* 0x000fe2000001080d */
[C---:B------:R-:W-:Y:S01]  /*e8b0*/  FFMA.FTZ R5, R6.reuse, R0, -R7 ;  /* 0x0000000006057223 */ /* 0x040fe20000010807 */
[----:B------:R-:W-:Y:S01]  /*e8c0*/  F2FP.F16.F32.PACK_AB R7, R21, R24 ;  /* 0x000000181507723e */ /* 0x000fe200000000ff */
[----:B------:R-:W-:Y:S01]  /*e8d0*/  FFMA.FTZ R0, R6, R4, R9 ;  /* 0x0000000406007223 */ /* 0x000fe20000010009 */
[----:B------:R-:W-:-:S02]  /*e8e0*/  F2FP.F16.F32.PACK_AB R4, R15, R12 ;  /* 0x0000000c0f04723e */ /* 0x000fc400000000ff */
[----:B------:R-:W-:Y:S02]  /*e8f0*/  F2FP.F16.F32.PACK_AB R6, R14, R13 ;  /* 0x0000000d0e06723e */ /* 0x000fe400000000ff */
[----:B------:R-:W-:-:S05]  /*e900*/  F2FP.F16.F32.PACK_AB R5, R0, R5 ;  /* 0x000000050005723e */ /* 0x000fca00000000ff */
[----:B------:R0:W-:Y:S01]  /*e910*/  STS.128 [R10+0xa000], R4 ;  /* 0x00a000040a007388 */ /* 0x0001e20000000c00 */
[----:B------:R-:W-:Y:S05]  /*e920*/  BRA `(.L_x_1474) ;  /* 0x0000003000d87947 */ /* 0x000fea0003800000 */
.L_x_1447:
[----:B------:R-:W0:Y:S01]  /*e930*/  LDC R75, c[0x0][0x428] ;  /* 0x00010a00ff4b7b82 */ /* 0x000e220000000800 */
[-C--:B------:R-:W-:Y:S01]  /*e940*/  ISETP.GE.AND P0, PT, R162, R8.reuse, PT ;  /* 0x00000008a200720c */ /* 0x080fe20003f06270 */
[----:B------:R-:W-:Y:S01]  /*e950*/  BSSY B1, `(.L_x_1485) ;  /* 0x000003f000017945 */ /* 0x000fe20003800000 */
[----:B------:R-:W-:Y:S01]  /*e960*/  ISETP.GE.AND P1, PT, R185, R8, PT ;  /* 0x00000008b900720c */ /* 0x000fe20003f26270 */
[----:B------:R-:W-:Y:S01]  /*e970*/  IMAD.MOV.U32 R9, RZ, RZ, R61 ;  /* 0x000000ffff097224 */ /* 0x000fe200078e003d */
[----:B------:R-:W-:Y:S01]  /*e980*/  CS2R R40, SRZ ;  /* 0x0000000000287805 */ /* 0x000fe2000001ff00 */
[----:B------:R-:W-:Y:S01]  /*e990*/  IMAD.MOV.U32 R8, RZ, RZ, R74 ;  /* 0x000000ffff087224 */ /* 0x000fe200078e004a */
[----:B------:R-:W-:Y:S01]  /*e9a0*/  CS2R R4, SRZ ;  /* 0x0000000000047805 */ /* 0x000fe2000001ff00 */
[----:B------:R-:W-:Y:S01]  /*e9b0*/  IMAD.MOV.U32 R10, RZ, RZ, R72 ;  /* 0x000000ffff0a7224 */ /* 0x000fe200078e0048 */
[----:B------:R-:W-:Y:S01]  /*e9c0*/  CS2R R6, SRZ ;  /* 0x0000000000067805 */ /* 0x000fe2000001ff00 */
[----:B------:R-:W-:Y:S01]  /*e9d0*/  IMAD.MOV.U32 R11, RZ, RZ, R79 ;  /* 0x000000ffff0b7224 */ /* 0x000fe200078e004f */
        /* <DEDUP_REMOVED lines=20> */
[----:B0-----:R-:W-:Y:S06]  /*eb20*/  @P0 BRA `(.L_x_1486) ;  /* 0x0000000000840947 */ /* 0x001fec0003800000 */
[----:B------:R-:W-:Y:S01]  /*eb30*/  IADD3 R0, P3, R89, R70, RZ ;  /* 0x0000004659007210 */ /* 0x000fe20007f7e0ff */
[----:B------:R-:W-:Y:S01]  /*eb40*/  ULDC.64 UR4, c[0x0][0x3c8] ;  /* 0x0000f20000047ab9 */ /* 0x000fe20000000a00 */
[----:B------:R-:W-:Y:S01]  /*eb50*/  IADD3 R4, P2, R86, R71, RZ ;  /* 0x0000004756047210 */ /* 0x000fe20007f5e0ff */
[----:B------:R-:W-:Y:S01]  /*eb60*/  ULDC.64 UR6, c[0x0][0x3e0] ;  /* 0x0000f80000067ab9 */ /* 0x000fe20000000a00 */
[----:B------:R-:W-:Y:S01]  /*eb70*/  CS2R R32, SRZ ;  /* 0x0000000000207805 */ /* 0x000fe2000001ff00 */
[----:B------:R-:W-:Y:S01]  /*eb80*/  IMAD.X R3, R87, 0x1, R82, P3 ;  /* 0x0000000157037824 */ /* 0x000fe200018e0652 */
[----:B------:R-:W-:Y:S02]  /*eb90*/  IADD3.X R5, R84, R85, RZ, P2, !PT ;  /* 0x0000005554057210 */ /* 0x000fe400017fe4ff */
[----:B------:R-:W-:Y:S02]  /*eba0*/  CS2R R34, SRZ ;  /* 0x0000000000227805 */ /* 0x000fe4000001ff00 */
[----:B------:R-:W-:Y:S01]  /*ebb0*/  LEA R20, P2, R4, UR4, 0x1 ;  /* 0x0000000404147c11 */ /* 0x000fe2000f8408ff */
[----:B------:R-:W-:Y:S01]  /*ebc0*/  ULDC UR4, c[0x0][0x3d4] ;  /* 0x0000f50000047ab9 */ /* 0x000fe20000000800 */
[----:B------:R-:W-:-:S02]  /*ebd0*/  LEA R66, P3, R0, UR6, 0x1 ;  /* 0x0000000600427c11 */ /* 0x000fc4000f8608ff */
[----:B------:R-:W-:Y:S02]  /*ebe0*/  CS2R R36, SRZ ;  /* 0x0000000000247805 */ /* 0x000fe4000001ff00 */
[----:B------:R-:W-:Y:S02]  /*ebf0*/  LEA.HI.X R21, R4, UR5, R5, 0x1, P2 ;  /* 0x0000000504157c11 */ /* 0x000fe400090f0c05 */
[----:B------:R-:W-:Y:S02]  /*ec00*/  CS2R R38, SRZ ;  /* 0x0000000000267805 */ /* 0x000fe4000001ff00 */
[----:B------:R-:W-:Y:S02]  /*ec10*/  LEA.HI.X R67, R0, UR7, R3, 0x1, P3 ;  /* 0x0000000700437c11 */ /* 0x000fe400098f0c03 */
[----:B------:R-:W-:Y:S02]  /*ec20*/  CS2R R60, SRZ ;  /* 0x00000000003c7805 */ /* 0x000fe4000001ff00 */
[----:B------:R-:W-:-:S02]  /*ec30*/  ISETP.GE.AND P2, PT, R22, UR4, PT ;  /* 0x0000000416007c0c */ /* 0x000fc4000bf46270 */
[----:B------:R-:W-:Y:S02]  /*ec40*/  CS2R R62, SRZ ;  /* 0x00000000003e7805 */ /* 0x000fe4000001ff00 */
[----:B------:R-:W-:Y:S02]  /*ec50*/  ISETP.GE.AND P3, PT, R165, UR4, PT ;  /* 0x00000004a5007c0c */ /* 0x000fe4000bf66270 */
[----:B------:R-:W-:Y:S02]  /*ec60*/  CS2R R4, SRZ ;  /* 0x0000000000047805 */ /* 0x000fe4000001ff00 */
[----:B------:R-:W-:Y:S02]  /*ec70*/  ISETP.GE.AND P4, PT, R166, UR4, PT ;  /* 0x00000004a6007c0c */ /* 0x000fe4000bf86270 */
[----:B------:R-:W-:Y:S02]  /*ec80*/  CS2R R6, SRZ ;  /* 0x0000000000067805 */ /* 0x000fe4000001ff00 */
[----:B------:R-:W-:-:S02]  /*ec90*/  CS2R R24, SRZ ;  /* 0x0000000000187805 */ /* 0x000fc4000001ff00 */
[----:B------:R-:W-:Y:S02]  /*eca0*/  CS2R R26, SRZ ;  /* 0x00000000001a7805 */ /* 0x000fe4000001ff00 */
[----:B------:R-:W-:Y:S02]  /*ecb0*/  CS2R R28, SRZ ;  /* 0x00000000001c7805 */ /* 0x000fe4000001ff00 */
[----:B------:R-:W-:Y:S01]  /*ecc0*/  CS2R R30, SRZ ;  /* 0x00000000001e7805 */ /* 0x000fe2000001ff00 */
[----:B------:R-:W-:Y:S02]  /*ecd0*/  ULDC.64 UR8, c[0x0][0x208] ;  /* 0x0000820000087ab9 */ /* 0x000fe40000000a00 */
[----:B------:R0:W5:Y:S04]  /*ece0*/  @!P2 LDG.E.128 R32, desc[UR8][R20.64] ;  /* 0x000000081420a981 */ /* 0x000168000c1e1d00 */
[----:B------:R0:W5:Y:S04]  /*ecf0*/  @!P3 LDG.E.128 R36, desc[UR8][R20.64+0x40] ;  /* 0x000040081424b981 */ /* 0x000168000c1e1d00 */
[----:B------:R0:W5:Y:S04]  /*ed00*/  @!P4 LDG.E.128 R60, desc[UR8][R20.64+0x80] ;  /* 0x00008008143cc981 */ /* 0x000168000c1e1d00 */
[----:B------:R0:W5:Y:S04]  /*ed10*/  @!P2 LDG.E.128 R4, desc[UR8][R66.64] ;  /* 0x000000084204a981 */ /* 0x000168000c1e1d00 */
[----:B------:R0:W5:Y:S04]  /*ed20*/  @!P3 LDG.E.128 R24, desc[UR8][R66.64+0x40] ;  /* 0x000040084218b981 */ /* 0x000168000c1e1d00 */
[----:B------:R0:W5:Y:S02]  /*ed30*/  @!P4 LDG.E.128 R28, desc[UR8][R66.64+0x80] ;  /* 0x00008008421cc981 */ /* 0x000164000c1e1d00 */
.L_x_1486:
[----:B------:R-:W-:Y:S05]  /*ed40*/  BSYNC B1 ;  /* 0x0000000000017941 */ /* 0x000fea0003800000 */
.L_x_1485:
[----:B------:R-:W-:Y:S01]  /*ed50*/  BSSY B1, `(.L_x_1487) ;  /* 0x0000027000017945 */ /* 0x000fe20003800000 */
[----:B-----5:R-:W-:Y:S01]  /*ed60*/  IMAD.MOV.U32 R72, RZ, RZ, R4 ;  /* 0x000000ffff487224 */ /* 0x020fe200078e0004 */
[----:B0-----:R-:W-:Y:S01]  /*ed70*/  CS2R R66, SRZ ;  /* 0x0000000000427805 */ /* 0x001fe2000001ff00 */
[----:B------:R-:W-:Y:S02]  /*ed80*/  IMAD.MOV.U32 R73, RZ, RZ, R5 ;  /* 0x000000ffff497224 */ /* 0x000fe400078e0005 */
[----:B------:R-:W-:Y:S01]  /*ed90*/  IMAD.MOV.U32 R74, RZ, RZ, R6 ;  /* 0x000000ffff4a7224 */ /* 0x000fe200078e0006 */
[----:B------:R-:W-:Y:S06]  /*eda0*/  @P1 BRA `(.L_x_1488) ;  /* 0x0000000000841947 */ /* 0x000fec0003800000 */
[----:B------:R-:W-:Y:S01]  /*edb0*/  IADD3 R78, P2, P3, R71, R78, R86 ;  /* 0x0000004e474e7210 */ /* 0x000fe20007b5e056 */
[----:B------:R-:W-:Y:S01]  /*edc0*/  ULDC.64 UR4, c[0x0][0x3c8] ;  /* 0x0000f20000047ab9 */ /* 0x000fe20000000a00 */
[----:B------:R-:W-:Y:S01]  /*edd0*/  IADD3 R77, P4, P5, R70, R77, R89 ;  /* 0x0000004d464d7210 */ /* 0x000fe20007d9e059 */
[----:B------:R-:W-:Y:S01]  /*ede0*/  ULDC.64 UR6, c[0x0][0x3e0] ;  /* 0x0000f80000067ab9 */ /* 0x000fe20000000a00 */
[----:B------:R-:W-:Y:S02]  /*edf0*/  IADD3.X R3, R85, R76, R84, P2, P3 ;  /* 0x0000004c55037210 */ /* 0x000fe400017e6454 */
[----:B------:R-:W-:Y:S02]  /*ee00*/  CS2R R52, SRZ ;  /* 0x0000000000347805 */ /* 0x000fe4000001ff00 */
[----:B------:R-:W-:Y:S01]  /*ee10*/  LEA R20, P2, R78, UR4, 0x1 ;  /* 0x000000044e147c11 */ /* 0x000fe2000f8408ff */
[----:B------:R-:W-:Y:S01]  /*ee20*/  ULDC UR4, c[0x0][0x3d4] ;  /* 0x0000f50000047ab9 */ /* 0x000fe20000000800 */
[----:B------:R-:W-:-:S02]  /*ee30*/  IADD3.X R0, R82, R69, R87, P4, P5 ;  /* 0x0000004552007210 */ /* 0x000fc400027ea457 */
[----:B------:R-:W-:Y:S02]  /*ee40*/  CS2R R54, SRZ ;  /* 0x0000000000367805 */ /* 0x000fe4000001ff00 */
[C---:B------:R-:W-:Y:S02]  /*ee50*/  LEA R70, P3, R77.reuse, UR6, 0x1 ;  /* 0x000000064d467c11 */ /* 0x040fe4000f8608ff */
[----:B------:R-:W-:Y:S02]  /*ee60*/  CS2R R56, SRZ ;  /* 0x0000000000387805 */ /* 0x000fe4000001ff00 */
[----:B------:R-:W-:Y:S02]  /*ee70*/  LEA.HI.X R21, R78, UR5, R3, 0x1, P2 ;  /* 0x000000054e157c11 */ /* 0x000fe400090f0c03 */
[----:B------:R-:W-:Y:S02]  /*ee80*/  CS2R R58, SRZ ;  /* 0x00000000003a7805 */ /* 0x000fe4000001ff00 */
[----:B------:R-:W-:-:S02]  /*ee90*/  LEA.HI.X R71, R77, UR7, R0, 0x1, P3 ;  /* 0x000000074d477c11 */ /* 0x000fc400098f0c00 */
        /* <DEDUP_REMOVED lines=18> */
.L_x_1488:
[----:B------:R-:W-:Y:S05]  /*efc0*/  BSYNC B1 ;  /* 0x0000000000017941 */ /* 0x000fea0003800000 */
.L_x_1487:
[----:B------:R-:W-:Y:S01]  /*efd0*/  IMAD.MOV.U32 R0, RZ, RZ, R7 ;  /* 0x000000ffff007224 */ /* 0x000fe200078e0007 */
[----:B------:R-:W-:Y:S01]  /*efe0*/  MOV R3, R24 ;  /* 0x0000001800037202 */ /* 0x000fe20000000f00 */
[----:B0-----:R-:W-:Y:S01]  /*eff0*/  IMAD.MOV.U32 R20, RZ, RZ, R25 ;  /* 0x000000ffff147224 */ /* 0x001fe200078e0019 */
[----:B------:R-:W-:Y:S01]  /*f000*/  ISETP.NE.AND P2, PT, R75, 0x1, PT ;  /* 0x000000014b00780c */ /* 0x000fe20003f45270 */
        /* <DEDUP_REMOVED lines=11> */
[----:B------:R-:W-:Y:S01]  /*f0c0*/  MOV R3, R30 ;  /* 0x0000001e00037202 */ /* 0x000fe20000000f00 */
[----:B------:R-:W0:Y:S01]  /*f0d0*/  @P2 LDC R21, c[0x0][0x430] ;  /* 0x00010c00ff152b82 */ /* 0x000e220000000800 */
[----:B------:R-:W-:Y:S01]  /*f0e0*/  PRMT R89, R89, 0x5410, R74 ;  /* 0x0000541059597816 */ /* 0x000fe2000000004a */
[----:B-----5:R-:W-:Y:S01]  /*f0f0*/  IMAD.MOV.U32 R72, RZ, RZ, R43 ;  /* 0x000000ffff487224 */ /* 0x020fe200078e002b */
[----:B------:R-:W-:Y:S01]  /*f100*/  PRMT R75, R0, 0x5410, R20 ;  /* 0x00005410004b7816 */ /* 0x000fe20000000014 */
[----:B------:R-:W-:Y:S01]  /*f110*/  IMAD.MOV.U32 R20, RZ, RZ, R32 ;  /* 0x000000ffff147224 */ /* 0x000fe200078e0020 */
[----:B------:R-:W-:Y:S01]  /*f120*/  PRMT R76, R3, 0x7610, R76 ;  /* 0x00007610034c7816 */ /* 0x000fe2000000004c */
[----:B------:R-:W-:Y:S01]  /*f130*/  IMAD.MOV.U32 R3, RZ, RZ, R31 ;  /* 0x000000ffff037224 */ /* 0x000fe200078e001f */
[----:B------:R-:W-:Y:S01]  /*f140*/  PRMT R91, R91, 0x5410, R69 ;  /* 0x000054105b5b7816 */ /* 0x000fe20000000045 */
[----:B------:R-:W1:Y:S01]  /*f150*/  @P2 LDC R0, c[0x0][0x42c] ;  /* 0x00010b00ff002b82 */ /* 0x000e620000000800 */
[----:B------:R-:W-:Y:S01]  /*f160*/  PRMT R90, R20, 0x7610, R90 ;  /* 0x00007610145a7816 */ /* 0x000fe2000000005a */
[----:B------:R-:W-:Y:S01]  /*f170*/  IMAD.MOV.U32 R20, RZ, RZ, R35 ;  /* 0x000000ffff147224 */ /* 0x000fe200078e0023 */
[----:B------:R-:W-:Y:S01]  /*f180*/  PRMT R76, R76, 0x5410, R3 ;  /* 0x000054104c4c7816 */ /* 0x000fe20000000003 */
[----:B------:R-:W-:Y:S01]  /*f190*/  IMAD.MOV.U32 R3, RZ, RZ, R34 ;  /* 0x000000ffff037224 */ /* 0x000fe200078e0022 */
[----:B------:R-:W-:Y:S01]  /*f1a0*/  MOV R69, R36 ;  /* 0x0000002400457202 */ /* 0x000fe20000000f00 */
[----:B------:R-:W-:Y:S01]  /*f1b0*/  ULDC.64 UR4, c[0x0][0x3c8] ;  /* 0x0000f20000047ab9 */ /* 0x000fe20000000a00 */
[----:B------:R-:W-:Y:S01]  /*f1c0*/  PRMT R88, R88, 0x5410, R20 ;  /* 0x0000541058587816 */ /* 0x000fe20000000014 */
[----:B------:R-:W-:Y:S01]  /*f1d0*/  IMAD.MOV.U32 R20, RZ, RZ, R37 ;  /* 0x000000ffff147224 */ /* 0x000fe200078e0025 */
[----:B------:R-:W-:Y:S01]  /*f1e0*/  PRMT R89, R3, 0x7610, R89 ;  /* 0x0000761003597816 */ /* 0x000fe20000000059 */
[----:B------:R-:W-:Y:S01]  /*f1f0*/  IMAD R3, R169, 0x80, R162 ;  /* 0x00000080a9037824 */ /* 0x000fe200078e02a2 */
[----:B------:R-:W-:Y:S01]  /*f200*/  PRMT R83, R69, 0x7610, R83 ;  /* 0x0000761045537816 */ /* 0x000fe20000000053 */
[----:B------:R-:W-:Y:S01]  /*f210*/  IMAD.MOV.U32 R69, RZ, RZ, R38 ;  /* 0x000000ffff457224 */ /* 0x000fe200078e0026 */
[----:B------:R-:W-:Y:S01]  /*f220*/  ULDC.64 UR6, c[0x0][0x3e0] ;  /* 0x0000f80000067ab9 */ /* 0x000fe20000000a00 */
[----:B------:R-:W-:Y:S01]  /*f230*/  IMAD R3, R188, 0x40, R3 ;  /* 0x00000040bc037824 */ /* 0x000fe200078e0203 */
[----:B------:R-:W-:-:S02]  /*f240*/  PRMT R83, R83, 0x5410, R20 ;  /* 0x0000541053537816 */ /* 0x000fc40000000014 */
[----:B------:R-:W-:Y:S02]  /*f250*/  MOV R20, R60 ;  /* 0x0000003c00147202 */ /* 0x000fe40000000f00 */
[----:B------:R-:W-:Y:S01]  /*f260*/  PRMT R84, R69, 0x5410, R70 ;  /* 0x0000541045547816 */ /* 0x000fe20000000046 */
[----:B------:R-:W-:Y:S01]  /*f270*/  IMAD.MOV.U32 R69, RZ, RZ, R62 ;  /* 0x000000ffff457224 */ /* 0x000fe200078e003e */
[----:B------:R-:W-:Y:S01]  /*f280*/  PRMT R77, R20, 0x7610, R77 ;  /* 0x00007610144d7816 */ /* 0x000fe2000000004d */
[----:B------:R-:W-:Y:S02]  /*f290*/  IMAD.MOV.U32 R20, RZ, RZ, R61 ;  /* 0x000000ffff147224 */ /* 0x000fe400078e003d */
[----:B-1----:R-:W-:-:S03]  /*f2a0*/  @P2 IMAD.HI.U32 R0, R3, R0, RZ ;  /* 0x0000000003002227 */ /* 0x002fc600078e00ff */
[----:B------:R-:W-:Y:S01]  /*f2b0*/  PRMT R77, R77, 0x5410, R20 ;  /* 0x000054104d4d7816 */ /* 0x000fe20000000014 */
[----:B------:R-:W-:Y:S01]  /*f2c0*/  IMAD.MOV.U32 R70, RZ, RZ, R63 ;  /* 0x000000ffff467224 */ /* 0x000fe200078e003f */
[----:B0-----:R-:W-:Y:S01]  /*f2d0*/  @P2 SHF.R.U32.HI R3, RZ, R21, R0 ;  /* 0x00000015ff032219 */ /* 0x001fe20000011600 */
[----:B------:R-:W-:Y:S02]  /*f2e0*/  IMAD.MOV.U32 R0, RZ, RZ, R40 ;  /* 0x000000ffff007224 */ /* 0x000fe400078e0028 */
[----:B------:R-:W-:Y:S01]  /*f2f0*/  IMAD.MOV.U32 R20, RZ, RZ, R41 ;  /* 0x000000ffff147224 */ /* 0x000fe200078e0029 */
[----:B------:R-:W-:Y:S01]  /*f300*/  PRMT R78, R69, 0x5410, R70 ;  /* 0x00005410454e7816 */ /* 0x000fe20000000046 */
[----:B------:R-:W-:Y:S01]  /*f310*/  IMAD.WIDE.U32 R10, R3, R12, R10 ;  /* 0x0000000c030a7225 */ /* 0x000fe200078e000a */
[----:B------:R-:W-:Y:S02]  /*f320*/  SHF.R.S32.HI R21, RZ, 0x1f, R3 ;  /* 0x0000001fff157819 */ /* 0x000fe40000011403 */
[----:B------:R-:W-:-:S02]  /*f330*/  MOV R69, R42 ;  /* 0x0000002a00457202 */ /* 0x000fc40000000f00 */
[----:B------:R-:W-:Y:S01]  /*f340*/  PRMT R70, R0, 0x5410, R20 ;  /* 0x0000541000467816 */ /* 0x000fe20000000014 */
[----:B------:R-:W-:Y:S01]  /*f350*/  IMAD R0, R21, R14, RZ ;  /* 0x0000000e15007224 */ /* 0x000fe200078e02ff */
[----:B------:R-:W-:Y:S01]  /*f360*/  PRMT R71, R69, 0x5410, R72 ;  /* 0x0000541045477816 */ /* 0x000fe20000000048 */
[----:B------:R-:W-:Y:S02]  /*f370*/  IMAD R72, R21, R12, RZ ;  /* 0x0000000c15487224 */ /* 0x000fe400078e02ff */
[----:B------:R-:W-:-:S04]  /*f380*/  IMAD.WIDE.U32 R20, R3, R14, R8 ;  /* 0x0000000e03147225 */ /* 0x000fc800078e0008 */
[C---:B------:R-:W-:Y:S01]  /*f390*/  IMAD R9, R3.reuse, R15, R0 ;  /* 0x0000000f03097224 */ /* 0x040fe200078e0200 */
[----:B------:R-:W-:Y:S01]  /*f3a0*/  LEA R8, P2, R20, UR4, 0x1 ;  /* 0x0000000414087c11 */ /* 0x000fe2000f8408ff */
[----:B------:R-:W-:Y:S01]  /*f3b0*/  IMAD R3, R3, R13, R72 ;  /* 0x0000000d03037224 */ /* 0x000fe200078e0248 */
[----:B------:R-:W-:Y:S01]  /*f3c0*/  LEA R0, P3, R10, UR6, 0x1 ;  /* 0x000000060a007c11 */ /* 0x000fe2000f8608ff */
[----:B------:R-:W-:Y:S01]  /*f3d0*/  IMAD.IADD R9, R21, 0x1, R9 ;  /* 0x0000000115097824 */ /* 0x000fe200078e0209 */
[----:B------:R-:W-:Y:S01]  /*f3e0*/  UMOV UR4, 0xffffffff ;  /* 0xffffffff00047882 */ /* 0x000fe20000000000 */
[----:B------:R-:W-:Y:S02]  /*f3f0*/  IMAD.IADD R3, R11, 0x1, R3 ;  /* 0x000000010b037824 */ /* 0x000fe400078e0203 */
[----:B------:R-:W-:Y:S01]  /*f400*/  IMAD.MOV.U32 R12, RZ, RZ, R44 ;  /* 0x000000ffff0c7224 */ /* 0x000fe200078e002c */
[----:B------:R-:W-:Y:S01]  /*f410*/  LEA.HI.X R9, R20, UR5, R9, 0x1, P2 ;  /* 0x0000000514097c11 */ /* 0x000fe200090f0c09 */
[----:B------:R-:W-:Y:S01]  /*f420*/  IMAD.MOV.U32 R13, RZ, RZ, R45 ;  /* 0x000000ffff0d7224 */ /* 0x000fe200078e002d */
[----:B------:R-:W-:-:S02]  /*f430*/  LEA.HI.X R3, R10, UR7, R3, 0x1, P3 ;  /* 0x000000070a037c11 */ /* 0x000fc400098f0c03 */
[----:B------:R-:W-:Y:S02]  /*f440*/  LEA.HI R10, R184, R184, RZ, 0x1 ;  /* 0x000000b8b80a7211 */ /* 0x000fe400078f08ff */
[----:B------:R-:W-:Y:S01]  /*f450*/  PRMT R69, R12, 0x5410, R13 ;  /* 0x000054100c457816 */ /* 0x000fe2000000000d */
[----:B------:R-:W-:Y:S06]  /*f460*/  BRA.DIV UR4, `(.L_x_1489) ;  /* 0x00000176047c7947 */ /* 0x000fec000b800000 */
.L_x_1761:
[----:B------:R-:W-:-:S03]  /*f470*/  UMOV UR4, 0xffffffff ;  /* 0xffffffff00047882 */ /* 0x000fc60000000000 */
[----:B------:R-:W-:Y:S05]  /*f480*/  BRA.DIV UR4, `(.L_x_1490) ;  /* 0x00000176049c7947 */ /* 0x000fea000b800000 */
.L_x_1764:
[----:B------:R-:W-:-:S03]  /*f490*/  UMOV UR4, 0xffffffff ;  /* 0xffffffff00047882 */ /* 0x000fc60000000000 */
[----:B------:R-:W-:Y:S05]  /*f4a0*/  BRA.DIV UR4, `(.L_x_1491) ;  /* 0x0000017604bc7947 */ /* 0x000fea000b800000 */
.L_x_1767:
[----:B------:R-:W-:-:S03]  /*f4b0*/  UMOV UR4, 0xffffffff ;  /* 0xffffffff00047882 */ /* 0x000fc60000000000 */
[----:B------:R-:W-:Y:S05]  /*f4c0*/  BRA.DIV UR4, `(.L_x_1492) ;  /* 0x0000017604dc7947 */ /* 0x000fea000b800000 */
.L_x_1770:
[----:B------:R-:W-:-:S03]  /*f4d0*/  UMOV UR4, 0xffffffff ;  /* 0xffffffff00047882 */ /* 0x000fc60000000000 */
[----:B------:R-:W-:Y:S05]  /*f4e0*/  BRA.DIV UR4, `(.L_x_1493) ;  /* 0x0000017604fc7947 */ /* 0x000fea000b800000 */
.L_x_1773:
[----:B------:R-:W-:Y:S01]  /*f4f0*/  UMOV UR4, 0xffffffff ;  /* 0xffffffff00047882 */ /* 0x000fe20000000000 */
[----:B------:R-:W-:Y:S02]  /*f500*/  LOP3.LUT R9, R10, 0xfffffffe, RZ, 0xc0, !PT ;  /* 0xfffffffe0a097812 */ /* 0x000fe400078ec0ff */
[----:B------:R-:W-:Y:S05]  /*f510*/  BRA.DIV UR4, `(.L_x_1494) ;  /* 0x0000017a04187947 */ /* 0x000fea000b800000 */
.L_x_1776:
[----:B------:R-:W-:Y:S01]  /*f520*/  UMOV UR4, 0xffffffff ;  /* 0xffffffff00047882 */ /* 0x000fe20000000000 */
[----:B------:R-:W-:Y:S02]  /*f530*/  IADD3 R9, R184, -R9, RZ ;  /* 0x80000009b8097210 */ /* 0x000fe40007ffe0ff */
[----:B------:R-:W-:Y:S05]  /*f540*/  BRA.DIV UR4, `(.L_x_1495) ;  /* 0x0000017a04347947 */ /* 0x000fea000b800000 */
.L_x_1779:
[----:B------:R-:W-:Y:S01]  /*f550*/  UMOV UR4, 0xffffffff ;  /* 0xffffffff00047882 */ /* 0x000fe20000000000 */
[----:B------:R-:W-:Y:S02]  /*f560*/  SHF.L.U32 R9, R9, 0x1f, RZ ;  /* 0x0000001f09097819 */ /* 0x000fe400000006ff */
[----:B------:R-:W-:Y:S05]  /*f570*/  BRA.DIV UR4, `(.L_x_1496) ;  /* 0x0000017a04507947 */ /* 0x000fea000b800000 */
.L_x_1782:
[----:B------:R-:W0:Y:S01]  /*f580*/  SYNCS.PHASECHK.TRANS64.TRYWAIT P2, [R18+URZ+0x2a800], R9 ;  /* 0x02a80009120075a7 */ /* 0x000e22000804017f */
[----:B------:R-:W-:Y:S01]  /*f590*/  IMAD.MOV.U32 R0, RZ, RZ, R46 ;  /* 0x000000ffff007224 */ /* 0x000fe200078e002e */
[----:B------:R-:W-:Y:S01]  /*f5a0*/  MOV R12, R57 ;  /* 0x00000039000c7202 */ /* 0x000fe20000000f00 */
[----:B------:R-:W-:Y:S01]  /*f5b0*/  IMAD.MOV.U32 R3, RZ, RZ, R47 ;  /* 0x000000ffff037224 */ /* 0x000fe200078e002f */
[----:B------:R-:W-:Y:S01]  /*f5c0*/  BSSY B1, `(.L_x_1497) ;  /* 0x0000019000017945 */ /* 0x000fe20003800000 */
[----:B------:R-:W-:Y:S02]  /*f5d0*/  IMAD.MOV.U32 R8, RZ, RZ, R48 ;  /* 0x000000ffff087224 */ /* 0x000fe400078e0030 */
        /* <DEDUP_REMOVED lines=10> */
[----:B------:R-:W-:Y:S02]  /*f680*/  IMAD.MOV.U32 R10, RZ, RZ, R55 ;  /* 0x000000ffff0a7224 */ /* 0x000fe400078e0037 */
[----:B------:R-:W-:-:S03]  /*f690*/  IMAD.MOV.U32 R11, RZ, RZ, R56 ;  /* 0x000000ffff0b7224 */ /* 0x000fc600078e0038 */
[----:B------:R-:W-:Y:S01]  /*f6a0*/  PRMT R80, R8, 0x5410, R10 ;  /* 0x0000541008507816 */ /* 0x000fe2000000000a */
[----:B------:R-:W-:Y:S01]  /*f6b0*/  IMAD.MOV.U32 R8, RZ, RZ, R58 ;  /* 0x000000ffff087224 */ /* 0x000fe200078e003a */
[----:B------:R-:W-:Y:S01]  /*f6c0*/  PRMT R73, R11, 0x5410, R12 ;  /* 0x000054100b497816 */ /* 0x000fe2000000000c */
[----:B------:R-:W-:Y:S02]  /*f6d0*/  IMAD.MOV.U32 R10, RZ, RZ, R59 ;  /* 0x000000ffff0a7224 */ /* 0x000fe400078e003b */
[----:B------:R-:W-:Y:S02]  /*f6e0*/  IMAD.MOV.U32 R11, RZ, RZ, R64 ;  /* 0x000000ffff0b7224 */ /* 0x000fe400078e0040 */
[----:B------:R-:W-:Y:S01]  /*f6f0*/  IMAD.MOV.U32 R12, RZ, RZ, R65 ;  /* 0x000000ffff0c7224 */ /* 0x000fe200078e0041 */
[----:B------:R-:W-:Y:S01]  /*f700*/  PRMT R74, R8, 0x5410, R10 ;  /* 0x00005410084a7816 */ /* 0x000fe2000000000a */
[----:B------:R-:W-:Y:S01]  /*f710*/  IMAD.MOV.U32 R8, RZ, RZ, R66 ;  /* 0x000000ffff087224 */ /* 0x000fe200078e0042 */
[----:B------:R-:W-:-:S02]  /*f720*/  MOV R10, R67 ;  /* 0x00000043000a7202 */ /* 0x000fc40000000f00 */
[----:B------:R-:W-:Y:S01]  /*f730*/  PRMT R20, R11, 0x5410, R12 ;  /* 0x000054100b147816 */ /* 0x000fe2000000000c */
[----:B0-----:R-:W-:Y:S06]  /*f740*/  @!P2 BRA `(.L_x_1498) ;  /* 0x000001780004a947 */ /* 0x001fec0003800000 */
.L_x_1783:
[----:B------:R-:W-:Y:S05]  /*f750*/  BSYNC B1 ;  /* 0x0000000000017941 */ /* 0x000fea0003800000 */
.L_x_1497:
        /* <DEDUP_REMOVED lines=10> */
[--C-:B------:R-:W-:Y:S01]  /*f800*/  HADD2.F32 R93, -RZ, R91.reuse.H0_H0 ;  /* 0x2000005bff5d7230 */ /* 0x100fe20000004100 */
[----:B------:R-:W-:Y:S01]  /*f810*/  LOP3.LUT R8, R174, 0x38, R22, 0xf8, !PT ;  /* 0x00000038ae087812 */ /* 0x000fe200078ef816 */
[----:B------:R-:W-:Y:S01]  /*f820*/  HADD2.F32 R92, -RZ, R91.H1_H1 ;  /* 0x3000005bff5c7230 */ /* 0x000fe20000004100 */
[----:B------:R-:W-:Y:S01]  /*f830*/  SHF.R.S32.HI R13, RZ, 0x1f, R10 ;  /* 0x0000001fff0d7819 */ /* 0x000fe2000001140a */
[----:B------:R-:W-:Y:S01]  /*f840*/  IMAD.SHL.U32 R11, R10, 0x8, RZ ;  /* 0x000000080a0b7824 */ /* 0x000fe200078e00ff */
[-C--:B0-----:R-:W-:Y:S01]  /*f850*/  LOP3.LUT R9, R8, R175.reuse, RZ, 0x3c, !PT ;  /* 0x000000af08097212 */ /* 0x081fe200078e3cff */
[--C-:B------:R-:W-:Y:S01]  /*f860*/  HADD2.F32 R91, -RZ, R90.reuse.H1_H1 ;  /* 0x3000005aff5b7230 */ /* 0x100fe20000004100 */
[----:B------:R-:W-:Y:S01]  /*f870*/  LEA.HI R13, R13, R10, RZ, 0x3 ;  /* 0x0000000a0d0d7211 */ /* 0x000fe200078f18ff */
[----:B------:R-:W-:Y:S01]  /*f880*/  HADD2.F32 R90, -RZ, R90.H0_H0 ;  /* 0x2000005aff5a7230 */ /* 0x000fe20000004100 */
[----:B------:R-:W-:Y:S01]  /*f890*/  LOP3.LUT R8, R174, 0x38, R11, 0xf8, !PT ;  /* 0x00000038ae087812 */ /* 0x000fe200078ef80b */
[----:B------:R-:W-:Y:S01]  /*f8a0*/  IMAD.IADD R9, R176, 0x1, R9 ;  /* 0x00000001b0097824 */ /* 0x000fe200078e0209 */
[----:B------:R-:W-:Y:S01]  /*f8b0*/  SHF.R.U64 R104, R32, 0x10, R33 ;  /* 0x0000001020687819 */ /* 0x000fe20000001221 */
[----:B------:R-:W-:Y:S01]  /*f8c0*/  IMAD.SHL.U32 R13, R13, 0x400, RZ ;  /* 0x000004000d0d7824 */ /* 0x000fe200078e00ff */
[----:B------:R-:W-:Y:S01]  /*f8d0*/  LOP3.LUT R12, R8, R175, RZ, 0x3c, !PT ;  /* 0x000000af080c7212 */ /* 0x000fe200078e3cff */
[----:B------:R-:W-:Y:S01]  /*f8e0*/  IMAD R86, R9, 0x2, R18 ;  /* 0x0000000209567824 */ /* 0x000fe200078e0212 */
[----:B------:R-:W-:-:S02]  /*f8f0*/  SHF.R.U32.HI R94, RZ, 0x10, R5 ;  /* 0x00000010ff5e7819 */ /* 0x000fc40000011605 */
[----:B------:R-:W-:Y:S02]  /*f900*/  LOP3.LUT R13, R13, 0x7fffe000, RZ, 0xc0, !PT ;  /* 0x7fffe0000d0d7812 */ /* 0x000fe400078ec0ff */
[----:B------:R-:W0:Y:S01]  /*f910*/  LDS.128 R8, [R86+0xc400] ;  /* 0x00c4000056087984 */ /* 0x000e220000000c00 */
[----:B------:R-:W-:Y:S01]  /*f920*/  SHF.R.U64 R101, R4, 0x10, R5 ;  /* 0x0000001004657819 */ /* 0x000fe20000001205 */
[----:B------:R-:W-:Y:S01]  /*f930*/  HADD2.F32 R94, -RZ, R94.H0_H0 ;  /* 0x2000005eff5e7230 */ /* 0x000fe20000004100 */
[----:B------:R-:W-:Y:S02]  /*f940*/  IADD3 R13, R12, R13, R176 ;  /* 0x0000000d0c0d7210 */ /* 0x000fe40007ffe0b0 */
[----:B------:R-:W-:Y:S02]  /*f950*/  SHF.R.U32.HI R95, RZ, 0x10, R33 ;  /* 0x00000010ff5f7819 */ /* 0x000fe40000011621 */
[----:B------:R-:W-:Y:S01]  /*f960*/  SHF.R.U64 R103, R34, 0x10, R35 ;  /* 0x0000001022677819 */ /* 0x000fe20000001223 */
[----:B------:R-:W-:Y:S01]  /*f970*/  IMAD R87, R13, 0x2, R18 ;  /* 0x000000020d577824 */ /* 0x000fe200078e0212 */
[----:B------:R-:W-:-:S02]  /*f980*/  SHF.R.U64 R99, R6, 0x10, R7 ;  /* 0x0000001006637819 */ /* 0x000fc40000001207 */
[----:B------:R-:W-:Y:S02]  /*f990*/  SHF.R.U32.HI R102, RZ, 0x10, R35 ;  /* 0x00000010ff667819 */ /* 0x000fe40000011623 */
[----:B------:R-:W1:Y:S01]  /*f9a0*/  LDS.128 R12, [R87+0xc400] ;  /* 0x00c40000570c7984 */ /* 0x000e620000000c00 */
[----:B------:R-:W-:Y:S01]  /*f9b0*/  SHF.R.U32.HI R97, RZ, 0x10, R7 ;  /* 0x00000010ff617819 */ /* 0x000fe20000011607 */
[--C-:B0-----:R-:W-:Y:S02]  /*f9c0*/  HADD2.F32 R5, -RZ, R9.reuse.H0_H0 ;  /* 0x20000009ff057230 */ /* 0x101fe40000004100 */
[----:B------:R-:W-:Y:S02]  /*f9d0*/  HADD2.F32 R9, -RZ, R9.H1_H1 ;  /* 0x30000009ff097230 */ /* 0x000fe40000004100 */
[----:B------:R-:W-:Y:S02]  /*f9e0*/  HADD2.F32 R4, -RZ, R8.H0_H0 ;  /* 0x20000008ff047230 */ /* 0x000fe40000004100 */
[----:B------:R-:W-:-:S02]  /*f9f0*/  HADD2.F32 R6, -RZ, R10.H0_H0 ;  /* 0x2000000aff067230 */ /* 0x000fc40000004100 */
[--C-:B------:R-:W-:Y:S02]  /*fa00*/  HADD2.F32 R7, -RZ, R11.reuse.H0_H0 ;  /* 0x2000000bff077230 */ /* 0x100fe40000004100 */
[----:B------:R-:W-:Y:S02]  /*fa10*/  HADD2.F32 R11, -RZ, R11.H1_H1 ;  /* 0x3000000bff0b7230 */ /* 0x000fe40000004100 */
[----:B------:R-:W-:Y:S02]  /*fa20*/  HADD2.F32 R8, -RZ, R8.H1_H1 ;  /* 0x30000008ff087230 */ /* 0x000fe40000004100 */
[--C-:B-1----:R-:W-:Y:S02]  /*fa30*/  HADD2.F32 R32, -RZ, R13.reuse.H0_H0 ;  /* 0x2000000dff207230 */ /* 0x102fe40000004100 */
[----:B------:R-:W-:Y:S02]  /*fa40*/  HADD2.F32 R33, -RZ, R13.H1_H1 ;  /* 0x3000000dff217230 */ /* 0x000fe40000004100 */
[----:B------:R-:W-:-:S02]  /*fa50*/  HADD2.F32 R13, -RZ, R12.H0_H0 ;  /* 0x2000000cff0d7230 */ /* 0x000fc40000004100 */
[CC--:B------:R-:W-:Y:S01]  /*fa60*/  FMUL.FTZ R96, R32.reuse, R93.reuse ;  /* 0x0000005d20607220 */ /* 0x0c0fe20000410000 */
[-C--:B------:R-:W-:Y:S01]  /*fa70*/  FMUL.FTZ R98, R32, R92.reuse ;  /* 0x0000005c20627220 */ /* 0x080fe20000410000 */
[----:B------:R-:W-:Y:S02]  /*fa80*/  HADD2.F32 R32, -RZ, R95.H0_H0 ;  /* 0x2000005fff207230 */ /* 0x000fe40000004100 */
[----:B------:R-:W-:Y:S01]  /*fa90*/  FFMA.FTZ R96, R5, R92, -R96 ;  /* 0x0000005c05607223 */ /* 0x000fe20000010860 */
[----:B------:R-:W-:Y:S01]  /*faa0*/  FMUL.FTZ R92, R33, R94 ;  /* 0x0000005e215c7220 */ /* 0x000fe20000410000 */
[----:B------:R-:W-:Y:S01]  /*fab0*/  FFMA.FTZ R98, R5, R93, R98 ;  /* 0x0000005d05627223 */ /* 0x000fe20000010062 */
[-C--:B------:R-:W-:Y:S01]  /*fac0*/  FMUL.FTZ R100, R33, R32.reuse ;  /* 0x0000002021647220 */ /* 0x080fe20000410000 */
[----:B------:R-:W-:Y:S01]  /*fad0*/  FMUL.FTZ R33, R13, R91 ;  /* 0x0000005b0d217220 */ /* 0x000fe20000410000 */
[----:B------:R-:W-:Y:S01]  /*fae0*/  FFMA.FTZ R93, R9, R32, -R92 ;  /* 0x00000020095d7223 */ /* 0x000fe2000001085c */
[----:B------:R-:W-:Y:S01]  /*faf0*/  FMUL.FTZ R32, R13, R90 ;  /* 0x0000005a0d207220 */ /* 0x000fe20000410000 */
[----:B------:R-:W-:-:S02]  /*fb00*/  HADD2.F32 R34, -RZ, R14.H0_H0 ;  /* 0x2000000eff227230 */ /* 0x000fc40000004100 */
[C---:B------:R-:W-:Y:S01]  /*fb10*/  FFMA.FTZ R33, R4.reuse, R90, -R33 ;  /* 0x0000005a04217223 */ /* 0x040fe20000010821 */
[--C-:B------:R-:W-:Y:S02]  /*fb20*/  HADD2.F32 R5, -RZ, R89.reuse.H1_H1 ;  /* 0x30000059ff057230 */ /* 0x100fe40000004100 */
[----:B------:R-:W-:Y:S01]  /*fb30*/  FFMA.FTZ R91, R4, R91, R32 ;  /* 0x0000005b045b7223 */ /* 0x000fe20000010020 */
[----:B------:R-:W-:Y:S02]  /*fb40*/  HADD2.F32 R89, -RZ, R89.H0_H0 ;  /* 0x20000059ff597230 */ /* 0x000fe40000004100 */
[----:B------:R-:W-:Y:S01]  /*fb50*/  FFMA.FTZ R95, R9, R94, R100 ;  /* 0x0000005e095f7223 */ /* 0x000fe20000010064 */
[----:B------:R-:W-:Y:S02]  /*fb60*/  HADD2.F32 R4, -RZ, R88.H1_H1 ;  /* 0x30000058ff047230 */ /* 0x000fe40000004100 */
[----:B------:R-:W-:Y:S01]  /*fb70*/  FMUL.FTZ R9, R34, R5 ;  /* 0x0000000522097220 */ /* 0x000fe20000410000 */
[----:B------:R-:W-:-:S02]  /*fb80*/  HADD2.F32 R35, -RZ, R15.H0_H0 ;  /* 0x2000000fff237230 */ /* 0x000fc40000004100 */
[-C--:B------:R-:W-:Y:S01]  /*fb90*/  FMUL.FTZ R13, R34, R89.reuse ;  /* 0x00000059220d7220 */ /* 0x080fe20000410000 */
[----:B------:R-:W-:Y:S02]  /*fba0*/  HADD2.F32 R88, -RZ, R88.H0_H0 ;  /* 0x20000058ff587230 */ /* 0x000fe40000004100 */
[----:B------:R-:W-:Y:S01]  /*fbb0*/  FFMA.FTZ R89, R6, R89, -R9 ;  /* 0x0000005906597223 */ /* 0x000fe20000010809 */
[----:B------:R-:W-:Y:S02]  /*fbc0*/  HADD2.F32 R15, -RZ, R15.H1_H1 ;  /* 0x3000000fff0f7230 */ /* 0x000fe40000004100 */
[C---:B------:R-:W-:Y:S01]  /*fbd0*/  FMUL.FTZ R9, R35.reuse, R4 ;  /* 0x0000000423097220 */ /* 0x040fe20000410000 */
[----:B------:R-:W-:Y:S02]  /*fbe0*/  HADD2.F32 R34, -RZ, R97.H0_H0 ;  /* 0x20000061ff227230 */ /* 0x000fe40000004100 */
[----:B------:R-:W-:Y:S01]  /*fbf0*/  FMUL.FTZ R90, R35, R88 ;  /* 0x00000058235a7220 */ /* 0x000fe20000410000 */
[----:B------:R-:W-:-:S02]  /*fc00*/  HADD2.F32 R32, -RZ, R102.H0_H0 ;  /* 0x20000066ff207230 */ /* 0x000fc40000004100 */
[----:B------:R-:W-:Y:S01]  /*fc10*/  FFMA.FTZ R35, R6, R5, R13 ;  /* 0x0000000506237223 */ /* 0x000fe2000001000d */
[C---:B------:R-:W-:Y:S01]  /*fc20*/  FFMA.FTZ R88, R7.reuse, R88, R9 ;  /* 0x0000005807587223 */ /* 0x040fe20000010009 */
[----:B------:R-:W-:Y:S01]  /*fc30*/  FFMA.FTZ R90, R7, R4, -R90 ;  /* 0x00000004075a7223 */ /* 0x000fe2000001085a */
[----:B------:R-:W-:Y:S02]  /*fc40*/  HADD2.F32 R12, -RZ, R12.H1_H1 ;  /* 0x3000000cff0c7230 */ /* 0x000fe40000004100 */
[C---:B------:R-:W-:Y:S01]  /*fc50*/  FMUL.FTZ R6, R15.reuse, R34 ;  /* 0x000000220f067220 */ /* 0x040fe20000410000 */
[----:B------:R-:W-:Y:S02]  /*fc60*/  HADD2.F32 R14, -RZ, R14.H1_H1 ;  /* 0x3000000eff0e7230 */ /* 0x000fe40000004100 */
[-C--:B------:R-:W-:Y:S01]  /*fc70*/  FMUL.FTZ R4, R15, R32.reuse ;  /* 0x000000200f047220 */ /* 0x080fe20000410000 */
[----:B------:R-:W-:Y:S02]  /*fc80*/  HADD2.F32 R9, -RZ, R101.H0_H0 ;  /* 0x20000065ff097230 */ /* 0x000fe40000004100 */
[----:B------:R-:W-:Y:S01]  /*fc90*/  FFMA.FTZ R97, R11, R32, -R6 ;  /* 0x000000200b617223 */ /* 0x000fe20000010806 */
[----:B------:R-:W-:-:S02]  /*fca0*/  HADD2.F32 R13, -RZ, R99.H0_H0 ;  /* 0x20000063ff0d7230 */ /* 0x000fc40000004100 */
[----:B------:R-:W-:Y:S01]  /*fcb0*/  FFMA.FTZ R99, R11, R34, R4 ;  /* 0x000000220b637223 */ /* 0x000fe20000010004 */
[----:B------:R-:W-:Y:S02]  /*fcc0*/  HADD2.F32 R5, -RZ, R104.H0_H0 ;  /* 0x20000068ff057230 */ /* 0x000fe40000004100 */
[----:B------:R-:W-:Y:S01]  /*fcd0*/  FMUL.FTZ R11, R12, R9 ;  /* 0x000000090c0b7220 */ /* 0x000fe20000410000 */
[----:B------:R-:W-:Y:S02]  /*fce0*/  HADD2.F32 R7, -RZ, R103.H0_H0 ;  /* 0x20000067ff077230 */ /* 0x000fe40000004100 */
[----:B------:R-:W-:Y:S01]  /*fcf0*/  FMUL.FTZ R15, R14, R13 ;  /* 0x0000000d0e0f7220 */ /* 0x000fe20000410000 */
[----:B------:R-:W-:Y:S02]  /*fd00*/  HADD2.F32 R10, -RZ, R10.H1_H1 ;  /* 0x3000000aff0a7230 */ /* 0x000fe40000004100 */
[-C--:B------:R-:W-:Y:S01]  /*fd10*/  FMUL.FTZ R12, R12, R5.reuse ;  /* 0x000000050c0c7220 */ /* 0x080fe20000410000 */
[----:B------:R-:W-:Y:S01]  /*fd20*/  FFMA.FTZ R4, R8, R5, -R11 ;  /* 0x0000000508047223 */ /* 0x000fe2000001080b */
[-C--:B------:R-:W-:Y:S01]  /*fd30*/  FMUL.FTZ R14, R14, R7.reuse ;  /* 0x000000070e0e7220 */ /* 0x080fe20000410000 */
[----:B------:R-:W-:Y:S01]  /*fd40*/  F2FP.F16.F32.PACK_AB R5, R93, R96 ;  /* 0x000000605d05723e */ /* 0x000fe200000000ff */
[----:B------:R-:W-:Y:S01]  /*fd50*/  FFMA.FTZ R6, R10, R7, -R15 ;  /* 0x000000070a067223 */ /* 0x000fe2000001080f */
[----:B------:R-:W-:Y:S01]  /*fd60*/  FFMA.FTZ R8, R8, R9, R12 ;  /* 0x0000000908087223 */ /* 0x000fe2000001000c */
[----:B------:R-:W-:Y:S01]  /*fd70*/  FFMA.FTZ R10, R10, R13, R14 ;  /* 0x0000000d0a0a7223 */ /* 0x000fe2000001000e */
[----:B------:R-:W-:-:S02]  /*fd80*/  F2FP.F16.F32.PACK_AB R7, R97, R90 ;  /* 0x0000005a6107723e */ /* 0x000fc400000000ff */
[----:B------:R-:W-:Y:S02]  /*fd90*/  F2FP.F16.F32.PACK_AB R4, R4, R33 ;  /* 0x000000210404723e */ /* 0x000fe400000000ff */
[----:B------:R-:W-:Y:S02]  /*fda0*/  F2FP.F16.F32.PACK_AB R6, R6, R89 ;  /* 0x000000590606723e */ /* 0x000fe400000000ff */
[----:B------:R-:W-:Y:S02]  /*fdb0*/  F2FP.F16.F32.PACK_AB R11, R99, R88 ;  /* 0x00000058630b723e */ /* 0x000fe400000000ff */
[----:B------:R-:W-:Y:S01]  /*fdc0*/  F2FP.F16.F32.PACK_AB R9, R95, R98 ;  /* 0x000000625f09723e */ /* 0x000fe200000000ff */
[----:B------:R1:W-:Y:S01]  /*fdd0*/  STS.128 [R86+0xc400], R4 ;  /* 0x00c4000456007388 */ /* 0x0003e20000000c00 */
[----:B------:R-:W-:Y:S02]  /*fde0*/  F2FP.F16.F32.PACK_AB R8, R8, R91 ;  /* 0x0000005b0808723e */ /* 0x000fe400000000ff */
[----:B------:R-:W-:-:S05]  /*fdf0*/  F2FP.F16.F32.PACK_AB R10, R10, R35 ;  /* 0x000000230a0a723e */ /* 0x000fca00000000ff */
[----:B------:R1:W-:Y:S02]  /*fe00*/  STS.128 [R87+0xc400], R8 ;  /* 0x00c4000857007388 */ /* 0x0003e40000000c00 */
.L_x_1502:
[----:B------:R-:W-:Y:S05]  /*fe10*/  BSYNC B2 ;  /* 0x0000000000027941 */ /* 0x000fea0003800000 */
.L_x_1501:
[----:B------:R-:W-:Y:S04]  /*fe20*/  BSSY B2, `(.L_x_1503) ;  /* 0x0000060000027945 */ /* 0x000fe80003800000 */
[----:B------:R-:W-:Y:S05]  /*fe30*/  @P2 BRA `(.L_x_1504) ;  /* 0x0000000400782947 */ /* 0x000fea0003800000 */
[----:B-1----:R-:W-:Y:S01]  /*fe40*/  LEA.HI R4, R85, R189, RZ, 0x1d ;  /* 0x000000bd55047211 */ /* 0x002fe200078fe8ff */
[----:B------:R-:W-:Y:S01]  /*fe50*/  HADD2.F32 R34, -RZ, R83.H1_H1 ;  /* 0x30000053ff227230 */ /* 0x000fe20000004100 */
[----:B------:R-:W-:Y:S02]  /*fe60*/  SHF.R.U64 R89, R24, 0x10, R25 ;  /* 0x0000001018597819 */ /* 0x000fe40000001219 */
[----:B------:R-:W-:Y:S02]  /*fe70*/  SHF.R.S32.HI R7, RZ, 0x1f, R4 ;  /* 0x0000001fff077819 */ /* 0x000fe40000011404 */
[----:B------:R-:W-:Y:S02]  /*fe80*/  SHF.L.U32 R5, R4, 0x3, RZ ;  /* 0x0000000304057819 */ /* 0x000fe400000006ff */
[----:B------:R-:W-:Y:S02]  /*fe90*/  LEA.HI R7, R7, R4, RZ, 0x3 ;  /* 0x0000000407077211 */ /* 0x000fe400078f18ff */
[----:B------:R-:W-:-:S02]  /*fea0*/  LOP3.LUT R4, R174, 0x38, R5, 0xf8, !PT ;  /* 0x00000038ae047812 */ /* 0x000fc400078ef805 */
[----:B------:R-:W-:Y:S01]  /*feb0*/  SHF.R.U32.HI R33, RZ, 0x10, R25 ;  /* 0x00000010ff217819 */ /* 0x000fe20000011619 */
[----:B------:R-:W-:Y:S01]  /*fec0*/  IMAD.SHL.U32 R7, R7, 0x400, RZ ;  /* 0x0000040007077824 */ /* 0x000fe200078e00ff */
[----:B------:R-:W-:Y:S02]  /*fed0*/  LOP3.LUT R8, R4, R175, RZ, 0x3c, !PT ;  /* 0x000000af04087212 */ /* 0x000fe400078e3cff */
[----:B------:R-:W-:Y:S01]  /*fee0*/  SHF.R.U64 R91, R38, 0x10, R39 ;  /* 0x00000010265b7819 */ /* 0x000fe20000001227 */
[----:B------:R-:W-:Y:S01]  /*fef0*/  HADD2.F32 R38, -RZ, R81.H1_H1 ;  /* 0x30000051ff267230 */ /* 0x000fe20000004100 */
[----:B0-----:R-:W-:Y:S01]  /*ff00*/  LOP3.LUT R9, R7, 0x7fffe000, RZ, 0xc0, !PT ;  /* 0x7fffe00007097812 */ /* 0x001fe200078ec0ff */
[----:B------:R-:W-:Y:S01]  /*ff10*/  HADD2.F32 R33, -RZ, R33.H0_H0 ;  /* 0x20000021ff217230 */ /* 0x000fe20000004100 */
[----:B------:R-:W0:Y:S01]  /*ff20*/  LDS.128 R4, [R199] ;  /* 0x00000000c7047984 */ /* 0x000e220000000c00 */
[----:B------:R-:W-:Y:S02]  /*ff30*/  SHF.R.U64 R92, R36, 0x10, R37 ;  /* 0x00000010245c7819 */ /* 0x000fe40000001225 */
[----:B------:R-:W-:-:S02]  /*ff40*/  IADD3 R9, R8, R9, R176 ;  /* 0x0000000908097210 */ /* 0x000fc40007ffe0b0 */
[----:B------:R-:W-:Y:S02]  /*ff50*/  SHF.R.U32.HI R37, RZ, 0x10, R37 ;  /* 0x00000010ff257819 */ /* 0x000fe40000011625 */
[----:B------:R-:W-:Y:S01]  /*ff60*/  SHF.R.U64 R87, R26, 0x10, R27 ;  /* 0x000000101a577819 */ /* 0x000fe2000000121b */
[----:B------:R-:W-:Y:S01]  /*ff70*/  IMAD R12, R9, 0x2, R18 ;  /* 0x00000002090c7824 */ /* 0x000fe200078e0212 */
[----:B------:R-:W-:Y:S02]  /*ff80*/  SHF.R.U32.HI R90, RZ, 0x10, R39 ;  /* 0x00000010ff5a7819 */ /* 0x000fe40000011627 */
[----:B------:R-:W-:Y:S02]  /*ff90*/  SHF.R.U32.HI R39, RZ, 0x10, R27 ;  /* 0x00000010ff277819 */ /* 0x000fe4000001161b */
[----:B------:R-:W1:Y:S01]  /*ffa0*/  LDS.128 R8, [R12+0xc400] ;  /* 0x00c400000c087984 */ /* 0x000e620000000c00 */
[--C-:B0-----:R-:W-:Y:S02]  /*ffb0*/  HADD2.F32 R13, -RZ, R5.reuse.H0_H0 ;  /* 0x20000005ff0d7230 */ /* 0x101fe40000004100 */
[----:B------:R-:W-:-:S02]  /*ffc0*/  HADD2.F32 R14, -RZ, R5.H1_H1 ;  /* 0x30000005ff0e7230 */ /* 0x000fc40000004100 */
[----:B------:R-:W-:Y:S02]  /*ffd0*/  HADD2.F32 R5, -RZ, R4.H0_H0 ;  /* 0x20000004ff057230 */ /* 0x000fe40000004100 */
[----:B------:R-:W-:Y:S02]  /*ffe0*/  HADD2.F32 R15, -RZ, R6.H0_H0 ;  /* 0x20000006ff0f7230 */ /* 0x000fe40000004100 */
[--C-:B------:R-:W-:Y:S02]  /*fff0*/  HADD2.F32 R24, -RZ, R7.reuse.H0_H0 ;  /* 0x20000007ff187230 */ /* 0x100fe40000004100 */
[----:B------:R-:W-:Y:S02]  /*10000*/  HADD2.F32 R7, -RZ, R7.H1_H1 ;  /* 0x30000007ff077230 */ /* 0x000fe40000004100 */
[----:B------:R-:W-:Y:S02]  /*10010*/  HADD2.F32 R4, -RZ, R4.H1_H1 ;  /* 0x30000004ff047230 */ /* 0x000fe40000004100 */
[----:B-1----:R-:W-:-:S02]  /*10020*/  HADD2.F32 R25, -RZ, R9.H0_H0 ;  /* 0x20000009ff197230 */ /* 0x002fc40000004100 */
[----:B------:R-:W-:Y:S02]  /*10030*/  HADD2.F32 R26, -RZ, R9.H1_H1 ;  /* 0x30000009ff1a7230 */ /* 0x000fe40000004100 */
[----:B------:R-:W-:Y:S02]  /*10040*/  HADD2.F32 R9, -RZ, R8.H0_H0 ;  /* 0x20000008ff097230 */ /* 0x000fe40000004100 */
[C---:B------:R-:W-:Y:S01]  /*10050*/  FMUL.FTZ R36, R25.reuse, R38 ;  /* 0x0000002619247220 */ /* 0x040fe20000410000 */
[-C--:B------:R-:W-:Y:S01]  /*10060*/  FMUL.FTZ R86, R25, R34.reuse ;  /* 0x0000002219567220 */ /* 0x080fe20000410000 */
[----:B------:R-:W-:Y:S02]  /*10070*/  HADD2.F32 R25, -RZ, R37.H0_H0 ;  /* 0x20000025ff197230 */ /* 0x000fe40000004100 */
[----:B------:R-:W-:Y:S01]  /*10080*/  FMUL.FTZ R37, R26, R33 ;  /* 0x000000211a257220 */ /* 0x000fe20000410000 */
[----:B------:R-:W-:Y:S01]  /*10090*/  FFMA.FTZ R35, R13, R34, -R36 ;  /* 0x000000220d237223 */ /* 0x000fe20000010824 */
[----:B------:R-:W-:-:S02]  /*100a0*/  HADD2.F32 R36, -RZ, R81.H0_H0 ;  /* 0x20000051ff247230 */ /* 0x000fc40000004100 */
[----:B------:R-:W-:Y:S01]  /*100b0*/  FFMA.FTZ R86, R13, R38, R86 ;  /* 0x000000260d567223 */ /* 0x000fe20000010056 */
[----:B------:R-:W-:Y:S02]  /*100c0*/  HADD2.F32 R34, -RZ, R83.H0_H0 ;  /* 0x20000053ff227230 */ /* 0x000fe40000004100 */
[-C--:B------:R-:W-:Y:S01]  /*100d0*/  FMUL.FTZ R13, R26, R25.reuse ;  /* 0x000000191a0d7220 */ /* 0x080fe20000410000 */
[----:B------:R-:W-:Y:S02]  /*100e0*/  HADD2.F32 R27, -RZ, R10.H0_H0 ;  /* 0x2000000aff1b7230 */ /* 0x000fe40000004100 */
[C---:B------:R-:W-:Y:S01]  /*100f0*/  FMUL.FTZ R38, R9.reuse, R36 ;  /* 0x0000002409267220 */ /* 0x040fe20000410000 */
[----:B------:R-:W-:Y:S02]  /*10100*/  HADD2.F32 R26, -RZ, R82.H0_H0 ;  /* 0x20000052ff1a7230 */ /* 0x000fe40000004100 */
[----:B------:R-:W-:Y:S01]  /*10110*/  FMUL.FTZ R9, R9, R34 ;  /* 0x0000002209097220 */ /* 0x000fe20000410000 */
[C---:B------:R-:W-:Y:S01]  /*10120*/  FFMA.FTZ R88, R14.reuse, R25, -R37 ;  /* 0x000000190e587223 */ /* 0x040fe20000010825 */
[----:B------:R-:W-:Y:S01]  /*10130*/  FFMA.FTZ R33, R14, R33, R13 ;  /* 0x000000210e217223 */ /* 0x000fe2000001000d */
[----:B------:R-:W-:-:S02]  /*10140*/  HADD2.F32 R14, -RZ, R84.H0_H0 ;  /* 0x20000054ff0e7230 */ /* 0x000fc40000004100 */
[C---:B------:R-:W-:Y:S01]  /*10150*/  FFMA.FTZ R36, R5.reuse, R36, R9 ;  /* 0x0000002405247223 */ /* 0x040fe20000010009 */
[--C-:B------:R-:W-:Y:S02]  /*10160*/  HADD2.F32 R32, -RZ, R11.reuse.H0_H0 ;  /* 0x2000000bff207230 */ /* 0x100fe40000004100 */
[----:B------:R-:W-:Y:S01]  /*10170*/  FFMA.FTZ R38, R5, R34, -R38 ;  /* 0x0000002205267223 */ /* 0x000fe20000010826 */
[----:B------:R-:W-:Y:S02]  /*10180*/  HADD2.F32 R9, -RZ, R82.H1_H1 ;  /* 0x30000052ff097230 */ /* 0x000fe40000004100 */
[C---:B------:R-:W-:Y:S01]  /*10190*/  FMUL.FTZ R34, R27.reuse, R26 ;  /* 0x0000001a1b227220 */ /* 0x040fe20000410000 */
[----:B------:R-:W-:Y:S02]  /*101a0*/  HADD2.F32 R5, -RZ, R84.H1_H1 ;  /* 0x30000054ff057230 */ /* 0x000fe40000004100 */
[----:B------:R-:W-:Y:S01]  /*101b0*/  FMUL.FTZ R82, R27, R14 ;  /* 0x0000000e1b527220 */ /* 0x000fe20000410000 */
[----:B------:R-:W-:-:S02]  /*101c0*/  HADD2.F32 R11, -RZ, R11.H1_H1 ;  /* 0x3000000bff0b7230 */ /* 0x000fc40000004100 */
[C---:B------:R-:W-:Y:S01]  /*101d0*/  FFMA.FTZ R27, R15.reuse, R14, -R34 ;  /* 0x0000000e0f1b7223 */ /* 0x040fe20000010822 */
[C---:B------:R-:W-:Y:S01]  /*101e0*/  FMUL.FTZ R13, R32.reuse, R9 ;  /* 0x00000009200d7220 */ /* 0x040fe20000410000 */
[----:B------:R-:W-:Y:S02]  /*101f0*/  HADD2.F32 R34, -RZ, R39.H0_H0 ;  /* 0x20000027ff227230 */ /* 0x000fe40000004100 */
[-C--:B------:R-:W-:Y:S01]  /*10200*/  FMUL.FTZ R32, R32, R5.reuse ;  /* 0x0000000520207220 */ /* 0x080fe20000410000 */
[----:B------:R-:W-:Y:S02]  /*10210*/  HADD2.F32 R14, -RZ, R90.H0_H0 ;  /* 0x2000005aff0e7230 */ /* 0x000fe40000004100 */
[----:B------:R-:W-:Y:S01]  /*10220*/  FFMA.FTZ R82, R15, R26, R82 ;  /* 0x0000001a0f527223 */ /* 0x000fe20000010052 */
[C---:B------:R-:W-:Y:S01]  /*10230*/  FFMA.FTZ R26, R24.reuse, R5, -R13 ;  /* 0x00000005181a7223 */ /* 0x040fe2000001080d */
[----:B------:R-:W-:Y:S01]  /*10240*/  FFMA.FTZ R32, R24, R9, R32 ;  /* 0x0000000918207223 */ /* 0x000fe20000010020 */
[C---:B------:R-:W-:Y:S01]  /*10250*/  FMUL.FTZ R84, R11.reuse, R34 ;  /* 0x000000220b547220 */ /* 0x040fe20000410000 */
[----:B------:R-:W-:Y:S01]  /*10260*/  FMUL.FTZ R24, R11, R14 ;  /* 0x0000000e0b187220 */ /* 0x000fe20000410000 */
[----:B------:R-:W-:-:S02]  /*10270*/  HADD2.F32 R8, -RZ, R8.H1_H1 ;  /* 0x30000008ff087230 */ /* 0x000fc40000004100 */
[----:B------:R-:W-:Y:S02]  /*10280*/  HADD2.F32 R10, -RZ, R10.H1_H1 ;  /* 0x3000000aff0a7230 */ /* 0x000fe40000004100 */
[C---:B------:R-:W-:Y:S01]  /*10290*/  FFMA.FTZ R39, R7.reuse, R14, -R84 ;  /* 0x0000000e07277223 */ /* 0x040fe20000010854 */
[----:B------:R-:W-:Y:S02]  /*102a0*/  HADD2.F32 R11, -RZ, R89.H0_H0 ;  /* 0x20000059ff0b7230 */ /* 0x000fe40000004100 */
[----:B------:R-:W-:Y:S01]  /*102b0*/  FFMA.FTZ R81, R7, R34, R24 ;  /* 0x0000002207517223 */ /* 0x000fe20000010018 */
[----:B------:R-:W-:Y:S02]  /*102c0*/  HADD2.F32 R13, -RZ, R87.H0_H0 ;  /* 0x20000057ff0d7230 */ /* 0x000fe40000004100 */
[----:B------:R-:W-:Y:S02]  /*102d0*/  HADD2.F32 R5, -RZ, R92.H0_H0 ;  /* 0x2000005cff057230 */ /* 0x000fe40000004100 */
[----:B------:R-:W-:Y:S01]  /*102e0*/  FMUL.FTZ R7, R8, R11 ;  /* 0x0000000b08077220 */ /* 0x000fe20000410000 */
[----:B------:R-:W-:-:S02]  /*102f0*/  HADD2.F32 R9, -RZ, R91.H0_H0 ;  /* 0x2000005bff097230 */ /* 0x000fc40000004100 */
        /* <DEDUP_REMOVED lines=18> */
.L_x_1504:
[----:B------:R-:W-:Y:S05]  /*10420*/  BSYNC B2 ;  /* 0x0000000000027941 */ /* 0x000fea0003800000 */
.L_x_1503:
[----:B------:R-:W-:Y:S05]  /*10430*/  @P3 BRA `(.L_x_1500) ;  /* 0x0000000400783947 */ /* 0x000fea0003800000 */
[----:B------:R-:W-:Y:S02]  /*10440*/  LEA.HI R85, R85, R197, RZ, 0x1d ;  /* 0x000000c555557211 */ /* 0x000fe400078fe8ff */
[----:B------:R-:W-:Y:S02]  /*10450*/  SHF.R.U64 R38, R28, 0x10, R29 ;  /* 0x000000101c267819 */ /* 0x000fe4000000121d */
[----:B-12---:R-:W-:Y:S01]  /*10460*/  SHF.R.S32.HI R4, RZ, 0x1f, R85 ;  /* 0x0000001fff047819 */ /* 0x006fe20000011455 */
[----:B------:R-:W-:Y:S01]  /*10470*/  IMAD.SHL.U32 R5, R85, 0x8, RZ ;  /* 0x0000000855057824 */ /* 0x000fe200078e00ff */
[----:B------:R-:W-:Y:S01]  /*10480*/  SHF.R.U32.HI R28, RZ, 0x10, R29 ;  /* 0x00000010ff1c7819 */ /* 0x000fe2000001161d */
[----:B------:R-:W-:Y:S01]  /*10490*/  HADD2.F32 R29, -RZ, R77.H1_H1 ;  /* 0x3000004dff1d7230 */ /* 0x000fe20000004100 */
[----:B------:R-:W-:Y:S02]  /*104a0*/  LEA.HI R85, R4, R85, RZ, 0x3 ;  /* 0x0000005504557211 */ /* 0x000fe400078f18ff */
[----:B------:R-:W-:-:S02]  /*104b0*/  LOP3.LUT R4, R174, 0x38, R5, 0xf8, !PT ;  /* 0x00000038ae047812 */ /* 0x000fc400078ef805 */
[--C-:B------:R-:W-:Y:S01]  /*104c0*/  SHF.R.U64 R37, R30, 0x10, R31.reuse ;  /* 0x000000101e257819 */ /* 0x100fe2000000121f */
[----:B------:R-:W-:Y:S01]  /*104d0*/  IMAD.SHL.U32 R85, R85, 0x400, RZ ;  /* 0x0000040055557824 */ /* 0x000fe200078e00ff */
[----:B------:R-:W-:Y:S01]  /*104e0*/  LOP3.LUT R8, R4, R175, RZ, 0x3c, !PT ;  /* 0x000000af04087212 */ /* 0x000fe200078e3cff */
[----:B------:R-:W-:Y:S01]  /*104f0*/  HADD2.F32 R30, -RZ, R28.H0_H0 ;  /* 0x2000001cff1e7230 */ /* 0x000fe20000004100 */
[----:B------:R-:W1:Y:S01]  /*10500*/  LDS.128 R4, [R196] ;  /* 0x00000000c4047984 */ /* 0x000e620000000c00 */
[----:B------:R-:W-:Y:S01]  /*10510*/  SHF.R.U32.HI R36, RZ, 0x10, R31 ;  /* 0x00000010ff247819 */ /* 0x000fe2000001161f */
[--C-:B------:R-:W-:Y:S01]  /*10520*/  HADD2.F32 R31, -RZ, R75.reuse.H1_H1 ;  /* 0x3000004bff1f7230 */ /* 0x100fe20000004100 */
[----:B------:R-:W-:Y:S01]  /*10530*/  LOP3.LUT R85, R85, 0x7fffe000, RZ, 0xc0, !PT ;  /* 0x7fffe00055557812 */ /* 0x000fe200078ec0ff */
[----:B------:R-:W-:Y:S01]  /*10540*/  HADD2.F32 R28, -RZ, R75.H0_H0 ;  /* 0x2000004bff1c7230 */ /* 0x000fe20000004100 */
[----:B------:R-:W-:Y:S02]  /*10550*/  SHF.R.U64 R81, R60, 0x10, R61 ;  /* 0x000000103c517819 */ /* 0x000fe4000000123d */
[----:B------:R-:W-:-:S02]  /*10560*/  IADD3 R85, R8, R85, R176 ;  /* 0x0000005508557210 */ /* 0x000fc40007ffe0b0 */
[----:B------:R-:W-:Y:S02]  /*10570*/  SHF.R.U32.HI R60, RZ, 0x10, R61 ;  /* 0x00000010ff3c7819 */ /* 0x000fe4000001163d */
[--C-:B------:R-:W-:Y:S01]  /*10580*/  SHF.R.U64 R39, R62, 0x10, R63.reuse ;  /* 0x000000103e277819 */ /* 0x100fe2000000123f */
[----:B------:R-:W-:Y:S01]  /*10590*/  IMAD R85, R85, 0x2, R18 ;  /* 0x0000000255557824 */ /* 0x000fe200078e0212 */
[----:B------:R-:W-:-:S04]  /*105a0*/  SHF.R.U32.HI R62, RZ, 0x10, R63 ;  /* 0x00000010ff3e7819 */ /* 0x000fc8000001163f */
[----:B0-----:R-:W0:Y:S01]  /*105b0*/  LDS.128 R8, [R85+0xc400] ;  /* 0x00c4000055087984 */ /* 0x001e220000000c00 */
[--C-:B-1----:R-:W-:Y:S02]  /*105c0*/  HADD2.F32 R12, -RZ, R5.reuse.H0_H0 ;  /* 0x20000005ff0c7230 */ /* 0x102fe40000004100 */
[----:B------:R-:W-:Y:S02]  /*105d0*/  HADD2.F32 R13, -RZ, R5.H1_H1 ;  /* 0x30000005ff0d7230 */ /* 0x000fe40000004100 */
[----:B------:R-:W-:Y:S02]  /*105e0*/  HADD2.F32 R5, -RZ, R4.H0_H0 ;  /* 0x20000004ff057230 */ /* 0x000fe40000004100 */
[----:B------:R-:W-:Y:S02]  /*105f0*/  HADD2.F32 R14, -RZ, R6.H0_H0 ;  /* 0x20000006ff0e7230 */ /* 0x000fe40000004100 */
[--C-:B------:R-:W-:Y:S02]  /*10600*/  HADD2.F32 R15, -RZ, R7.reuse.H0_H0 ;  /* 0x20000007ff0f7230 */ /* 0x100fe40000004100 */
[----:B------:R-:W-:-:S02]  /*10610*/  HADD2.F32 R7, -RZ, R7.H1_H1 ;  /* 0x30000007ff077230 */ /* 0x000fc40000004100 */
[----:B------:R-:W-:Y:S02]  /*10620*/  HADD2.F32 R4, -RZ, R4.H1_H1 ;  /* 0x30000004ff047230 */ /* 0x000fe40000004100 */
[----:B------:R-:W-:Y:S02]  /*10630*/  HADD2.F32 R6, -RZ, R6.H1_H1 ;  /* 0x30000006ff067230 */ /* 0x000fe40000004100 */
[--C-:B0-----:R-:W-:Y:S02]  /*10640*/  HADD2.F32 R24, -RZ, R9.reuse.H0_H0 ;  /* 0x20000009ff187230 */ /* 0x101fe40000004100 */
        /* <DEDUP_REMOVED lines=8> */
[----:B------:R-:W-:Y:S02]  /*106d0*/  HADD2.F32 R12, -RZ, R77.H0_H0 ;  /* 0x2000004dff0c7230 */ /* 0x000fe40000004100 */
[-C--:B------:R-:W-:Y:S01]  /*106e0*/  FMUL.FTZ R34, R25, R24.reuse ;  /* 0x0000001819227220 */ /* 0x080fe20000410000 */
[----:B------:R-:W-:Y:S01]  /*106f0*/  FFMA.FTZ R32, R13, R24, -R32 ;  /* 0x000000180d207223 */ /* 0x000fe20000010820 */
[----:B------:R-:W-:Y:S02]  /*10700*/  HADD2.F32 R26, -RZ, R10.H0_H0 ;  /* 0x2000000aff1a7230 */ /* 0x000fe40000004100 */
[----:B------:R-:W-:Y:S01]  /*10710*/  FMUL.FTZ R24, R9, R28 ;  /* 0x0000001c09187220 */ /* 0x000fe20000410000 */
[----:B------:R-:W-:-:S02]  /*10720*/  HADD2.F32 R25, -RZ, R76.H0_H0 ;  /* 0x2000004cff197230 */ /* 0x000fc40000004100 */
[-C--:B------:R-:W-:Y:S01]  /*10730*/  FMUL.FTZ R31, R9, R12.reuse ;  /* 0x0000000c091f7220 */ /* 0x080fe20000410000 */
[----:B------:R-:W-:Y:S02]  /*10740*/  HADD2.F32 R9, -RZ, R78.H0_H0 ;  /* 0x2000004eff097230 */ /* 0x000fe40000004100 */
[C---:B------:R-:W-:Y:S01]  /*10750*/  FFMA.FTZ R29, R5.reuse, R12, -R24 ;  /* 0x0000000c051d7223 */ /* 0x040fe20000010818 */
[--C-:B------:R-:W-:Y:S02]  /*10760*/  HADD2.F32 R27, -RZ, R11.reuse.H0_H0 ;  /* 0x2000000bff1b7230 */ /* 0x100fe40000004100 */
[----:B------:R-:W-:Y:S01]  /*10770*/  FFMA.FTZ R31, R5, R28, R31 ;  /* 0x0000001c051f7223 */ /* 0x000fe2000001001f */
[----:B------:R-:W-:Y:S02]  /*10780*/  HADD2.F32 R11, -RZ, R11.H1_H1 ;  /* 0x3000000bff0b7230 */ /* 0x000fe40000004100 */
[----:B------:R-:W-:Y:S01]  /*10790*/  FFMA.FTZ R34, R13, R30, R34 ;  /* 0x0000001e0d227223 */ /* 0x000fe20000010022 */
[----:B------:R-:W-:Y:S01]  /*107a0*/  FMUL.FTZ R5, R26, R25 ;  /* 0x000000191a057220 */ /* 0x000fe20000410000 */
[----:B------:R-:W-:-:S02]  /*107b0*/  HADD2.F32 R76, -RZ, R76.H1_H1 ;  /* 0x3000004cff4c7230 */ /* 0x000fc40000004100 */
[-C--:B------:R-:W-:Y:S01]  /*107c0*/  FMUL.FTZ R13, R26, R9.reuse ;  /* 0x000000091a0d7220 */ /* 0x080fe20000410000 */
[----:B------:R-:W-:Y:S02]  /*107d0*/  HADD2.F32 R24, -RZ, R36.H0_H0 ;  /* 0x20000024ff187230 */ /* 0x000fe40000004100 */
[C---:B------:R-:W-:Y:S01]  /*107e0*/  FFMA.FTZ R26, R14.reuse, R9, -R5 ;  /* 0x000000090e1a7223 */ /* 0x040fe20000010805 */
[----:B------:R-:W-:Y:S02]  /*107f0*/  HADD2.F32 R12, -RZ, R62.H0_H0 ;  /* 0x2000003eff0c7230 */ /* 0x000fe40000004100 */
[----:B------:R-:W-:Y:S01]  /*10800*/  FMUL.FTZ R28, R27, R76 ;  /* 0x0000004c1b1c7220 */ /* 0x000fe20000410000 */
[----:B------:R-:W-:Y:S02]  /*10810*/  HADD2.F32 R78, -RZ, R78.H1_H1 ;  /* 0x3000004eff4e7230 */ /* 0x000fe40000004100 */
[----:B------:R-:W-:Y:S01]  /*10820*/  FFMA.FTZ R14, R14, R25, R13 ;  /* 0x000000190e0e7223 */ /* 0x000fe2000001000d */
[C---:B------:R-:W-:Y:S01]  /*10830*/  FMUL.FTZ R30, R11.reuse, R24 ;  /* 0x000000180b1e7220 */ /* 0x040fe20000410000 */
[----:B------:R-:W-:Y:S01]  /*10840*/  FMUL.FTZ R36, R11, R12 ;  /* 0x0000000c0b247220 */ /* 0x000fe20000410000 */
[----:B------:R-:W-:-:S02]  /*10850*/  HADD2.F32 R8, -RZ, R8.H1_H1 ;  /* 0x30000008ff087230 */ /* 0x000fc40000004100 */
[-C--:B------:R-:W-:Y:S01]  /*10860*/  FMUL.FTZ R27, R27, R78.reuse ;  /* 0x0000004e1b1b7220 */ /* 0x080fe20000410000 */
[----:B------:R-:W-:Y:S02]  /*10870*/  HADD2.F32 R10, -RZ, R10.H1_H1 ;  /* 0x3000000aff0a7230 */ /* 0x000fe40000004100 */
[C---:B------:R-:W-:Y:S01]  /*10880*/  FFMA.FTZ R28, R15.reuse, R78, -R28 ;  /* 0x0000004e0f1c7223 */ /* 0x040fe2000001081c */
[----:B------:R-:W-:Y:S02]  /*10890*/  HADD2.F32 R11, -RZ, R38.H0_H0 ;  /* 0x20000026ff0b7230 */ /* 0x000fe40000004100 */
[----:B------:R-:W-:Y:S01]  /*108a0*/  FFMA.FTZ R27, R15, R76, R27 ;  /* 0x0000004c0f1b7223 */ /* 0x000fe2000001001b */
[----:B------:R-:W-:Y:S02]  /*108b0*/  HADD2.F32 R13, -RZ, R37.H0_H0 ;  /* 0x20000025ff0d7230 */ /* 0x000fe40000004100 */
[----:B------:R-:W-:Y:S01]  /*108c0*/  FFMA.FTZ R25, R7, R12, -R30 ;  /* 0x0000000c07197223 */ /* 0x000fe2000001081e */
[----:B------:R-:W-:-:S02]  /*108d0*/  HADD2.F32 R5, -RZ, R81.H0_H0 ;  /* 0x20000051ff057230 */ /* 0x000fc40000004100 */
[----:B------:R-:W-:Y:S01]  /*108e0*/  FFMA.FTZ R36, R7, R24, R36 ;  /* 0x0000001807247223 */ /* 0x000fe20000010024 */
[----:B------:R-:W-:Y:S02]  /*108f0*/  HADD2.F32 R9, -RZ, R39.H0_H0 ;  /* 0x20000027ff097230 */ /* 0x000fe40000004100 */
[----:B------:R-:W-:Y:S01]  /*10900*/  FMUL.FTZ R7, R8, R11 ;  /* 0x0000000b08077220 */ /* 0x000fe20000410000 */
[----:B------:R-:W-:Y:S01]  /*10910*/  FMUL.FTZ R15, R10, R13 ;  /* 0x0000000d0a0f7220 */ /* 0x000fe20000410000 */
[----:B------:R-:W-:Y:S01]  /*10920*/  FMUL.FTZ R12, R8, R5 ;  /* 0x00000005080c7220 */ /* 0x000fe20000410000 */
        /* <DEDUP_REMOVED lines=15> */
.L_x_1500:
[----:B------:R-:W-:Y:S05]  /*10a20*/  BSYNC B1 ;  /* 0x0000000000017941 */ /* 0x000fea0003800000 */
.L_x_1499:
[----:B------:R-:W-:Y:S05]  /*10a30*/  @P1 BRA `(.L_x_1474) ;  /* 0x0000001000941947 */ /* 0x000fea0003800000 */
[----:B--2---:R-:W2:Y:S01]  /*10a40*/  LDC R12, c[0x0][0x3d4] ;  /* 0x0000f500ff0c7b82 */ /* 0x004ea20000000800 */
[----:B------:R-:W-:Y:S01]  /*10a50*/  BSSY B1, `(.L_x_1505) ;  /* 0x0000063000017945 */ /* 0x000fe20003800000 */
[-C--:B--2---:R-:W-:Y:S02]  /*10a60*/  ISETP.GE.AND P0, PT, R22, R12.reuse, PT ;  /* 0x0000000c1600720c */ /* 0x084fe40003f06270 */
[-C--:B------:R-:W-:Y:S02]  /*10a70*/  ISETP.GE.AND P1, PT, R165, R12.reuse, PT ;  /* 0x0000000ca500720c */ /* 0x080fe40003f26270 */
[----:B------:R-:W-:-:S09]  /*10a80*/  ISETP.GE.AND P2, PT, R166, R12, PT ;  /* 0x0000000ca600720c */ /* 0x000fd20003f46270 */
[----:B------:R-:W-:Y:S05]  /*10a90*/  @P0 BRA `(.L_x_1506) ;  /* 0x0000000400780947 */ /* 0x000fea0003800000 */
[----:B-1-3--:R-:W-:Y:S01]  /*10aa0*/  LEA.HI R4, R12, R188, RZ, 0x1d ;  /* 0x000000bc0c047211 */ /* 0x00afe200078fe8ff */
[----:B------:R-:W-:Y:S01]  /*10ab0*/  HADD2.F32 R31, -RZ, R79.H1_H1 ;  /* 0x3000004fff1f7230 */ /* 0x000fe20000004100 */
[----:B------:R-:W-:Y:S01]  /*10ac0*/  SHF.R.U32.HI R30, RZ, 0x10, R41 ;  /* 0x00000010ff1e7819 */ /* 0x000fe20000011629 */
[--C-:B------:R-:W-:Y:S01]  /*10ad0*/  HADD2.F32 R33, -RZ, R70.reuse.H1_H1 ;  /* 0x30000046ff217230 */ /* 0x100fe20000004100 */
[----:B------:R-:W-:Y:S01]  /*10ae0*/  SHF.R.S32.HI R7, RZ, 0x1f, R4 ;  /* 0x0000001fff077819 */ /* 0x000fe20000011404 */
[----:B------:R-:W-:Y:S01]  /*10af0*/  HADD2.F32 R70, -RZ, R70.H0_H0 ;  /* 0x20000046ff467230 */ /* 0x000fe20000004100 */
[----:B------:R-:W-:Y:S01]  /*10b00*/  SHF.L.U32 R5, R4, 0x3, RZ ;  /* 0x0000000304057819 */ /* 0x000fe200000006ff */
[----:B------:R-:W-:Y:S01]  /*10b10*/  HADD2.F32 R30, -RZ, R30.H0_H0 ;  /* 0x2000001eff1e7230 */ /* 0x000fe20000004100 */
[----:B------:R-:W-:Y:S02]  /*10b20*/  LEA.HI R7, R7, R4, RZ, 0x3 ;  /* 0x0000000407077211 */ /* 0x000fe400078f18ff */
[----:B------:R-:W-:-:S02]  /*10b30*/  LOP3.LUT R5, R172, 0x38, R5, 0xf8, !PT ;  /* 0x00000038ac057812 */ /* 0x000fc400078ef805 */
[--C-:B------:R-:W-:Y:S01]  /*10b40*/  SHF.R.U64 R60, R52, 0x10, R53.reuse ;  /* 0x00000010343c7819 */ /* 0x100fe20000001235 */
[----:B------:R-:W-:Y:S01]  /*10b50*/  IMAD.SHL.U32 R7, R7, 0x400, RZ ;  /* 0x0000040007077824 */ /* 0x000fe200078e00ff */
[----:B------:R-:W-:Y:S02]  /*10b60*/  LOP3.LUT R8, R5, R200, RZ, 0x3c, !PT ;  /* 0x000000c805087212 */ /* 0x000fe400078e3cff */
[----:B------:R-:W-:Y:S02]  /*10b70*/  SHF.R.U32.HI R53, RZ, 0x10, R53 ;  /* 0x00000010ff357819 */ /* 0x000fe40000011635 */
[----:B0-----:R-:W-:Y:S02]  /*10b80*/  LOP3.LUT R9, R7, 0x7fffe000, RZ, 0xc0, !PT ;  /* 0x7fffe00007097812 */ /* 0x001fe400078ec0ff */
[----:B------:R-:W0:Y:S01]  /*10b90*/  LDS.128 R4, [R198] ;  /* 0x00000000c6047984 */ /* 0x000e220000000c00 */
[----:B------:R-:W-:Y:S02]  /*10ba0*/  SHF.R.U64 R52, R40, 0x10, R41 ;  /* 0x0000001028347819 */ /* 0x000fe40000001229 */
[----:B------:R-:W-:-:S02]  /*10bb0*/  IADD3 R9, R8, R9, R177 ;  /* 0x0000000908097210 */ /* 0x000fc40007ffe0b1 */
[----:B------:R-:W-:Y:S02]  /*10bc0*/  SHF.R.U64 R41, R54, 0x10, R55 ;  /* 0x0000001036297819 */ /* 0x000fe40000001237 */
        /* <DEDUP_REMOVED lines=19> */
[C---:B------:R-:W-:Y:S01]  /*10d00*/  FFMA.FTZ R35, R14.reuse, R31, -R35 ;  /* 0x0000001f0e237223 */ /* 0x040fe20000010823 */
[----:B------:R-:W-:Y:S01]  /*10d10*/  FFMA.FTZ R37, R14, R33, R37 ;  /* 0x000000210e257223 */ /* 0x000fe20000010025 */
[----:B------:R-:W-:-:S02]  /*10d20*/  HADD2.F32 R14, -RZ, R79.H0_H0 ;  /* 0x2000004fff0e7230 */ /* 0x000fc40000004100 */
[-C--:B------:R-:W-:Y:S01]  /*10d30*/  FMUL.FTZ R34, R27, R26.reuse ;  /* 0x0000001a1b227220 */ /* 0x080fe20000410000 */
[----:B------:R-:W-:Y:S01]  /*10d40*/  FFMA.FTZ R32, R15, R26, -R32 ;  /* 0x0000001a0f207223 */ /* 0x000fe20000010820 */
[----:B------:R-:W-:Y:S01]  /*10d50*/  FMUL.FTZ R26, R9, R70 ;  /* 0x00000046091a7220 */ /* 0x000fe20000410000 */
[----:B------:R-:W-:Y:S02]  /*10d60*/  HADD2.F32 R28, -RZ, R10.H0_H0 ;  /* 0x2000000aff1c7230 */ /* 0x000fe40000004100 */
[----:B------:R-:W-:Y:S01]  /*10d70*/  FFMA.FTZ R34, R15, R30, R34 ;  /* 0x0000001e0f227223 */ /* 0x000fe20000010022 */
[-C--:B------:R-:W-:Y:S01]  /*10d80*/  FMUL.FTZ R31, R9, R14.reuse ;  /* 0x0000000e091f7220 */ /* 0x080fe20000410000 */
[----:B------:R-:W-:Y:S01]  /*10d90*/  FFMA.FTZ R30, R5, R14, -R26 ;  /* 0x0000000e051e7223 */ /* 0x000fe2000001081a */
[----:B------:R-:W-:Y:S02]  /*10da0*/  HADD2.F32 R29, -RZ, R11.H0_H0 ;  /* 0x2000000bff1d7230 */ /* 0x000fe40000004100 */
[----:B------:R-:W-:-:S02]  /*10db0*/  HADD2.F32 R27, -RZ, R71.H0_H0 ;  /* 0x20000047ff1b7230 */ /* 0x000fc40000004100 */
[----:B------:R-:W-:Y:S01]  /*10dc0*/  FFMA.FTZ R31, R5, R70, R31 ;  /* 0x00000046051f7223 */ /* 0x000fe2000001001f */
[--C-:B------:R-:W-:Y:S02]  /*10dd0*/  HADD2.F32 R9, -RZ, R80.reuse.H0_H0 ;  /* 0x20000050ff097230 */ /* 0x100fe40000004100 */
[----:B------:R-:W-:Y:S02]  /*10de0*/  HADD2.F32 R26, -RZ, R71.H1_H1 ;  /* 0x30000047ff1a7230 */ /* 0x000fe40000004100 */
[C---:B------:R-:W-:Y:S01]  /*10df0*/  FMUL.FTZ R5, R28.reuse, R27 ;  /* 0x0000001b1c057220 */ /* 0x040fe20000410000 */
[----:B------:R-:W-:Y:S02]  /*10e00*/  HADD2.F32 R80, -RZ, R80.H1_H1 ;  /* 0x30000050ff507230 */ /* 0x000fe40000004100 */
[----:B------:R-:W-:Y:S01]  /*10e10*/  FMUL.FTZ R15, R28, R9 ;  /* 0x000000091c0f7220 */ /* 0x000fe20000410000 */
[----:B------:R-:W-:Y:S02]  /*10e20*/  HADD2.F32 R11, -RZ, R11.H1_H1 ;  /* 0x3000000bff0b7230 */ /* 0x000fe40000004100 */
[----:B------:R-:W-:Y:S01]  /*10e30*/  FMUL.FTZ R36, R29, R26 ;  /* 0x0000001a1d247220 */ /* 0x000fe20000410000 */
[----:B------:R-:W-:-:S02]  /*10e40*/  HADD2.F32 R28, -RZ, R42.H0_H0 ;  /* 0x2000002aff1c7230 */ /* 0x000fc40000004100 */
[----:B------:R-:W-:Y:S01]  /*10e50*/  FMUL.FTZ R29, R29, R80 ;  /* 0x000000501d1d7220 */ /* 0x000fe20000410000 */
[----:B------:R-:W-:Y:S02]  /*10e60*/  HADD2.F32 R14, -RZ, R54.H0_H0 ;  /* 0x20000036ff0e7230 */ /* 0x000fe40000004100 */
[C---:B------:R-:W-:Y:S01]  /*10e70*/  FFMA.FTZ R33, R24.reuse, R9, -R5 ;  /* 0x0000000918217223 */ /* 0x040fe20000010805 */
[----:B------:R-:W-:Y:S01]  /*10e80*/  FFMA.FTZ R24, R24, R27, R15 ;  /* 0x0000001b18187223 */ /* 0x000fe2000001000f */
[----:B------:R-:W-:Y:S01]  /*10e90*/  FFMA.FTZ R29, R25, R26, R29 ;  /* 0x0000001a191d7223 */ /* 0x000fe2000001001d */
[C---:B------:R-:W-:Y:S01]  /*10ea0*/  FMUL.FTZ R38, R11.reuse, R28 ;  /* 0x0000001c0b267220 */ /* 0x040fe20000410000 */
[----:B------:R-:W-:Y:S01]  /*10eb0*/  FMUL.FTZ R26, R11, R14 ;  /* 0x0000000e0b1a7220 */ /* 0x000fe20000410000 */
[----:B------:R-:W-:Y:S02]  /*10ec0*/  HADD2.F32 R8, -RZ, R8.H1_H1 ;  /* 0x30000008ff087230 */ /* 0x000fe40000004100 */
[----:B------:R-:W-:Y:S01]  /*10ed0*/  FFMA.FTZ R36, R25, R80, -R36 ;  /* 0x0000005019247223 */ /* 0x000fe20000010824 */
[----:B------:R-:W-:-:S02]  /*10ee0*/  HADD2.F32 R10, -RZ, R10.H1_H1 ;  /* 0x3000000aff0a7230 */ /* 0x000fc40000004100 */
[C---:B------:R-:W-:Y:S01]  /*10ef0*/  FFMA.FTZ R39, R7.reuse, R14, -R38 ;  /* 0x0000000e07277223 */ /* 0x040fe20000010826 */
[----:B------:R-:W-:Y:S02]  /*10f00*/  HADD2.F32 R11, -RZ, R52.H0_H0 ;  /* 0x20000034ff0b7230 */ /* 0x000fe40000004100 */
[----:B------:R-:W-:Y:S01]  /*10f10*/  FFMA.FTZ R26, R7, R28, R26 ;  /* 0x0000001c071a7223 */ /* 0x000fe2000001001a */
[----:B------:R-:W-:Y:S02]  /*10f20*/  HADD2.F32 R15, -RZ, R40.H0_H0 ;  /* 0x20000028ff0f7230 */ /* 0x000fe40000004100 */
[----:B------:R-:W-:Y:S02]  /*10f30*/  HADD2.F32 R5, -RZ, R60.H0_H0 ;  /* 0x2000003cff057230 */ /* 0x000fe40000004100 */
[----:B------:R-:W-:Y:S01]  /*10f40*/  FMUL.FTZ R7, R8, R11 ;  /* 0x0000000b08077220 */ /* 0x000fe20000410000 */
[----:B------:R-:W-:Y:S02]  /*10f50*/  HADD2.F32 R9, -RZ, R41.H0_H0 ;  /* 0x20000029ff097230 */ /* 0x000fe40000004100 */
[----:B------:R-:W-:Y:S01]  /*10f60*/  FMUL.FTZ R27, R10, R15 ;  /* 0x0000000f0a1b7220 */ /* 0x000fe20000410000 */
[----:B------:R-:W-:-:S02]  /*10f70*/  HADD2.F32 R6, -RZ, R6.H1_H1 ;  /* 0x30000006ff067230 */ /* 0x000fc40000004100 */
[-C--:B------:R-:W-:Y:S01]  /*10f80*/  FMUL.FTZ R8, R8, R5.reuse ;  /* 0x0000000508087220 */ /* 0x080fe20000410000 */
[----:B------:R-:W-:Y:S01]  /*10f90*/  FFMA.FTZ R25, R4, R5, -R7 ;  /* 0x0000000504197223 */ /* 0x000fe20000010807 */
[-C--:B------:R-:W-:Y:S01]  /*10fa0*/  FMUL.FTZ R14, R10, R9.reuse ;  /* 0x000000090a0e7220 */ /* 0x080fe20000410000 */
[----:B------:R-:W-:Y:S01]  /*10fb0*/  F2FP.F16.F32.PACK_AB R7, R39, R36 ;  /* 0x000000242707723e */ /* 0x000fe200000000ff */
[----:B------:R-:W-:Y:S01]  /*10fc0*/  FFMA.FTZ R10, R6, R9, -R27 ;  /* 0x00000009060a7223 */ /* 0x000fe2000001081b */
[----:B------:R-:W-:Y:S01]  /*10fd0*/  FFMA.FTZ R8, R4, R11, R8 ;  /* 0x0000000b04087223 */ /* 0x000fe20000010008 */
[----:B------:R-:W-:Y:S01]  /*10fe0*/  FFMA.FTZ R15, R6, R15, R14 ;  /* 0x0000000f060f7223 */ /* 0x000fe2000001000e */
[----:B------:R-:W-:Y:S02]  /*10ff0*/  F2FP.F16.F32.PACK_AB R5, R32, R35 ;  /* 0x000000232005723e */ /* 0x000fe400000000ff */
[----:B------:R-:W-:Y:S02]  /*11000*/  F2FP.F16.F32.PACK_AB R4, R25, R30 ;  /* 0x0000001e1904723e */ /* 0x000fe400000000ff */
[----:B------:R-:W-:-:S02]  /*11010*/  F2FP.F16.F32.PACK_AB R6, R10, R33 ;  /* 0x000000210a06723e */ /* 0x000fc400000000ff */
[----:B------:R-:W-:Y:S02]  /*11020*/  F2FP.F16.F32.PACK_AB R11, R26, R29 ;  /* 0x0000001d1a0b723e */ /* 0x000fe400000000ff */
[----:B------:R-:W-:Y:S01]  /*11030*/  F2FP.F16.F32.PACK_AB R9, R34, R37 ;  /* 0x000000252209723e */ /* 0x000fe200000000ff */
[----:B------:R2:W-:Y:S01]  /*11040*/  STS.128 [R198], R4 ;  /* 0x00000004c6007388 */ /* 0x0005e20000000c00 */
[----:B------:R-:W-:Y:S02]  /*11050*/  F2FP.F16.F32.PACK_AB R8, R8, R31 ;  /* 0x0000001f0808723e */ /* 0x000fe400000000ff */
[----:B------:R-:W-:-:S05]  /*11060*/  F2FP.F16.F32.PACK_AB R10, R15, R24 ;  /* 0x000000180f0a723e */ /* 0x000fca00000000ff */
[----:B------:R2:W-:Y:S02]  /*11070*/  STS.128 [R13+0xc400], R8 ;  /* 0x00c400080d007388 */ /* 0x0005e40000000c00 */
.L_x_1506:
[----:B------:R-:W-:Y:S05]  /*11080*/  BSYNC B1 ;  /* 0x0000000000017941 */ /* 0x000fea0003800000 */
.L_x_1505:
[----:B------:R-:W-:Y:S04]  /*11090*/  BSSY B1, `(.L_x_1507) ;  /* 0x0000060000017945 */ /* 0x000fe80003800000 */
[----:B------:R-:W-:Y:S05]  /*110a0*/  @P1 BRA `(.L_x_1508) ;  /* 0x0000000400781947 */ /* 0x000fea0003800000 */
[----:B-123--:R-:W-:Y:S01]  /*110b0*/  LEA.HI R4, R12, R189, RZ, 0x1d ;  /* 0x000000bd0c047211 */ /* 0x00efe200078fe8ff */
[----:B------:R-:W-:Y:S01]  /*110c0*/  HADD2.F32 R31, -RZ, R73.H1_H1 ;  /* 0x30000049ff1f7230 */ /* 0x000fe20000004100 */
[----:B------:R-:W-:Y:S01]  /*110d0*/  SHF.R.U32.HI R32, RZ, 0x10, R45 ;  /* 0x00000010ff207819 */ /* 0x000fe2000001162d */
[--C-:B------:R-:W-:Y:S01]  /*110e0*/  HADD2.F32 R33, -RZ, R69.reuse.H1_H1 ;  /* 0x30000045ff217230 */ /* 0x100fe20000004100 */
[----:B------:R-:W-:Y:S01]  /*110f0*/  SHF.R.S32.HI R7, RZ, 0x1f, R4 ;  /* 0x0000001fff077819 */ /* 0x000fe20000011404 */
[----:B------:R-:W-:Y:S01]  /*11100*/  IMAD.SHL.U32 R5, R4, 0x8, RZ ;  /* 0x0000000804057824 */ /* 0x000fe200078e00ff */
[----:B------:R-:W-:Y:S01]  /*11110*/  SHF.R.U64 R42, R56, 0x10, R57 ;  /* 0x00000010382a7819 */ /* 0x000fe20000001239 */
[----:B------:R-:W-:Y:S01]  /*11120*/  HADD2.F32 R32, -RZ, R32.H0_H0 ;  /* 0x20000020ff207230 */ /* 0x000fe20000004100 */
[----:B------:R-:W-:Y:S01]  /*11130*/  LEA.HI R7, R7, R4, RZ, 0x3 ;  /* 0x0000000407077211 */ /* 0x000fe200078f18ff */
[----:B------:R-:W-:Y:S01]  /*11140*/  HADD2.F32 R30, -RZ, R69.H0_H0 ;  /* 0x20000045ff1e7230 */ /* 0x000fe20000004100 */
[----:B------:R-:W-:-:S02]  /*11150*/  LOP3.LUT R5, R172, 0x38, R5, 0xf8, !PT ;  /* 0x00000038ac057812 */ /* 0x000fc400078ef805 */
[----:B------:R-:W-:Y:S01]  /*11160*/  SHF.R.U32.HI R56, RZ, 0x10, R57 ;  /* 0x00000010ff387819 */ /* 0x000fe20000011639 */
[----:B------:R-:W-:Y:S01]  /*11170*/  IMAD.SHL.U32 R7, R7, 0x400, RZ ;  /* 0x0000040007077824 */ /* 0x000fe200078e00ff */
[----:B------:R-:W-:Y:S02]  /*11180*/  LOP3.LUT R8, R5, R200, RZ, 0x3c, !PT ;  /* 0x000000c805087212 */ /* 0x000fe400078e3cff */
[----:B------:R-:W-:Y:S02]  /*11190*/  SHF.R.U64 R41, R58, 0x10, R59 ;  /* 0x000000103a297819 */ /* 0x000fe4000000123b */
[----:B0-----:R-:W-:Y:S02]  /*111a0*/  LOP3.LUT R9, R7, 0x7fffe000, RZ, 0xc0, !PT ;  /* 0x7fffe00007097812 */ /* 0x001fe400078ec0ff */
[----:B------:R-:W0:Y:S01]  /*111b0*/  LDS.128 R4, [R195] ;  /* 0x00000000c3047984 */ /* 0x000e220000000c00 */
[----:B------:R-:W-:Y:S02]  /*111c0*/  SHF.R.U64 R39, R46, 0x10, R47 ;  /* 0x000000102e277819 */ /* 0x000fe4000000122f */
[----:B------:R-:W-:-:S02]  /*111d0*/  IADD3 R9, R8, R9, R177 ;  /* 0x0000000908097210 */ /* 0x000fc40007ffe0b1 */
[----:B------:R-:W-:Y:S02]  /*111e0*/  SHF.R.U32.HI R58, RZ, 0x10, R59 ;  /* 0x00000010ff3a7819 */ /* 0x000fe4000001163b */
[----:B------:R-:W-:Y:S01]  /*111f0*/  SHF.R.U32.HI R46, RZ, 0x10, R47 ;  /* 0x00000010ff2e7819 */ /* 0x000fe2000001162f */
[----:B------:R-:W-:Y:S01]  /*11200*/  IMAD R13, R9, 0x2, R18 ;  /* 0x00000002090d7824 */ /* 0x000fe200078e0212 */
[----:B------:R-:W-:-:S04]  /*11210*/  SHF.R.U64 R40, R44, 0x10, R45 ;  /* 0x000000102c287819 */ /* 0x000fc8000000122d */
[----:B------:R-:W1:Y:S01]  /*11220*/  LDS.128 R8, [R13+0xc400] ;  /* 0x00c400000d087984 */ /* 0x000e620000000c00 */
[--C-:B0-----:R-:W-:Y:S02]  /*11230*/  HADD2.F32 R14, -RZ, R5.reuse.H0_H0 ;  /* 0x20000005ff0e7230 */ /* 0x101fe40000004100 */
[----:B------:R-:W-:Y:S02]  /*11240*/  HADD2.F32 R15, -RZ, R5.H1_H1 ;  /* 0x30000005ff0f7230 */ /* 0x000fe40000004100 */
[----:B------:R-:W-:Y:S02]  /*11250*/  HADD2.F32 R5, -RZ, R4.H0_H0 ;  /* 0x20000004ff057230 */ /* 0x000fe40000004100 */
[----:B------:R-:W-:Y:S02]  /*11260*/  HADD2.F32 R24, -RZ, R6.H0_H0 ;  /* 0x20000006ff187230 */ /* 0x000fe40000004100 */
[--C-:B------:R-:W-:Y:S02]  /*11270*/  HADD2.F32 R25, -RZ, R7.reuse.H0_H0 ;  /* 0x20000007ff197230 */ /* 0x100fe40000004100 */
[----:B------:R-:W-:-:S02]  /*11280*/  HADD2.F32 R7, -RZ, R7.H1_H1 ;  /* 0x30000007ff077230 */ /* 0x000fc40000004100 */
[----:B------:R-:W-:Y:S02]  /*11290*/  HADD2.F32 R4, -RZ, R4.H1_H1 ;  /* 0x30000004ff047230 */ /* 0x000fe40000004100 */
        /* <DEDUP_REMOVED lines=45> */
[----:B------:R-:W-:Y:S02]  /*11570*/  HADD2.F32 R6, -RZ, R6.H1_H1 ;  /* 0x30000006ff067230 */ /* 0x000fe40000004100 */
        /* <DEDUP_REMOVED lines=17> */
.L_x_1508:
[----:B------:R-:W-:Y:S05]  /*11690*/  BSYNC B1 ;  /* 0x0000000000017941 */ /* 0x000fea0003800000 */
.L_x_1507:
[----:B------:R-:W-:Y:S05]  /*116a0*/  @P2 BRA `(.L_x_1474) ;  /* 0x0000000400782947 */ /* 0x000fea0003800000 */
[----:B------:R-:W-:Y:S01]  /*116b0*/  LEA.HI R12, R12, R197, RZ, 0x1d ;  /* 0x000000c50c0c7211 */ /* 0x000fe200078fe8ff */
[----:B------:R-:W-:Y:S01]  /*116c0*/  HADD2.F32 R32, -RZ, R0.H1_H1 ;  /* 0x30000000ff207230 */ /* 0x000fe20000004100 */
[----:B------:R-:W-:Y:S01]  /*116d0*/  SHF.R.U64 R38, R64, 0x10, R65 ;  /* 0x0000001040267819 */ /* 0x000fe20000001241 */
[--C-:B------:R-:W-:Y:S01]  /*116e0*/  HADD2.F32 R30, -RZ, R20.reuse.H1_H1 ;  /* 0x30000014ff1e7230 */ /* 0x100fe20000004100 */
[----:B-1234-:R-:W-:Y:S01]  /*116f0*/  SHF.R.S32.HI R7, RZ, 0x1f, R12 ;  /* 0x0000001fff077819 */ /* 0x01efe2000001140c */
[----:B------:R-:W-:Y:S01]  /*11700*/  HADD2.F32 R20, -RZ, R20.H0_H0 ;  /* 0x20000014ff147230 */ /* 0x000fe20000004100 */
[----:B------:R-:W-:Y:S02]  /*11710*/  SHF.L.U32 R5, R12, 0x3, RZ ;  /* 0x000000030c057819 */ /* 0x000fe400000006ff */
[----:B------:R-:W-:Y:S02]  /*11720*/  LEA.HI R7, R7, R12, RZ, 0x3 ;  /* 0x0000000c07077211 */ /* 0x000fe400078f18ff */
[----:B------:R-:W-:-:S02]  /*11730*/  LOP3.LUT R5, R172, 0x38, R5, 0xf8, !PT ;  /* 0x00000038ac057812 */ /* 0x000fc400078ef805 */
[----:B------:R-:W-:Y:S01]  /*11740*/  SHF.R.U32.HI R64, RZ, 0x10, R65 ;  /* 0x00000010ff407819 */ /* 0x000fe20000011641 */
[----:B------:R-:W-:Y:S01]  /*11750*/  IMAD.SHL.U32 R7, R7, 0x400, RZ ;  /* 0x0000040007077824 */ /* 0x000fe200078e00ff */
[----:B------:R-:W-:Y:S02]  /*11760*/  LOP3.LUT R8, R5, R200, RZ, 0x3c, !PT ;  /* 0x000000c805087212 */ /* 0x000fe400078e3cff */
[----:B------:R-:W-:Y:S02]  /*11770*/  SHF.R.U32.HI R29, RZ, 0x10, R49 ;  /* 0x00000010ff1d7819 */ /* 0x000fe40000011631 */
[----:B0-----:R-:W-:Y:S02]  /*11780*/  LOP3.LUT R9, R7, 0x7fffe000, RZ, 0xc0, !PT ;  /* 0x7fffe00007097812 */ /* 0x001fe400078ec0ff */
[----:B------:R-:W0:Y:S01]  /*11790*/  LDS.128 R4, [R192] ;  /* 0x00000000c0047984 */ /* 0x000e220000000c00 */
[----:B------:R-:W-:Y:S01]  /*117a0*/  HADD2.F32 R29, -RZ, R29.H0_H0 ;  /* 0x2000001dff1d7230 */ /* 0x000fe20000004100 */
[----:B------:R-:W-:-:S02]  /*117b0*/  IADD3 R9, R8, R9, R177 ;  /* 0x0000000908097210 */ /* 0x000fc40007ffe0b1 */
[----:B------:R-:W-:Y:S02]  /*117c0*/  SHF.R.U64 R37, R66, 0x10, R67 ;  /* 0x0000001042257819 */ /* 0x000fe40000001243 */
[----:B------:R-:W-:Y:S01]  /*117d0*/  SHF.R.U64 R33, R50, 0x10, R51 ;  /* 0x0000001032217819 */ /* 0x000fe20000001233 */
[----:B------:R-:W-:Y:S01]  /*117e0*/  IMAD R12, R9, 0x2, R18 ;  /* 0x00000002090c7824 */ /* 0x000fe200078e0212 */
[----:B------:R-:W-:Y:S02]  /*117f0*/  SHF.R.U32.HI R66, RZ, 0x10, R67 ;  /* 0x00000010ff427819 */ /* 0x000fe40000011643 */
[----:B------:R-:W-:Y:S02]  /*11800*/  SHF.R.U32.HI R50, RZ, 0x10, R51 ;  /* 0x00000010ff327819 */ /* 0x000fe40000011633 */
[----:B------:R-:W1:Y:S01]  /*11810*/  LDS.128 R8, [R12+0xc400] ;  /* 0x00c400000c087984 */ /* 0x000e620000000c00 */
[----:B------:R-:W-:Y:S01]  /*11820*/  SHF.R.U64 R35, R48, 0x10, R49 ;  /* 0x0000001030237819 */ /* 0x000fe20000001231 */
[----:B0-----:R-:W-:-:S02]  /*11830*/  HADD2.F32 R13, -RZ, R5.H0_H0 ;  /* 0x20000005ff0d7230 */ /* 0x001fc40000004100 */
[----:B------:R-:W-:Y:S02]  /*11840*/  HADD2.F32 R14, -RZ, R5.H1_H1 ;  /* 0x30000005ff0e7230 */ /* 0x000fe40000004100 */
[----:B------:R-:W-:Y:S02]  /*11850*/  HADD2.F32 R5, -RZ, R4.H0_H0 ;  /* 0x20000004ff057230 */ /* 0x000fe40000004100 */
[----:B------:R-:W-:Y:S02]  /*11860*/  HADD2.F32 R15, -RZ, R6.H0_H0 ;  /* 0x20000006ff0f7230 */ /* 0x000fe40000004100 */
[--C-:B------:R-:W-:Y:S02]  /*11870*/  HADD2.F32 R24, -RZ, R7.reuse.H0_H0 ;  /* 0x20000007ff187230 */ /* 0x100fe40000004100 */
        /* <DEDUP_REMOVED lines=11> */
[-C--:B------:R-:W-:Y:S01]  /*11930*/  FMUL.FTZ R13, R26, R25.reuse ;  /* 0x000000191a0d7220 */ /* 0x080fe20000410000 */
[----:B------:R-:W-:Y:S02]  /*11940*/  HADD2.F32 R27, -RZ, R10.H0_H0 ;  /* 0x2000000aff1b7230 */ /* 0x000fe40000004100 */
[C---:B------:R-:W-:Y:S01]  /*11950*/  FFMA.FTZ R31, R14.reuse, R25, -R31 ;  /* 0x000000190e1f7223 */ /* 0x040fe2000001081f */
[C---:B------:R-:W-:Y:S01]  /*11960*/  FMUL.FTZ R0, R9.reuse, R30 ;  /* 0x0000001e09007220 */ /* 0x040fe20000410000 */
[----:B------:R-:W-:Y:S02]  /*11970*/  HADD2.F32 R26, -RZ, R3.H0_H0 ;  /* 0x20000003ff1a7230 */ /* 0x000fe40000004100 */
[-C--:B------:R-:W-:Y:S01]  /*11980*/  FMUL.FTZ R9, R9, R20.reuse ;  /* 0x0000001409097220 */ /* 0x080fe20000410000 */
[----:B------:R-:W-:Y:S02]  /*11990*/  HADD2.F32 R28, -RZ, R11.H0_H0 ;  /* 0x2000000bff1c7230 */ /* 0x000fe40000004100 */
[----:B------:R-:W-:Y:S01]  /*119a0*/  FFMA.FTZ R20, R5, R20, -R0 ;  /* 0x0000001405147223 */ /* 0x000fe20000010800 */
[----:B------:R-:W-:Y:S01]  /*119b0*/  FFMA.FTZ R29, R14, R29, R13 ;  /* 0x0000001d0e1d7223 */ /* 0x000fe2000001000d */
[----:B------:R-:W-:-:S02]  /*119c0*/  HADD2.F32 R0, -RZ, R21.H0_H0 ;  /* 0x20000015ff007230 */ /* 0x000fc40000004100 */
[----:B------:R-:W-:Y:S01]  /*119d0*/  FMUL.FTZ R14, R27, R26 ;  /* 0x0000001a1b0e7220 */ /* 0x000fe20000410000 */
[----:B------:R-:W-:Y:S02]  /*119e0*/  HADD2.F32 R3, -RZ, R3.H1_H1 ;  /* 0x30000003ff037230 */ /* 0x000fe40000004100 */
[----:B------:R-:W-:Y:S01]  /*119f0*/  FFMA.FTZ R30, R5, R30, R9 ;  /* 0x0000001e051e7223 */ /* 0x000fe20000010009 */
[----:B------:R-:W-:Y:S02]  /*11a00*/  HADD2.F32 R21, -RZ, R21.H1_H1 ;  /* 0x30000015ff157230 */ /* 0x000fe40000004100 */
[-C--:B------:R-:W-:Y:S01]  /*11a10*/  FMUL.FTZ R32, R27, R0.reuse ;  /* 0x000000001b207220 */ /* 0x080fe20000410000 */
[----:B------:R-:W-:Y:S01]  /*11a20*/  FFMA.FTZ R25, R15, R0, -R14 ;  /* 0x000000000f197223 */ /* 0x000fe2000001080e */
[C---:B------:R-:W-:Y:S01]  /*11a30*/  FMUL.FTZ R5, R28.reuse, R3 ;  /* 0x000000031c057220 */ /* 0x040fe20000410000 */
[----:B------:R-:W-:Y:S02]  /*11a40*/  HADD2.F32 R11, -RZ, R11.H1_H1 ;  /* 0x3000000bff0b7230 */ /* 0x000fe40000004100 */
[----:B------:R-:W-:Y:S01]  /*11a50*/  FMUL.FTZ R28, R28, R21 ;  /* 0x000000151c1c7220 */ /* 0x000fe20000410000 */
[----:B------:R-:W-:-:S02]  /*11a60*/  HADD2.F32 R14, -RZ, R50.H0_H0 ;  /* 0x20000032ff0e7230 */ /* 0x000fc40000004100 */
[----:B------:R-:W-:Y:S01]  /*11a70*/  FFMA.FTZ R32, R15, R26, R32 ;  /* 0x0000001a0f207223 */ /* 0x000fe20000010020 */
[----:B------:R-:W-:Y:S02]  /*11a80*/  HADD2.F32 R0, -RZ, R66.H0_H0 ;  /* 0x20000042ff007230 */ /* 0x000fe40000004100 */
[C---:B------:R-:W-:Y:S01]  /*11a90*/  FFMA.FTZ R21, R24.reuse, R21, -R5 ;  /* 0x0000001518157223 */ /* 0x040fe20000010805 */
[----:B------:R-:W-:Y:S01]  /*11aa0*/  FFMA.FTZ R28, R24, R3, R28 ;  /* 0x00000003181c7223 */ /* 0x000fe2000001001c */
[C---:B------:R-:W-:Y:S01]  /*11ab0*/  FMUL.FTZ R26, R11.reuse, R14 ;  /* 0x0000000e0b1a7220 */ /* 0x040fe20000410000 */
[----:B------:R-:W-:Y:S02]  /*11ac0*/  HADD2.F32 R8, -RZ, R8.H1_H1 ;  /* 0x30000008ff087230 */ /* 0x000fe40000004100 */
[-C--:B------:R-:W-:Y:S01]  /*11ad0*/  FMUL.FTZ R24, R11, R0.reuse ;  /* 0x000000000b187220 */ /* 0x080fe20000410000 */
[----:B------:R-:W-:Y:S02]  /*11ae0*/  HADD2.F32 R10, -RZ, R10.H1_H1 ;  /* 0x3000000aff0a7230 */ /* 0x000fe40000004100 */
[----:B------:R-:W-:Y:S01]  /*11af0*/  FFMA.FTZ R26, R7, R0, -R26 ;  /* 0x00000000071a7223 */ /* 0x000fe2000001081a */
[----:B------:R-:W-:-:S02]  /*11b00*/  HADD2.F32 R9, -RZ, R35.H0_H0 ;  /* 0x20000023ff097230 */ /* 0x000fc40000004100 */
[----:B------:R-:W-:Y:S01]  /*11b10*/  FFMA.FTZ R27, R7, R14, R24 ;  /* 0x0000000e071b7223 */ /* 0x000fe20000010018 */
[----:B------:R-:W-:Y:S02]  /*11b20*/  HADD2.F32 R11, -RZ, R33.H0_H0 ;  /* 0x20000021ff0b7230 */ /* 0x000fe40000004100 */
[----:B------:R-:W-:Y:S02]  /*11b30*/  HADD2.F32 R3, -RZ, R38.H0_H0 ;  /* 0x20000026ff037230 */ /* 0x000fe40000004100 */
[----:B------:R-:W-:Y:S01]  /*11b40*/  FMUL.FTZ R7, R8, R9 ;  /* 0x0000000908077220 */ /* 0x000fe20000410000 */
[----:B------:R-:W-:Y:S02]  /*11b50*/  HADD2.F32 R5, -RZ, R37.H0_H0 ;  /* 0x20000025ff057230 */ /* 0x000fe40000004100 */
[----:B------:R-:W-:Y:S01]  /*11b60*/  FMUL.FTZ R15, R10, R11 ;  /* 0x0000000b0a0f7220 */ /* 0x000fe20000410000 */
[----:B------:R-:W-:Y:S02]  /*11b70*/  HADD2.F32 R4, -RZ, R4.H1_H1 ;  /* 0x30000004ff047230 */ /* 0x000fe40000004100 */
[----:B------:R-:W-:Y:S01]  /*11b80*/  FMUL.FTZ R8, R8, R3 ;  /* 0x0000000308087220 */ /* 0x000fe20000410000 */
[----:B------:R-:W-:-:S02]  /*11b90*/  HADD2.F32 R6, -RZ, R6.H1_H1 ;  /* 0x30000006ff067230 */ /* 0x000fc40000004100 */
        /* <DEDUP_REMOVED lines=15> */
.L_x_1474:
[----:B------:R-:W-:Y:S05]  /*11c90*/  BSYNC B0 ;  /* 0x0000000000007941 */ /* 0x000fea0003800000 */
.L_x_1446:
        /* <DEDUP_REMOVED lines=8> */
.L_x_1444:
[----:B------:R-:W-:-:S06]  /*11d20*/  ULOP3.LUT UR4, UR60, 0x1, URZ, 0xfc, !UPT ;  /* 0x000000013c047892 */ /* 0x000fcc000f8efc3f */
[----:B------:R-:W-:-:S05]  /*11d30*/  IMAD.U32 R0, RZ, RZ, UR4 ;  /* 0x00000004ff007e24 */ /* 0x000fca000f8e00ff */
[----:B------:R-:W-:-:S13]  /*11d40*/  ISETP.NE.AND P0, PT, R0, 0x3, PT ;  /* 0x000000030000780c */ /* 0x000fda0003f05270 */
[----:B------:R-:W-:Y:S05]  /*11d50*/  @!P0 BRA `(.L_x_1509) ;  /* 0x0000000000048947 */ /* 0x000fea0003800000 */
[----:B------:R-:W-:Y:S01]  /*11d60*/  BPT.TRAP 0x1 ;  /* 0x000000040000795c */ /* 0x000fe20000300000 */
.L_x_1509:
[----:B01----:R-:W-:Y:S01]  /*11d70*/  IMAD R3, R160, 0x8, R18 ;  /* 0x00000008a0037824 */ /* 0x003fe200078e0212 */
[----:B------:R-:W-:-:S04]  /*11d80*/  SHF.L.U32 R0, R161, 0x1f, RZ ;  /* 0x0000001fa1007819 */ /* 0x000fc800000006ff */
[----:B------:R0:W1:Y:S01]  /*11d90*/  SYNCS.PHASECHK.TRANS64.TRYWAIT P2, [R3+URZ+0x2a830], R0 ;  /* 0x02a83000030075a7 */ /* 0x000062000804017f */
[----:B------:R-:W-:Y:S05]  /*11da0*/  @!P0 BRA `(.L_x_1510) ;  /* 0x0000000000048947 */ /* 0x000fea0003800000 */
[----:B------:R-:W-:Y:S01]  /*11db0*/  BPT.TRAP 0x1 ;  /* 0x000000040000795c */ /* 0x000fe20000300000 */
.L_x_1510:
[----:B--234-:R-:W2:Y:S02]  /*11dc0*/  S2R R4, SR_TID.X ;  /* 0x0000000000047919 */ /* 0x01cea40000002100 */
[----:B--2---:R-:W-:-:S04]  /*11dd0*/  LOP3.LUT R4, R4, 0x7f, RZ, 0xc0, !PT ;  /* 0x0000007f04047812 */ /* 0x004fc800078ec0ff */
[----:B------:R-:W-:Y:S01]  /*11de0*/  ISETP.NE.AND P1, PT, R4, RZ, PT ;  /* 0x000000ff0400720c */ /* 0x000fe20003f25270 */
[----:B-1----:R-:W-:-:S12]  /*11df0*/  @P2 BRA `(.L_x_1511) ;  /* 0x0000000000082947 */ /* 0x002fd80003800000 */
[----:B------:R-:W1:Y:S02]  /*11e00*/  SYNCS.PHASECHK.TRANS64.TRYWAIT P2, [R3+URZ+0x2a830], R0 ;  /* 0x02a83000030075a7 */ /* 0x000e64000804017f */
[----:B-1----:R-:W-:Y:S05]  /*11e10*/  @!P2 BRA `(.L_x_1512) ;  /* 0x000001500064a947 */ /* 0x002fea0003800000 */
.L_x_1511:
[----:B------:R-:W-:Y:S05]  /*11e20*/  WARPSYNC.ALL ;  /* 0x0000000000007948 */ /* 0x000fea0003800000 */
[----:B01----:R-:W-:Y:S01]  /*11e30*/  VIADD R0, R18, 0x18400 ;  /* 0x0001840012007836 */ /* 0x003fe20000000000 */
[----:B------:R-:W-:Y:S01]  /*11e40*/  R2UR UR4, R68 ;  /* 0x00000000440472ca */ /* 0x000fe200000e0000 */
[----:B------:R-:W-:Y:S01]  /*11e50*/  UMOV UR9, 0x40000040 ;  /* 0x4000004000097882 */ /* 0x000fe20000000000 */
[----:B------:R-:W-:Y:S01]  /*11e60*/  MOV R5, 0x40000040 ;  /* 0x4000004000057802 */ /* 0x000fe20000000f00 */
[----:B------:R-:W-:Y:S01]  /*11e70*/  WARPGROUP.ARRIVE ;  /* 0x00000000000079c5 */ /* 0x000fe20000000000 */
[----:B------:R-:W-:Y:S01]  /*11e80*/  SHF.R.U32.HI R0, RZ, 0x4, R0 ;  /* 0x00000004ff007819 */ /* 0x000fe20000011600 */
[----:B------:R-:W-:Y:S01]  /*11e90*/  IMAD.MOV.U32 R7, RZ, RZ, 0x40000040 ;  /* 0x40000040ff077424 */ /* 0x000fe200078e00ff */
[----:B------:R-:W-:Y:S01]  /*11ea0*/  R2UR UR11, R5 ;  /* 0x00000000050b72ca */ /* 0x000fe200000e0000 */
[----:B------:R-:W-:Y:S01]  /*11eb0*/  IMAD.U32 R11, RZ, RZ, UR9 ;  /* 0x00000009ff0b7e24 */ /* 0x000fe2000f8e00ff */
[----:B------:R-:W-:Y:S01]  /*11ec0*/  LOP3.LUT R0, R0, 0x3fff, RZ, 0xc0, !PT ;  /* 0x00003fff00007812 */ /* 0x000fe200078ec0ff */
[----:B------:R-:W-:Y:S01]  /*11ed0*/  UMOV UR53, 0x40000040 ;  /* 0x4000004000357882 */ /* 0x000fe20000000000 */
[----:B------:R-:W-:Y:S01]  /*11ee0*/  UMOV UR49, 0x40000040 ;  /* 0x4000004000317882 */ /* 0x000fe20000000000 */
[----:B------:R-:W-:Y:S01]  /*11ef0*/  UMOV UR45, 0x40000040 ;  /* 0x40000040002d7882 */ /* 0x000fe20000000000 */
[----:B------:R-:W-:Y:S01]  /*11f00*/  LOP3.LUT R8, R0, 0x10000, RZ, 0xfc, !PT ;  /* 0x0001000000087812 */ /* 0x000fe200078efcff */
[----:B------:R-:W-:Y:S01]  /*11f10*/  ULOP3.LUT UR4, UR4, 0x10000, URZ, 0xfc, !UPT ;  /* 0x0001000004047892 */ /* 0x000fe2000f8efc3f */
[----:B------:R-:W0:Y:S03]  /*11f20*/  LDC.64 R12, c[0x0][0x9e0] ;  /* 0x00027800ff0c7b82 */ /* 0x000e260000000a00 */
[----:B------:R-:W-:Y:S01]  /*11f30*/  IMAD R4, R160, 0x900, R8 ;  /* 0x00000900a0047824 */ /* 0x000fe200078e0208 */
[----:B------:R-:W-:-:S02]  /*11f40*/  UIADD3 UR5, UR4, 0x2, URZ ;  /* 0x0000000204057890 */ /* 0x000fc4000fffe03f */
[----:B------:R-:W-:Y:S01]  /*11f50*/  UMOV UR8, UR4 ;  /* 0x0000000400087c82 */ /* 0x000fe20008000000 */
[C---:B------:R-:W-:Y:S01]  /*11f60*/  VIADD R6, R4.reuse, 0x2 ;  /* 0x0000000204067836 */ /* 0x040fe20000000000 */
[----:B------:R-:W-:Y:S01]  /*11f70*/  R2UR UR10, R4 ;  /* 0x00000000040a72ca */ /* 0x000fe200000e0000 */
[----:B------:R-:W-:-:S05]  /*11f80*/  IMAD.U32 R10, RZ, RZ, UR8 ;  /* 0x00000008ff0a7e24 */ /* 0x000fca000f8e00ff */
[----:B------:R1:W-:Y:S07]  /*11f90*/  STL.64 [R1+0x38], R10 ;  /* 0x0000380a01007387 */ /* 0x0003ee0000100a00 */
[----:B------:R-:W-:Y:S01]  /*11fa0*/  HGMMA.64x96x16.F32 R24, gdesc[UR8], RZ, !UPT, gsb0 ;  /* 0x01600000081879f0 */ /* 0x000fe2000c0008ff */
[----:B------:R-:W-:Y:S01]  /*11fb0*/  R2UR UR10, R6 ;  /* 0x00000000060a72ca */ /* 0x000fe200000e0000 */
[----:B------:R-:W-:Y:S01]  /*11fc0*/  UMOV UR8, UR5 ;  /* 0x0000000500087c82 */ /* 0x000fe20008000000 */
[----:B------:R-:W-:Y:S01]  /*11fd0*/  R2UR UR11, R7 ;  /* 0x00000000070b72ca */ /* 0x000fe200000e0000 */
[----:B------:R-:W-:Y:S01]  /*11fe0*/  UMOV UR9, 0x40000040 ;  /* 0x4000004000097882 */ /* 0x000fe20000000000 */
[----:B------:R-:W-:Y:S01]  /*11ff0*/  VIADD R6, R4, 0x4 ;  /* 0x0000000404067836 */ /* 0x000fe20000000000 */
[----:B------:R-:W-:Y:S01]  /*12000*/  UIADD3 UR5, UR4, 0x4, URZ ;  /* 0x0000000404057890 */ /* 0x000fe2000fffe03f */
[----:B------:R-:W-:Y:S01]  /*12010*/  IMAD.MOV.U32 R7, RZ, RZ, 0x40000040 ;  /* 0x40000040ff077424 */ /* 0x000fe200078e00ff */
[----:B-1----:R-:W-:Y:S01]  /*12020*/  MOV R11, UR9 ;  /* 0x00000009000b7c02 */ /* 0x002fe20008000f00 */
[----:B------:R-:W-:-:S05]  /*12030*/  IMAD.U32 R10, RZ, RZ, UR8 ;  /* 0x00000008ff0a7e24 */ /* 0x000fca000f8e00ff */
[----:B------:R1:W-:Y:S01]  /*12040*/  STL.64 [R1+0x30], R10 ;  /* 0x0000300a01007387 */ /* 0x0003e20000100a00 */
[----:B------:R-:W-:Y:S02]  /*12050*/  WARPGROUP.DEPBAR.LE gsb0, 0x0 ;  /* 0x00008000000079c5 */ /* 0x000fe40000010000 */
[----:B------:R-:W-:-:S06]  /*12060*/  WARPGROUP.ARRIVE ;  /* 0x00000000000079c5 */ /* 0x000fcc0000000000 */
[----:B------:R-:W-:Y:S01]  /*12070*/  HGMMA.64x96x16.F32 R24, gdesc[UR8], R24, gsb0 ;  /* 0x01600000081879f0 */ /* 0x000fe20008000818 */
[----:B------:R-:W-:Y:S01]  /*12080*/  R2UR UR10, R6 ;  /* 0x00000000060a72ca */ /* 0x000fe200000e0000 */
[----:B------:R-:W-:Y:S01]  /*12090*/  UMOV UR8, UR5 ;  /* 0x0000000500087c82 */ /* 0x000fe20008000000 */
[----:B------:R-:W-:Y:S01]  /*120a0*/  R2UR UR11, R7 ;  /* 0x00000000070b72ca */ /* 0x000fe200000e0000 */
[----:B------:R-:W-:Y:S01]  /*120b0*/  UMOV UR9, 0x40000040 ;  /* 0x4000004000097882 */ /* 0x000fe20000000000 */
[----:B------:R-:W-:Y:S01]  /*120c0*/  VIADD R6, R4, 0x6 ;  /* 0x0000000604067836 */ /* 0x000fe20000000000 */
[----:B------:R-:W-:Y:S01]  /*120d0*/  MOV R7, 0x40000040 ;  /* 0x4000004000077802 */ /* 0x000fe20000000f00 */
[----:B------:R-:W-:Y:S01]  /*120e0*/  UIADD3 UR5, UR4, 0x6, URZ ;  /* 0x0000000604057890 */ /* 0x000fe2000fffe03f */
[----:B-1----:R-:W-:Y:S02]  /*120f0*/  IMAD.U32 R10, RZ, RZ, UR8 ;  /* 0x00000008ff0a7e24 */ /* 0x002fe4000f8e00ff */
        /* <DEDUP_REMOVED lines=10> */
[----:B------:R-:W-:Y:S01]  /*121a0*/  UIADD3 UR5, UR4, 0x400, URZ ;  /* 0x0000040004057890 */ /* 0x000fe2000fffe03f */
[----:B------:R-:W-:Y:S02]  /*121b0*/  IMAD.MOV.U32 R7, RZ, RZ, 0x40000040 ;  /* 0x40000040ff077424 */ /* 0x000fe400078e00ff */
        /* <DEDUP_REMOVED lines=27> */
[----:B------:R-:W-:Y:S01]  /*12370*/  IMAD.U32 R11, RZ, RZ, UR9 ;  /* 0x00000009ff0b7e24 */ /* 0x000fe2000f8e00ff */
[----:B------:R-:W-:-:S02]  /*12380*/  UIADD3 UR52, UR4, 0x406, URZ ;  /* 0x0000040604347890 */ /* 0x000fc4000fffe03f */
[----:B------:R-:W-:Y:S02]  /*12390*/  UIADD3 UR48, UR4, 0x800, URZ ;  /* 0x0000080004307890 */ /* 0x000fe4000fffe03f */
[----:B------:R1:W-:Y:S04]  /*123a0*/  STL.64 [R1+0x10], R10 ;  /* 0x0000100a01007387 */ /* 0x0003e80000100a00 */
[----:B------:R-:W2:Y:S01]  /*123b0*/  LDL.LU R14, [R1] ;  /* 0x00000000010e7983 */ /* 0x000ea20000300800 */
[----:B------:R-:W-:Y:S02]  /*123c0*/  WARPGROUP.DEPBAR.LE gsb0, 0x0 ;  /* 0x00008000000079c5 */ /* 0x000fe40000010000 */
[----:B------:R-:W-:-:S06]  /*123d0*/  WARPGROUP.ARRIVE ;  /* 0x00000000000079c5 */ /* 0x000fcc0000000000 */
[----:B------:R-:W-:Y:S01]  /*123e0*/  HGMMA.64x96x16.F32 R24, gdesc[UR8], R24, gsb0 ;  /* 0x01600000081879f0 */ /* 0x000fe20008000818 */
[----:B------:R-:W-:Y:S01]  /*123f0*/  R2UR UR10, R6 ;  /* 0x00000000060a72ca */ /* 0x000fe200000e0000 */
[----:B------:R-:W-:Y:S01]  /*12400*/  UMOV UR8, UR5 ;  /* 0x0000000500087c82 */ /* 0x000fe20008000000 */
[----:B------:R-:W-:Y:S01]  /*12410*/  R2UR UR11, R7 ;  /* 0x00000000070b72ca */ /* 0x000fe200000e0000 */
[----:B------:R-:W-:Y:S01]  /*12420*/  UMOV UR9, 0x40000040 ;  /* 0x4000004000097882 */ /* 0x000fe20000000000 */
[----:B------:R-:W-:Y:S02]  /*12430*/  VIADD R6, R4, 0x306 ;  /* 0x0000030604067836 */ /* 0x000fe40000000000 */
[----:B------:R-:W-:Y:S01]  /*12440*/  IMAD.MOV.U32 R7, RZ, RZ, 0x40000040 ;  /* 0x40000040ff077424 */ /* 0x000fe200078e00ff */
[----:B------:R-:W-:Y:S02]  /*12450*/  UIADD3 UR44, UR4, 0x802, URZ ;  /* 0x00000802042c7890 */ /* 0x000fe4000fffe03f */
[----:B------:R-:W-:Y:S01]  /*12460*/  UIADD3 UR40, UR4, 0x804, URZ ;  /* 0x0000080404287890 */ /* 0x000fe2000fffe03f */
[----:B------:R-:W-:-:S02]  /*12470*/  WARPGROUP.DEPBAR.LE gsb0, 0x0 ;  /* 0x00008000000079c5 */ /* 0x000fc40000010000 */
[----:B------:R-:W-:Y:S01]  /*12480*/  WARPGROUP.ARRIVE ;  /* 0x00000000000079c5 */ /* 0x000fe20000000000 */
[----:B------:R-:W-:Y:S01]  /*12490*/  UMOV UR41, 0x40000040 ;  /* 0x4000004000297882 */ /* 0x000fe20000000000 */
[----:B------:R-:W-:Y:S01]  /*124a0*/  MOV R5, 0x40000040 ;  /* 0x4000004000057802 */ /* 0x000fe20000000f00 */
[----:B------:R-:W-:Y:S01]  /*124b0*/  UIADD3 UR36, UR4, 0x806, URZ ;  /* 0x0000080604247890 */ /* 0x000fe2000fffe03f */
[----:B------:R-:W-:Y:S02]  /*124c0*/  UMOV UR37, 0x40000040 ;  /* 0x4000004000257882 */ /* 0x000fe40000000000 */
[----:B------:R-:W-:Y:S01]  /*124d0*/  HGMMA.64x96x16.F32 R24, gdesc[UR8], R24, gsb0 ;  /* 0x01600000081879f0 */ /* 0x000fe20008000818 */
[----:B------:R-:W-:Y:S01]  /*124e0*/  R2UR UR54, R6 ;  /* 0x00000000063672ca */ /* 0x000fe200000e0000 */
[----:B-1----:R-:W-:Y:S01]  /*124f0*/  IMAD.U32 R10, RZ, RZ, UR8 ;  /* 0x00000008ff0a7e24 */ /* 0x002fe2000f8e00ff */
[----:B------:R-:W-:Y:S01]  /*12500*/  R2UR UR55, R7 ;  /* 0x00000000073772ca */ /* 0x000fe200000e0000 */
[----:B------:R-:W-:Y:S01]  /*12510*/  VIADD R6, R4, 0x600 ;  /* 0x0000060004067836 */ /* 0x000fe20000000000 */
[----:B------:R-:W-:Y:S01]  /*12520*/  MOV R7, 0x40000040 ;  /* 0x4000004000077802 */ /* 0x000fe20000000f00 */
[----:B------:R-:W-:Y:S01]  /*12530*/  IMAD.U32 R11, RZ, RZ, UR9 ;  /* 0x00000009ff0b7e24 */ /* 0x000fe2000f8e00ff */
[----:B------:R-:W-:Y:S01]  /*12540*/  R2UR UR39, R5 ;  /* 0x00000000052772ca */ /* 0x000fe200000e0000 */
[----:B------:R-:W-:Y:S01]  /*12550*/  @!P1 VIADD R0, R3, 0x2a840 ;  /* 0x0002a84003009836 */ /* 0x000fe20000000000 */
[----:B------:R-:W-:Y:S01]  /*12560*/  R2UR UR50, R6 ;  /* 0x00000000063272ca */ /* 0x000fe200000e0000 */
[----:B------:R-:W-:Y:S01]  /*12570*/  ULDC UR4, c[0x0][0x9dc] ;  /* 0x0002770000047ab9 */ /* 0x000fe20000000800 */
[----:B------:R-:W-:-:S02]  /*12580*/  WARPGROUP.DEPBAR.LE gsb0, 0x0 ;  /* 0x00008000000079c5 */ /* 0x000fc40000010000 */
[----:B------:R-:W-:-:S06]  /*12590*/  WARPGROUP.ARRIVE ;  /* 0x00000000000079c5 */ /* 0x000fcc0000000000 */
[----:B------:R-:W-:Y:S01]  /*125a0*/  HGMMA.64x96x16.F32 R24, gdesc[UR52], R24, gsb0 ;  /* 0x01600000341879f0 */ /* 0x000fe20008000818 */
[----:B------:R-:W-:Y:S01]  /*125b0*/  R2UR UR51, R7 ;  /* 0x00000000073372ca */ /* 0x000fe200000e0000 */
[----:B------:R-:W-:Y:S02]  /*125c0*/  VIADD R6, R4, 0x602 ;  /* 0x0000060204067836 */ /* 0x000fe40000000000 */
[----:B------:R-:W-:-:S03]  /*125d0*/  IMAD.MOV.U32 R7, RZ, RZ, 0x40000040 ;  /* 0x40000040ff077424 */ /* 0x000fc600078e00ff */
[----:B------:R-:W-:Y:S02]  /*125e0*/  R2UR UR46, R6 ;  /* 0x00000000062e72ca */ /* 0x000fe400000e0000 */
[----:B------:R-:W-:Y:S01]  /*125f0*/  R2UR UR47, R7 ;  /* 0x00000000072f72ca */ /* 0x000fe200000e0000 */
[----:B------:R-:W-:Y:S02]  /*12600*/  WARPGROUP.DEPBAR.LE gsb0, 0x0 ;  /* 0x00008000000079c5 */ /* 0x000fe40000010000 */
[----:B------:R-:W-:-:S06]  /*12610*/  WARPGROUP.ARRIVE ;  /* 0x00000000000079c5 */ /* 0x000fcc0000000000 */
[----:B------:R-:W-:Y:S01]  /*12620*/  HGMMA.64x96x16.F32 R24, gdesc[UR48], R24, gsb0 ;  /* 0x01600000301879f0 */ /* 0x000fe20008000818 */
[----:B------:R-:W-:Y:S02]  /*12630*/  VIADD R6, R4, 0x604 ;  /* 0x0000060404067836 */ /* 0x000fe40000000000 */
[----:B------:R-:W-:-:S03]  /*12640*/  IMAD.MOV.U32 R7, RZ, RZ, 0x40000040 ;  /* 0x40000040ff077424 */ /* 0x000fc600078e00ff */
[----:B------:R-:W-:Y:S02]  /*12650*/  R2UR UR42, R6 ;  /* 0x00000000062a72ca */ /* 0x000fe400000e0000 */
[----:B------:R-:W-:Y:S01]  /*12660*/  R2UR UR43, R7 ;  /* 0x00000000072b72ca */ /* 0x000fe200000e0000 */
[----:B------:R-:W-:Y:S02]  /*12670*/  WARPGROUP.DEPBAR.LE gsb0, 0x0 ;  /* 0x00008000000079c5 */ /* 0x000fe40000010000 */
[----:B------:R-:W-:-:S06]  /*12680*/  WARPGROUP.ARRIVE ;  /* 0x00000000000079c5 */ /* 0x000fcc0000000000 */
[----:B------:R-:W-:Y:S01]  /*12690*/  HGMMA.64x96x16.F32 R24, gdesc[UR44], R24, gsb0 ;  /* 0x016000002c1879f0 */ /* 0x000fe20008000818 */
[----:B------:R-:W-:-:S05]  /*126a0*/  VIADD R4, R4, 0x606 ;  /* 0x0000060604047836 */ /* 0x000fca0000000000 */
[----:B------:R-:W-:Y:S01]  /*126b0*/  R2UR UR38, R4 ;  /* 0x00000000042672ca */ /* 0x000fe200000e0000 */
[----:B------:R-:W-:Y:S02]  /*126c0*/  WARPGROUP.DEPBAR.LE gsb0, 0x0 ;  /* 0x00008000000079c5 */ /* 0x000fe40000010000 */
[----:B------:R-:W-:-:S06]  /*126d0*/  WARPGROUP.ARRIVE ;  /* 0x00000000000079c5 */ /* 0x000fcc0000000000 */
[----:B------:R-:W-:Y:S01]  /*126e0*/  HGMMA.64x96x16.F32 R24, gdesc[UR40], R24, gsb0 ;  /* 0x01600000281879f0 */ /* 0x000fe20008000818 */
[----:B0-----:R-:W-:Y:S01]  /*126f0*/  ISETP.GE.AND P2, PT, R13, 0x1, PT ;  /* 0x000000010d00780c */ /* 0x001fe20003f46270 */
[----:B------:R-:W-:Y:S01]  /*12700*/  IMAD.MOV.U32 R5, RZ, RZ, -0x60 ;  /* 0xffffffa0ff057424 */ /* 0x000fe200078e00ff */
[----:B--2---:R-:W-:-:S03]  /*12710*/  LOP3.LUT R14, R14, 0xffefffff, RZ, 0xc0, !PT ;  /* 0xffefffff0e0e7812 */ /* 0x004fc600078ec0ff */
[----:B------:R-:W-:Y:S01]  /*12720*/  IMAD R74, R2, R5, 0x60 ;  /* 0x00000060024a7424 */ /* 0x000fe200078e0205 */
[----:B------:R0:W-:Y:S01]  /*12730*/  STL.64 [R1+0x8], R10 ;  /* 0x0000080a01007387 */ /* 0x0001e20000100a00 */
[----:B------:R-:W-:Y:S02]  /*12740*/  WARPGROUP.DEPBAR.LE gsb0, 0x0 ;  /* 0x00008000000079c5 */ /* 0x000fe40000010000 */
[----:B------:R-:W-:-:S06]  /*12750*/  WARPGROUP.ARRIVE ;  /* 0x00000000000079c5 */ /* 0x000fcc0000000000 */
[----:B------:R-:W-:Y:S01]  /*12760*/  HGMMA.64x96x16.F32 R24, gdesc[UR36], R24, gsb0 ;  /* 0x01600000241879f0 */ /* 0x000fe20008000818 */
[----:B------:R-:W-:Y:S01]  /*12770*/  @P2 LOP3.LUT R14, R14, 0x100000, RZ, 0xfc, !PT ;  /* 0x001000000e0e2812 */ /* 0x000fe200078efcff */
[----:B------:R-:W-:Y:S01]  /*12780*/  IMAD.IADD R3, R163, 0x1, R74 ;  /* 0x00000001a3037824 */ /* 0x000fe200078e024a */
[----:B------:R-:W-:-:S03]  /*12790*/  @!P1 PRMT R0, RZ, 0x654, R0 ;  /* 0x00000654ff009816 */ /* 0x000fc60000000000 */
[----:B------:R1:W-:Y:S01]  /*127a0*/  STL [R1], R14 ;  /* 0x0000000e01007387 */ /* 0x0003e20000100800 */
[----:B------:R-:W-:Y:S02]  /*127b0*/  IMAD.U32 R9, RZ, RZ, UR4 ;  /* 0x00000004ff097e24 */ /* 0x000fe4000f8e00ff */
[----:B0-----:R-:W-:Y:S02]  /*127c0*/  IMAD R10, R169, 0x80, R179 ;  /* 0x00000080a90a7824 */ /* 0x001fe400078e02b3 */
[C-C-:B------:R-:W-:Y:S02]  /*127d0*/  IMAD R7, R173.reuse, -0x2, R3.reuse ;  /* 0xfffffffead077824 */ /* 0x140fe400078e0203 */
[----:B------:R-:W-:Y:S01]  /*127e0*/  IMAD R76, R173, -0x2, R74 ;  /* 0xfffffffead4c7824 */ /* 0x000fe200078e024a */
[----:B------:R-:W-:Y:S02]  /*127f0*/  WARPGROUP.DEPBAR.LE gsb0, 0x0 ;  /* 0x00008000000079c5 */ /* 0x000fe40000010000 */
[----:B------:R0:W-:Y:S02]  /*12800*/  @!P1 SYNCS.ARRIVE.TRANS64.RED.A1T0 RZ, [R0+URZ], RZ ;  /* 0x000000ff00ff99a7 */ /* 0x0001e4000810043f */
[----:B0-----:R-:W-:-:S05]  /*12810*/  IADD3 R0, -R164, 0x1, R3 ;  /* 0x00000001a4007810 */ /* 0x001fca0007ffe103 */
[----:B------:R-:W-:Y:S01]  /*12820*/  IMAD R5, R173, -0x2, R0 ;  /* 0xfffffffead057824 */ /* 0x000fe200078e0200 */
[----:B------:R-:W-:-:S03]  /*12830*/  LOP3.LUT R0, RZ, R9, RZ, 0x33, !PT ;  /* 0x00000009ff007212 */ /* 0x000fc600078e33ff */
[C---:B------:R-:W-:Y:S01]  /*12840*/  IMAD.IADD R11, R5.reuse, 0x1, R12 ;  /* 0x00000001050b7824 */ /* 0x040fe200078e020c */
[----:B------:R-:W-:-:S04]  /*12850*/  IADD3 R15, R5, R0, RZ ;  /* 0x00000000050f7210 */ /* 0x000fc80007ffe0ff */
[----:B------:R-:W-:Y:S01]  /*12860*/  VIADDMNMX R72, R10, R11, R7, PT ;  /* 0x0000000b0a487246 */ /* 0x000fe20003800107 */
[----:B------:R-:W-:Y:S01]  /*12870*/  IMAD.IADD R3, R15, 0x1, R10 ;  /* 0x000000010f037824 */ /* 0x000fe200078e020a */
[----:B-1----:R-:W-:Y:S06]  /*12880*/  @!P2 BRA `(.L_x_1513) ;  /* 0x00000000004ca947 */ /* 0x002fec0003800000 */
        /* <DEDUP_REMOVED lines=11> */
.L_x_1515:
[----:B------:R-:W-:-:S13]  /*12940*/  ISETP.NE.AND P2, PT, R13, 0x1, PT ;  /* 0x000000010d00780c */ /* 0x000fda0003f45270 */
[----:B------:R-:W0:Y:S02]  /*12950*/  @P2 LDC.64 R4, c[0x0][0x9e8] ;  /* 0x00027a00ff042b82 */ /* 0x000e240000000a00 */
[----:B0-----:R-:W-:-:S05]  /*12960*/  @P2 IMAD.HI.U32 R4, R0, R4, RZ ;  /* 0x0000000400042227 */ /* 0x001fca00078e00ff */
[----:B------:R-:W-:-:S07]  /*12970*/  @P2 SHF.R.U32.HI R0, RZ, R5, R4 ;  /* 0x00000005ff002219 */ /* 0x000fce0000011604 */
.L_x_1516:
[----:B------:R-:W-:Y:S05]  /*12980*/  BSYNC B0 ;  /* 0x0000000000007941 */ /* 0x000fea0003800000 */
.L_x_1514:
[----:B------:R-:W-:-:S05]  /*12990*/  IMAD R0, R0, R13, R76 ;  /* 0x0000000d00007224 */ /* 0x000fca00078e024c */
[----:B------:R-:W-:Y:S02]  /*129a0*/  VIMNMX R3, R3, R0, !PT ;  /* 0x0000000003037248 */ /* 0x000fe40007fe0100 */
[----:B------:R-:W-:-:S07]  /*129b0*/  VIADDMNMX R72, R0, R13, R72, PT ;  /* 0x0000000d00487246 */ /* 0x000fce0003800148 */
.L_x_1513:
[----:B------:R-:W-:Y:S01]  /*129c0*/  ISETP.GE.AND P3, PT, R74, 0x9, PT ;  /* 0x000000094a00780c */ /* 0x000fe20003f66270 */
[----:B------:R-:W-:Y:S01]  /*129d0*/  VIADD R96, R10, 0x8 ;  /* 0x000000080a607836 */ /* 0x000fe20000000000 */
[----:B------:R-:W-:Y:S02]  /*129e0*/  ISETP.GE.AND P2, PT, R74, 0x2, PT ;  /* 0x000000024a00780c */ /* 0x000fe40003f46270 */
[----:B------:R-:W-:Y:S02]  /*129f0*/  P2R R5, PR, RZ, 0x8 ;  /* 0x00000008ff057803 */ /* 0x000fe40000000000 */
[C---:B------:R-:W-:Y:S02]  /*12a00*/  ISETP.GT.AND P3, PT, R3.reuse, 0x8, !P3 ;  /* 0x000000080300780c */ /* 0x040fe40005f64270 */
[----:B------:R-:W-:Y:S02]  /*12a10*/  ISETP.GT.AND P4, PT, R3, 0x1, !P2 ;  /* 0x000000010300780c */ /* 0x000fe40005784270 */
[----:B------:R-:W-:-:S02]  /*12a20*/  ISETP.LT.OR P3, PT, R72, 0x9, P3 ;  /* 0x000000094800780c */ /* 0x000fc40001f61670 */
[----:B------:R-:W-:Y:S02]  /*12a30*/  ISETP.GE.AND P5, PT, R74, 0xa, PT ;  /* 0x0000000a4a00780c */ /* 0x000fe40003fa6270 */
[----:B------:R-:W-:Y:S02]  /*12a40*/  FSEL R100, R28, -INF , !P3 ;  /* 0xff8000001c647808 */ /* 0x000fe40005800000 */
[C---:B------:R-:W-:Y:S02]  /*12a50*/  ISETP.LT.OR P4, PT, R72.reuse, 0x2, P4 ;  /* 0x000000024800780c */ /* 0x040fe40002781670 */
[----:B------:R-:W-:Y:S02]  /*12a60*/  ISETP.GT.AND P3, PT, R3, 0x9, !P5 ;  /* 0x000000090300780c */ /* 0x000fe40006f64270 */
[----:B------:R-:W-:Y:S02]  /*12a70*/  FSEL R102, R25, -INF , !P4 ;  /* 0xff80000019667808 */ /* 0x000fe40006000000 */
        /* <DEDUP_REMOVED lines=13> */
[C---:B------:R-:W-:Y:S02]  /*12b50*/  ISETP.GT.AND P3, PT, R3.reuse, 0x18, !P4 ;  /* 0x000000180300780c */ /* 0x040fe40006764270 */
        /* <DEDUP_REMOVED lines=74> */
[C---:B------:R-:W-:Y:S02]  /*13000*/  ISETP.GE.AND P3, PT, R74.reuse, 0x52, PT ;  /* 0x000000524a00780c */ /* 0x040fe40003f66270 */
[----:B------:R-:W-:Y:S02]  /*13010*/  ISETP.GE.AND P6, PT, R74, 0x1, PT ;  /* 0x000000014a00780c */ /* 0x000fe40003fc6270 */
[----:B------:R-:W-:-:S02]  /*13020*/  ISETP.GT.AND P4, PT, R3, 0x51, !P3 ;  /* 0x000000510300780c */ /* 0x000fc40005f84270 */
[----:B------:R-:W-:Y:S02]  /*13030*/  VIADDMNMX R96, R96, R11, R7, PT ;  /* 0x0000000b60607246 */ /* 0x000fe40003800107 */
[----:B------:R-:W-:Y:S02]  /*13040*/  ISETP.LT.OR P4, PT, R72, 0x52, P4 ;  /* 0x000000524800780c */ /* 0x000fe40002781670 */
[----:B------:R-:W-:Y:S02]  /*13050*/  IADD3 R25, R15, 0x8, R10 ;  /* 0x000000080f197810 */ /* 0x000fe40007ffe00a */
[----:B------:R-:W-:Y:S02]  /*13060*/  FSEL R28, R65, -INF , !P4 ;  /* 0xff800000411c7808 */ /* 0x000fe40006000000 */
[----:B------:R-:W-:-:S04]  /*13070*/  ISETP.GE.AND P4, PT, R74, 0x59, PT ;  /* 0x000000594a00780c */ /* 0x000fc80003f86270 */
[----:B------:R-:W-:-:S04]  /*13080*/  ISETP.GT.AND P5, PT, R3, 0x58, !P4 ;  /* 0x000000580300780c */ /* 0x000fc800067a4270 */
[----:B------:R-:W-:-:S04]  /*13090*/  ISETP.LT.OR P5, PT, R72, 0x59, P5 ;  /* 0x000000594800780c */ /* 0x000fc80002fa1670 */
[----:B------:R-:W-:Y:S02]  /*130a0*/  FSEL R68, R68, -INF , !P5 ;  /* 0xff80000044447808 */ /* 0x000fe40006800000 */
[----:B------:R-:W-:-:S04]  /*130b0*/  ISETP.GT.AND P5, PT, R3, RZ, !P6 ;  /* 0x000000ff0300720c */ /* 0x000fc800077a4270 */
[----:B------:R-:W-:-:S04]  /*130c0*/  ISETP.LT.OR P5, PT, R72, 0x1, P5 ;  /* 0x000000014800780c */ /* 0x000fc80002fa1670 */
[----:B------:R-:W-:Y:S02]  /*130d0*/  FSEL R156, R24, -INF , !P5 ;  /* 0xff800000189c7808 */ /* 0x000fe40006800000 */
[----:B------:R-:W-:-:S04]  /*130e0*/  ISETP.GE.AND P5, PT, R74, 0x5a, PT ;  /* 0x0000005a4a00780c */ /* 0x000fc80003fa6270 */
[----:B------:R-:W-:Y:S02]  /*130f0*/  P2R R65, PR, RZ, 0x20 ;  /* 0x00000020ff417803 */ /* 0x000fe40000000000 */
[----:B------:R-:W-:-:S04]  /*13100*/  ISETP.GT.AND P5, PT, R3, 0x59, !P5 ;  /* 0x000000590300780c */ /* 0x000fc80006fa4270 */
[----:B------:R-:W-:-:S04]  /*13110*/  ISETP.LT.OR P5, PT, R72, 0x5a, P5 ;  /* 0x0000005a4800780c */ /* 0x000fc80002fa1670 */
[----:B------:R-:W-:Y:S02]  /*13120*/  FSEL R24, R69, -INF , !P5 ;  /* 0xff80000045187808 */ /* 0x000fe40006800000 */
[----:B------:R-:W-:-:S13]  /*13130*/  ISETP.GE.AND P5, PT, R13, 0x1, PT ;  /* 0x000000010d00780c */ /* 0x000fda0003fa6270 */
        /* <DEDUP_REMOVED lines=13> */
.L_x_1519:
[----:B------:R-:W-:-:S13]  /*13210*/  ISETP.NE.AND P5, PT, R13, 0x1, PT ;  /* 0x000000010d00780c */ /* 0x000fda0003fa5270 */
[----:B------:R-:W0:Y:S02]  /*13220*/  @P5 LDC.64 R32, c[0x0][0x9e8] ;  /* 0x00027a00ff205b82 */ /* 0x000e240000000a00 */
[----:B0-----:R-:W-:-:S05]  /*13230*/  @P5 IMAD.HI.U32 R32, R3, R32, RZ ;  /* 0x0000002003205227 */ /* 0x001fca00078e00ff */
[----:B------:R-:W-:-:S07]  /*13240*/  @P5 SHF.R.U32.HI R3, RZ, R33, R32 ;  /* 0x00000021ff035219 */ /* 0x000fce0000011620 */
.L_x_1520:
[----:B------:R-:W-:Y:S05]  /*13250*/  BSYNC B0 ;  /* 0x0000000000007941 */ /* 0x000fea0003800000 */
.L_x_1518:
[----:B------:R-:W-:-:S05]  /*13260*/  IMAD R32, R3, R13, R76 ;  /* 0x0000000d03207224 */ /* 0x000fca00078e024c */
[----:B------:R-:W-:Y:S02]  /*13270*/  VIMNMX R25, R25, R32, !PT ;  /* 0x0000002019197248 */ /* 0x000fe40007fe0100 */
[----:B------:R-:W-:-:S07]  /*13280*/  VIADDMNMX R96, R32, R13, R96, PT ;  /* 0x0000000d20607246 */ /* 0x000fce0003800160 */
.L_x_1517:
[----:B------:R-:W-:Y:S01]  /*13290*/  ISETP.GT.AND P2, PT, R25, 0x1, !P2 ;  /* 0x000000011900780c */ /* 0x000fe20005744270 */
[----:B------:R-:W-:Y:S01]  /*132a0*/  ULDC UR4, c[0x0][0x988] ;  /* 0x0002620000047ab9 */ /* 0x000fe20000000800 */
[----:B------:R-:W-:Y:S01]  /*132b0*/  ISETP.NE.AND P5, PT, R36, RZ, PT ;  /* 0x000000ff2400720c */ /* 0x000fe20003fa5270 */
[----:B------:R-:W-:Y:S01]  /*132c0*/  IMAD.U32 R7, RZ, RZ, UR4 ;  /* 0x00000004ff077e24 */ /* 0x000fe2000f8e00ff */
        /* <DEDUP_REMOVED lines=51> */
[----:B------:R-:W-:-:S02]  /*13600*/  ISETP.GT.AND P6, PT, R25, RZ, !P6 ;  /* 0x000000ff1900720c */ /* 0x000fc400077c4270 */
[----:B------:R-:W-:Y:S02]  /*13610*/  ISETP.GT.AND P2, PT, R25, 0x21, !P2 ;  /* 0x000000211900780c */ /* 0x000fe40005744270 */
[----:B------:R-:W-:Y:S02]  /*13620*/  FMNMX.FTZ R3, R68, R3, !PT ;  /* 0x0000000344037209 */ /* 0x000fe40007810000 */
[C---:B------:R-:W-:Y:S02]  /*13630*/  ISETP.LT.OR P2, PT, R96.reuse, 0x22, P2 ;  /* 0x000000226000780c */ /* 0x040fe40001741670 */
[----:B------:R-:W-:Y:S02]  /*13640*/  ISETP.LT.OR P6, PT, R96, 0x1, P6 ;  /* 0x000000016000780c */ /* 0x000fe400037c1670 */
[----:B------:R-:W-:Y:S02]  /*13650*/  FSEL R74, R43, -INF , !P2 ;  /* 0xff8000002b4a7808 */ /* 0x000fe40005000000 */
[----:B------:R-:W-:-:S02]  /*13660*/  ISETP.NE.AND P2, PT, R41, RZ, PT ;  /* 0x000000ff2900720c */ /* 0x000fc40003f45270 */
[----:B------:R-:W-:Y:S02]  /*13670*/  FMNMX.FTZ R5, R24, R3, !PT ;  /* 0x0000000318057209 */ /* 0x000fe40007810000 */
[----:B------:R-:W-:Y:S02]  /*13680*/  ISETP.GT.AND P2, PT, R25, 0x28, !P2 ;  /* 0x000000281900780c */ /* 0x000fe40005744270 */
[----:B------:R-:W-:Y:S02]  /*13690*/  FSEL R27, R26, -INF , !P6 ;  /* 0xff8000001a1b7808 */ /* 0x000fe40007000000 */
[----:B------:R-:W-:Y:S01]  /*136a0*/  ISETP.LT.OR P2, PT, R96, 0x29, P2 ;  /* 0x000000296000780c */ /* 0x000fe20001741670 */
[----:B------:R-:W0:Y:S01]  /*136b0*/  SHFL.BFLY PT, R26, R5, 0x2, 0x1f ;  /* 0x0c401f00051a7f89 */ /* 0x000e2200000e0000 */
[----:B------:R-:W-:Y:S02]  /*136c0*/  ISETP.NE.AND P5, PT, R57, RZ, PT ;  /* 0x000000ff3900720c */ /* 0x000fe40003fa5270 */
[----:B------:R-:W-:-:S02]  /*136d0*/  FSEL R46, R46, -INF , !P2 ;  /* 0xff8000002e2e7808 */ /* 0x000fc40005000000 */
[----:B------:R-:W-:Y:S02]  /*136e0*/  ISETP.NE.AND P2, PT, R78, RZ, PT ;  /* 0x000000ff4e00720c */ /* 0x000fe40003f45270 */
[----:B------:R-:W-:Y:S02]  /*136f0*/  ISETP.NE.AND P6, PT, R61, RZ, PT ;  /* 0x000000ff3d00720c */ /* 0x000fe40003fc5270 */
[C---:B------:R-:W-:Y:S02]  /*13700*/  ISETP.GT.AND P2, PT, R25.reuse, 0x29, !P2 ;  /* 0x000000291900780c */ /* 0x040fe40005744270 */
[C---:B------:R-:W-:Y:S02]  /*13710*/  ISETP.GT.AND P3, PT, R25.reuse, 0x51, !P3 ;  /* 0x000000511900780c */ /* 0x040fe40005f64270 */
[----:B------:R-:W-:Y:S02]  /*13720*/  ISETP.LT.OR P2, PT, R96, 0x2a, P2 ;  /* 0x0000002a6000780c */ /* 0x000fe40001741670 */
[----:B------:R-:W-:-:S02]  /*13730*/  ISETP.GT.AND P4, PT, R25, 0x58, !P4 ;  /* 0x000000581900780c */ /* 0x000fc40006784270 */
[----:B------:R-:W-:Y:S02]  /*13740*/  FSEL R76, R47, -INF , !P2 ;  /* 0xff8000002f4c7808 */ /* 0x000fe40005000000 */
[----:B------:R-:W-:Y:S02]  /*13750*/  ISETP.NE.AND P2, PT, R45, RZ, PT ;  /* 0x000000ff2d00720c */ /* 0x000fe40003f45270 */
[C---:B------:R-:W-:Y:S02]  /*13760*/  ISETP.LT.OR P3, PT, R96.reuse, 0x52, P3 ;  /* 0x000000526000780c */ /* 0x040fe40001f61670 */
[----:B------:R-:W-:Y:S02]  /*13770*/  ISETP.GT.AND P2, PT, R25, 0x30, !P2 ;  /* 0x000000301900780c */ /* 0x000fe40005744270 */
[----:B0-----:R-:W-:Y:S02]  /*13780*/  FMNMX.FTZ R11, R5, R26, !PT ;  /* 0x0000001a050b7209 */ /* 0x001fe40007810000 */
[----:B------:R-:W-:-:S02]  /*13790*/  ISETP.LT.OR P2, PT, R96, 0x31, P2 ;  /* 0x000000316000780c */ /* 0x000fc40001741670 */
[----:B------:R-:W-:Y:S01]  /*137a0*/  FMNMX.FTZ R5, R27, R32, !PT ;  /* 0x000000201b057209 */ /* 0x000fe20007810000 */
[----:B------:R-:W0:Y:S01]  /*137b0*/  SHFL.BFLY PT, R26, R11, 0x1, 0x1f ;  /* 0x0c201f000b1a7f89 */ /* 0x000e2200000e0000 */
[----:B------:R-:W-:Y:S02]  /*137c0*/  FSEL R50, R50, -INF , !P2 ;  /* 0xff80000032327808 */ /* 0x000fe40005000000 */
[----:B------:R-:W-:Y:S02]  /*137d0*/  ISETP.NE.AND P2, PT, R79, RZ, PT ;  /* 0x000000ff4f00720c */ /* 0x000fe40003f45270 */
[----:B------:R-:W-:Y:S02]  /*137e0*/  FMNMX.FTZ R5, R30, R5, !PT ;  /* 0x000000051e057209 */ /* 0x000fe40007810000 */
[----:B------:R-:W-:Y:S02]  /*137f0*/  ISETP.GT.AND P2, PT, R25, 0x31, !P2 ;  /* 0x000000311900780c */ /* 0x000fe40005744270 */
[----:B------:R-:W-:-:S02]  /*13800*/  FMNMX.FTZ R5, R36, R5, !PT ;  /* 0x0000000524057209 */ /* 0x000fc40007810000 */
[C---:B------:R-:W-:Y:S02]  /*13810*/  ISETP.LT.OR P2, PT, R96.reuse, 0x32, P2 ;  /* 0x000000326000780c */ /* 0x040fe40001741670 */
[----:B------:R-:W-:Y:S02]  /*13820*/  ISETP.LT.OR P4, PT, R96, 0x59, P4 ;  /* 0x000000596000780c */ /* 0x000fe40002781670 */
[----:B------:R-:W-:Y:S02]  /*13830*/  FSEL R78, R51, -INF , !P2 ;  /* 0xff800000334e7808 */ /* 0x000fe40005000000 */
[----:B------:R-:W-:Y:S02]  /*13840*/  ISETP.NE.AND P2, PT, R49, RZ, PT ;  /* 0x000000ff3100720c */ /* 0x000fe40003f45270 */
[----:B------:R-:W-:Y:S02]  /*13850*/  FSEL R70, R70, -INF , !P4 ;  /* 0xff80000046467808 */ /* 0x000fe40006000000 */
[----:B------:R-:W-:-:S02]  /*13860*/  ISETP.GT.AND P2, PT, R25, 0x38, !P2 ;  /* 0x000000381900780c */ /* 0x000fc40005744270 */
[----:B0-----:R-:W-:Y:S02]  /*13870*/  FMNMX.FTZ R3, R11, R26, !PT ;  /* 0x0000001a0b037209 */ /* 0x001fe40007810000 */
[----:B------:R-:W-:Y:S02]  /*13880*/  ISETP.LT.OR P2, PT, R96, 0x39, P2 ;  /* 0x000000396000780c */ /* 0x000fe40001741670 */
[----:B------:R-:W-:Y:S01]  /*13890*/  FMNMX.FTZ R11, R34, R5, !PT ;  /* 0x00000005220b7209 */ /* 0x000fe20007810000 */
[----:B------:R-:W-:Y:S01]  /*138a0*/  FMUL.FTZ R15, R3, R7 ;  /* 0x00000007030f7220 */ /* 0x000fe20000410000 */
        /* <DEDUP_REMOVED lines=16> */
[----:B------:R-:W-:Y:S02]  /*139b0*/  ISETP.GT.AND P2, PT, R25, 0x48, !P5 ;  /* 0x000000481900780c */ /* 0x000fe40006f44270 */
[----:B------:R-:W-:Y:S02]  /*139c0*/  ISETP.NE.AND P5, PT, R83, RZ, PT ;  /* 0x000000ff5300720c */ /* 0x000fe40003fa5270 */
[----:B------:R-:W-:-:S04]  /*139d0*/  ISETP.LT.OR P2, PT, R96, 0x49, P2 ;  /* 0x000000496000780c */ /* 0x000fc80001741670 */
[----:B------:R-:W-:Y:S02]  /*139e0*/  FSEL R62, R62, -INF , !P2 ;  /* 0xff8000003e3e7808 */ /* 0x000fe40005000000 */
[----:B------:R-:W-:-:S04]  /*139f0*/  FSETP.NEU.FTZ.AND P2, PT, R3, -INF , PT ;  /* 0xff8000000300780b */ /* 0x000fc80003f5d000 */
[----:B------:R-:W-:Y:S02]  /*13a00*/  FSEL R31, R15, RZ, P2 ;  /* 0x000000ff0f1f7208 */ /* 0x000fe40001000000 */
[----:B------:R-:W-:Y:S02]  /*13a10*/  FMNMX.FTZ R15, R42, R11, !PT ;  /* 0x0000000b2a0f7209 */ /* 0x000fe40007810000 */
[----:B------:R-:W-:Y:S01]  /*13a20*/  ISETP.GT.AND P2, PT, R25, 0x49, !P5 ;  /* 0x000000491900780c */ /* 0x000fe20006f44270 */
[--C-:B------:R-:W-:Y:S01]  /*13a30*/  FFMA.FTZ R21, R102, R7, -R31.reuse ;  /* 0x0000000766157223 */ /* 0x100fe2000001081f */
[----:B------:R-:W-:Y:S01]  /*13a40*/  FMNMX.FTZ R15, R74, R15, !PT ;  /* 0x0000000f4a0f7209 */ /* 0x000fe20007810000 */
[--C-:B------:R-:W-:Y:S01]  /*13a50*/  FFMA.FTZ R148, R86, R7, -R31.reuse ;  /* 0x0000000756947223 */ /* 0x100fe2000001081f */
[----:B------:R-:W-:Y:S01]  /*13a60*/  ISETP.LT.OR P2, PT, R96, 0x4a, P2 ;  /* 0x0000004a6000780c */ /* 0x000fe20001741670 */
[----:B------:R0:W-:Y:S01]  /*13a70*/  MUFU.EX2 R5, R21 ;  /* 0x0000001500057308 */ /* 0x0001e20000000800 */
[----:B------:R-:W-:Y:S01]  /*13a80*/  FMNMX.FTZ R15, R46, R15, !PT ;  /* 0x0000000f2e0f7209 */ /* 0x000fe20007810000 */
[-CC-:B------:R-:W-:Y:S01]  /*13a90*/  FFMA.FTZ R33, R0, R7.reuse, -R31.reuse ;  /* 0x0000000700217223 */ /* 0x180fe2000001081f */
[----:B------:R-:W-:Y:S01]  /*13aa0*/  FSEL R26, R63, -INF , !P2 ;  /* 0xff8000003f1a7808 */ /* 0x000fe20005000000 */
[--C-:B------:R-:W-:Y:S01]  /*13ab0*/  FFMA.FTZ R4, R4, R7, -R31.reuse ;  /* 0x0000000704047223 */ /* 0x100fe2000001081f */
[----:B------:R-:W-:Y:S01]  /*13ac0*/  FMNMX.FTZ R15, R76, R15, !PT ;  /* 0x0000000f4c0f7209 */ /* 0x000fe20007810000 */
[--C-:B------:R-:W-:Y:S01]  /*13ad0*/  FFMA.FTZ R156, R156, R7, -R31.reuse ;  /* 0x000000079c9c7223 */ /* 0x100fe2000001081f */
[----:B------:R-:W-:Y:S01]  /*13ae0*/  ISETP.GT.AND P2, PT, R25, 0x50, !P6 ;  /* 0x000000501900780c */ /* 0x000fe20007744270 */
[----:B------:R-:W-:Y:S01]  /*13af0*/  MUFU.EX2 R35, R4 ;  /* 0x0000000400237308 */ /* 0x000fe20000000800 */
[----:B0-----:R-:W-:Y:S01]  /*13b00*/  FMNMX.FTZ R21, R50, R15, !PT ;  /* 0x0000000f32157209 */ /* 0x001fe20007810000 */
[-CC-:B------:R-:W-:Y:S01]  /*13b10*/  FFMA.FTZ R158, R100, R7.reuse, -R31.reuse ;  /* 0x00000007649e7223 */ /* 0x180fe2000001081f */
[----:B------:R-:W-:Y:S01]  /*13b20*/  ISETP.LT.OR P2, PT, R96, 0x51, P2 ;  /* 0x000000516000780c */ /* 0x000fe20001741670 */
[--C-:B------:R-:W-:Y:S01]  /*13b30*/  FFMA.FTZ R98, R98, R7, -R31.reuse ;  /* 0x0000000762627223 */ /* 0x100fe2000001081f */
[----:B------:R-:W-:Y:S01]  /*13b40*/  FMNMX.FTZ R21, R78, R21, !PT ;  /* 0x000000154e157209 */ /* 0x000fe20007810000 */
[--C-:B------:R-:W-:Y:S01]  /*13b50*/  FFMA.FTZ R152, R94, R7, -R31.reuse ;  /* 0x000000075e987223 */ /* 0x100fe2000001081f */
[----:B------:R-:W-:Y:S01]  /*13b60*/  ISETP.NE.AND P5, PT, R65, RZ, PT ;  /* 0x000000ff4100720c */ /* 0x000fe20003fa5270 */
[----:B------:R-:W0:Y:S01]  /*13b70*/  MUFU.EX2 R156, R156 ;  /* 0x0000009c009c7308 */ /* 0x000e220000000800 */
[----:B------:R-:W-:Y:S01]  /*13b80*/  FMNMX.FTZ R21, R54, R21, !PT ;  /* 0x0000001536157209 */ /* 0x000fe20007810000 */
[-CC-:B------:R-:W-:Y:S01]  /*13b90*/  FFMA.FTZ R92, R92, R7.reuse, -R31.reuse ;  /* 0x000000075c5c7223 */ /* 0x180fe2000001081f */
[----:B------:R-:W-:Y:S01]  /*13ba0*/  FSEL R66, R66, -INF , !P2 ;  /* 0xff80000042427808 */ /* 0x000fe20005000000 */
[--C-:B------:R-:W-:Y:S01]  /*13bb0*/  FFMA.FTZ R154, R90, R7, -R31.reuse ;  /* 0x000000075a9a7223 */ /* 0x100fe2000001081f */
[----:B------:R-:W-:Y:S01]  /*13bc0*/  FMNMX.FTZ R21, R80, R21, !PT ;  /* 0x0000001550157209 */ /* 0x000fe20007810000 */
[-CC-:B------:R-:W-:Y:S01]  /*13bd0*/  FFMA.FTZ R88, R88, R7.reuse, -R31.reuse ;  /* 0x0000000758587223 */ /* 0x180fe2000001081f */
[----:B------:R-:W-:Y:S01]  /*13be0*/  ISETP.GT.AND P5, PT, R25, 0x59, !P5 ;  /* 0x000000591900780c */ /* 0x000fe20006fa4270 */
[--C-:B------:R-:W-:Y:S01]  /*13bf0*/  FFMA.FTZ R25, R84, R7, -R31.reuse ;  /* 0x0000000754197223 */ /* 0x100fe2000001081f */
[----:B------:R-:W-:Y:S01]  /*13c00*/  FMNMX.FTZ R29, R58, R21, !PT ;  /* 0x000000153a1d7209 */ /* 0x000fe20007810000 */
[-CC-:B------:R-:W-:Y:S01]  /*13c10*/  FFMA.FTZ R44, R44, R7.reuse, -R31.reuse ;  /* 0x000000072c2c7223 */ /* 0x180fe2000001081f */
[----:B------:R-:W-:Y:S01]  /*13c20*/  FSEL R86, R67, -INF , !P3 ;  /* 0xff80000043567808 */ /* 0x000fe20005800000 */
[--C-:B------:R-:W-:Y:S01]  /*13c30*/  FFMA.FTZ R48, R48, R7, -R31.reuse ;  /* 0x0000000730307223 */ /* 0x100fe2000001081f */
[----:B------:R-:W-:Y:S01]  /*13c40*/  FMNMX.FTZ R29, R82, R29, !PT ;  /* 0x0000001d521d7209 */ /* 0x000fe20007810000 */
[-CC-:B------:R-:W-:Y:S01]  /*13c50*/  FFMA.FTZ R52, R52, R7.reuse, -R31.reuse ;  /* 0x0000000734347223 */ /* 0x180fe2000001081f */
        /* <DEDUP_REMOVED lines=14> */
[----:B------:R-:W-:Y:S01]  /*13d40*/  FMNMX.FTZ R29, R86, R29, !PT ;  /* 0x0000001d561d7209 */ /* 0x000fe20007810000 */
[----:B------:R-:W1:Y:S01]  /*13d50*/  MUFU.EX2 R158, R158 ;  /* 0x0000009e009e7308 */ /* 0x000e620000000800 */
[----:B0-----:R-:W-:Y:S01]  /*13d60*/  FADD.FTZ R45, R156, R5 ;  /* 0x000000059c2d7221 */ /* 0x001fe20000010000 */
[----:B------:R-:W-:-:S02]  /*13d70*/  F2FP.F16.F32.PACK_AB R156, R5, R156 ;  /* 0x0000009c059c723e */ /* 0x000fc400000000ff */
[----:B------:R-:W-:Y:S02]  /*13d80*/  FMNMX.FTZ R29, R70, R29, !PT ;  /* 0x0000001d461d7209 */ /* 0x000fe40007810000 */
[----:B------:R-:W-:Y:S02]  /*13d90*/  ISETP.GE.AND P6, PT, R13, 0x1, PT ;  /* 0x000000010d00780c */ /* 0x000fe40003fc6270 */
[----:B------:R-:W-:Y:S01]  /*13da0*/  FMNMX.FTZ R29, R84, R29, !PT ;  /* 0x0000001d541d7209 */ /* 0x000fe20007810000 */
[----:B------:R-:W0:Y:S04]  /*13db0*/  MUFU.EX2 R11, R98 ;  /* 0x00000062000b7308 */ /* 0x000e280000000800 */
[----:B------:R-:W2:Y:S04]  /*13dc0*/  SHFL.BFLY PT, R0, R29, 0x2, 0x1f ;  /* 0x0c401f001d007f89 */ /* 0x000ea800000e0000 */
[----:B------:R-:W3:Y:S08]  /*13dd0*/  MUFU.EX2 R152, R152 ;  /* 0x0000009800987308 */ /* 0x000ef00000000800 */
[----:B------:R-:W4:Y:S08]  /*13de0*/  MUFU.EX2 R15, R92 ;  /* 0x0000005c000f7308 */ /* 0x000f300000000800 */
[----:B------:R-:W4:Y:S01]  /*13df0*/  MUFU.EX2 R154, R154 ;  /* 0x0000009a009a7308 */ /* 0x000f220000000800 */
[----:B--2---:R-:W-:-:S07]  /*13e00*/  FMNMX.FTZ R0, R29, R0, !PT ;  /* 0x000000001d007209 */ /* 0x004fce0007810000 */
[----:B------:R-:W2:Y:S01]  /*13e10*/  MUFU.EX2 R21, R88 ;  /* 0x0000005800157308 */ /* 0x000ea20000000800 */
[----:B------:R-:W1:Y:S07]  /*13e20*/  SHFL.BFLY PT, R29, R0, 0x1, 0x1f ;  /* 0x0c201f00001d7f89 */ /* 0x000e6e00000e0000 */
[----:B------:R-:W2:Y:S08]  /*13e30*/  MUFU.EX2 R148, R148 ;  /* 0x0000009400947308 */ /* 0x000eb00000000800 */
[----:B------:R-:W-:Y:S08]  /*13e40*/  MUFU.EX2 R25, R25 ;  /* 0x0000001900197308 */ /* 0x000ff00000000800 */
[----:B------:R-:W-:Y:S01]  /*13e50*/  MUFU.EX2 R44, R44 ;  /* 0x0000002c002c7308 */ /* 0x000fe20000000800 */
[----:B-1----:R-:W-:-:S04]  /*13e60*/  FMNMX.FTZ R4, R0, R29, !PT ;  /* 0x0000001d00047209 */ /* 0x002fc80007810000 */
[C---:B------:R-:W-:Y:S01]  /*13e70*/  FSETP.NEU.FTZ.AND P2, PT, R4.reuse, -INF , PT ;  /* 0xff8000000400780b */ /* 0x040fe20003f5d000 */
[----:B------:R-:W-:Y:S02]  /*13e80*/  FMUL.FTZ R0, R4, R7 ;  /* 0x0000000704007220 */ /* 0x000fe40000410000 */
[----:B------:R1:W-:Y:S03]  /*13e90*/  MUFU.EX2 R37, R6 ;  /* 0x0000000600257308 */ /* 0x0003e60000000800 */
[----:B------:R-:W-:Y:S01]  /*13ea0*/  FSEL R31, R0, RZ, P2 ;  /* 0x000000ff001f7208 */ /* 0x000fe20001000000 */
[----:B------:R-:W-:Y:S01]  /*13eb0*/  FADD.FTZ R0, R158, R45 ;  /* 0x0000002d9e007221 */ /* 0x000fe20000010000 */
[----:B0-----:R-:W-:-:S03]  /*13ec0*/  F2FP.F16.F32.PACK_AB R158, R11, R158 ;  /* 0x0000009e0b9e723e */ /* 0x001fc600000000ff */
[-CC-:B------:R-:W-:Y:S01]  /*13ed0*/  FFMA.FTZ R27, R27, R7.reuse, -R31.reuse ;  /* 0x000000071b1b7223 */ /* 0x180fe2000001081f */
[-CC-:B------:R-:W-:Y:S01]  /*13ee0*/  FFMA.FTZ R32, R32, R7.reuse, -R31.reuse ;  /* 0x0000000720207223 */ /* 0x180fe2000001081f */
[-CC-:B------:R-:W-:Y:S01]  /*13ef0*/  FFMA.FTZ R30, R30, R7.reuse, -R31.reuse ;  /* 0x000000071e1e7223 */ /* 0x180fe2000001081f */
[-CC-:B------:R-:W-:Y:S01]  /*13f00*/  FFMA.FTZ R36, R36, R7.reuse, -R31.reuse ;  /* 0x0000000724247223 */ /* 0x180fe2000001081f */
[-CC-:B------:R-:W-:Y:S01]  /*13f10*/  FFMA.FTZ R34, R34, R7.reuse, -R31.reuse ;  /* 0x0000000722227223 */ /* 0x180fe2000001081f */
[-CC-:B------:R-:W-:Y:S01]  /*13f20*/  FFMA.FTZ R40, R40, R7.reuse, -R31.reuse ;  /* 0x0000000728287223 */ /* 0x180fe2000001081f */
[----:B------:R-:W-:Y:S01]  /*13f30*/  MUFU.EX2 R27, R27 ;  /* 0x0000001b001b7308 */ /* 0x000fe20000000800 */
[----:B------:R-:W-:Y:S01]  /*13f40*/  FADD.FTZ R45, R11, R0 ;  /* 0x000000000b2d7221 */ /* 0x000fe20000010000 */
[-CC-:B------:R-:W-:Y:S01]  /*13f50*/  FFMA.FTZ R38, R38, R7.reuse, -R31.reuse ;  /* 0x0000000726267223 */ /* 0x180fe2000001081f */
[-CC-:B------:R-:W-:Y:S01]  /*13f60*/  FFMA.FTZ R72, R72, R7.reuse, -R31.reuse ;  /* 0x0000000748487223 */ /* 0x180fe2000001081f */
[-C--:B------:R-:W-:Y:S01]  /*13f70*/  FFMA.FTZ R42, R42, R7.reuse, -R31 ;  /* 0x000000072a2a7223 */ /* 0x080fe2000001081f */
[----:B---3--:R-:W-:Y:S01]  /*13f80*/  FADD.FTZ R0, R152, R45 ;  /* 0x0000002d98007221 */ /* 0x008fe20000010000 */
        /* <DEDUP_REMOVED lines=11> */
[----:B--2---:R-:W-:Y:S01]  /*14040*/  FADD.FTZ R47, R21, R6 ;  /* 0x00000006152f7221 */ /* 0x004fe20000010000 */
[-CC-:B------:R-:W-:Y:S01]  /*14050*/  FFMA.FTZ R58, R58, R7.reuse, -R31.reuse ;  /* 0x000000073a3a7223 */ /* 0x180fe2000001081f */
[-CC-:B------:R-:W-:Y:S01]  /*14060*/  FFMA.FTZ R82, R82, R7.reuse, -R31.reuse ;  /* 0x0000000752527223 */ /* 0x180fe2000001081f */
[-C--:B------:R-:W-:Y:S01]  /*14070*/  FFMA.FTZ R62, R62, R7.reuse, -R31 ;  /* 0x000000073e3e7223 */ /* 0x080fe2000001081f */
[----:B------:R-:W-:Y:S01]  /*14080*/  FADD.FTZ R6, R148, R47 ;  /* 0x0000002f94067221 */ /* 0x000fe20000010000 */
[-CC-:B------:R-:W-:Y:S01]  /*14090*/  FFMA.FTZ R26, R26, R7.reuse, -R31.reuse ;  /* 0x000000071a1a7223 */ /* 0x180fe2000001081f */
[-CC-:B------:R-:W-:Y:S01]  /*140a0*/  FFMA.FTZ R66, R66, R7.reuse, -R31.reuse ;  /* 0x0000000742427223 */ /* 0x180fe2000001081f */
[----:B------:R-:W2:Y:S01]  /*140b0*/  MUFU.EX2 R159, R36 ;  /* 0x00000024009f7308 */ /* 0x000ea20000000800 */
[----:B0-----:R-:W-:Y:S01]  /*140c0*/  FADD.FTZ R45, R27, R32 ;  /* 0x000000201b2d7221 */ /* 0x001fe20000010000 */
[----:B------:R-:W-:Y:S01]  /*140d0*/  FADD.FTZ R47, R25, R6 ;  /* 0x00000006192f7221 */ /* 0x000fe20000010000 */
[-CC-:B------:R-:W-:Y:S01]  /*140e0*/  FFMA.FTZ R86, R86, R7.reuse, -R31.reuse ;  /* 0x0000000756567223 */ /* 0x180fe2000001081f */
[-CC-:B------:R-:W-:Y:S01]  /*140f0*/  FFMA.FTZ R70, R70, R7.reuse, -R31.reuse ;  /* 0x0000000746467223 */ /* 0x180fe2000001081f */
[----:B------:R-:W-:Y:S01]  /*14100*/  FFMA.FTZ R31, R84, R7, -R31 ;  /* 0x00000007541f7223 */ /* 0x000fe2000001081f */
[----:B------:R-:W-:Y:S01]  /*14110*/  FADD.FTZ R6, R44, R47 ;  /* 0x0000002f2c067221 */ /* 0x000fe20000010000 */
[----:B------:R-:W-:Y:S01]  /*14120*/  F2FP.F16.F32.PACK_AB R152, R15, R152 ;  /* 0x000000980f98723e */ /* 0x000fe200000000ff */
[----:B------:R-:W0:Y:S01]  /*14130*/  MUFU.EX2 R34, R34 ;  /* 0x0000002200227308 */ /* 0x000e220000000800 */
[----:B-1----:R-:W-:Y:S01]  /*14140*/  FADD.FTZ R0, R30, R45 ;  /* 0x0000002d1e007221 */ /* 0x002fe20000010000 */
[----:B------:R-:W-:-:S02]  /*14150*/  F2FP.F16.F32.PACK_AB R154, R21, R154 ;  /* 0x0000009a159a723e */ /* 0x000fc400000000ff */
[----:B------:R-:W-:Y:S02]  /*14160*/  F2FP.F16.F32.PACK_AB R148, R25, R148 ;  /* 0x000000941994723e */ /* 0x000fe400000000ff */
[----:B------:R-:W-:Y:S02]  /*14170*/  F2FP.F16.F32.PACK_AB R157, R32, R27 ;  /* 0x0000001b209d723e */ /* 0x000fe400000000ff */
        /* <DEDUP_REMOVED lines=27> */
[----:B0-----:R-:W-:Y:S01]  /*14330*/  FADD.FTZ R6, R48, R47 ;  /* 0x0000002f30067221 */ /* 0x001fe20000010000 */
[----:B------:R-:W-:-:S03]  /*14340*/  F2FP.F16.F32.PACK_AB R144, R35, R48 ;  /* 0x000000302390723e */ /* 0x000fc600000000ff */
[----:B------:R-:W-:-:S03]  /*14350*/  FADD.FTZ R47, R35, R6 ;  /* 0x00000006232f7221 */ /* 0x000fc60000010000 */
[----:B------:R-:W0:Y:S01]  /*14360*/  MUFU.EX2 R52, R52 ;  /* 0x0000003400347308 */ /* 0x000e220000000800 */
[----:B-1----:R-:W-:-:S07]  /*14370*/  FADD.FTZ R0, R50, R45 ;  /* 0x0000002d32007221 */ /* 0x002fce0000010000 */
[----:B------:R-:W1:Y:S01]  /*14380*/  MUFU.EX2 R54, R54 ;  /* 0x0000003600367308 */ /* 0x000e620000000800 */
[C---:B--2---:R-:W-:Y:S01]  /*14390*/  FADD.FTZ R5, R145.reuse, R0 ;  /* 0x0000000091057221 */ /* 0x044fe20000010000 */
[----:B------:R-:W-:-:S06]  /*143a0*/  F2FP.F16.F32.PACK_AB R145, R145, R50 ;  /* 0x000000329191723e */ /* 0x000fcc00000000ff */
[----:B-----5:R-:W2:Y:S01]  /*143b0*/  MUFU.EX2 R147, R80 ;  /* 0x0000005000937308 */ /* 0x020ea20000000800 */
        /* <DEDUP_REMOVED lines=18> */
[----:B------:R0:W3:Y:S01]  /*144e0*/  MUFU.EX2 R41, R20 ;  /* 0x0000001400297308 */ /* 0x0000e20000000800 */
[----:B-1----:R-:W-:-:S07]  /*144f0*/  FADD.FTZ R6, R60, R11 ;  /* 0x0000000b3c067221 */ /* 0x002fce0000010000 */
[----:B------:R-:W1:Y:S01]  /*14500*/  MUFU.EX2 R143, R26 ;  /* 0x0000001a008f7308 */ /* 0x000e620000000800 */
[----:B--2---:R-:W-:Y:S01]  /*14510*/  FADD.FTZ R0, R62, R5 ;  /* 0x000000053e007221 */ /* 0x004fe20000010000 */
[----:B0-----:R-:W-:-:S05]  /*14520*/  IADD3 R20, R163, -R164, RZ ;  /* 0x800000a4a3147210 */ /* 0x001fca0007ffe0ff */
[----:B------:R-:W-:Y:S01]  /*14530*/  IMAD R15, R169, 0x80, R20 ;  /* 0x00000080a90f7824 */ /* 0x000fe200078e0214 */
[----:B------:R-:W0:Y:S01]  /*14540*/  MUFU.EX2 R64, R64 ;  /* 0x0000004000407308 */ /* 0x000e220000000800 */
[C---:B---3--:R-:W-:Y:S01]  /*14550*/  FADD.FTZ R11, R41.reuse, R6 ;  /* 0x00000006290b7221 */ /* 0x048fe20000010000 */
[----:B------:R-:W-:Y:S01]  /*14560*/  F2FP.F16.F32.PACK_AB R142, R41, R60 ;  /* 0x0000003c298e723e */ /* 0x000fe200000000ff */
[----:B------:R-:W-:-:S05]  /*14570*/  IMAD.IADD R12, R15, 0x1, R12 ;  /* 0x000000010f0c7824 */ /* 0x000fca00078e020c */
        /* <DEDUP_REMOVED lines=14> */
[----:B--2---:R-:W-:Y:S01]  /*14660*/  FADD.FTZ R6, R68, R11 ;  /* 0x0000000b44067221 */ /* 0x004fe20000010000 */
[----:B------:R-:W-:-:S06]  /*14670*/  VIADD R11, R2, 0xfffffffe ;  /* 0xfffffffe020b7836 */ /* 0x000fcc0000000000 */
[----:B------:R-:W2:Y:S01]  /*14680*/  MUFU.EX2 R31, R31 ;  /* 0x0000001f001f7308 */ /* 0x000ea20000000800 */
[----:B-1----:R-:W-:Y:S01]  /*14690*/  FADD.FTZ R0, R70, R5 ;  /* 0x0000000546007221 */ /* 0x002fe20000010000 */
[C---:B0-----:R-:W-:Y:S01]  /*146a0*/  FADD.FTZ R6, R29.reuse, R6 ;  /* 0x000000061d067221 */ /* 0x041fe20000010000 */
[----:B------:R-:W-:Y:S02]  /*146b0*/  F2FP.F16.F32.PACK_AB R138, R29, R68 ;  /* 0x000000441d8a723e */ /* 0x000fe400000000ff */
[C---:B--2---:R-:W-:Y:S01]  /*146c0*/  FADD.FTZ R5, R31.reuse, R0 ;  /* 0x000000001f057221 */ /* 0x044fe20000010000 */
[----:B------:R-:W-:Y:S01]  /*146d0*/  F2FP.F16.F32.PACK_AB R139, R31, R70 ;  /* 0x000000461f8b723e */ /* 0x000fe200000000ff */
        /* <DEDUP_REMOVED lines=12> */
.L_x_1523:
[----:B------:R-:W-:-:S13]  /*147a0*/  ISETP.NE.AND P2, PT, R13, 0x1, PT ;  /* 0x000000010d00780c */ /* 0x000fda0003f45270 */
[----:B------:R-:W0:Y:S02]  /*147b0*/  @P2 LDC.64 R14, c[0x0][0x9e8] ;  /* 0x00027a00ff0e2b82 */ /* 0x000e240000000a00 */
[----:B0-----:R-:W-:-:S05]  /*147c0*/  @P2 IMAD.HI.U32 R2, R0, R14, RZ ;  /* 0x0000000e00022227 */ /* 0x001fca00078e00ff */
[----:B------:R-:W-:-:S07]  /*147d0*/  @P2 SHF.R.U32.HI R0, RZ, R15, R2 ;  /* 0x0000000fff002219 */ /* 0x000fce0000011602 */
.L_x_1524:
[----:B------:R-:W-:Y:S05]  /*147e0*/  BSYNC B0 ;  /* 0x0000000000007941 */ /* 0x000fea0003800000 */
.L_x_1522:
[----:B------:R-:W-:-:S05]  /*147f0*/  IMAD R13, R0, R13, R13 ;  /* 0x0000000d000d7224 */ /* 0x000fca00078e020d */
[----:B------:R-:W-:-:S07]  /*14800*/  VIMNMX R12, R12, R13, PT ;  /* 0x0000000d0c0c7248 */ /* 0x000fce0003fe0100 */
.L_x_1521:
[----:B------:R-:W-:Y:S01]  /*14810*/  IMAD.HI R12, R12, 0x2aaaaaab, RZ ;  /* 0x2aaaaaab0c0c7827 */ /* 0x000fe200078e02ff */
[----:B------:R-:W-:Y:S01]  /*14820*/  ULDC UR46, c[0x0][0x9e4] ;  /* 0x00027900002e7ab9 */ /* 0x000fe20000000800 */
[----:B------:R-:W-:Y:S01]  /*14830*/  ULDC UR39, c[0x0][0x9e4] ;  /* 0x0002790000277ab9 */ /* 0x000fe20000000800 */
[----:B------:R-:W-:Y:S01]  /*14840*/  ULDC UR47, c[0x0][0x9dc] ;  /* 0x00027700002f7ab9 */ /* 0x000fe20000000800 */
[----:B------:R-:W-:Y:S01]  /*14850*/  ULDC UR51, c[0x0][0x9dc] ;  /* 0x0002770000337ab9 */ /* 0x000fe20000000800 */
[----:B------:R-:W-:Y:S01]  /*14860*/  SHF.R.U32.HI R13, RZ, 0x1f, R12 ;  /* 0x0000001fff0d7819 */ /* 0x000fe2000001160c */
[----:B------:R-:W-:Y:S01]  /*14870*/  ULDC UR38, c[0x0][0x988] ;  /* 0x0002620000267ab9 */ /* 0x000fe20000000800 */
[----:B------:R-:W-:Y:S01]  /*14880*/  ULDC UR43, c[0x0][0x988] ;  /* 0x00026200002b7ab9 */ /* 0x000fe20000000800 */
[----:B------:R-:W-:Y:S01]  /*14890*/  ULDC UR42, c[0x0][0x988] ;  /* 0x00026200002a7ab9 */ /* 0x000fe20000000800 */
[----:B------:R-:W-:Y:S01]  /*148a0*/  LEA.HI.SX32 R13, R12, R13, 0x1c ;  /* 0x0000000d0c0d7211 */ /* 0x000fe200078fe2ff */
[----:B------:R-:W-:Y:S01]  /*148b0*/  ULDC UR54, c[0x0][0x9e0] ;  /* 0x0002780000367ab9 */ /* 0x000fe20000000800 */
[----:B------:R-:W-:Y:S01]  /*148c0*/  ULDC UR50, c[0x0][0x9e0] ;  /* 0x0002780000327ab9 */ /* 0x000fe20000000800 */
[----:B------:R-:W-:Y:S01]  /*148d0*/  BSSY B1, `(.L_x_1525) ;  /* 0x0000338000017945 */ /* 0x000fe20003800000 */
[----:B------:R-:W-:Y:S01]  /*148e0*/  VIMNMX R21, R168, R13, !PT ;  /* 0x0000000da8157248 */ /* 0x000fe20007fe0100 */
[----:B------:R-:W-:Y:S01]  /*148f0*/  IMAD.MOV.U32 R0, RZ, RZ, 0x3f800000 ;  /* 0x3f800000ff007424 */ /* 0x000fe200078e00ff */
[----:B------:R-:W-:-:S02]  /*14900*/  MOV R2, 0x3f800000 ;  /* 0x3f80000000027802 */ /* 0x000fc40000000f00 */
[----:B------:R-:W-:Y:S02]  /*14910*/  CS2R R86, SRZ ;  /* 0x0000000000567805 */ /* 0x000fe4000001ff00 */
[----:B------:R-:W-:Y:S02]  /*14920*/  ISETP.GE.AND P2, PT, R11, R21, PT ;  /* 0x000000150b00720c */ /* 0x000fe40003f46270 */
        /* <DEDUP_REMOVED lines=31> */
[----:B------:R-:W-:Y:S06]  /*14b20*/  @!P2 BRA `(.L_x_1526) ;  /* 0x000000300048a947 */ /* 0x000fec0003800000 */
[----:B------:R-:W-:Y:S01]  /*14b30*/  IMAD.IADD R170, R10, 0x1, R20 ;  /* 0x000000010aaa7824 */ /* 0x000fe200078e0214 */
[----:B------:R-:W-:Y:S01]  /*14b40*/  BSSY B0, `(.L_x_1527) ;  /* 0x000030c000007945 */ /* 0x000fe20003800000 */
[----:B------:R-:W-:Y:S02]  /*14b50*/  IMAD.MOV.U32 R2, RZ, RZ, 0x3f800000 ;  /* 0x3f800000ff027424 */ /* 0x000fe400078e00ff */
[----:B------:R-:W-:Y:S02]  /*14b60*/  IMAD.MOV.U32 R87, RZ, RZ, RZ ;  /* 0x000000ffff577224 */ /* 0x000fe400078e00ff */
[----:B------:R-:W-:-:S07]  /*14b70*/  VIADD R171, R170, 0x8 ;  /* 0x00000008aaab7836 */ /* 0x000fce0000000000 */
.L_x_1546:
[----:B------:R-:W-:-:S04]  /*14b80*/  IADD3 R193, R160, 0x1, RZ ;  /* 0x00000001a0c17810 */ /* 0x000fc80007ffe0ff */
[----:B------:R-:W-:-:S04]  /*14b90*/  ISETP.NE.AND P2, PT, R193, 0x2, PT ;  /* 0x00000002c100780c */ /* 0x000fc80003f45270 */
[----:B------:R-:W-:Y:S02]  /*14ba0*/  SEL R194, RZ, 0x1, P2 ;  /* 0x00000001ffc27807 */ /* 0x000fe40001000000 */
[----:B------:R-:W-:Y:S02]  /*14bb0*/  SEL R193, R193, RZ, P2 ;  /* 0x000000ffc1c17207 */ /* 0x000fe40001000000 */
[----:B------:R-:W-:Y:S01]  /*14bc0*/  LOP3.LUT R194, R161, R194, RZ, 0x3c, !PT ;  /* 0x000000c2a1c27212 */ /* 0x000fe200078e3cff */
[----:B------:R-:W-:Y:S06]  /*14bd0*/  @!P0 BRA `(.L_x_1528) ;  /* 0x0000000000048947 */ /* 0x000fec0003800000 */
[----:B------:R-:W-:Y:S01]  /*14be0*/  BPT.TRAP 0x1 ;  /* 0x000000040000795c */ /* 0x000fe20000300000 */
.L_x_1528:
[----:B------:R-:W-:Y:S01]  /*14bf0*/  IMAD R7, R193, 0x8, R18 ;  /* 0x00000008c1077824 */ /* 0x000fe200078e0212 */
[----:B------:R-:W-:-:S04]  /*14c00*/  SHF.L.U32 R14, R194, 0x1f, RZ ;  /* 0x0000001fc20e7819 */ /* 0x000fc800000006ff */
[----:B------:R0:W1:Y:S01]  /*14c10*/  SYNCS.PHASECHK.TRANS64.TRYWAIT P2, [R7+URZ+0x2a830], R14 ;  /* 0x02a8300e070075a7 */ /* 0x000062000804017f */
[----:B------:R-:W-:Y:S05]  /*14c20*/  @!P0 BRA `(.L_x_1529) ;  /* 0x0000000000048947 */ /* 0x000fea0003800000 */
[----:B------:R-:W-:Y:S01]  /*14c30*/  BPT.TRAP 0x1 ;  /* 0x000000040000795c */ /* 0x000fe20000300000 */
.L_x_1529:
[----:B------:R-:W-:Y:S01]  /*14c40*/  BSSY B2, `(.L_x_1530) ;  /* 0x0000006000027945 */ /* 0x000fe20003800000 */
[----:B------:R-:W-:Y:S02]  /*14c50*/  IMAD R12, R193, 0x900, R8 ;  /* 0x00000900c10c7824 */ /* 0x000fe400078e0208 */
[----:B------:R-:W-:Y:S01]  /*14c60*/  IMAD.MOV.U32 R13, RZ, RZ, 0x40000040 ;  /* 0x40000040ff0d7424 */ /* 0x000fe200078e00ff */
[----:B-1----:R-:W-:Y:S06]  /*14c70*/  @P2 BRA `(.L_x_1531) ;  /* 0x0000000000082947 */ /* 0x002fec0003800000 */
[----:B------:R-:W1:Y:S02]  /*14c80*/  SYNCS.PHASECHK.TRANS64.TRYWAIT P2, [R7+URZ+0x2a830], R14 ;  /* 0x02a8300e070075a7 */ /* 0x000e64000804017f */
[----:B-1----:R-:W-:Y:S05]  /*14c90*/  @!P2 BRA `(.L_x_1532) ;  /* 0x0000012000d8a947 */ /* 0x002fea0003800000 */
.L_x_1531:
[----:B------:R-:W-:Y:S05]  /*14ca0*/  BSYNC B2 ;  /* 0x0000000000027941 */ /* 0x000fea0003800000 */
.L_x_1530:
[----:B------:R-:W2:Y:S04]  /*14cb0*/  LDL.64 R88, [R1+0x38] ;  /* 0x0000380001587983 */ /* 0x000ea80000100a00 */
[----:B------:R-:W3:Y:S04]  /*14cc0*/  LDL.64 R214, [R1+0x30] ;  /* 0x0000300001d67983 */ /* 0x000ee80000100a00 */
[----:B------:R-:W4:Y:S01]  /*14cd0*/  LDL.64 R212, [R1+0x28] ;  /* 0x0000280001d47983 */ /* 0x000f220000100a00 */
[----:B------:R-:W-:-:S03]  /*14ce0*/  R2UR UR6, R12 ;  /* 0x000000000c0672ca */ /* 0x000fc600000e0000 */
[----:B------:R-:W5:Y:S01]  /*14cf0*/  LDL.64 R210, [R1+0x20] ;  /* 0x0000200001d27983 */ /* 0x000f620000100a00 */
[----:B------:R-:W-:Y:S01]  /*14d00*/  R2UR UR7, R13 ;  /* 0x000000000d0772ca */ /* 0x000fe200000e0000 */
[----:B01----:R-:W-:Y:S02]  /*14d10*/  VIADD R14, R12, 0x2 ;  /* 0x000000020c0e7836 */ /* 0x003fe40000000000 */
[----:B------:R-:W-:Y:S01]  /*14d20*/  IMAD.MOV.U32 R15, RZ, RZ, 0x40000040 ;  /* 0x40000040ff0f7424 */ /* 0x000fe200078e00ff */
[----:B------:R-:W5:Y:S04]  /*14d30*/  LDL.64 R208, [R1+0x18] ;  /* 0x0000180001d07983 */ /* 0x000f680000100a00 */
[----:B------:R-:W5:Y:S04]  /*14d40*/  LDL.64 R206, [R1+0x10] ;  /* 0x0000100001ce7983 */ /* 0x000f680000100a00 */
[----:B------:R-:W5:Y:S01]  /*14d50*/  LDL.64 R204, [R1+0x8] ;  /* 0x0000080001cc7983 */ /* 0x000f620000100a00 */
[----:B--2---:R-:W-:-:S02]  /*14d60*/  R2UR UR4, R88 ;  /* 0x00000000580472ca */ /* 0x004fc400000e0000 */
[----:B------:R-:W-:Y:S02]  /*14d70*/  R2UR UR5, R89 ;  /* 0x00000000590572ca */ /* 0x000fe400000e0000 */
[----:B------:R-:W-:-:S11]  /*14d80*/  WARPGROUP.ARRIVE ;  /* 0x00000000000079c5 */ /* 0x000fd60000000000 */
[----:B------:R-:W-:Y:S01]  /*14d90*/  HGMMA.64x96x16.F32 R88, gdesc[UR4], RZ, !UPT, gsb0 ;  /* 0x01600000045879f0 */ /* 0x000fe2000c0008ff */
[----:B------:R-:W-:Y:S02]  /*14da0*/  R2UR UR6, R14 ;  /* 0x000000000e0672ca */ /* 0x000fe400000e0000 */
[----:B------:R-:W-:Y:S02]  /*14db0*/  R2UR UR7, R15 ;  /* 0x000000000f0772ca */ /* 0x000fe400000e0000 */
[----:B---3--:R-:W-:Y:S02]  /*14dc0*/  R2UR UR4, R214 ;  /* 0x00000000d60472ca */ /* 0x008fe400000e0000 */
[----:B------:R-:W-:Y:S01]  /*14dd0*/  R2UR UR5, R215 ;  /* 0x00000000d70572ca */ /* 0x000fe200000e0000 */
[----:B------:R-:W-:Y:S01]  /*14de0*/  VIADD R14, R12, 0x4 ;  /* 0x000000040c0e7836 */ /* 0x000fe20000000000 */
[----:B------:R-:W-:Y:S01]  /*14df0*/  MOV R15, 0x40000040 ;  /* 0x40000040000f7802 */ /* 0x000fe20000000f00 */
[----:B------:R-:W-:-:S02]  /*14e00*/  WARPGROUP.DEPBAR.LE gsb0, 0x0 ;  /* 0x00008000000079c5 */ /* 0x000fc40000010000 */
[----:B------:R-:W-:-:S08]  /*14e10*/  WARPGROUP.ARRIVE ;  /* 0x00000000000079c5 */ /* 0x000fd00000000000 */
[----:B------:R-:W-:Y:S01]  /*14e20*/  HGMMA.64x96x16.F32 R88, gdesc[UR4], R88, gsb0 ;  /* 0x01600000045879f0 */ /* 0x000fe20008000858 */
[----:B------:R-:W-:Y:S02]  /*14e30*/  R2UR UR6, R14 ;  /* 0x000000000e0672ca */ /* 0x000fe400000e0000 */
[----:B------:R-:W-:Y:S02]  /*14e40*/  R2UR UR7, R15 ;  /* 0x000000000f0772ca */ /* 0x000fe400000e0000 */
[----:B----4-:R-:W-:Y:S02]  /*14e50*/  R2UR UR4, R212 ;  /* 0x00000000d40472ca */ /* 0x010fe400000e0000 */
[----:B------:R-:W-:Y:S01]  /*14e60*/  R2UR UR5, R213 ;  /* 0x00000000d50572ca */ /* 0x000fe200000e0000 */
[----:B------:R-:W-:Y:S02]  /*14e70*/  VIADD R14, R12, 0x6 ;  /* 0x000000060c0e7836 */ /* 0x000fe40000000000 */
[----:B------:R-:W-:Y:S01]  /*14e80*/  IMAD.MOV.U32 R15, RZ, RZ, 0x40000040 ;  /* 0x40000040ff0f7424 */ /* 0x000fe200078e00ff */
[----:B------:R-:W-:-:S02]  /*14e90*/  WARPGROUP.DEPBAR.LE gsb0, 0x0 ;  /* 0x00008000000079c5 */ /* 0x000fc40000010000 */
[----:B------:R-:W-:-:S07]  /*14ea0*/  WARPGROUP.ARRIVE ;  /* 0x00000000000079c5 */ /* 0x000fce0000000000 */
[----:B------:R-:W-:Y:S01]  /*14eb0*/  HGMMA.64x96x16.F32 R88, gdesc[UR4], R88, gsb0 ;  /* 0x01600000045879f0 */ /* 0x000fe20008000858 */
[----:B------:R-:W-:Y:S02]  /*14ec0*/  R2UR UR6, R14 ;  /* 0x000000000e0672ca */ /* 0x000fe400000e0000 */
[----:B------:R-:W-:Y:S02]  /*14ed0*/  R2UR UR7, R15 ;  /* 0x000000000f0772ca */ /* 0x000fe400000e0000 */
[----:B-----5:R-:W-:Y:S02]  /*14ee0*/  R2UR UR4, R210 ;  /* 0x00000000d20472ca */ /* 0x020fe400000e0000 */
        /* <DEDUP_REMOVED lines=8> */
[----:B------:R-:W-:Y:S02]  /*14f70*/  R2UR UR4, R208 ;  /* 0x00000000d00472ca */ /* 0x000fe400000e0000 */
        /* <DEDUP_REMOVED lines=8> */
[----:B------:R-:W-:Y:S02]  /*15000*/  R2UR UR4, R206 ;  /* 0x00000000ce0472ca */ /* 0x000fe400000e0000 */
        /* <DEDUP_REMOVED lines=16> */
[----:B------:R-:W-:Y:S01]  /*15110*/  R2UR UR7, R15 ;  /* 0x000000000f0772ca */ /* 0x000fe200000e0000 */
[----:B------:R-:W-:Y:S01]  /*15120*/  UMOV UR4, UR52 ;  /* 0x0000003400047c82 */ /* 0x000fe20008000000 */
[----:B------:R-:W-:Y:S01]  /*15130*/  UMOV UR5, UR53 ;  /* 0x0000003500057c82 */ /* 0x000fe20008000000 */
[----:B------:R-:W-:Y:S01]  /*15140*/  VIADD R14, R12, 0x600 ;  /* 0x000006000c0e7836 */ /* 0x000fe20000000000 */
[----:B------:R-:W-:Y:S01]  /*15150*/  MOV R15, 0x40000040 ;  /* 0x40000040000f7802 */ /* 0x000fe20000000f00 */
[----:B------:R-:W-:Y:S02]  /*15160*/  WARPGROUP.DEPBAR.LE gsb0, 0x0 ;  /* 0x00008000000079c5 */ /* 0x000fe40000010000 */
[----:B------:R-:W-:-:S06]  /*15170*/  WARPGROUP.ARRIVE ;  /* 0x00000000000079c5 */ /* 0x000fcc0000000000 */
[----:B------:R-:W-:Y:S01]  /*15180*/  HGMMA.64x96x16.F32 R88, gdesc[UR4], R88, gsb0 ;  /* 0x01600000045879f0 */ /* 0x000fe20008000858 */
[----:B------:R-:W-:Y:S02]  /*15190*/  R2UR UR6, R14 ;  /* 0x000000000e0672ca */ /* 0x000fe400000e0000 */
[----:B------:R-:W-:Y:S01]  /*151a0*/  R2UR UR7, R15 ;  /* 0x000000000f0772ca */ /* 0x000fe200000e0000 */
[----:B------:R-:W-:Y:S01]  /*151b0*/  UMOV UR4, UR48 ;  /* 0x0000003000047c82 */ /* 0x000fe20008000000 */
[----:B------:R-:W-:Y:S01]  /*151c0*/  UMOV UR5, UR49 ;  /* 0x0000003100057c82 */ /* 0x000fe20008000000 */
[----:B------:R-:W-:Y:S02]  /*151d0*/  VIADD R14, R12, 0x602 ;  /* 0x000006020c0e7836 */ /* 0x000fe40000000000 */
[----:B------:R-:W-:Y:S01]  /*151e0*/  IMAD.MOV.U32 R15, RZ, RZ, 0x40000040 ;  /* 0x40000040ff0f7424 */ /* 0x000fe200078e00ff */
        /* <DEDUP_REMOVED lines=25> */
[----:B------:R-:W-:Y:S02]  /*15380*/  WARPGROUP.DEPBAR.LE gsb0, 0x0 ;  /* 0x00008000000079c5 */ /* 0x000fe40000010000 */
[----:B------:R-:W-:-:S08]  /*15390*/  WARPGROUP.ARRIVE ;  /* 0x00000000000079c5 */ /* 0x000fd00000000000 */
[----:B------:R-:W-:Y:S01]  /*153a0*/  HGMMA.64x96x16.F32 R88, gdesc[UR4], R88, gsb0 ;  /* 0x01600000045879f0 */ /* 0x000fe20008000858 */
        /* <DEDUP_REMOVED lines=67> */
.L_x_1533:
[----:B------:R-:W-:Y:S01]  /*157e0*/  SHF.L.U32 R9, R161, 0x1f, RZ ;  /* 0x0000001fa1097819 */ /* 0x000fe200000006ff */
[----:B------:R-:W-:-:S04]  /*157f0*/  IMAD R14, R160, 0x8, R18 ;  /* 0x00000008a00e7824 */ /* 0x000fc800078e0212 */
[----:B------:R0:W1:Y:S01]  /*15800*/  SYNCS.PHASECHK.TRANS64.TRYWAIT P2, [R14+URZ+0x2a850], R9 ;  /* 0x02a850090e0075a7 */ /* 0x000062000804017f */
[----:B------:R-:W-:Y:S05]  /*15810*/  @!P0 BRA `(.L_x_1534) ;  /* 0x0000000000048947 */ /* 0x000fea0003800000 */
[----:B------:R-:W-:Y:S01]  /*15820*/  BPT.TRAP 0x1 ;  /* 0x000000040000795c */ /* 0x000fe20000300000 */
.L_x_1534:
[----:B------:R-:W-:Y:S01]  /*15830*/  VIADD R0, R18, 0x400 ;  /* 0x0000040012007836 */ /* 0x000fe20000000000 */
[----:B------:R-:W-:Y:S04]  /*15840*/  BSSY B2, `(.L_x_1535) ;  /* 0x0000008000027945 */ /* 0x000fe80003800000 */
[----:B------:R-:W-:-:S04]  /*15850*/  SHF.R.U32.HI R0, RZ, 0x4, R0 ;  /* 0x00000004ff007819 */ /* 0x000fc80000011600 */
[----:B------:R-:W-:-:S04]  /*15860*/  LOP3.LUT R0, R0, 0x3fff, RZ, 0xc0, !PT ;  /* 0x00003fff00007812 */ /* 0x000fc800078ec0ff */
[----:B------:R-:W-:-:S05]  /*15870*/  LOP3.LUT R13, R0, 0x3000000, RZ, 0xfc, !PT ;  /* 0x03000000000d7812 */ /* 0x000fca00078efcff */
[----:B------:R-:W-:Y:S01]  /*15880*/  IMAD R0, R160, 0x600, R13 ;  /* 0x00000600a0007824 */ /* 0x000fe200078e020d */
[----:B-1----:R-:W-:Y:S06]  /*15890*/  @P2 BRA `(.L_x_1536) ;  /* 0x0000000000082947 */ /* 0x002fec0003800000 */
[----:B------:R-:W1:Y:S02]  /*158a0*/  SYNCS.PHASECHK.TRANS64.TRYWAIT P2, [R14+URZ+0x2a850], R9 ;  /* 0x02a850090e0075a7 */ /* 0x000e64000804017f */
[----:B-1----:R-:W-:Y:S05]  /*158b0*/  @!P2 BRA `(.L_x_1537) ;  /* 0x0000011400e4a947 */ /* 0x002fea0003800000 */
.L_x_1536:
[----:B------:R-:W-:Y:S05]  /*158c0*/  BSYNC B2 ;  /* 0x0000000000027941 */ /* 0x000fea0003800000 */
.L_x_1535:
[----:B------:R-:W-:Y:S01]  /*158d0*/  IMAD.MOV.U32 R12, RZ, RZ, R0 ;  /* 0x000000ffff0c7224 */ /* 0x000fe200078e0000 */
[----:B------:R-:W2:Y:S01]  /*158e0*/  LDL R160, [R1] ;  /* 0x0000000001a07983 */ /* 0x000ea20000100800 */
[----:B------:R-:W-:Y:S01]  /*158f0*/  IMAD.MOV.U32 R13, RZ, RZ, 0x40000040 ;  /* 0x40000040ff0d7424 */ /* 0x000fe200078e00ff */
[----:B------:R-:W-:Y:S01]  /*15900*/  WARPGROUP.ARRIVE ;  /* 0x00000000000079c5 */ /* 0x000fe20000000000 */
[----:B------:R-:W-:Y:S01]  /*15910*/  @!P1 VIADD R7, R7, 0x2a840 ;  /* 0x0002a84007079836 */ /* 0x000fe20000000000 */
[----:B------:R-:W-:Y:S01]  /*15920*/  R2UR UR6, R12 ;  /* 0x000000000c0672ca */ /* 0x000fe200000e0000 */
[----:B------:R-:W-:Y:S01]  /*15930*/  VIADD R12, R0, 0x80 ;  /* 0x00000080000c7836 */ /* 0x000fe20000000000 */
[----:B------:R-:W-:Y:S02]  /*15940*/  R2UR UR7, R13 ;  /* 0x000000000d0772ca */ /* 0x000fe400000e0000 */
[----:B------:R-:W-:Y:S02]  /*15950*/  MOV R13, 0x40000040 ;  /* 0x40000040000d7802 */ /* 0x000fe40000000f00 */
[----:B------:R-:W-:-:S09]  /*15960*/  @!P1 PRMT R7, RZ, 0x654, R7 ;  /* 0x00000654ff079816 */ /* 0x000fd20000000007 */
        /* <DEDUP_REMOVED lines=12> */
[----:B--2---:R-:W-:Y:S01]  /*15a30*/  LOP3.LUT P2, RZ, R160, 0x100000, RZ, 0xc0, !PT ;  /* 0x00100000a0ff7812 */ /* 0x004fe2000784c0ff */
[----:B------:R-:W-:Y:S02]  /*15a40*/  WARPGROUP.DEPBAR.LE gsb0, 0x0 ;  /* 0x00008000000079c5 */ /* 0x000fe40000010000 */
[----:B------:R-:W-:Y:S01]  /*15a50*/  WARPGROUP.ARRIVE ;  /* 0x00000000000079c5 */ /* 0x000fe20000000000 */
[----:B------:R-:W-:-:S07]  /*15a60*/  IMAD R154, R11, -0x60, RZ ;  /* 0xffffffa00b9a7824 */ /* 0x000fce00078e02ff */
[----:B------:R-:W-:Y:S01]  /*15a70*/  HGMMA.64x128x16.F32 R24, R148, gdesc[UR4].tnspB, R24, gsb0 ;  /* 0x41e0000494187df0 */ /* 0x000fe20008000818 */
[----:B------:R-:W-:Y:S01]  /*15a80*/  R2UR UR6, R12 ;  /* 0x000000000c0672ca */ /* 0x000fe200000e0000 */
[----:B------:R-:W-:Y:S01]  /*15a90*/  VIADD R12, R0, 0x200 ;  /* 0x00000200000c7836 */ /* 0x000fe20000000000 */
[----:B------:R-:W-:Y:S02]  /*15aa0*/  R2UR UR7, R13 ;  /* 0x000000000d0772ca */ /* 0x000fe400000e0000 */
[----:B------:R-:W-:Y:S02]  /*15ab0*/  MOV R13, 0x40000040 ;  /* 0x40000040000d7802 */ /* 0x000fe40000000f00 */
[----:B01----:R-:W-:Y:S01]  /*15ac0*/  IADD3 R9, R154, 0x1, R163 ;  /* 0x000000019a097810 */ /* 0x003fe20007ffe0a3 */
[----:B------:R-:W-:Y:S02]  /*15ad0*/  WARPGROUP.DEPBAR.LE gsb0, 0x0 ;  /* 0x00008000000079c5 */ /* 0x000fe40000010000 */
[----:B------:R-:W-:-:S06]  /*15ae0*/  WARPGROUP.ARRIVE ;  /* 0x00000000000079c5 */ /* 0x000fcc0000000000 */
[----:B------:R-:W-:Y:S01]  /*15af0*/  HGMMA.64x128x16.F32 R24, R144, gdesc[UR4].tnspB, R24, gsb0 ;  /* 0x41e0000490187df0 */ /* 0x000fe20008000818 */
[----:B------:R-:W-:Y:S01]  /*15b00*/  R2UR UR6, R12 ;  /* 0x000000000c0672ca */ /* 0x000fe200000e0000 */
[----:B------:R-:W-:Y:S01]  /*15b10*/  VIADD R12, R0, 0x280 ;  /* 0x00000280000c7836 */ /* 0x000fe20000000000 */
[----:B------:R-:W-:Y:S01]  /*15b20*/  R2UR UR7, R13 ;  /* 0x000000000d0772ca */ /* 0x000fe200000e0000 */
[----:B------:R-:W-:Y:S02]  /*15b30*/  IMAD.MOV.U32 R13, RZ, RZ, 0x40000040 ;  /* 0x40000040ff0d7424 */ /* 0x000fe400078e00ff */
[----:B------:R-:W-:Y:S02]  /*15b40*/  IMAD.IADD R0, R9, 0x1, -R164 ;  /* 0x0000000109007824 */ /* 0x000fe400078e0aa4 */
[----:B------:R-:W-:Y:S02]  /*15b50*/  IMAD.U32 R9, RZ, RZ, UR47 ;  /* 0x0000002fff097e24 */ /* 0x000fe4000f8e00ff */
[----:B------:R-:W-:-:S03]  /*15b60*/  IMAD R0, R173, -0x2, R0 ;  /* 0xfffffffead007824 */ /* 0x000fc600078e0200 */
[----:B------:R-:W-:-:S05]  /*15b70*/  LOP3.LUT R15, RZ, R9, RZ, 0x33, !PT ;  /* 0x00000009ff0f7212 */ /* 0x000fca00078e33ff */
[----:B------:R-:W-:Y:S01]  /*15b80*/  IMAD.IADD R15, R15, 0x1, R0 ;  /* 0x000000010f0f7824 */ /* 0x000fe200078e0200 */
[----:B------:R-:W-:Y:S02]  /*15b90*/  WARPGROUP.DEPBAR.LE gsb0, 0x0 ;  /* 0x00008000000079c5 */ /* 0x000fe40000010000 */
[----:B------:R-:W-:-:S06]  /*15ba0*/  WARPGROUP.ARRIVE ;  /* 0x00000000000079c5 */ /* 0x000fcc0000000000 */
[----:B------:R-:W-:Y:S01]  /*15bb0*/  HGMMA.64x128x16.F32 R24, R140, gdesc[UR4].tnspB, R24, gsb0 ;  /* 0x41e000048c187df0 */ /* 0x000fe20008000818 */
[----:B------:R-:W-:Y:S02]  /*15bc0*/  R2UR UR6, R12 ;  /* 0x000000000c0672ca */ /* 0x000fe400000e0000 */
[----:B------:R-:W-:Y:S01]  /*15bd0*/  R2UR UR7, R13 ;  /* 0x000000000d0772ca */ /* 0x000fe200000e0000 */
[----:B------:R-:W-:Y:S02]  /*15be0*/  WARPGROUP.DEPBAR.LE gsb0, 0x0 ;  /* 0x00008000000079c5 */ /* 0x000fe40000010000 */
[----:B------:R-:W-:-:S10]  /*15bf0*/  WARPGROUP.ARRIVE ;  /* 0x00000000000079c5 */ /* 0x000fd40000000000 */
[----:B------:R-:W-:Y:S03]  /*15c00*/  HGMMA.64x128x16.F32 R24, R136, gdesc[UR4].tnspB, R24, gsb0 ;  /* 0x41e0000488187df0 */ /* 0x000fe60008000818 */
[----:B------:R-:W-:Y:S02]  /*15c10*/  WARPGROUP.DEPBAR.LE gsb0, 0x0 ;  /* 0x00008000000079c5 */ /* 0x000fe40000010000 */
[----:B------:R-:W-:Y:S01]  /*15c20*/  IADD3 R137, R0, UR54, RZ ;  /* 0x0000003600897c10 */ /* 0x000fe2000fffe0ff */
[----:B------:R0:W-:Y:S01]  /*15c30*/  @!P1 SYNCS.ARRIVE.TRANS64.RED.A1T0 RZ, [R7+URZ], RZ ;  /* 0x000000ff07ff99a7 */ /* 0x0001e2000810043f */
[----:B------:R-:W-:-:S03]  /*15c40*/  IMAD.IADD R139, R10, 0x1, R15 ;  /* 0x000000010a8b7824 */ /* 0x000fc600078e020f */
[----:B------:R-:W-:Y:S02]  /*15c50*/  IMAD.IADD R141, R10, 0x1, R137 ;  /* 0x000000010a8d7824 */ /* 0x000fe400078e0289 */
[----:B0-----:R-:W-:Y:S01]  /*15c60*/  IMAD R7, R173, -0x2, R154 ;  /* 0xfffffffead077824 */ /* 0x001fe200078e029a */
[----:B------:R-:W-:Y:S06]  /*15c70*/  @!P2 BRA `(.L_x_1538) ;  /* 0x000000000054a947 */ /* 0x000fec0003800000 */
[----:B------:R-:W-:Y:S01]  /*15c80*/  IMAD.IADD R0, R10, 0x1, R20 ;  /* 0x000000010a007824 */ /* 0x000fe200078e0214 */
[----:B------:R-:W-:Y:S04]  /*15c90*/  BSSY B2, `(.L_x_1539) ;  /* 0x0000010000027945 */ /* 0x000fe80003800000 */
[----:B------:R-:W-:-:S13]  /*15ca0*/  ISETP.GT.AND P2, PT, R0, -0x1, PT ;  /* 0xffffffff0000780c */ /* 0x000fda0003f44270 */
[----:B------:R-:W-:Y:S05]  /*15cb0*/  @P2 BRA `(.L_x_1540) ;  /* 0x0000000000202947 */ /* 0x000fea0003800000 */
[----:B------:R-:W-:Y:S01]  /*15cc0*/  IMAD.U32 R2, RZ, RZ, UR46 ;  /* 0x0000002eff027e24 */ /* 0x000fe2000f8e00ff */
[----:B------:R-:W-:-:S04]  /*15cd0*/  LOP3.LUT R143, RZ, R0, RZ, 0x33, !PT ;  /* 0x00000000ff8f7212 */ /* 0x000fc800078e33ff */
[----:B------:R-:W-:-:S13]  /*15ce0*/  ISETP.NE.AND P2, PT, R2, 0x1, PT ;  /* 0x000000010200780c */ /* 0x000fda0003f45270 */
[----:B------:R-:W0:Y:S02]  /*15cf0*/  @P2 LDC.64 R12, c[0x0][0x9e8] ;  /* 0x00027a00ff0c2b82 */ /* 0x000e240000000a00 */
[----:B0-----:R-:W-:-:S05]  /*15d00*/  @P2 IMAD.HI.U32 R12, R143, R12, RZ ;  /* 0x0000000c8f0c2227 */ /* 0x001fca00078e00ff */
[----:B------:R-:W-:-:S04]  /*15d10*/  @P2 SHF.R.U32.HI R143, RZ, R13, R12 ;  /* 0x0000000dff8f2219 */ /* 0x000fc8000001160c */
[----:B------:R-:W-:Y:S01]  /*15d20*/  LOP3.LUT R0, RZ, R143, RZ, 0x33, !PT ;  /* 0x0000008fff007212 */ /* 0x000fe200078e33ff */
[----:B------:R-:W-:Y:S06]  /*15d30*/  BRA `(.L_x_1541) ;  /* 0x0000000000147947 */ /* 0x000fec0003800000 */
.L_x_1540:
[----:B------:R-:W-:-:S04]  /*15d40*/  MOV R2, UR46 ;  /* 0x0000002e00027c02 */ /* 0x000fc80008000f00 */
[----:B------:R-:W-:-:S13]  /*15d50*/  ISETP.NE.AND P2, PT, R2, 0x1, PT ;  /* 0x000000010200780c */ /* 0x000fda0003f45270 */
[----:B------:R-:W0:Y:S02]  /*15d60*/  @P2 LDC.64 R12, c[0x0][0x9e8] ;  /* 0x00027a00ff0c2b82 */ /* 0x000e240000000a00 */
[----:B0-----:R-:W-:-:S05]  /*15d70*/  @P2 IMAD.HI.U32 R12, R0, R12, RZ ;  /* 0x0000000c000c2227 */ /* 0x001fca00078e00ff */
[----:B------:R-:W-:-:S07]  /*15d80*/  @P2 SHF.R.U32.HI R0, RZ, R13, R12 ;  /* 0x0000000dff002219 */ /* 0x000fce000001160c */
.L_x_1541:
[----:B------:R-:W-:Y:S05]  /*15d90*/  BSYNC B2 ;  /* 0x0000000000027941 */ /* 0x000fea0003800000 */
.L_x_1539:
[----:B------:R-:W-:-:S05]  /*15da0*/  IMAD R0, R0, R2, R7 ;  /* 0x0000000200007224 */ /* 0x000fca00078e0207 */
[----:B------:R-:W-:Y:S02]  /*15db0*/  VIADDMNMX R141, R0, R2, R141, PT ;  /* 0x00000002008d7246 */ /* 0x000fe4000380018d */
[----:B------:R-:W-:-:S07]  /*15dc0*/  VIMNMX R139, R139, R0, !PT ;  /* 0x000000008b8b7248 */ /* 0x000fce0007fe0100 */
.L_x_1538:
        /* <DEDUP_REMOVED lines=98> */
[----:B------:R-:W-:Y:S02]  /*163f0*/  ISETP.GE.AND P4, PT, R154, 0x52, PT ;  /* 0x000000529a00780c */ /* 0x000fe40003f86270 */
[--C-:B------:R-:W-:Y:S02]  /*16400*/  IADD3 R97, R137, 0x8, R10.reuse ;  /* 0x0000000889617810 */ /* 0x100fe40007ffe00a */
[----:B------:R-:W-:Y:S02]  /*16410*/  ISETP.GT.AND P5, PT, R139, 0x51, !P4 ;  /* 0x000000518b00780c */ /* 0x000fe400067a4270 */
[----:B------:R-:W-:-:S02]  /*16420*/  IADD3 R101, R15, 0x8, R10 ;  /* 0x000000080f657810 */ /* 0x000fc40007ffe00a */
        /* <DEDUP_REMOVED lines=16> */
[----:B------:R-:W-:-:S13]  /*16530*/  LOP3.LUT P6, RZ, R160, 0x100000, RZ, 0xc0, !PT ;  /* 0x00100000a0ff7812 */ /* 0x000fda00078cc0ff */
[----:B------:R-:W-:Y:S05]  /*16540*/  @!P6 BRA `(.L_x_1542) ;  /* 0x000000000058e947 */ /* 0x000fea0003800000 */
[----:B------:R-:W-:Y:S01]  /*16550*/  ISETP.GT.AND P6, PT, R171, -0x1, PT ;  /* 0xffffffffab00780c */ /* 0x000fe20003fc4270 */
[----:B------:R-:W-:-:S12]  /*16560*/  BSSY B2, `(.L_x_1543) ;  /* 0x0000011000027945 */ /* 0x000fd80003800000 */
[----:B------:R-:W-:Y:S05]  /*16570*/  @P6 BRA `(.L_x_1544) ;  /* 0x0000000000246947 */ /* 0x000fea0003800000 */
[----:B------:R-:W-:Y:S02]  /*16580*/  IMAD.U32 R133, RZ, RZ, UR46 ;  /* 0x0000002eff857e24 */ /* 0x000fe4000f8e00ff */
[----:B------:R-:W-:-:S03]  /*16590*/  VIADD R15, R170, 0x8 ;  /* 0x00000008aa0f7836 */ /* 0x000fc60000000000 */
[----:B------:R-:W-:Y:S02]  /*165a0*/  ISETP.NE.AND P6, PT, R133, 0x1, PT ;  /* 0x000000018500780c */ /* 0x000fe40003fc5270 */
[----:B------:R-:W-:-:S11]  /*165b0*/  LOP3.LUT R15, RZ, R15, RZ, 0x33, !PT ;  /* 0x0000000fff0f7212 */ /* 0x000fd600078e33ff */
[----:B------:R-:W0:Y:S02]  /*165c0*/  @P6 LDC.64 R12, c[0x0][0x9e8] ;  /* 0x00027a00ff0c6b82 */ /* 0x000e240000000a00 */
[----:B0-----:R-:W-:-:S05]  /*165d0*/  @P6 IMAD.HI.U32 R12, R15, R12, RZ ;  /* 0x0000000c0f0c6227 */ /* 0x001fca00078e00ff */
[----:B------:R-:W-:-:S04]  /*165e0*/  @P6 SHF.R.U32.HI R15, RZ, R13, R12 ;  /* 0x0000000dff0f6219 */ /* 0x000fc8000001160c */
[----:B------:R-:W-:Y:S01]  /*165f0*/  LOP3.LUT R12, RZ, R15, RZ, 0x33, !PT ;  /* 0x0000000fff0c7212 */ /* 0x000fe200078e33ff */
[----:B------:R-:W-:Y:S06]  /*16600*/  BRA `(.L_x_1545) ;  /* 0x0000000000187947 */ /* 0x000fec0003800000 */
.L_x_1544:
[----:B------:R-:W-:-:S05]  /*16610*/  IMAD.U32 R133, RZ, RZ, UR46 ;  /* 0x0000002eff857e24 */ /* 0x000fca000f8e00ff */
[----:B------:R-:W-:-:S13]  /*16620*/  ISETP.NE.AND P6, PT, R133, 0x1, PT ;  /* 0x000000018500780c */ /* 0x000fda0003fc5270 */
[----:B------:R-:W0:Y:S02]  /*16630*/  @P6 LDC.64 R12, c[0x0][0x9e8] ;  /* 0x00027a00ff0c6b82 */ /* 0x000e240000000a00 */
[----:B0-----:R-:W-:-:S04]  /*16640*/  @P6 IMAD.HI.U32 R154, R171, R12, RZ ;  /* 0x0000000cab9a6227 */ /* 0x001fc800078e00ff */
[----:B------:R-:W-:Y:S01]  /*16650*/  IMAD.MOV.U32 R12, RZ, RZ, R171 ;  /* 0x000000ffff0c7224 */ /* 0x000fe200078e00ab */
[----:B------:R-:W-:-:S07]  /*16660*/  @P6 SHF.R.U32.HI R12, RZ, R13, R154 ;  /* 0x0000000dff0c6219 */ /* 0x000fce000001169a */
.L_x_1545:
[----:B------:R-:W-:Y:S05]  /*16670*/  BSYNC B2 ;  /* 0x0000000000027941 */ /* 0x000fea0003800000 */
.L_x_1543:
[----:B------:R-:W-:-:S05]  /*16680*/  IMAD R12, R12, R133, R7 ;  /* 0x000000850c0c7224 */ /* 0x000fca00078e0207 */
[----:B------:R-:W-:Y:S02]  /*16690*/  VIADDMNMX R97, R12, R133, R97, PT ;  /* 0x000000850c617246 */ /* 0x000fe40003800161 */
[----:B------:R-:W-:-:S07]  /*166a0*/  VIMNMX R101, R101, R12, !PT ;  /* 0x0000000c65657248 */ /* 0x000fce0007fe0100 */
.L_x_1542:
[C---:B------:R-:W-:Y:S02]  /*166b0*/  ISETP.GT.AND P2, PT, R101.reuse, 0x1, !P2 ;  /* 0x000000016500780c */ /* 0x040fe40005744270 */
[----:B------:R-:W-:Y:S02]  /*166c0*/  ISETP.GT.AND P3, PT, R101, 0x8, !P3 ;  /* 0x000000086500780c */ /* 0x000fe40005f64270 */
        /* <DEDUP_REMOVED lines=65> */
[----:B------:R-:W-:Y:S01]  /*16ae0*/  FMNMX.FTZ R13, R88, R7, !PT ;  /* 0x00000007580d7209 */ /* 0x000fe20007810000 */
[----:B------:R-:W-:Y:S01]  /*16af0*/  IMAD.U32 R7, RZ, RZ, UR43 ;  /* 0x0000002bff077e24 */ /* 0x000fe2000f8e00ff */
[----:B------:R-:W-:Y:S02]  /*16b00*/  ISETP.LT.OR P2, PT, R97, 0x31, P2 ;  /* 0x000000316100780c */ /* 0x000fe40001741670 */
[----:B------:R-:W-:Y:S01]  /*16b10*/  ISETP.NE.AND P6, PT, R159, RZ, PT ;  /* 0x000000ff9f00720c */ /* 0x000fe20003fc5270 */
[----:B------:R-:W0:Y:S01]  /*16b20*/  SHFL.BFLY PT, R12, R13, 0x2, 0x1f ;  /* 0x0c401f000d0c7f89 */ /* 0x000e2200000e0000 */
[----:B------:R-:W-:Y:S02]  /*16b30*/  FSEL R114, R114, -INF , !P2 ;  /* 0xff80000072727808 */ /* 0x000fe40005000000 */
[----:B------:R-:W-:-:S02]  /*16b40*/  ISETP.NE.AND P2, PT, R149, RZ, PT ;  /* 0x000000ff9500720c */ /* 0x000fc40003f45270 */
[----:B------:R-:W-:Y:S01]  /*16b50*/  ISETP.NE.AND P3, PT, R161, RZ, PT ;  /* 0x000000ffa100720c */ /* 0x000fe20003f65270 */
[----:B------:R-:W-:Y:S01]  /*16b60*/  IMAD.MOV.U32 R161, RZ, RZ, R194 ;  /* 0x000000ffffa17224 */ /* 0x000fe200078e00c2 */
[C---:B------:R-:W-:Y:S02]  /*16b70*/  ISETP.GT.AND P2, PT, R101.reuse, 0x31, !P2 ;  /* 0x000000316500780c */ /* 0x040fe40005744270 */
[----:B------:R-:W-:Y:S02]  /*16b80*/  ISETP.GT.AND P4, PT, R101, 0x51, !P4 ;  /* 0x000000516500780c */ /* 0x000fe40006784270 */
[----:B------:R-:W-:Y:S02]  /*16b90*/  ISETP.LT.OR P2, PT, R97, 0x32, P2 ;  /* 0x000000326100780c */ /* 0x000fe40001741670 */
[----:B------:R-:W-:Y:S02]  /*16ba0*/  ISETP.GT.AND P5, PT, R101, 0x58, !P5 ;  /* 0x000000586500780c */ /* 0x000fe40006fa4270 */
[----:B------:R-:W-:-:S02]  /*16bb0*/  FSEL R208, R115, -INF , !P2 ;  /* 0xff80000073d07808 */ /* 0x000fc40005000000 */
[----:B------:R-:W-:Y:S02]  /*16bc0*/  ISETP.NE.AND P2, PT, R113, RZ, PT ;  /* 0x000000ff7100720c */ /* 0x000fe40003f45270 */
[----:B------:R-:W-:Y:S02]  /*16bd0*/  ISETP.LT.OR P4, PT, R97, 0x52, P4 ;  /* 0x000000526100780c */ /* 0x000fe40002781670 */
[----:B------:R-:W-:Y:S02]  /*16be0*/  ISETP.GT.AND P2, PT, R101, 0x38, !P2 ;  /* 0x000000386500780c */ /* 0x000fe40005744270 */
[C---:B------:R-:W-:Y:S02]  /*16bf0*/  ISETP.LT.OR P5, PT, R97.reuse, 0x59, P5 ;  /* 0x000000596100780c */ /* 0x040fe40002fa1670 */
[----:B------:R-:W-:Y:S02]  /*16c00*/  ISETP.LT.OR P2, PT, R97, 0x39, P2 ;  /* 0x000000396100780c */ /* 0x000fe40001741670 */
[----:B0-----:R-:W-:-:S02]  /*16c10*/  FMNMX.FTZ R15, R13, R12, !PT ;  /* 0x0000000c0d0f7209 */ /* 0x001fc40007810000 */
[----:B------:R-:W-:Y:S02]  /*16c20*/  FSEL R118, R118, -INF , !P2 ;  /* 0xff80000076767808 */ /* 0x000fe40005000000 */
[----:B------:R-:W-:Y:S01]  /*16c30*/  ISETP.NE.AND P2, PT, R151, RZ, PT ;  /* 0x000000ff9700720c */ /* 0x000fe20003f45270 */
[----:B------:R-:W0:Y:S01]  /*16c40*/  SHFL.BFLY PT, R12, R15, 0x1, 0x1f ;  /* 0x0c201f000f0c7f89 */ /* 0x000e2200000e0000 */
[----:B------:R-:W-:Y:S02]  /*16c50*/  @!P1 IADD3 R14, R14, 0x2a860, RZ ;  /* 0x0002a8600e0e9810 */ /* 0x000fe40007ffe0ff */
[----:B------:R-:W-:-:S04]  /*16c60*/  ISETP.GT.AND P2, PT, R101, 0x39, !P2 ;  /* 0x000000396500780c */ /* 0x000fc80005744270 */
[----:B------:R-:W-:-:S04]  /*16c70*/  ISETP.LT.OR P2, PT, R97, 0x3a, P2 ;  /* 0x0000003a6100780c */ /* 0x000fc80001741670 */
[----:B------:R-:W-:Y:S02]  /*16c80*/  FSEL R210, R119, -INF , !P2 ;  /* 0xff80000077d27808 */ /* 0x000fe40005000000 */
[----:B------:R-:W-:-:S04]  /*16c90*/  ISETP.NE.AND P2, PT, R117, RZ, PT ;  /* 0x000000ff7500720c */ /* 0x000fc80003f45270 */
[----:B------:R-:W-:-:S04]  /*16ca0*/  ISETP.GT.AND P2, PT, R101, 0x40, !P2 ;  /* 0x000000406500780c */ /* 0x000fc80005744270 */
[----:B------:R-:W-:Y:S02]  /*16cb0*/  ISETP.LT.OR P2, PT, R97, 0x41, P2 ;  /* 0x000000416100780c */ /* 0x000fe40001741670 */
[----:B0-----:R-:W-:Y:S02]  /*16cc0*/  FMNMX.FTZ R12, R15, R12, !PT ;  /* 0x0000000c0f0c7209 */ /* 0x001fe40007810000 */
[----:B------:R-:W-:Y:S02]  /*16cd0*/  FSEL R122, R122, -INF , !P2 ;  /* 0xff8000007a7a7808 */ /* 0x000fe40005000000 */
[----:B------:R-:W-:Y:S01]  /*16ce0*/  ISETP.NE.AND P2, PT, R153, RZ, PT ;  /* 0x000000ff9900720c */ /* 0x000fe20003f45270 */
[----:B------:R-:W-:-:S03]  /*16cf0*/  FMUL.FTZ R99, R12, R7 ;  /* 0x000000070c637220 */ /* 0x000fc60000410000 */
        /* <DEDUP_REMOVED lines=11> */
[----:B------:R-:W-:-:S04]  /*16db0*/  ISETP.GT.AND P2, PT, R101, 0x50, !P3 ;  /* 0x000000506500780c */ /* 0x000fc80005f44270 */
        /* <DEDUP_REMOVED lines=15> */
[-CC-:B------:R-:W-:Y:S01]  /*16eb0*/  FFMA.FTZ R0, R92, R7.reuse, -R99.reuse ;  /* 0x000000075c007223 */ /* 0x180fe20000010863 */
[----:B------:R-:W-:Y:S01]  /*16ec0*/  FSEL R108, R131, -INF , !P4 ;  /* 0xff800000836c7808 */ /* 0x000fe20006000000 */
[--C-:B------:R-:W-:Y:S01]  /*16ed0*/  FFMA.FTZ R92, R2, R7, -R99.reuse ;  /* 0x00000007025c7223 */ /* 0x100fe20000010863 */
[----:B------:R-:W-:Y:S01]  /*16ee0*/  FMNMX.FTZ R89, R156, R15, !PT ;  /* 0x0000000f9c597209 */ /* 0x000fe20007810000 */
[-CC-:B------:R-:W-:Y:S01]  /*16ef0*/  FFMA.FTZ R2, R96, R7.reuse, -R99.reuse ;  /* 0x0000000760027223 */ /* 0x180fe20000010863 */
[--C-:B------:R-:W-:Y:S01]  /*16f00*/  FFMA.FTZ R96, R136, R7, -R99.reuse ;  /* 0x0000000788607223 */ /* 0x100fe20000010863 */
[----:B------:R-:W-:Y:S01]  /*16f10*/  FSEL R136, R134, -INF , !P5 ;  /* 0xff80000086887808 */ /* 0x000fe20006800000 */
[----:B------:R0:W-:Y:S01]  /*16f20*/  MUFU.EX2 R15, R0 ;  /* 0x00000000000f7308 */ /* 0x0001e20000000800 */
        /* <DEDUP_REMOVED lines=9> */
[-CC-:B0-----:R-:W-:Y:S01]  /*16fc0*/  FFMA.FTZ R0, R100, R7.reuse, -R99.reuse ;  /* 0x0000000764007223 */ /* 0x181fe20000010863 */
[-CC-:B------:R-:W-:Y:S01]  /*16fd0*/  FFMA.FTZ R100, R138, R7.reuse, -R99.reuse ;  /* 0x000000078a647223 */ /* 0x180fe20000010863 */
[----:B------:R-:W-:Y:S01]  /*16fe0*/  FSEL R138, R135, -INF , !P3 ;  /* 0xff800000878a7808 */ /* 0x000fe20005800000 */
[--C-:B------:R-:W-:Y:S01]  /*16ff0*/  FFMA.FTZ R105, R148, R7, -R99.reuse ;  /* 0x0000000794697223 */ /* 0x100fe20000010863 */
[----:B------:R-:W-:Y:S01]  /*17000*/  FMNMX.FTZ R91, R160, R89, !PT ;  /* 0x00000059a05b7209 */ /* 0x000fe20007810000 */
[-CC-:B------:R-:W-:Y:S01]  /*17010*/  FFMA.FTZ R142, R124, R7.reuse, -R99.reuse ;  /* 0x000000077c8e7223 */ /* 0x180fe20000010863 */
[----:B------:R0:W-:Y:S01]  /*17020*/  MUFU.EX2 R89, R2 ;  /* 0x0000000200597308 */ /* 0x0001e20000000800 */
[--C-:B------:R-:W-:Y:S01]  /*17030*/  FFMA.FTZ R109, R128, R7, -R99.reuse ;  /* 0x00000007806d7223 */ /* 0x100fe20000010863 */
[----:B------:R-:W-:Y:S01]  /*17040*/  FMNMX.FTZ R91, R106, R91, !PT ;  /* 0x0000005b6a5b7209 */ /* 0x000fe20007810000 */
[-CC-:B------:R-:W-:Y:S01]  /*17050*/  FFMA.FTZ R112, R152, R7.reuse, -R99.reuse ;  /* 0x0000000798707223 */ /* 0x180fe20000010863 */
[----:B------:R-:W-:-:S02]  /*17060*/  FFMA.FTZ R111, R132, R7, -R99 ;  /* 0x00000007846f7223 */ /* 0x000fc40000010863 */
[----:B------:R-:W-:Y:S02]  /*17070*/  FMNMX.FTZ R91, R204, R91, !PT ;  /* 0x0000005bcc5b7209 */ /* 0x000fe40007810000 */
[----:B------:R-:W-:Y:S01]  /*17080*/  MUFU.EX2 R90, R90 ;  /* 0x0000005a005a7308 */ /* 0x000fe20000000800 */
[--C-:B0-----:R-:W-:Y:S01]  /*17090*/  FFMA.FTZ R2, R104, R7, -R99.reuse ;  /* 0x0000000768027223 */ /* 0x101fe20000010863 */
[----:B------:R-:W-:Y:S01]  /*170a0*/  FMNMX.FTZ R91, R110, R91, !PT ;  /* 0x0000005b6e5b7209 */ /* 0x000fe20007810000 */
[-CC-:B------:R-:W-:Y:S01]  /*170b0*/  FFMA.FTZ R104, R140, R7.reuse, -R99.reuse ;  /* 0x000000078c687223 */ /* 0x180fe20000010863 */
[----:B------:R-:W-:Y:S02]  /*170c0*/  FFMA.FTZ R140, R120, R7, -R99 ;  /* 0x00000007788c7223 */ /* 0x000fe40000010863 */
        /* <DEDUP_REMOVED lines=10> */
[----:B------:R-:W0:Y:S02]  /*17170*/  MUFU.EX2 R96, R96 ;  /* 0x0000006000607308 */ /* 0x000e240000000800 */
[----:B------:R-:W-:-:S04]  /*17180*/  FMNMX.FTZ R103, R126, R103, !PT ;  /* 0x000000677e677209 */ /* 0x000fc80007810000 */
[----:B------:R-:W-:Y:S02]  /*17190*/  FMNMX.FTZ R103, R214, R103, !PT ;  /* 0x00000067d6677209 */ /* 0x000fe40007810000 */
[----:B------:R-:W-:Y:S02]  /*171a0*/  MUFU.EX2 R100, R100 ;  /* 0x0000006400647308 */ /* 0x000fe40000000800 */
[----:B------:R-:W-:-:S04]  /*171b0*/  FMNMX.FTZ R103, R130, R103, !PT ;  /* 0x0000006782677209 */ /* 0x000fc80007810000 */
[----:B------:R-:W-:Y:S02]  /*171c0*/  FMNMX.FTZ R103, R108, R103, !PT ;  /* 0x000000676c677209 */ /* 0x000fe40007810000 */
[----:B------:R-:W1:Y:S01]  /*171d0*/  MUFU.EX2 R104, R104 ;  /* 0x0000006800687308 */ /* 0x000e620000000800 */
[----:B0-----:R-:W-:Y:S02]  /*171e0*/  F2FP.F16.F32.PACK_AB R152, R96, R89 ;  /* 0x000000596098723e */ /* 0x001fe400000000ff */
[----:B------:R-:W-:-:S04]  /*171f0*/  FMNMX.FTZ R103, R136, R103, !PT ;  /* 0x0000006788677209 */ /* 0x000fc80007810000 */
[----:B------:R-:W-:Y:S01]  /*17200*/  FMNMX.FTZ R0, R138, R103, !PT ;  /* 0x000000678a007209 */ /* 0x000fe20007810000 */
[-CC-:B------:R-:W-:Y:S01]  /*17210*/  FFMA.FTZ R103, R116, R7.reuse, -R99.reuse ;  /* 0x0000000774677223 */ /* 0x180fe20000010863 */
[----:B------:R-:W-:Y:S01]  /*17220*/  FFMA.FTZ R116, R88, R7, -R99 ;  /* 0x0000000758747223 */ /* 0x000fe20000010863 */
[----:B------:R-:W-:Y:S02]  /*17230*/  MUFU.EX2 R101, R101 ;  /* 0x0000006500657308 */ /* 0x000fe40000000800 */
[----:B------:R-:W0:Y:S01]  /*17240*/  SHFL.BFLY PT, R107, R0, 0x2, 0x1f ;  /* 0x0c401f00006b7f89 */ /* 0x000e2200000e0000 */
[----:B-1----:R-:W-:-:S05]  /*17250*/  F2FP.F16.F32.PACK_AB R148, R104, R93 ;  /* 0x0000005d6894723e */ /* 0x002fca00000000ff */
[----:B------:R-:W1:Y:S08]  /*17260*/  MUFU.EX2 R134, R134 ;  /* 0x0000008600867308 */ /* 0x000e700000000800 */
[----:B------:R-:W-:Y:S08]  /*17270*/  MUFU.EX2 R97, R97 ;  /* 0x0000006100617308 */ /* 0x000ff00000000800 */
[----:B------:R-:W-:Y:S01]  /*17280*/  MUFU.EX2 R144, R144 ;  /* 0x0000009000907308 */ /* 0x000fe20000000800 */
[----:B0-----:R-:W-:Y:S01]  /*17290*/  FMNMX.FTZ R2, R0, R107, !PT ;  /* 0x0000006b00027209 */ /* 0x001fe20007810000 */
[----:B------:R-:W-:Y:S01]  /*172a0*/  FFMA.FTZ R107, R150, R7, -R99 ;  /* 0x00000007966b7223 */ /* 0x000fe20000010863 */
[----:B------:R-:W-:-:S02]  /*172b0*/  FSEL R0, R12, RZ, P2 ;  /* 0x000000ff0c007208 */ /* 0x000fc40001000000 */
[----:B------:R-:W-:Y:S01]  /*172c0*/  @!P1 PRMT R99, RZ, 0x654, R14 ;  /* 0x00000654ff639816 */ /* 0x000fe2000000000e */
[----:B------:R-:W0:Y:S02]  /*172d0*/  SHFL.BFLY PT, R113, R2, 0x1, 0x1f ;  /* 0x0c201f0002717f89 */ /* 0x000e2400000e0000 */
[----:B------:R-:W-:Y:S01]  /*172e0*/  MUFU.EX2 R103, R103 ;  /* 0x0000006700677308 */ /* 0x000fe20000000800 */
[----:B------:R-:W-:Y:S01]  /*172f0*/  FADD.FTZ R0, -R0, R3 ;  /* 0x0000000300007221 */ /* 0x000fe20000010100 */
[----:B------:R2:W-:Y:S01]  /*17300*/  @!P1 SYNCS.ARRIVE.TRANS64.RED.A1T0 RZ, [R99+URZ], RZ ;  /* 0x000000ff63ff99a7 */ /* 0x0005e2000810043f */
[----:B-1----:R-:W-:Y:S02]  /*17310*/  F2FP.F16.F32.PACK_AB R150, R134, R101 ;  /* 0x000000658696723e */ /* 0x002fe400000000ff */
[----:B------:R-:W-:-:S03]  /*17320*/  FMUL.FTZ R0, R0, R7 ;  /* 0x0000000700007220 */ /* 0x000fc60000410000 */
[----:B------:R-:W-:Y:S08]  /*17330*/  MUFU.EX2 R146, R146 ;  /* 0x0000009200927308 */ /* 0x000ff00000000800 */
[----:B------:R-:W1:Y:S01]  /*17340*/  MUFU.EX2 R0, R0 ;  /* 0x0000000000007308 */ /* 0x000e620000000800 */
[----:B0-----:R-:W-:-:S07]  /*17350*/  FMNMX.FTZ R88, R2, R113, !PT ;  /* 0x0000007102587209 */ /* 0x001fce0007810000 */
[----:B------:R-:W-:Y:S01]  /*17360*/  MUFU.EX2 R140, R140 ;  /* 0x0000008c008c7308 */ /* 0x000fe20000000800 */
[C---:B------:R-:W-:Y:S01]  /*17370*/  FSETP.NEU.FTZ.AND P2, PT, R88.reuse, -INF , PT ;  /* 0xff8000005800780b */ /* 0x040fe20003f5d000 */
[----:B------:R-:W-:-:S06]  /*17380*/  FMUL.FTZ R3, R88, R7 ;  /* 0x0000000758037220 */ /* 0x000fcc0000410000 */
[----:B------:R-:W-:Y:S01]  /*17390*/  MUFU.EX2 R105, R105 ;  /* 0x0000006900697308 */ /* 0x000fe20000000800 */
[----:B------:R-:W-:-:S05]  /*173a0*/  FSEL R3, R3, RZ, P2 ;  /* 0x000000ff03037208 */ /* 0x000fca0001000000 */
[-CC-:B------:R-:W-:Y:S01]  /*173b0*/  FFMA.FTZ R157, R95, R7.reuse, -R3.reuse ;  /* 0x000000075f9d7223 */ /* 0x180fe20000010803 */
[----:B------:R-:W-:Y:S01]  /*173c0*/  FSEL R95, R88, RZ, P2 ;  /* 0x000000ff585f7208 */ /* 0x000fe20001000000 */
[-CC-:B------:R-:W-:Y:S01]  /*173d0*/  FFMA.FTZ R120, R154, R7.reuse, -R3.reuse ;  /* 0x000000079a787223 */ /* 0x180fe20000010803 */
[-CC-:B------:R-:W-:Y:S01]  /*173e0*/  FFMA.FTZ R159, R94, R7.reuse, -R3.reuse ;  /* 0x000000075e9f7223 */ /* 0x180fe20000010803 */
[-CC-:B------:R-:W-:Y:S01]  /*173f0*/  FFMA.FTZ R94, R156, R7.reuse, -R3.reuse ;  /* 0x000000079c5e7223 */ /* 0x180fe20000010803 */
[-C--:B------:R-:W-:Y:S01]  /*17400*/  FFMA.FTZ R153, R98, R7.reuse, -R3 ;  /* 0x0000000762997223 */ /* 0x080fe20000010803 */
[----:B------:R-:W-:Y:S01]  /*17410*/  FADD.FTZ R2, -R95, R4 ;  /* 0x000000045f027221 */ /* 0x000fe20000010100 */
[----:B------:R-:W-:Y:S01]  /*17420*/  MUFU.EX2 R157, R157 ;  /* 0x0000009d009d7308 */ /* 0x000fe20000000800 */
[----:B-1----:R-:W-:Y:S01]  /*17430*/  FFMA.FTZ R95, R0, R6, R13 ;  /* 0x00000006005f7223 */ /* 0x002fe2000001000d */
[-CC-:B------:R-:W-:Y:S01]  /*17440*/  FFMA.FTZ R98, R158, R7.reuse, -R3.reuse ;  /* 0x000000079e627223 */ /* 0x180fe20000010803 */
[-C--:B------:R-:W-:Y:S01]  /*17450*/  FMUL.FTZ R2, R2, R7.reuse ;  /* 0x0000000702027220 */ /* 0x080fe20000410000 */
[-C--:B------:R-:W-:Y:S01]  /*17460*/  FFMA.FTZ R155, R102, R7.reuse, -R3 ;  /* 0x00000007669b7223 */ /* 0x080fe20000010803 */
[----:B------:R-:W-:Y:S01]  /*17470*/  FADD.FTZ R6, R90, R95 ;  /* 0x0000005f5a067221 */ /* 0x000fe20000010000 */
[-CC-:B------:R-:W-:Y:S01]  /*17480*/  FFMA.FTZ R102, R160, R7.reuse, -R3.reuse ;  /* 0x00000007a0667223 */ /* 0x180fe20000010803 */
[-CC-:B------:R-:W-:Y:S01]  /*17490*/  FFMA.FTZ R145, R114, R7.reuse, -R3.reuse ;  /* 0x0000000772917223 */ /* 0x180fe20000010803 */
[----:B------:R-:W-:Y:S01]  /*174a0*/  MUFU.EX2 R120, R120 ;  /* 0x0000007800787308 */ /* 0x000fe20000000800 */
[----:B------:R-:W-:Y:S01]  /*174b0*/  FADD.FTZ R95, R15, R6 ;  /* 0x000000060f5f7221 */ /* 0x000fe20000010000 */
[-CC-:B------:R-:W-:Y:S01]  /*174c0*/  FFMA.FTZ R149, R106, R7.reuse, -R3.reuse ;  /* 0x000000076a957223 */ /* 0x180fe20000010803 */
[-CC-:B------:R-:W-:Y:S01]  /*174d0*/  FFMA.FTZ R106, R204, R7.reuse, -R3.reuse ;  /* 0x00000007cc6a7223 */ /* 0x180fe20000010803 */
[-C--:B------:R-:W-:Y:S01]  /*174e0*/  FFMA.FTZ R147, R118, R7.reuse, -R3 ;  /* 0x0000000776937223 */ /* 0x080fe20000010803 */
[----:B------:R-:W-:Y:S01]  /*174f0*/  FADD.FTZ R6, R92, R95 ;  /* 0x0000005f5c067221 */ /* 0x000fe20000010000 */
[-CC-:B------:R-:W-:Y:S01]  /*17500*/  FFMA.FTZ R151, R110, R7.reuse, -R3.reuse ;  /* 0x000000076e977223 */ /* 0x180fe20000010803 */
[-CC-:B------:R-:W-:Y:S01]  /*17510*/  FFMA.FTZ R206, R206, R7.reuse, -R3.reuse ;  /* 0x00000007cece7223 */ /* 0x180fe20000010803 */
[----:B------:R-:W0:Y:S01]  /*17520*/  MUFU.EX2 R2, R2 ;  /* 0x0000000200027308 */ /* 0x000e220000000800 */
[----:B------:R-:W-:Y:S01]  /*17530*/  FADD.FTZ R95, R89, R6 ;  /* 0x00000006595f7221 */ /* 0x000fe20000010000 */
[-CC-:B------:R-:W-:Y:S01]  /*17540*/  FFMA.FTZ R110, R208, R7.reuse, -R3.reuse ;  /* 0x00000007d06e7223 */ /* 0x180fe20000010803 */
[-CC-:B------:R-:W-:Y:S01]  /*17550*/  FFMA.FTZ R141, R122, R7.reuse, -R3.reuse ;  /* 0x000000077a8d7223 */ /* 0x180fe20000010803 */
[----:B------:R-:W-:Y:S01]  /*17560*/  FFMA.FTZ R14, R212, R7, -R3 ;  /* 0x00000007d40e7223 */ /* 0x000fe20000010803 */
[----:B------:R-:W-:Y:S01]  /*17570*/  FADD.FTZ R114, R96, R95 ;  /* 0x0000005f60727221 */ /* 0x000fe20000010000 */
[----:B------:R-:W-:Y:S01]  /*17580*/  F2FP.F16.F32.PACK_AB R156, R90, R13 ;  /* 0x0000000d5a9c723e */ /* 0x000fe200000000ff */
[-CC-:B------:R-:W-:Y:S01]  /*17590*/  FFMA.FTZ R143, R126, R7.reuse, -R3.reuse ;  /* 0x000000077e8f7223 */ /* 0x180fe20000010803 */
[----:B------:R-:W1:Y:S01]  /*175a0*/  MUFU.EX2 R159, R159 ;  /* 0x0000009f009f7308 */ /* 0x000e620000000800 */
[----:B------:R-:W-:Y:S01]  /*175b0*/  FADD.FTZ R95, R91, R114 ;  /* 0x000000725b5f7221 */ /* 0x000fe20000010000 */
[-CC-:B------:R-:W-:Y:S01]  /*175c0*/  FFMA.FTZ R114, R210, R7.reuse, -R3.reuse ;  /* 0x00000007d2727223 */ /* 0x180fe20000010803 */
[-CC-:B------:R-:W-:Y:S01]  /*175d0*/  FFMA.FTZ R214, R214, R7.reuse, -R3.reuse ;  /* 0x00000007d6d67223 */ /* 0x180fe20000010803 */
[-C--:B------:R-:W-:Y:S01]  /*175e0*/  FFMA.FTZ R130, R130, R7.reuse, -R3 ;  /* 0x0000000782827223 */ /* 0x080fe20000010803 */
[----:B------:R-:W-:Y:S01]  /*175f0*/  FADD.FTZ R118, R100, R95 ;  /* 0x0000005f64767221 */ /* 0x000fe20000010000 */
[----:B------:R-:W-:Y:S01]  /*17600*/  FFMA.FTZ R108, R108, R7, -R3 ;  /* 0x000000076c6c7223 */ /* 0x000fe20000010803 */
[----:B------:R-:W-:Y:S01]  /*17610*/  F2FP.F16.F32.PACK_AB R158, R92, R15 ;  /* 0x0000000f5c9e723e */ /* 0x000fe200000000ff */
[----:B------:R-:W3:Y:S01]  /*17620*/  MUFU.EX2 R94, R94 ;  /* 0x0000005e005e7308 */ /* 0x000ee20000000800 */
[----:B0-----:R-:W-:Y:S01]  /*17630*/  FFMA.FTZ R5, R2, R5, R157 ;  /* 0x0000000502057223 */ /* 0x001fe2000001009d */
[----:B------:R-:W-:Y:S01]  /*17640*/  FADD.FTZ R95, R93, R118 ;  /* 0x000000765d5f7221 */ /* 0x000fe20000010000 */
[C---:B------:R-:W-:Y:S01]  /*17650*/  ISETP.GT.AND P2, PT, R11.reuse, R21, PT ;  /* 0x000000150b00720c */ /* 0x040fe20003f44270 */
[----:B------:R-:W-:-:S02]  /*17660*/  VIADD R11, R11, 0xffffffff ;  /* 0xffffffff0b0b7836 */ /* 0x000fc40000000000 */
[----:B------:R-:W-:Y:S01]  /*17670*/  FADD.FTZ R6, R120, R5 ;  /* 0x0000000578067221 */ /* 0x000fe20000010000 */
[----:B------:R-:W-:Y:S01]  /*17680*/  FADD.FTZ R118, R104, R95 ;  /* 0x0000005f68767221 */ /* 0x000fe20000010000 */
[----:B------:R-:W-:Y:S01]  /*17690*/  F2FP.F16.F32.PACK_AB R154, R100, R91 ;  /* 0x0000005b649a723e */ /* 0x000fe200000000ff */
[----:B------:R-:W0:Y:S01]  /*176a0*/  MUFU.EX2 R153, R153 ;  /* 0x0000009900997308 */ /* 0x000e220000000800 */
[----:B-1----:R-:W-:Y:S01]  /*176b0*/  FADD.FTZ R5, R159, R6 ;  /* 0x000000069f057221 */ /* 0x002fe20000010000 */
[----:B------:R-:W-:Y:S01]  /*176c0*/  FADD.FTZ R95, R101, R118 ;  /* 0x00000076655f7221 */ /* 0x000fe20000010000 */
[----:B------:R-:W-:Y:S01]  /*176d0*/  F2FP.F16.F32.PACK_AB R157, R120, R157 ;  /* 0x0000009d789d723e */ /* 0x000fe200000000ff */
[----:B------:R-:W-:Y:S02]  /*176e0*/  IMAD.MOV.U32 R160, RZ, RZ, R193 ;  /* 0x000000ffffa07224 */ /* 0x000fe400078e00c1 */
[----:B------:R-:W-:Y:S02]  /*176f0*/  FADD.FTZ R118, R134, R95 ;  /* 0x0000005f86767221 */ /* 0x000fe40000010000 */
[----:B------:R-:W1:Y:S01]  /*17700*/  MUFU.EX2 R98, R98 ;  /* 0x0000006200627308 */ /* 0x000e620000000800 */
[C---:B---3--:R-:W-:Y:S01]  /*17710*/  FADD.FTZ R6, R94.reuse, R5 ;  /* 0x000000055e067221 */ /* 0x048fe20000010000 */
[----:B------:R-:W-:Y:S01]  /*17720*/  FADD.FTZ R95, R97, R118 ;  /* 0x00000076615f7221 */ /* 0x000fe20000010000 */
[----:B------:R-:W-:-:S03]  /*17730*/  F2FP.F16.F32.PACK_AB R159, R94, R159 ;  /* 0x0000009f5e9f723e */ /* 0x000fc600000000ff */
[C---:B------:R-:W-:Y:S01]  /*17740*/  FADD.FTZ R118, R144.reuse, R95 ;  /* 0x0000005f90767221 */ /* 0x040fe20000010000 */
[----:B------:R-:W-:Y:S01]  /*17750*/  F2FP.F16.F32.PACK_AB R144, R144, R97 ;  /* 0x000000619090723e */ /* 0x000fe200000000ff */
[----:B------:R-:W3:Y:S01]  /*17760*/  MUFU.EX2 R155, R155 ;  /* 0x0000009b009b7308 */ /* 0x000ee20000000800 */
[----:B0-----:R-:W-:Y:S01]  /*17770*/  FADD.FTZ R5, R153, R6 ;  /* 0x0000000699057221 */ /* 0x001fe20000010000 */
[----:B--2---:R-:W-:-:S04]  /*17780*/  FADD.FTZ R99, R103, R118 ;  /* 0x0000007667637221 */ /* 0x004fc80000010000 */
[C---:B------:R-:W-:Y:S01]  /*17790*/  FADD.FTZ R99, R146.reuse, R99 ;  /* 0x0000006392637221 */ /* 0x040fe20000010000 */
[----:B------:R-:W-:Y:S01]  /*177a0*/  F2FP.F16.F32.PACK_AB R146, R146, R103 ;  /* 0x000000679292723e */ /* 0x000fe200000000ff */
[----:B------:R-:W0:Y:S01]  /*177b0*/  MUFU.EX2 R102, R102 ;  /* 0x0000006600667308 */ /* 0x000e220000000800 */
[----:B-1----:R-:W-:Y:S01]  /*177c0*/  FADD.FTZ R6, R98, R5 ;  /* 0x0000000562067221 */ /* 0x002fe20000010000 */
[----:B------:R-:W-:Y:S01]  /*177d0*/  FADD.FTZ R118, R140, R99 ;  /* 0x000000638c767221 */ /* 0x000fe20000010000 */
[C---:B------:R-:W-:Y:S02]  /*177e0*/  F2FP.F16.F32.PACK_AB R140, R105.reuse, R140 ;  /* 0x0000008c698c723e */ /* 0x040fe400000000ff */
[----:B------:R-:W-:Y:S01]  /*177f0*/  F2FP.F16.F32.PACK_AB R153, R98, R153 ;  /* 0x000000996299723e */ /* 0x000fe200000000ff */
[----:B------:R-:W-:Y:S02]  /*17800*/  FADD.FTZ R15, R105, R118 ;  /* 0x00000076690f7221 */ /* 0x000fe40000010000 */
[----:B------:R-:W1:Y:S01]  /*17810*/  MUFU.EX2 R149, R149 ;  /* 0x0000009500957308 */ /* 0x000e620000000800 */
[----:B---3--:R-:W-:-:S07]  /*17820*/  FADD.FTZ R5, R155, R6 ;  /* 0x000000069b057221 */ /* 0x008fce0000010000 */
[----:B------:R-:W2:Y:S01]  /*17830*/  MUFU.EX2 R106, R106 ;  /* 0x0000006a006a7308 */ /* 0x000ea20000000800 */
[C---:B0-----:R-:W-:Y:S01]  /*17840*/  FADD.FTZ R6, R102.reuse, R5 ;  /* 0x0000000566067221 */ /* 0x041fe20000010000 */
[----:B------:R-:W-:-:S06]  /*17850*/  F2FP.F16.F32.PACK_AB R155, R102, R155 ;  /* 0x0000009b669b723e */ /* 0x000fcc00000000ff */
[----:B------:R-:W0:Y:S01]  /*17860*/  MUFU.EX2 R151, R151 ;  /* 0x0000009700977308 */ /* 0x000e220000000800 */
[----:B-1----:R-:W-:-:S07]  /*17870*/  FADD.FTZ R5, R149, R6 ;  /* 0x0000000695057221 */ /* 0x002fce0000010000 */
[----:B------:R-:W1:Y:S01]  /*17880*/  MUFU.EX2 R4, R206 ;  /* 0x000000ce00047308 */ /* 0x000e620000000800 */
[----:B--2---:R-:W-:Y:S01]  /*17890*/  FADD.FTZ R6, R106, R5 ;  /* 0x000000056a067221 */ /* 0x004fe20000010000 */
[-CC-:B------:R-:W-:Y:S01]  /*178a0*/  FFMA.FTZ R5, R136, R7.reuse, -R3.reuse ;  /* 0x0000000788057223 */ /* 0x180fe20000010803 */
[----:B------:R-:W-:Y:S01]  /*178b0*/  FFMA.FTZ R3, R138, R7, -R3 ;  /* 0x000000078a037223 */ /* 0x000fe20000010803 */
[----:B------:R-:W-:-:S04]  /*178c0*/  F2FP.F16.F32.PACK_AB R149, R106, R149 ;  /* 0x000000956a95723e */ /* 0x000fc800000000ff */
[----:B------:R-:W2:Y:S01]  /*178d0*/  MUFU.EX2 R145, R145 ;  /* 0x0000009100917308 */ /* 0x000ea20000000800 */
[----:B0-----:R-:W-:-:S07]  /*178e0*/  FADD.FTZ R95, R151, R6 ;  /* 0x00000006975f7221 */ /* 0x001fce0000010000 */
[----:B------:R-:W0:Y:S01]  /*178f0*/  MUFU.EX2 R110, R110 ;  /* 0x0000006e006e7308 */ /* 0x000e220000000800 */
[C---:B-1----:R-:W-:Y:S01]  /*17900*/  FADD.FTZ R6, R4.reuse, R95 ;  /* 0x0000005f04067221 */ /* 0x042fe20000010000 */
[----:B------:R-:W-:Y:S01]  /*17910*/  F2FP.F16.F32.PACK_AB R151, R4, R151 ;  /* 0x000000970497723e */ /* 0x000fe200000000ff */
[----:B------:R-:W-:-:S05]  /*17920*/  IMAD.MOV.U32 R4, RZ, RZ, R88 ;  /* 0x000000ffff047224 */ /* 0x000fca00078e0058 */
        /* <DEDUP_REMOVED lines=39> */
[C---:B0-----:R-:W-:Y:S01]  /*17ba0*/  FADD.FTZ R5, R3.reuse, R13 ;  /* 0x0000000d03057221 */ /* 0x041fe20000010000 */
[----:B------:R-:W-:Y:S01]  /*17bb0*/  F2FP.F16.F32.PACK_AB R139, R3, R92 ;  /* 0x0000005c038b723e */ /* 0x000fe200000000ff */
[----:B------:R-:W-:Y:S02]  /*17bc0*/  IMAD.MOV.U32 R3, RZ, RZ, R12 ;  /* 0x000000ffff037224 */ /* 0x000fe400078e000c */
[C---:B-1----:R-:W-:Y:S01]  /*17bd0*/  FADD.FTZ R6, R116.reuse, R15 ;  /* 0x0000000f74067221 */ /* 0x042fe20000010000 */
[----:B------:R-:W-:Y:S01]  /*17be0*/  F2FP.F16.F32.PACK_AB R138, R116, R111 ;  /* 0x0000006f748a723e */ /* 0x000fe200000000ff */
[----:B------:R-:W-:Y:S06]  /*17bf0*/  @P2 BRA `(.L_x_1546) ;  /* 0xffffffcc00e02947 */ /* 0x000fec000383ffff */
[----:B------:R-:W-:Y:S05]  /*17c00*/  BSYNC B0 ;  /* 0x0000000000007941 */ /* 0x000fea0003800000 */
.L_x_1527:
[----:B------:R-:W-:Y:S01]  /*17c10*/  MOV R4, R88 ;  /* 0x0000005800047202 */ /* 0x000fe20000000f00 */
[----:B------:R-:W-:Y:S02]  /*17c20*/  IMAD.MOV.U32 R3, RZ, RZ, R12 ;  /* 0x000000ffff037224 */ /* 0x000fe400078e000c */
[----:B------:R-:W-:Y:S02]  /*17c30*/  IMAD.MOV.U32 R160, RZ, RZ, R193 ;  /* 0x000000ffffa07224 */ /* 0x000fe400078e00c1 */
[----:B------:R-:W-:-:S07]  /*17c40*/  IMAD.MOV.U32 R161, RZ, RZ, R194 ;  /* 0x000000ffffa17224 */ /* 0x000fce00078e00c2 */
.L_x_1526:
[----:B------:R-:W-:Y:S05]  /*17c50*/  BSYNC B1 ;  /* 0x0000000000017941 */ /* 0x000fea0003800000 */
.L_x_1525:
[----:B------:R-:W0:Y:S01]  /*17c60*/  LDC R10, c[0x0][0x9e4] ;  /* 0x00027900ff0a7b82 */ /* 0x000e220000000800 */
[----:B------:R-:W-:-:S05]  /*17c70*/  IADD3 R12, R163, 0x80, -R164 ;  /* 0x00000080a30c7810 */ /* 0x000fca0007ffe8a4 */
[----:B------:R-:W-:-:S04]  /*17c80*/  IMAD R12, R169, 0x80, R12 ;  /* 0x00000080a90c7824 */ /* 0x000fc800078e020c */
[----:B------:R-:W-:Y:S01]  /*17c90*/  IMAD.IADD R9, R12, 0x1, -R9 ;  /* 0x000000010c097824 */ /* 0x000fe200078e0a09 */
[----:B0-----:R-:W-:-:S13]  /*17ca0*/  ISETP.GE.AND P2, PT, R10, 0x1, PT ;  /* 0x000000010a00780c */ /* 0x001fda0003f46270 */
[----:B------:R-:W-:Y:S05]  /*17cb0*/  @!P2 BRA `(.L_x_1547) ;  /* 0x000000000044a947 */ /* 0x000fea0003800000 */
        /* <DEDUP_REMOVED lines=10> */
.L_x_1549:
[----:B------:R-:W-:-:S13]  /*17d60*/  ISETP.NE.AND P2, PT, R10, 0x1, PT ;  /* 0x000000010a00780c */ /* 0x000fda0003f45270 */
[----:B------:R-:W0:Y:S02]  /*17d70*/  @P2 LDC.64 R14, c[0x0][0x9e8] ;  /* 0x00027a00ff0e2b82 */ /* 0x000e240000000a00 */
[----:B0-----:R-:W-:-:S05]  /*17d80*/  @P2 IMAD.HI.U32 R14, R12, R14, RZ ;  /* 0x0000000e0c0e2227 */ /* 0x001fca00078e00ff */
[----:B------:R-:W-:-:S07]  /*17d90*/  @P2 SHF.R.U32.HI R12, RZ, R15, R14 ;  /* 0x0000000fff0c2219 */ /* 0x000fce000001160e */
.L_x_1550:
[----:B------:R-:W-:Y:S05]  /*17da0*/  BSYNC B0 ;  /* 0x0000000000007941 */ /* 0x000fea0003800000 */
.L_x_1548:
[----:B------:R-:W-:-:S05]  /*17db0*/  IMAD R12, R12, R10, RZ ;  /* 0x0000000a0c0c7224 */ /* 0x000fca00078e02ff */
[----:B------:R-:W-:-:S07]  /*17dc0*/  VIMNMX R9, R9, R12, !PT ;  /* 0x0000000c09097248 */ /* 0x000fce0007fe0100 */
.L_x_1547:
[----:B------:R-:W-:Y:S01]  /*17dd0*/  IADD3 R9, R9, 0x5f, RZ ;  /* 0x0000005f09097810 */ /* 0x000fe20007ffe0ff */
[----:B------:R-:W-:Y:S04]  /*17de0*/  BSSY B0, `(.L_x_1551) ;  /* 0x0000202000007945 */ /* 0x000fe80003800000 */
[----:B------:R-:W-:-:S05]  /*17df0*/  IMAD.HI R9, R9, 0x2aaaaaab, RZ ;  /* 0x2aaaaaab09097827 */ /* 0x000fca00078e02ff */
[----:B------:R-:W-:-:S04]  /*17e00*/  SHF.R.U32.HI R12, RZ, 0x1f, R9 ;  /* 0x0000001fff0c7819 */ /* 0x000fc80000011609 */
[----:B------:R-:W-:-:S04]  /*17e10*/  LEA.HI.SX32 R9, R9, R12, 0x1c ;  /* 0x0000000c09097211 */ /* 0x000fc800078fe2ff */
[----:B------:R-:W-:-:S04]  /*17e20*/  VIMNMX R20, R168, R9, !PT ;  /* 0x00000009a8147248 */ /* 0x000fc80007fe0100 */
[----:B------:R-:W-:-:S13]  /*17e30*/  ISETP.GE.AND P2, PT, R11, R20, PT ;  /* 0x000000140b00720c */ /* 0x000fda0003f46270 */
[----:B------:R-:W-:Y:S05]  /*17e40*/  @!P2 BRA `(.L_x_1552) ;  /* 0x0000001c00eca947 */ /* 0x000fea0003800000 */
[----:B------:R-:W-:Y:S01]  /*17e50*/  BSSY B1, `(.L_x_1552) ;  /* 0x00001fa000017945 */ /* 0x000fe20003800000 */
[----:B------:R-:W-:Y:S02]  /*17e60*/  IMAD.MOV.U32 R9, RZ, RZ, R4 ;  /* 0x000000ffff097224 */ /* 0x000fe400078e0004 */
[----:B------:R-:W-:Y:S02]  /*17e70*/  IMAD.MOV.U32 R21, RZ, RZ, R3 ;  /* 0x000000ffff157224 */ /* 0x000fe400078e0003 */
[----:B------:R-:W-:Y:S02]  /*17e80*/  IMAD.MOV.U32 R170, RZ, RZ, R161 ;  /* 0x000000ffffaa7224 */ /* 0x000fe400078e00a1 */
[----:B------:R-:W-:-:S07]  /*17e90*/  IMAD.MOV.U32 R171, RZ, RZ, R160 ;  /* 0x000000ffffab7224 */ /* 0x000fce00078e00a0 */
.L_x_1563:
[----:B------:R-:W-:-:S05]  /*17ea0*/  VIADD R160, R171, 0x1 ;  /* 0x00000001aba07836 */ /* 0x000fca0000000000 */
[----:B------:R-:W-:-:S04]  /*17eb0*/  ISETP.NE.AND P2, PT, R160, 0x2, PT ;  /* 0x00000002a000780c */ /* 0x000fc80003f45270 */
[----:B------:R-:W-:Y:S02]  /*17ec0*/  SEL R161, RZ, 0x1, P2 ;  /* 0x00000001ffa17807 */ /* 0x000fe40001000000 */
[----:B------:R-:W-:Y:S02]  /*17ed0*/  SEL R160, R160, RZ, P2 ;  /* 0x000000ffa0a07207 */ /* 0x000fe40001000000 */
[----:B------:R-:W-:Y:S01]  /*17ee0*/  LOP3.LUT R161, R170, R161, RZ, 0x3c, !PT ;  /* 0x000000a1aaa17212 */ /* 0x000fe200078e3cff */
[----:B------:R-:W-:Y:S06]  /*17ef0*/  @!P0 BRA `(.L_x_1553) ;  /* 0x0000000000048947 */ /* 0x000fec0003800000 */
[----:B------:R-:W-:Y:S01]  /*17f00*/  BPT.TRAP 0x1 ;  /* 0x000000040000795c */ /* 0x000fe20000300000 */
.L_x_1553:
[----:B------:R-:W-:Y:S02]  /*17f10*/  LEA R3, R160, R18, 0x3 ;  /* 0x00000012a0037211 */ /* 0x000fe400078e18ff */
[----:B------:R-:W-:-:S04]  /*17f20*/  SHF.L.U32 R4, R161, 0x1f, RZ ;  /* 0x0000001fa1047819 */ /* 0x000fc800000006ff */
[----:B------:R0:W1:Y:S01]  /*17f30*/  SYNCS.PHASECHK.TRANS64.TRYWAIT P2, [R3+URZ+0x2a830], R4 ;  /* 0x02a83004030075a7 */ /* 0x000062000804017f */
[----:B------:R-:W-:Y:S05]  /*17f40*/  @!P0 BRA `(.L_x_1554) ;  /* 0x0000000000048947 */ /* 0x000fea0003800000 */
[----:B------:R-:W-:Y:S01]  /*17f50*/  BPT.TRAP 0x1 ;  /* 0x000000040000795c */ /* 0x000fe20000300000 */
.L_x_1554:
[----:B------:R-:W-:Y:S01]  /*17f60*/  BSSY B2, `(.L_x_1555) ;  /* 0x0000006000027945 */ /* 0x000fe20003800000 */
[----:B------:R-:W-:Y:S02]  /*17f70*/  IMAD R12, R160, 0x900, R8 ;  /* 0x00000900a00c7824 */ /* 0x000fe400078e0208 */
[----:B------:R-:W-:Y:S01]  /*17f80*/  IMAD.MOV.U32 R13, RZ, RZ, 0x40000040 ;  /* 0x40000040ff0d7424 */ /* 0x000fe200078e00ff */
[----:B-1----:R-:W-:Y:S06]  /*17f90*/  @P2 BRA `(.L_x_1556) ;  /* 0x0000000000082947 */ /* 0x002fec0003800000 */
[----:B------:R-:W1:Y:S02]  /*17fa0*/  SYNCS.PHASECHK.TRANS64.TRYWAIT P2, [R3+URZ+0x2a830], R4 ;  /* 0x02a83004030075a7 */ /* 0x000e64000804017f */
[----:B-1----:R-:W-:Y:S05]  /*17fb0*/  @!P2 BRA `(.L_x_1557) ;  /* 0x000000f00038a947 */ /* 0x002fea0003800000 */
.L_x_1556:
[----:B------:R-:W-:Y:S05]  /*17fc0*/  BSYNC B2 ;  /* 0x0000000000027941 */ /* 0x000fea0003800000 */
.L_x_1555:
[----:B------:R-:W2:Y:S04]  /*17fd0*/  LDL.64 R88, [R1+0x38] ;  /* 0x0000380001587983 */ /* 0x000ea80000100a00 */
[----:B------:R-:W3:Y:S04]  /*17fe0*/  LDL.64 R214, [R1+0x30] ;  /* 0x0000300001d67983 */ /* 0x000ee80000100a00 */
[----:B------:R-:W4:Y:S01]  /*17ff0*/  LDL.64 R212, [R1+0x28] ;  /* 0x0000280001d47983 */ /* 0x000f220000100a00 */
[----:B------:R-:W-:-:S03]  /*18000*/  R2UR UR6, R12 ;  /* 0x000000000c0672ca */ /* 0x000fc600000e0000 */
[----:B------:R-:W5:Y:S01]  /*18010*/  LDL.64 R210, [R1+0x20] ;  /* 0x0000200001d27983 */ /* 0x000f620000100a00 */
[----:B------:R-:W-:Y:S01]  /*18020*/  R2UR UR7, R13 ;  /* 0x000000000d0772ca */ /* 0x000fe200000e0000 */
[----:B------:R-:W-:Y:S02]  /*18030*/  VIADD R14, R12, 0x2 ;  /* 0x000000020c0e7836 */ /* 0x000fe40000000000 */
        /* <DEDUP_REMOVED lines=172> */
.L_x_1558:
[----:B01----:R-:W-:Y:S02]  /*18b00*/  SHF.L.U32 R3, R170, 0x1f, RZ ;  /* 0x0000001faa037819 */ /* 0x003fe400000006ff */
[----:B------:R-:W-:-:S04]  /*18b10*/  LEA R170, R171, R18, 0x3 ;  /* 0x00000012abaa7211 */ /* 0x000fc800078e18ff */
[----:B------:R0:W1:Y:S01]  /*18b20*/  SYNCS.PHASECHK.TRANS64.TRYWAIT P2, [R170+URZ+0x2a850], R3 ;  /* 0x02a85003aa0075a7 */ /* 0x000062000804017f */
[----:B------:R-:W-:Y:S05]  /*18b30*/  @!P0 BRA `(.L_x_1559) ;  /* 0x0000000000048947 */ /* 0x000fea0003800000 */
[----:B------:R-:W-:Y:S01]  /*18b40*/  BPT.TRAP 0x1 ;  /* 0x000000040000795c */ /* 0x000fe20000300000 */
.L_x_1559:
[----:B------:R-:W-:Y:S04]  /*18b50*/  BSSY B2, `(.L_x_1560) ;  /* 0x0000004000027945 */ /* 0x000fe80003800000 */
[----:B-1----:R-:W-:Y:S05]  /*18b60*/  @P2 BRA `(.L_x_1561) ;  /* 0x0000000000082947 */ /* 0x002fea0003800000 */
[----:B------:R-:W1:Y:S02]  /*18b70*/  SYNCS.PHASECHK.TRANS64.TRYWAIT P2, [R170+URZ+0x2a850], R3 ;  /* 0x02a85003aa0075a7 */ /* 0x000e64000804017f */
[----:B-1----:R-:W-:Y:S05]  /*18b80*/  @!P2 BRA `(.L_x_1562) ;  /* 0x000000e40058a947 */ /* 0x002fea0003800000 */
.L_x_1561:
[----:B------:R-:W-:Y:S05]  /*18b90*/  BSYNC B2 ;  /* 0x0000000000027941 */ /* 0x000fea0003800000 */
.L_x_1560:
[----:B------:R-:W-:Y:S01]  /*18ba0*/  VIADD R0, R18, 0x400 ;  /* 0x0000040012007836 */ /* 0x000fe20000000000 */
[----:B------:R-:W-:Y:S01]  /*18bb0*/  WARPGROUP.ARRIVE ;  /* 0x00000000000079c5 */ /* 0x000fe20000000000 */
[----:B------:R-:W-:Y:S01]  /*18bc0*/  IMAD.MOV.U32 R13, RZ, RZ, 0x40000040 ;  /* 0x40000040ff0d7424 */ /* 0x000fe200078e00ff */
[----:B------:R-:W-:Y:S01]  /*18bd0*/  FMNMX.FTZ R4, R90, R9, !PT ;  /* 0x000000095a047209 */ /* 0x000fe20007810000 */
[----:B01----:R-:W-:Y:S01]  /*18be0*/  IMAD.MOV.U32 R3, RZ, RZ, 0x40000040 ;  /* 0x40000040ff037424 */ /* 0x003fe200078e00ff */
[----:B------:R-:W-:Y:S01]  /*18bf0*/  SHF.R.U32.HI R0, RZ, 0x4, R0 ;  /* 0x00000004ff007819 */ /* 0x000fe20000011600 */
[----:B------:R-:W-:Y:S01]  /*18c00*/  IMAD.MOV.U32 R15, RZ, RZ, 0x40000040 ;  /* 0x40000040ff0f7424 */ /* 0x000fe200078e00ff */
[----:B------:R-:W-:Y:S01]  /*18c10*/  R2UR UR7, R13 ;  /* 0x000000000d0772ca */ /* 0x000fe200000e0000 */
[----:B------:R-:W-:Y:S01]  /*18c20*/  @!P1 VIADD R170, R170, 0x2a860 ;  /* 0x0002a860aaaa9836 */ /* 0x000fe20000000000 */
[----:B------:R-:W-:Y:S02]  /*18c30*/  LOP3.LUT R0, R0, 0x3fff, RZ, 0xc0, !PT ;  /* 0x00003fff00007812 */ /* 0x000fe400078ec0ff */
[C---:B------:R-:W-:Y:S01]  /*18c40*/  ISETP.GT.AND P2, PT, R11.reuse, R20, PT ;  /* 0x000000140b00720c */ /* 0x040fe20003f44270 */
[----:B------:R-:W-:Y:S01]  /*18c50*/  VIADD R11, R11, 0xffffffff ;  /* 0xffffffff0b0b7836 */ /* 0x000fe20000000000 */
[----:B------:R-:W-:-:S02]  /*18c60*/  LOP3.LUT R0, R0, 0x3000000, RZ, 0xfc, !PT ;  /* 0x0300000000007812 */ /* 0x000fc400078efcff */
[----:B------:R-:W-:-:S03]  /*18c70*/  @!P1 PRMT R170, RZ, 0x654, R170 ;  /* 0x00000654ffaa9816 */ /* 0x000fc600000000aa */
[----:B------:R-:W-:Y:S01]  /*18c80*/  IMAD R12, R171, 0x600, R0 ;  /* 0x00000600ab0c7824 */ /* 0x000fe200078e0200 */
[----:B------:R-:W-:Y:S01]  /*18c90*/  FMNMX.FTZ R0, R88, R21, !PT ;  /* 0x0000001558007209 */ /* 0x000fe20007810000 */
[----:B------:R-:W-:Y:S02]  /*18ca0*/  IMAD.MOV.U32 R171, RZ, RZ, R160 ;  /* 0x000000ffffab7224 */ /* 0x000fe400078e00a0 */
[C---:B------:R-:W-:Y:S01]  /*18cb0*/  VIADD R2, R12.reuse, 0x80 ;  /* 0x000000800c027836 */ /* 0x040fe20000000000 */
[----:B------:R-:W-:Y:S02]  /*18cc0*/  R2UR UR6, R12 ;  /* 0x000000000c0672ca */ /* 0x000fe400000e0000 */
[----:B------:R-:W-:-:S04]  /*18cd0*/  FMNMX.FTZ R7, R89, R0, !PT ;  /* 0x0000000059077209 */ /* 0x000fc80007810000 */
[----:B------:R-:W-:-:S07]  /*18ce0*/  FMNMX.FTZ R0, R92, R7, !PT ;  /* 0x000000075c007209 */ /* 0x000fce0007810000 */
[----:B------:R-:W-:Y:S01]  /*18cf0*/  HGMMA.64x128x16.F32 R24, R156, gdesc[UR4].tnspB, R24, gsb0 ;  /* 0x41e000049c187df0 */ /* 0x000fe20008000818 */
[----:B------:R-:W-:Y:S01]  /*18d00*/  R2UR UR6, R2 ;  /* 0x00000000020672ca */ /* 0x000fe200000e0000 */
[----:B------:R-:W-:Y:S01]  /*18d10*/  VIADD R2, R12, 0x100 ;  /* 0x000001000c027836 */ /* 0x000fe20000000000 */
[----:B------:R-:W-:Y:S02]  /*18d20*/  R2UR UR7, R3 ;  /* 0x00000000030772ca */ /* 0x000fe400000e0000 */
        /* <DEDUP_REMOVED lines=20> */
[----:B------:R-:W-:Y:S02]  /*18e70*/  MOV R3, 0x40000040 ;  /* 0x4000004000037802 */ /* 0x000fe40000000f00 */
[----:B------:R-:W-:-:S05]  /*18e80*/  FMNMX.FTZ R0, R133, R0, !PT ;  /* 0x0000000085007209 */ /* 0x000fca0007810000 */
[----:B------:R-:W0:Y:S02]  /*18e90*/  SHFL.BFLY PT, R7, R0, 0x2, 0x1f ;  /* 0x0c401f0000077f89 */ /* 0x000e2400000e0000 */
[----:B0-----:R-:W-:Y:S01]  /*18ea0*/  FMNMX.FTZ R13, R0, R7, !PT ;  /* 0x00000007000d7209 */ /* 0x001fe20007810000 */
[----:B------:R-:W-:Y:S01]  /*18eb0*/  IMAD.U32 R7, RZ, RZ, UR42 ;  /* 0x0000002aff077e24 */ /* 0x000fe2000f8e00ff */
[----:B------:R-:W-:Y:S02]  /*18ec0*/  WARPGROUP.DEPBAR.LE gsb0, 0x0 ;  /* 0x00008000000079c5 */ /* 0x000fe40000010000 */
[----:B------:R-:W-:-:S06]  /*18ed0*/  WARPGROUP.ARRIVE ;  /* 0x00000000000079c5 */ /* 0x000fcc0000000000 */
[----:B------:R-:W-:Y:S01]  /*18ee0*/  HGMMA.64x128x16.F32 R24, R152, gdesc[UR4].tnspB, R24, gsb0 ;  /* 0x41e0000498187df0 */ /* 0x000fe20008000818 */
[----:B------:R-:W-:Y:S02]  /*18ef0*/  R2UR UR6, R2 ;  /* 0x00000000020672ca */ /* 0x000fe400000e0000 */
[----:B------:R-:W-:Y:S01]  /*18f00*/  R2UR UR7, R3 ;  /* 0x00000000030772ca */ /* 0x000fe200000e0000 */
[----:B------:R-:W0:Y:S02]  /*18f10*/  SHFL.BFLY PT, R2, R13, 0x1, 0x1f ;  /* 0x0c201f000d027f89 */ /* 0x000e2400000e0000 */
[----:B0-----:R-:W-:Y:S02]  /*18f20*/  FMNMX.FTZ R3, R13, R2, !PT ;  /* 0x000000020d037209 */ /* 0x001fe40007810000 */
[----:B------:R-:W-:-:S03]  /*18f30*/  FMNMX.FTZ R13, R91, R4, !PT ;  /* 0x000000045b0d7209 */ /* 0x000fc60007810000 */
[----:B------:R-:W-:Y:S01]  /*18f40*/  FADD.FTZ R2, -R3, R21 ;  /* 0x0000001503027221 */ /* 0x000fe20000010100 */
[----:B------:R-:W-:-:S03]  /*18f50*/  FMNMX.FTZ R4, R94, R13, !PT ;  /* 0x0000000d5e047209 */ /* 0x000fc60007810000 */
[-C--:B------:R-:W-:Y:S01]  /*18f60*/  FMUL.FTZ R14, R2, R7.reuse ;  /* 0x00000007020e7220 */ /* 0x080fe20000410000 */
[----:B------:R-:W-:Y:S01]  /*18f70*/  FMNMX.FTZ R13, R95, R4, !PT ;  /* 0x000000045f0d7209 */ /* 0x000fe20007810000 */
[----:B------:R-:W-:Y:S02]  /*18f80*/  FMUL.FTZ R2, R3, R7 ;  /* 0x0000000703027220 */ /* 0x000fe40000410000 */
[----:B------:R0:W-:Y:S01]  /*18f90*/  MUFU.EX2 R0, R14 ;  /* 0x0000000e00007308 */ /* 0x0001e20000000800 */
        /* <DEDUP_REMOVED lines=8> */
[----:B0-----:R-:W-:Y:S01]  /*19020*/  VIADD R14, R12, 0x180 ;  /* 0x000001800c0e7836 */ /* 0x001fe20000000000 */
[----:B------:R-:W-:Y:S01]  /*19030*/  FMNMX.FTZ R4, R102, R13, !PT ;  /* 0x0000000d66047209 */ /* 0x000fe20007810000 */
[-CC-:B------:R-:W-:Y:S01]  /*19040*/  FFMA.FTZ R101, R113, R7.reuse, -R2.reuse ;  /* 0x0000000771657223 */ /* 0x180fe20000010802 */
[-CC-:B------:R-:W-:Y:S01]  /*19050*/  FFMA.FTZ R105, R105, R7.reuse, -R2.reuse ;  /* 0x0000000769697223 */ /* 0x180fe20000010802 */
[-CC-:B------:R-:W-:Y:S01]  /*19060*/  FFMA.FTZ R88, R120, R7.reuse, -R2.reuse ;  /* 0x0000000778587223 */ /* 0x180fe20000010802 */
[----:B------:R-:W-:Y:S01]  /*19070*/  FMNMX.FTZ R13, R103, R4, !PT ;  /* 0x00000004670d7209 */ /* 0x000fe20007810000 */
[-CC-:B------:R-:W-:Y:S01]  /*19080*/  FFMA.FTZ R113, R121, R7.reuse, -R2.reuse ;  /* 0x0000000779717223 */ /* 0x180fe20000010802 */
[-CC-:B------:R-:W-:Y:S01]  /*19090*/  FFMA.FTZ R92, R124, R7.reuse, -R2.reuse ;  /* 0x000000077c5c7223 */ /* 0x180fe20000010802 */
[----:B------:R-:W-:Y:S01]  /*190a0*/  FFMA.FTZ R133, R133, R7, -R2 ;  /* 0x0000000785857223 */ /* 0x000fe20000010802 */
[----:B------:R-:W-:Y:S01]  /*190b0*/  FMNMX.FTZ R4, R106, R13, !PT ;  /* 0x0000000d6a047209 */ /* 0x000fe20007810000 */
[----:B------:R-:W0:Y:S03]  /*190c0*/  MUFU.EX2 R21, R21 ;  /* 0x0000001500157308 */ /* 0x000e260000000800 */
[----:B------:R-:W-:-:S04]  /*190d0*/  FMNMX.FTZ R13, R107, R4, !PT ;  /* 0x000000046b0d7209 */ /* 0x000fc80007810000 */
[----:B------:R-:W-:Y:S01]  /*190e0*/  FMNMX.FTZ R4, R110, R13, !PT ;  /* 0x0000000d6e047209 */ /* 0x000fe20007810000 */
[----:B------:R-:W1:Y:S03]  /*190f0*/  MUFU.EX2 R156, R156 ;  /* 0x0000009c009c7308 */ /* 0x000e660000000800 */
[----:B------:R-:W-:-:S04]  /*19100*/  FMNMX.FTZ R13, R111, R4, !PT ;  /* 0x000000046f0d7209 */ /* 0x000fc80007810000 */
[----:B------:R-:W-:Y:S01]  /*19110*/  FMNMX.FTZ R4, R114, R13, !PT ;  /* 0x0000000d72047209 */ /* 0x000fe20007810000 */
[----:B------:R-:W2:Y:S03]  /*19120*/  MUFU.EX2 R158, R158 ;  /* 0x0000009e009e7308 */ /* 0x000ea60000000800 */
[----:B------:R-:W-:-:S04]  /*19130*/  FMNMX.FTZ R13, R115, R4, !PT ;  /* 0x00000004730d7209 */ /* 0x000fc80007810000 */
[----:B------:R-:W-:Y:S01]  /*19140*/  FMNMX.FTZ R4, R118, R13, !PT ;  /* 0x0000000d76047209 */ /* 0x000fe20007810000 */
[----:B------:R-:W3:Y:S03]  /*19150*/  MUFU.EX2 R89, R89 ;  /* 0x0000005900597308 */ /* 0x000ee60000000800 */
        /* <DEDUP_REMOVED lines=13> */
[----:B------:R-:W4:Y:S01]  /*19230*/  SHFL.BFLY PT, R13, R4, 0x2, 0x1f ;  /* 0x0c401f00040d7f89 */ /* 0x000f2200000e0000 */
[----:B------:R-:W-:Y:S08]  /*19240*/  MUFU.EX2 R88, R88 ;  /* 0x0000005800587308 */ /* 0x000ff00000000800 */
[----:B------:R-:W-:Y:S08]  /*19250*/  MUFU.EX2 R113, R113 ;  /* 0x0000007100717308 */ /* 0x000ff00000000800 */
[----:B------:R-:W-:Y:S01]  /*19260*/  MUFU.EX2 R92, R92 ;  /* 0x0000005c005c7308 */ /* 0x000fe20000000800 */
[----:B------:R-:W-:-:S02]  /*19270*/  WARPGROUP.DEPBAR.LE gsb0, 0x0 ;  /* 0x00008000000079c5 */ /* 0x000fc40000010000 */
[----:B------:R-:W-:Y:S01]  /*19280*/  WARPGROUP.ARRIVE ;  /* 0x00000000000079c5 */ /* 0x000fe20000000000 */
[-CC-:B------:R-:W-:Y:S01]  /*19290*/  FFMA.FTZ R152, R96, R7.reuse, -R2.reuse ;  /* 0x0000000760987223 */ /* 0x180fe20000010802 */
[-CC-:B------:R-:W-:Y:S01]  /*192a0*/  FFMA.FTZ R154, R100, R7.reuse, -R2.reuse ;  /* 0x00000007649a7223 */ /* 0x180fe20000010802 */
[----:B------:R-:W-:Y:S01]  /*192b0*/  FFMA.FTZ R96, R132, R7, -R2 ;  /* 0x0000000784607223 */ /* 0x000fe20000010802 */
[----:B----4-:R-:W-:Y:S02]  /*192c0*/  FMNMX.FTZ R13, R4, R13, !PT ;  /* 0x0000000d040d7209 */ /* 0x010fe40007810000 */
[----:B------:R-:W-:Y:S01]  /*192d0*/  HGMMA.64x128x16.F32 R24, R148, gdesc[UR4].tnspB, R24, gsb0 ;  /* 0x41e0000494187df0 */ /* 0x000fe20008000818 */
[----:B------:R-:W-:Y:S01]  /*192e0*/  R2UR UR6, R14 ;  /* 0x000000000e0672ca */ /* 0x000fe200000e0000 */
[C---:B------:R-:W-:Y:S01]  /*192f0*/  VIADD R14, R12.reuse, 0x200 ;  /* 0x000002000c0e7836 */ /* 0x040fe20000000000 */
[----:B------:R-:W-:Y:S01]  /*19300*/  R2UR UR7, R15 ;  /* 0x000000000f0772ca */ /* 0x000fe200000e0000 */
[----:B------:R-:W-:Y:S01]  /*19310*/  IMAD.MOV.U32 R15, RZ, RZ, 0x40000040 ;  /* 0x40000040ff0f7424 */ /* 0x000fe200078e00ff */
[----:B------:R-:W4:Y:S01]  /*19320*/  SHFL.BFLY PT, R4, R13, 0x1, 0x1f ;  /* 0x0c201f000d047f89 */ /* 0x000f2200000e0000 */
[----:B------:R-:W-:Y:S01]  /*19330*/  IADD3 R12, R12, 0x280, RZ ;  /* 0x000002800c0c7810 */ /* 0x000fe20007ffe0ff */
[----:B------:R-:W-:Y:S08]  /*19340*/  MUFU.EX2 R152, R152 ;  /* 0x0000009800987308 */ /* 0x000ff00000000800 */
[----:B------:R-:W-:Y:S08]  /*19350*/  MUFU.EX2 R154, R154 ;  /* 0x0000009a009a7308 */ /* 0x000ff00000000800 */
[----:B------:R-:W-:Y:S01]  /*19360*/  MUFU.EX2 R96, R96 ;  /* 0x0000006000607308 */ /* 0x000fe20000000800 */
[----:B----4-:R-:W-:Y:S01]  /*19370*/  FMNMX.FTZ R4, R13, R4, !PT ;  /* 0x000000040d047209 */ /* 0x010fe20007810000 */
[----:B------:R-:W-:-:S04]  /*19380*/  IMAD.MOV.U32 R13, RZ, RZ, 0x40000040 ;  /* 0x40000040ff0d7424 */ /* 0x000fc800078e00ff */
[----:B------:R-:W-:-:S04]  /*19390*/  FMUL.FTZ R100, R4, R7 ;  /* 0x0000000704647220 */ /* 0x000fc80000410000 */
[-CC-:B------:R-:W-:Y:S01]  /*193a0*/  FFMA.FTZ R157, R90, R7.reuse, -R100.reuse ;  /* 0x000000075a9d7223 */ /* 0x180fe20000010864 */
[-CC-:B------:R-:W-:Y:S01]  /*193b0*/  FFMA.FTZ R90, R91, R7.reuse, -R100.reuse ;  /* 0x000000075b5a7223 */ /* 0x180fe20000010864 */
[-CC-:B------:R-:W-:Y:S01]  /*193c0*/  FFMA.FTZ R159, R94, R7.reuse, -R100.reuse ;  /* 0x000000075e9f7223 */ /* 0x180fe20000010864 */
[-CC-:B------:R-:W-:Y:S01]  /*193d0*/  FFMA.FTZ R94, R95, R7.reuse, -R100.reuse ;  /* 0x000000075f5e7223 */ /* 0x180fe20000010864 */
[-CC-:B------:R-:W-:Y:S01]  /*193e0*/  FFMA.FTZ R153, R98, R7.reuse, -R100.reuse ;  /* 0x0000000762997223 */ /* 0x180fe20000010864 */
[-CC-:B------:R-:W-:Y:S01]  /*193f0*/  FFMA.FTZ R98, R99, R7.reuse, -R100.reuse ;  /* 0x0000000763627223 */ /* 0x180fe20000010864 */
[----:B------:R-:W-:Y:S01]  /*19400*/  MUFU.EX2 R157, R157 ;  /* 0x0000009d009d7308 */ /* 0x000fe20000000800 */
[----:B0-----:R-:W-:Y:S01]  /*19410*/  FFMA.FTZ R95, R0, R6, R21 ;  /* 0x00000006005f7223 */ /* 0x001fe20000010015 */
[-CC-:B------:R-:W-:Y:S01]  /*19420*/  FFMA.FTZ R155, R102, R7.reuse, -R100.reuse ;  /* 0x00000007669b7223 */ /* 0x180fe20000010864 */
[-CC-:B------:R-:W-:Y:S01]  /*19430*/  FFMA.FTZ R102, R103, R7.reuse, -R100.reuse ;  /* 0x0000000767667223 */ /* 0x180fe20000010864 */
[-CC-:B------:R-:W-:Y:S01]  /*19440*/  FFMA.FTZ R115, R115, R7.reuse, -R100.reuse ;  /* 0x0000000773737223 */ /* 0x180fe20000010864 */
[C---:B-1----:R-:W-:Y:S01]  /*19450*/  FADD.FTZ R95, R156.reuse, R95 ;  /* 0x0000005f9c5f7221 */ /* 0x042fe20000010000 */
[--C-:B------:R-:W-:Y:S01]  /*19460*/  FFMA.FTZ R6, R119, R7, -R100.reuse ;  /* 0x0000000777067223 */ /* 0x100fe20000010864 */
[----:B------:R-:W-:Y:S01]  /*19470*/  F2FP.F16.F32.PACK_AB R156, R156, R21 ;  /* 0x000000159c9c723e */ /* 0x000fe200000000ff */
        /* <DEDUP_REMOVED lines=22> */
[----:B--2---:R-:W-:Y:S01]  /*195e0*/  FADD.FTZ R110, R158, R95 ;  /* 0x0000005f9e6e7221 */ /* 0x004fe20000010000 */
[-C--:B------:R-:W-:Y:S01]  /*195f0*/  FFMA.FTZ R149, R106, R7.reuse, -R100 ;  /* 0x000000076a957223 */ /* 0x080fe20000010864 */
[----:B------:R-:W-:Y:S01]  /*19600*/  HGMMA.64x128x16.F32 R24, R144, gdesc[UR4].tnspB, R24, gsb0 ;  /* 0x41e0000490187df0 */ /* 0x000fe20008000818 */
[----:B------:R-:W-:Y:S01]  /*19610*/  R2UR UR6, R14 ;  /* 0x000000000e0672ca */ /* 0x000fe200000e0000 */
[-CC-:B------:R-:W-:Y:S01]  /*19620*/  FFMA.FTZ R14, R128, R7.reuse, -R2.reuse ;  /* 0x00000007800e7223 */ /* 0x180fe20000010802 */
[----:B------:R-:W-:Y:S01]  /*19630*/  R2UR UR7, R15 ;  /* 0x000000000f0772ca */ /* 0x000fe200000e0000 */
[-C--:B------:R-:W-:Y:S01]  /*19640*/  FFMA.FTZ R15, R125, R7.reuse, -R2 ;  /* 0x000000077d0f7223 */ /* 0x080fe20000010802 */
[-CC-:B------:R-:W-:Y:S01]  /*19650*/  FFMA.FTZ R104, R107, R7.reuse, -R100.reuse ;  /* 0x000000076b687223 */ /* 0x180fe20000010864 */
[----:B------:R-:W-:Y:S01]  /*19660*/  MUFU.EX2 R148, R148 ;  /* 0x0000009400947308 */ /* 0x000fe20000000800 */
[----:B------:R-:W-:Y:S01]  /*19670*/  FFMA.FTZ R106, R111, R7, -R100 ;  /* 0x000000076f6a7223 */ /* 0x000fe20000010864 */
[----:B---3--:R-:W-:-:S06]  /*19680*/  F2FP.F16.F32.PACK_AB R158, R89, R158 ;  /* 0x0000009e599e723e */ /* 0x008fcc00000000ff */
        /* <DEDUP_REMOVED lines=13> */
[-CC-:B------:R-:W-:Y:S01]  /*19760*/  FFMA.FTZ R146, R116, R7.reuse, -R2.reuse ;  /* 0x0000000774927223 */ /* 0x180fe20000010802 */
[----:B------:R-:W-:Y:S01]  /*19770*/  FFMA.FTZ R117, R129, R7, -R2 ;  /* 0x0000000781757223 */ /* 0x000fe20000010802 */
[----:B------:R-:W-:Y:S01]  /*19780*/  HGMMA.64x128x16.F32 R24, R140, gdesc[UR4].tnspB, R24, gsb0 ;  /* 0x41e000048c187df0 */ /* 0x000fe20008000818 */
[----:B------:R-:W-:Y:S01]  /*19790*/  R2UR UR6, R12 ;  /* 0x000000000c0672ca */ /* 0x000fe200000e0000 */
[----:B------:R-:W-:Y:S01]  /*197a0*/  FADD.FTZ R2, -R4, R9 ;  /* 0x0000000904027221 */ /* 0x000fe20000010100 */
[----:B------:R-:W-:Y:S01]  /*197b0*/  R2UR UR7, R13 ;  /* 0x000000000d0772ca */ /* 0x000fe200000e0000 */
[----:B------:R-:W-:-:S02]  /*197c0*/  @!P1 IMAD R13, R160, 0x8, R18 ;  /* 0x00000008a00d9824 */ /* 0x000fc400078e0212 */
[-CC-:B------:R-:W-:Y:S01]  /*197d0*/  FFMA.FTZ R12, R114, R7.reuse, -R100.reuse ;  /* 0x00000007720c7223 */ /* 0x180fe20000010864 */
[-C--:B------:R-:W-:Y:S01]  /*197e0*/  FMUL.FTZ R2, R2, R7.reuse ;  /* 0x0000000702027220 */ /* 0x080fe20000410000 */
[----:B------:R-:W-:Y:S01]  /*197f0*/  MUFU.EX2 R145, R145 ;  /* 0x0000009100917308 */ /* 0x000fe20000000800 */
[----:B------:R-:W-:Y:S02]  /*19800*/  @!P1 VIADD R13, R13, 0x2a840 ;  /* 0x0002a8400d0d9836 */ /* 0x000fe40000000000 */
[----:B------:R-:W-:-:S03]  /*19810*/  FFMA.FTZ R147, R118, R7, -R100 ;  /* 0x0000000776937223 */ /* 0x000fc60000010864 */
[----:B------:R-:W-:Y:S02]  /*19820*/  @!P1 PRMT R91, RZ, 0x654, R13 ;  /* 0x00000654ff5b9816 */ /* 0x000fe4000000000d */
[----:B------:R-:W0:Y:S08]  /*19830*/  MUFU.EX2 R2, R2 ;  /* 0x0000000200027308 */ /* 0x000e300000000800 */
[----:B------:R-:W-:Y:S08]  /*19840*/  MUFU.EX2 R144, R144 ;  /* 0x0000009000907308 */ /* 0x000ff00000000800 */
[----:B------:R-:W-:Y:S01]  /*19850*/  MUFU.EX2 R12, R12 ;  /* 0x0000000c000c7308 */ /* 0x000fe20000000800 */
[----:B0-----:R-:W-:Y:S01]  /*19860*/  FFMA.FTZ R5, R2, R5, R157 ;  /* 0x0000000502057223 */ /* 0x001fe2000001009d */
[----:B------:R-:W-:-:S03]  /*19870*/  F2FP.F16.F32.PACK_AB R157, R90, R157 ;  /* 0x0000009d5a9d723e */ /* 0x000fc600000000ff */
[----:B------:R-:W-:-:S03]  /*19880*/  FADD.FTZ R108, R90, R5 ;  /* 0x000000055a6c7221 */ /* 0x000fc60000010000 */
[----:B------:R-:W-:Y:S01]  /*19890*/  MUFU.EX2 R13, R115 ;  /* 0x00000073000d7308 */ /* 0x000fe20000000800 */
[----:B------:R-:W-:Y:S01]  /*198a0*/  FADD.FTZ R5, R159, R108 ;  /* 0x0000006c9f057221 */ /* 0x000fe20000010000 */
[----:B------:R-:W-:Y:S01]  /*198b0*/  FFMA.FTZ R108, R123, R7, -R100 ;  /* 0x000000077b6c7223 */ /* 0x000fe20000010864 */
[----:B------:R-:W-:-:S05]  /*198c0*/  F2FP.F16.F32.PACK_AB R159, R94, R159 ;  /* 0x0000009f5e9f723e */ /* 0x000fca00000000ff */
[----:B------:R-:W-:Y:S08]  /*198d0*/  MUFU.EX2 R146, R146 ;  /* 0x0000009200927308 */ /* 0x000ff00000000800 */
[----:B------:R-:W-:Y:S08]  /*198e0*/  MUFU.EX2 R147, R147 ;  /* 0x0000009300937308 */ /* 0x000ff00000000800 */
[----:B------:R-:W-:Y:S08]  /*198f0*/  MUFU.EX2 R109, R109 ;  /* 0x0000006d006d7308 */ /* 0x000ff00000000800 */
[----:B------:R-:W-:Y:S08]  /*19900*/  MUFU.EX2 R108, R108 ;  /* 0x0000006c006c7308 */ /* 0x000ff00000000800 */
[----:B------:R-:W-:Y:S08]  /*19910*/  MUFU.EX2 R117, R117 ;  /* 0x0000007500757308 */ /* 0x000ff00000000800 */
[----:B------:R-:W0:Y:S01]  /*19920*/  MUFU.EX2 R9, R133 ;  /* 0x0000008500097308 */ /* 0x000e220000000800 */
[----:B------:R-:W-:-:S02]  /*19930*/  WARPGROUP.DEPBAR.LE gsb0, 0x0 ;  /* 0x00008000000079c5 */ /* 0x000fc40000010000 */
[----:B------:R-:W-:Y:S01]  /*19940*/  WARPGROUP.ARRIVE ;  /* 0x00000000000079c5 */ /* 0x000fe20000000000 */
[-CC-:B------:R-:W-:Y:S01]  /*19950*/  FFMA.FTZ R141, R122, R7.reuse, -R100.reuse ;  /* 0x000000077a8d7223 */ /* 0x180fe20000010864 */
[----:B------:R-:W-:Y:S01]  /*19960*/  FFMA.FTZ R100, R135, R7, -R100 ;  /* 0x0000000787647223 */ /* 0x000fe20000010864 */
[----:B------:R-:W-:Y:S02]  /*19970*/  F2FP.F16.F32.PACK_AB R140, R113, R88 ;  /* 0x00000058718c723e */ /* 0x000fe400000000ff */
[----:B------:R-:W-:Y:S01]  /*19980*/  F2FP.F16.F32.PACK_AB R142, R15, R92 ;  /* 0x0000005c0f8e723e */ /* 0x000fe200000000ff */
[----:B------:R-:W-:Y:S01]  /*19990*/  HGMMA.64x128x16.F32 R24, R136, gdesc[UR4].tnspB, R24, gsb0 ;  /* 0x41e0000488187df0 */ /* 0x000fe20008000818 */
[----:B------:R-:W-:Y:S01]  /*199a0*/  MUFU.EX2 R141, R141 ;  /* 0x0000008d008d7308 */ /* 0x000fe20000000800 */
[----:B------:R-:W-:-:S07]  /*199b0*/  F2FP.F16.F32.PACK_AB R143, R127, R126 ;  /* 0x0000007e7f8f723e */ /* 0x000fce00000000ff */
[----:B------:R-:W1:Y:S01]  /*199c0*/  MUFU.EX2 R100, R100 ;  /* 0x0000006400647308 */ /* 0x000e620000000800 */
[----:B------:R-:W-:Y:S02]  /*199d0*/  WARPGROUP.DEPBAR.LE gsb0, 0x0 ;  /* 0x00008000000079c5 */ /* 0x000fe40000010000 */
[----:B------:R2:W-:Y:S01]  /*199e0*/  @!P1 SYNCS.ARRIVE.TRANS64.RED.A1T0 RZ, [R91+URZ], RZ ;  /* 0x000000ff5bff99a7 */ /* 0x0005e2000810043f */
[----:B0-----:R-:W-:Y:S02]  /*199f0*/  F2FP.F16.F32.PACK_AB R138, R9, R96 ;  /* 0x00000060098a723e */ /* 0x001fe400000000ff */
[----:B------:R-:W-:Y:S02]  /*19a00*/  F2FP.F16.F32.PACK_AB R136, R117, R14 ;  /* 0x0000000e7588723e */ /* 0x000fe400000000ff */
[----:B------:R-:W-:Y:S02]  /*19a10*/  F2FP.F16.F32.PACK_AB R137, R131, R130 ;  /* 0x000000828389723e */ /* 0x000fe400000000ff */
[----:B-1----:R-:W-:Y:S01]  /*19a20*/  F2FP.F16.F32.PACK_AB R139, R100, R134 ;  /* 0x00000086648b723e */ /* 0x002fe200000000ff */
[----:B--2---:R-:W-:Y:S01]  /*19a30*/  FADD.FTZ R91, R89, R110 ;  /* 0x0000006e595b7221 */ /* 0x004fe20000010000 */
[----:B------:R-:W-:Y:S01]  /*19a40*/  FADD.FTZ R110, R94, R5 ;  /* 0x000000055e6e7221 */ /* 0x000fe20000010000 */
[----:B------:R0:W-:Y:S02]  /*19a50*/  @!P1 SYNCS.ARRIVE.TRANS64.RED.A1T0 RZ, [R170+URZ], RZ ;  /* 0x000000ffaaff99a7 */ /* 0x0001e4000810043f */
        /* <DEDUP_REMOVED lines=22> */
[----:B------:R-:W-:Y:S01]  /*19bc0*/  FADD.FTZ R5, R106, R5 ;  /* 0x000000056a057221 */ /* 0x000fe20000010000 */
[----:B------:R-:W-:Y:S02]  /*19bd0*/  F2FP.F16.F32.PACK_AB R145, R13, R12 ;  /* 0x0000000c0d91723e */ /* 0x000fe400000000ff */
[----:B------:R-:W-:Y:S01]  /*19be0*/  FADD.FTZ R90, R144, R21 ;  /* 0x00000015905a7221 */ /* 0x000fe20000010000 */
[----:B------:R-:W-:Y:S01]  /*19bf0*/  FADD.FTZ R94, R12, R5 ;  /* 0x000000050c5e7221 */ /* 0x000fe20000010000 */
[----:B------:R-:W-:Y:S02]  /*19c00*/  F2FP.F16.F32.PACK_AB R151, R106, R151 ;  /* 0x000000976a97723e */ /* 0x000fe400000000ff */
[----:B------:R-:W-:Y:S01]  /*19c10*/  FADD.FTZ R5, R101, R90 ;  /* 0x0000005a65057221 */ /* 0x000fe20000010000 */
[----:B------:R-:W-:Y:S01]  /*19c20*/  FADD.FTZ R94, R13, R94 ;  /* 0x0000005e0d5e7221 */ /* 0x000fe20000010000 */
[----:B------:R-:W-:-:S02]  /*19c30*/  F2FP.F16.F32.PACK_AB R144, R101, R144 ;  /* 0x000000906590723e */ /* 0x000fc400000000ff */
[----:B------:R-:W-:Y:S01]  /*19c40*/  FADD.FTZ R90, R146, R5 ;  /* 0x00000005925a7221 */ /* 0x000fe20000010000 */
[----:B------:R-:W-:Y:S01]  /*19c50*/  FADD.FTZ R5, R147, R94 ;  /* 0x0000005e93057221 */ /* 0x000fe20000010000 */
[C---:B------:R-:W-:Y:S02]  /*19c60*/  F2FP.F16.F32.PACK_AB R147, R6.reuse, R147 ;  /* 0x000000930693723e */ /* 0x040fe400000000ff */
[C---:B------:R-:W-:Y:S01]  /*19c70*/  FADD.FTZ R21, R109.reuse, R90 ;  /* 0x0000005a6d157221 */ /* 0x040fe20000010000 */
[----:B------:R-:W-:Y:S01]  /*19c80*/  FADD.FTZ R90, R6, R5 ;  /* 0x00000005065a7221 */ /* 0x000fe20000010000 */
[----:B------:R-:W-:Y:S02]  /*19c90*/  F2FP.F16.F32.PACK_AB R146, R109, R146 ;  /* 0x000000926d92723e */ /* 0x000fe400000000ff */
[----:B------:R-:W-:Y:S01]  /*19ca0*/  FADD.FTZ R94, R88, R21 ;  /* 0x00000015585e7221 */ /* 0x000fe20000010000 */
[----:B------:R-:W-:Y:S01]  /*19cb0*/  FADD.FTZ R5, R141, R90 ;  /* 0x0000005a8d057221 */ /* 0x000fe20000010000 */
[----:B------:R-:W-:-:S02]  /*19cc0*/  F2FP.F16.F32.PACK_AB R141, R108, R141 ;  /* 0x0000008d6c8d723e */ /* 0x000fc400000000ff */
[----:B------:R-:W-:Y:S01]  /*19cd0*/  FADD.FTZ R21, R113, R94 ;  /* 0x0000005e71157221 */ /* 0x000fe20000010000 */
[----:B------:R-:W-:Y:S01]  /*19ce0*/  FADD.FTZ R5, R108, R5 ;  /* 0x000000056c057221 */ /* 0x000fe20000010000 */
[----:B0-----:R-:W-:Y:S02]  /*19cf0*/  MOV R170, R161 ;  /* 0x000000a100aa7202 */ /* 0x001fe40000000f00 */
[----:B------:R-:W-:Y:S01]  /*19d00*/  FADD.FTZ R90, R92, R21 ;  /* 0x000000155c5a7221 */ /* 0x000fe20000010000 */
[----:B------:R-:W-:Y:S01]  /*19d10*/  FADD.FTZ R5, R126, R5 ;  /* 0x000000057e057221 */ /* 0x000fe20000010000 */
[----:B------:R-:W-:Y:S02]  /*19d20*/  IMAD.MOV.U32 R21, RZ, RZ, R3 ;  /* 0x000000ffff157224 */ /* 0x000fe400078e0003 */
[----:B------:R-:W-:Y:S01]  /*19d30*/  FADD.FTZ R13, R15, R90 ;  /* 0x0000005a0f0d7221 */ /* 0x000fe20000010000 */
[----:B------:R-:W-:-:S03]  /*19d40*/  FADD.FTZ R5, R127, R5 ;  /* 0x000000057f057221 */ /* 0x000fc60000010000 */
[----:B------:R-:W-:Y:S01]  /*19d50*/  FADD.FTZ R6, R14, R13 ;  /* 0x0000000d0e067221 */ /* 0x000fe20000010000 */
[----:B------:R-:W-:-:S03]  /*19d60*/  FADD.FTZ R5, R130, R5 ;  /* 0x0000000582057221 */ /* 0x000fc60000010000 */
[----:B------:R-:W-:Y:S01]  /*19d70*/  FADD.FTZ R13, R117, R6 ;  /* 0x00000006750d7221 */ /* 0x000fe20000010000 */
[----:B------:R-:W-:-:S03]  /*19d80*/  FADD.FTZ R5, R131, R5 ;  /* 0x0000000583057221 */ /* 0x000fc60000010000 */
[----:B------:R-:W-:Y:S01]  /*19d90*/  FADD.FTZ R6, R96, R13 ;  /* 0x0000000d60067221 */ /* 0x000fe20000010000 */
[----:B------:R-:W-:-:S03]  /*19da0*/  FADD.FTZ R5, R134, R5 ;  /* 0x0000000586057221 */ /* 0x000fc60000010000 */
[----:B------:R-:W-:Y:S01]  /*19db0*/  FADD.FTZ R6, R9, R6 ;  /* 0x0000000609067221 */ /* 0x000fe20000010000 */
[----:B------:R-:W-:Y:S01]  /*19dc0*/  FADD.FTZ R5, R100, R5 ;  /* 0x0000000564057221 */ /* 0x000fe20000010000 */
[----:B------:R-:W-:Y:S01]  /*19dd0*/  IMAD.MOV.U32 R9, RZ, RZ, R4 ;  /* 0x000000ffff097224 */ /* 0x000fe200078e0004 */
[----:B------:R-:W-:Y:S06]  /*19de0*/  @P2 BRA `(.L_x_1563) ;  /* 0xffffffe0002c2947 */ /* 0x000fec000383ffff */
[----:B------:R-:W-:Y:S05]  /*19df0*/  BSYNC B1 ;  /* 0x0000000000017941 */ /* 0x000fea0003800000 */
.L_x_1552:
[----:B------:R-:W-:Y:S05]  /*19e00*/  BSYNC B0 ;  /* 0x0000000000007941 */ /* 0x000fea0003800000 */
.L_x_1551:
[----:B------:R-:W-:Y:S01]  /*19e10*/  ISETP.GE.AND P2, PT, R11, R168, PT ;  /* 0x000000a80b00720c */ /* 0x000fe20003f46270 */
[----:B------:R-:W-:-:S12]  /*19e20*/  BSSY B0, `(.L_x_1564) ;  /* 0x0000312000007945 */ /* 0x000fd80003800000 */
[----:B------:R-:W-:Y:S05]  /*19e30*/  @!P2 BRA `(.L_x_1565) ;  /* 0x000000300040a947 */ /* 0x000fea0003800000 */
[----:B------:R-:W-:Y:S02]  /*19e40*/  IMAD R21, R169, 0x80, R179 ;  /* 0x00000080a9157824 */ /* 0x000fe400078e02b3 */
[----:B------:R-:W-:Y:S02]  /*19e50*/  IMAD.MOV.U32 R9, RZ, RZ, R4 ;  /* 0x000000ffff097224 */ /* 0x000fe400078e0004 */
[----:B------:R-:W-:Y:S01]  /*19e60*/  IMAD.MOV.U32 R20, RZ, RZ, R3 ;  /* 0x000000ffff147224 */ /* 0x000fe200078e0003 */
[----:B------:R-:W-:Y:S01]  /*19e70*/  IADD3 R21, R21, 0x8, RZ ;  /* 0x0000000815157810 */ /* 0x000fe20007ffe0ff */
[----:B------:R-:W-:Y:S02]  /*19e80*/  IMAD.MOV.U32 R170, RZ, RZ, R161 ;  /* 0x000000ffffaa7224 */ /* 0x000fe400078e00a1 */
[----:B------:R-:W-:Y:S01]  /*19e90*/  IMAD.MOV.U32 R171, RZ, RZ, R160 ;  /* 0x000000ffffab7224 */ /* 0x000fe200078e00a0 */
[----:B------:R-:W-:-:S07]  /*19ea0*/  IADD3 R21, R21, R163, -R164 ;  /* 0x000000a315157210 */ /* 0x000fce0007ffe8a4 */
.L_x_1584:
[----:B------:R-:W-:-:S05]  /*19eb0*/  VIADD R3, R171, 0x1 ;  /* 0x00000001ab037836 */ /* 0x000fca0000000000 */
[----:B------:R-:W-:-:S04]  /*19ec0*/  ISETP.NE.AND P2, PT, R3, 0x2, PT ;  /* 0x000000020300780c */ /* 0x000fc80003f45270 */
[----:B------:R-:W-:Y:S02]  /*19ed0*/  SEL R161, RZ, 0x1, P2 ;  /* 0x00000001ffa17807 */ /* 0x000fe40001000000 */
[----:B------:R-:W-:Y:S02]  /*19ee0*/  SEL R160, R3, RZ, P2 ;  /* 0x000000ff03a07207 */ /* 0x000fe40001000000 */
[----:B------:R-:W-:Y:S01]  /*19ef0*/  LOP3.LUT R161, R170, R161, RZ, 0x3c, !PT ;  /* 0x000000a1aaa17212 */ /* 0x000fe200078e3cff */
[----:B------:R-:W-:Y:S06]  /*19f00*/  @!P0 BRA `(.L_x_1566) ;  /* 0x0000000000048947 */ /* 0x000fec0003800000 */
[----:B------:R-:W-:Y:S01]  /*19f10*/  BPT.TRAP 0x1 ;  /* 0x000000040000795c */ /* 0x000fe20000300000 */
.L_x_1566:
[----:B------:R-:W-:Y:S01]  /*19f20*/  IMAD R4, R160, 0x8, R18 ;  /* 0x00000008a0047824 */ /* 0x000fe200078e0212 */
[----:B------:R-:W-:-:S04]  /*19f30*/  SHF.L.U32 R3, R161, 0x1f, RZ ;  /* 0x0000001fa1037819 */ /* 0x000fc800000006ff */
[----:B------:R0:W1:Y:S01]  /*19f40*/  SYNCS.PHASECHK.TRANS64.TRYWAIT P2, [R4+URZ+0x2a830], R3 ;  /* 0x02a83003040075a7 */ /* 0x000062000804017f */
[----:B------:R-:W-:Y:S05]  /*19f50*/  @!P0 BRA `(.L_x_1567) ;  /* 0x0000000000048947 */ /* 0x000fea0003800000 */
[----:B------:R-:W-:Y:S01]  /*19f60*/  BPT.TRAP 0x1 ;  /* 0x000000040000795c */ /* 0x000fe20000300000 */
.L_x_1567:
[----:B------:R-:W-:Y:S01]  /*19f70*/  BSSY B1, `(.L_x_1568) ;  /* 0x0000006000017945 */ /* 0x000fe20003800000 */
[----:B------:R-:W-:Y:S01]  /*19f80*/  IMAD R12, R160, 0x900, R8 ;  /* 0x00000900a00c7824 */ /* 0x000fe200078e0208 */
[----:B------:R-:W-:Y:S02]  /*19f90*/  MOV R13, 0x40000040 ;  /* 0x40000040000d7802 */ /* 0x000fe40000000f00 */
[----:B-1----:R-:W-:Y:S05]  /*19fa0*/  @P2 BRA `(.L_x_1569) ;  /* 0x0000000000082947 */ /* 0x002fea0003800000 */
[----:B------:R-:W1:Y:S02]  /*19fb0*/  SYNCS.PHASECHK.TRANS64.TRYWAIT P2, [R4+URZ+0x2a830], R3 ;  /* 0x02a83003040075a7 */ /* 0x000e64000804017f */
[----:B-1----:R-:W-:Y:S05]  /*19fc0*/  @!P2 BRA `(.L_x_1570) ;  /* 0x000000d0005ca947 */ /* 0x002fea0003800000 */
.L_x_1569:
[----:B------:R-:W-:Y:S05]  /*19fd0*/  BSYNC B1 ;  /* 0x0000000000017941 */ /* 0x000fea0003800000 */
.L_x_1568:
        /* <DEDUP_REMOVED lines=179> */
.L_x_1571:
[----:B01----:R-:W-:Y:S01]  /*1ab10*/  SHF.L.U32 R3, R170, 0x1f, RZ ;  /* 0x0000001faa037819 */ /* 0x003fe200000006ff */
[----:B------:R-:W-:-:S04]  /*1ab20*/  IMAD R12, R171, 0x8, R18 ;  /* 0x00000008ab0c7824 */ /* 0x000fc800078e0212 */
[----:B------:R0:W1:Y:S01]  /*1ab30*/  SYNCS.PHASECHK.TRANS64.TRYWAIT P2, [R12+URZ+0x2a850], R3 ;  /* 0x02a850030c0075a7 */ /* 0x000062000804017f */
[----:B------:R-:W-:Y:S05]  /*1ab40*/  @!P0 BRA `(.L_x_1572) ;  /* 0x0000000000048947 */ /* 0x000fea0003800000 */
[----:B------:R-:W-:Y:S01]  /*1ab50*/  BPT.TRAP 0x1 ;  /* 0x000000040000795c */ /* 0x000fe20000300000 */
.L_x_1572:
[----:B------:R-:W-:Y:S01]  /*1ab60*/  IADD3 R0, R18, 0x400, RZ ;  /* 0x0000040012007810 */ /* 0x000fe20007ffe0ff */
[----:B------:R-:W-:Y:S03]  /*1ab70*/  BSSY B1, `(.L_x_1573) ;  /* 0x0000008000017945 */ /* 0x000fe60003800000 */
[----:B------:R-:W-:-:S04]  /*1ab80*/  SHF.R.U32.HI R0, RZ, 0x4, R0 ;  /* 0x00000004ff007819 */ /* 0x000fc80000011600 */
[----:B------:R-:W-:-:S04]  /*1ab90*/  LOP3.LUT R0, R0, 0x3fff, RZ, 0xc0, !PT ;  /* 0x00003fff00007812 */ /* 0x000fc800078ec0ff */
[----:B------:R-:W-:-:S05]  /*1aba0*/  LOP3.LUT R0, R0, 0x3000000, RZ, 0xfc, !PT ;  /* 0x0300000000007812 */ /* 0x000fca00078efcff */
[----:B------:R-:W-:Y:S01]  /*1abb0*/  IMAD R0, R171, 0x600, R0 ;  /* 0x00000600ab007824 */ /* 0x000fe200078e0200 */
[----:B-1----:R-:W-:Y:S06]  /*1abc0*/  @P2 BRA `(.L_x_1574) ;  /* 0x0000000000082947 */ /* 0x002fec0003800000 */
[----:B------:R-:W1:Y:S02]  /*1abd0*/  SYNCS.PHASECHK.TRANS64.TRYWAIT P2, [R12+URZ+0x2a850], R3 ;  /* 0x02a850030c0075a7 */ /* 0x000e64000804017f */
[----:B-1----:R-:W-:Y:S05]  /*1abe0*/  @!P2 BRA `(.L_x_1575) ;  /* 0x000000c40068a947 */ /* 0x002fea0003800000 */
.L_x_1574:
[----:B------:R-:W-:Y:S05]  /*1abf0*/  BSYNC B1 ;  /* 0x0000000000017941 */ /* 0x000fea0003800000 */
.L_x_1573:
[----:B------:R-:W-:Y:S01]  /*1ac00*/  IMAD.MOV.U32 R2, RZ, RZ, R0 ;  /* 0x000000ffff027224 */ /* 0x000fe200078e0000 */
[----:B------:R-:W-:Y:S01]  /*1ac10*/  WARPGROUP.ARRIVE ;  /* 0x00000000000079c5 */ /* 0x000fe20000000000 */
[----:B01----:R-:W-:Y:S01]  /*1ac20*/  IMAD.MOV.U32 R3, RZ, RZ, 0x40000040 ;  /* 0x40000040ff037424 */ /* 0x003fe200078e00ff */
[----:B------:R-:W-:Y:S01]  /*1ac30*/  ISETP.GE.AND P2, PT, R10, 0x1, PT ;  /* 0x000000010a00780c */ /* 0x000fe20003f46270 */
[----:B------:R-:W-:Y:S01]  /*1ac40*/  @!P1 VIADD R4, R4, 0x2a840 ;  /* 0x0002a84004049836 */ /* 0x000fe20000000000 */
[----:B------:R-:W-:Y:S01]  /*1ac50*/  R2UR UR6, R2 ;  /* 0x00000000020672ca */ /* 0x000fe200000e0000 */
[----:B------:R-:W-:Y:S01]  /*1ac60*/  VIADD R2, R0, 0x80 ;  /* 0x0000008000027836 */ /* 0x000fe20000000000 */
[----:B------:R-:W-:Y:S01]  /*1ac70*/  R2UR UR7, R3 ;  /* 0x00000000030772ca */ /* 0x000fe200000e0000 */
[----:B------:R-:W-:Y:S01]  /*1ac80*/  IMAD.MOV.U32 R3, RZ, RZ, 0x40000040 ;  /* 0x40000040ff037424 */ /* 0x000fe200078e00ff */
[----:B------:R-:W-:Y:S01]  /*1ac90*/  ULOP3.LUT UR4, URZ, UR51, URZ, 0x33, !UPT ;  /* 0x000000333f047292 */ /* 0x000fe2000f8e333f */
[----:B------:R-:W-:Y:S01]  /*1aca0*/  @!P1 PRMT R4, RZ, 0x654, R4 ;  /* 0x00000654ff049816 */ /* 0x000fe20000000004 */
[----:B------:R-:W-:-:S09]  /*1acb0*/  IMAD R13, R169, 0x80, R179 ;  /* 0x00000080a90d7824 */ /* 0x000fd200078e02b3 */
[----:B------:R-:W-:Y:S01]  /*1acc0*/  HGMMA.64x128x16.F32 R24, R156, gdesc[UR4].tnspB, R24, gsb0 ;  /* 0x41e000049c187df0 */ /* 0x000fe20008000818 */
[----:B------:R-:W-:Y:S01]  /*1acd0*/  R2UR UR6, R2 ;  /* 0x00000000020672ca */ /* 0x000fe200000e0000 */
[----:B------:R-:W-:Y:S01]  /*1ace0*/  VIADD R2, R0, 0x100 ;  /* 0x0000010000027836 */ /* 0x000fe20000000000 */
[----:B------:R-:W-:Y:S02]  /*1acf0*/  R2UR UR7, R3 ;  /* 0x00000000030772ca */ /* 0x000fe400000e0000 */
[----:B------:R-:W-:Y:S01]  /*1ad00*/  MOV R3, 0x40000040 ;  /* 0x4000004000037802 */ /* 0x000fe20000000f00 */
[----:B------:R-:W-:Y:S02]  /*1ad10*/  WARPGROUP.DEPBAR.LE gsb0, 0x0 ;  /* 0x00008000000079c5 */ /* 0x000fe40000010000 */
[----:B------:R-:W-:-:S08]  /*1ad20*/  WARPGROUP.ARRIVE ;  /* 0x00000000000079c5 */ /* 0x000fd00000000000 */
[----:B------:R-:W-:Y:S01]  /*1ad30*/  HGMMA.64x128x16.F32 R24, R152, gdesc[UR4].tnspB, R24, gsb0 ;  /* 0x41e0000498187df0 */ /* 0x000fe20008000818 */
[----:B------:R-:W-:Y:S01]  /*1ad40*/  R2UR UR6, R2 ;  /* 0x00000000020672ca */ /* 0x000fe200000e0000 */
[----:B------:R-:W-:Y:S01]  /*1ad50*/  VIADD R2, R0, 0x180 ;  /* 0x0000018000027836 */ /* 0x000fe20000000000 */
[----:B------:R-:W-:Y:S01]  /*1ad60*/  R2UR UR7, R3 ;  /* 0x00000000030772ca */ /* 0x000fe200000e0000 */
[----:B------:R-:W-:Y:S01]  /*1ad70*/  IMAD.MOV.U32 R3, RZ, RZ, 0x40000040 ;  /* 0x40000040ff037424 */ /* 0x000fe200078e00ff */
[----:B------:R-:W-:Y:S02]  /*1ad80*/  WARPGROUP.DEPBAR.LE gsb0, 0x0 ;  /* 0x00008000000079c5 */ /* 0x000fe40000010000 */
[----:B------:R-:W-:Y:S01]  /*1ad90*/  WARPGROUP.ARRIVE ;  /* 0x00000000000079c5 */ /* 0x000fe20000000000 */
[----:B------:R-:W-:-:S04]  /*1ada0*/  IMAD R152, R11, -0x60, RZ ;  /* 0xffffffa00b987824 */ /* 0x000fc800078e02ff */
[----:B------:R-:W-:-:S04]  /*1adb0*/  IMAD R7, R173, -0x2, R152 ;  /* 0xfffffffead077824 */ /* 0x000fc800078e0298 */
        /* <DEDUP_REMOVED lines=15> */
[----:B------:R-:W-:Y:S02]  /*1aeb0*/  R2UR UR6, R2 ;  /* 0x00000000020672ca */ /* 0x000fe400000e0000 */
[----:B------:R-:W-:Y:S02]  /*1aec0*/  R2UR UR7, R3 ;  /* 0x00000000030772ca */ /* 0x000fe400000e0000 */
[----:B------:R-:W-:-:S05]  /*1aed0*/  IADD3 R3, R152, 0x1, R163 ;  /* 0x0000000198037810 */ /* 0x000fca0007ffe0a3 */
[----:B------:R-:W-:-:S04]  /*1aee0*/  IMAD.IADD R0, R3, 0x1, -R164 ;  /* 0x0000000103007824 */ /* 0x000fc800078e0aa4 */
        /* <DEDUP_REMOVED lines=9> */
[----:B------:R-:W-:Y:S01]  /*1af80*/  IADD3 R137, R13, R156, RZ ;  /* 0x0000009c0d897210 */ /* 0x000fe20007ffe0ff */
[----:B------:R-:W-:Y:S06]  /*1af90*/  @!P2 BRA `(.L_x_1576) ;  /* 0x000000000058a947 */ /* 0x000fec0003800000 */
[----:B------:R-:W-:Y:S01]  /*1afa0*/  IADD3 R0, R13, R163, -R164 ;  /* 0x000000a30d007210 */ /* 0x000fe20007ffe8a4 */
[----:B------:R-:W-:Y:S03]  /*1afb0*/  BSSY B1, `(.L_x_1577) ;  /* 0x0000011000017945 */ /* 0x000fe60003800000 */
[----:B------:R-:W-:-:S13]  /*1afc0*/  ISETP.GT.AND P2, PT, R0, -0x1, PT ;  /* 0xffffffff0000780c */ /* 0x000fda0003f44270 */
[----:B------:R-:W-:Y:S05]  /*1afd0*/  @P2 BRA `(.L_x_1578) ;  /* 0x0000000000202947 */ /* 0x000fea0003800000 */
[----:B0-----:R-:W-:Y:S01]  /*1afe0*/  IMAD.U32 R4, RZ, RZ, UR39 ;  /* 0x00000027ff047e24 */ /* 0x001fe2000f8e00ff */
[----:B------:R-:W-:-:S04]  /*1aff0*/  LOP3.LUT R139, RZ, R0, RZ, 0x33, !PT ;  /* 0x00000000ff8b7212 */ /* 0x000fc800078e33ff */
[----:B------:R-:W-:-:S13]  /*1b000*/  ISETP.NE.AND P2, PT, R4, 0x1, PT ;  /* 0x000000010400780c */ /* 0x000fda0003f45270 */
[----:B------:R-:W0:Y:S02]  /*1b010*/  @P2 LDC.64 R2, c[0x0][0x9e8] ;  /* 0x00027a00ff022b82 */ /* 0x000e240000000a00 */
[----:B0-----:R-:W-:-:S05]  /*1b020*/  @P2 IMAD.HI.U32 R2, R139, R2, RZ ;  /* 0x000000028b022227 */ /* 0x001fca00078e00ff */
[----:B------:R-:W-:-:S04]  /*1b030*/  @P2 SHF.R.U32.HI R139, RZ, R3, R2 ;  /* 0x00000003ff8b2219 */ /* 0x000fc80000011602 */
[----:B------:R-:W-:Y:S01]  /*1b040*/  LOP3.LUT R139, RZ, R139, RZ, 0x33, !PT ;  /* 0x0000008bff8b7212 */ /* 0x000fe200078e33ff */
[----:B------:R-:W-:Y:S06]  /*1b050*/  BRA `(.L_x_1579) ;  /* 0x0000000000187947 */ /* 0x000fec0003800000 */
.L_x_1578:
[----:B0-----:R-:W-:Y:S01]  /*1b060*/  IMAD.U32 R4, RZ, RZ, UR39 ;  /* 0x00000027ff047e24 */ /* 0x001fe2000f8e00ff */
[----:B------:R-:W-:-:S04]  /*1b070*/  IADD3 R139, R13, R163, -R164 ;  /* 0x000000a30d8b7210 */ /* 0x000fc80007ffe8a4 */
[----:B------:R-:W-:-:S13]  /*1b080*/  ISETP.NE.AND P2, PT, R4, 0x1, PT ;  /* 0x000000010400780c */ /* 0x000fda0003f45270 */
[----:B------:R-:W0:Y:S02]  /*1b090*/  @P2 LDC.64 R2, c[0x0][0x9e8] ;  /* 0x00027a00ff022b82 */ /* 0x000e240000000a00 */
[----:B0-----:R-:W-:-:S05]  /*1b0a0*/  @P2 IMAD.HI.U32 R2, R139, R2, RZ ;  /* 0x000000028b022227 */ /* 0x001fca00078e00ff */
[----:B------:R-:W-:-:S07]  /*1b0b0*/  @P2 SHF.R.U32.HI R139, RZ, R3, R2 ;  /* 0x00000003ff8b2219 */ /* 0x000fce0000011602 */
.L_x_1579:
[----:B------:R-:W-:Y:S05]  /*1b0c0*/  BSYNC B1 ;  /* 0x0000000000017941 */ /* 0x000fea0003800000 */
.L_x_1577:
[----:B------:R-:W-:-:S05]  /*1b0d0*/  IMAD R0, R139, R4, R7 ;  /* 0x000000048b007224 */ /* 0x000fca00078e0207 */
[----:B------:R-:W-:Y:S02]  /*1b0e0*/  VIADDMNMX R137, R0, R4, R137, PT ;  /* 0x0000000400897246 */ /* 0x000fe40003800189 */
[----:B------:R-:W-:-:S07]  /*1b0f0*/  VIMNMX R15, R15, R0, !PT ;  /* 0x000000000f0f7248 */ /* 0x000fce0007fe0100 */
.L_x_1576:
        /* <DEDUP_REMOVED lines=12> */
[----:B0-----:R-:W-:Y:S02]  /*1b1c0*/  FSEL R4, R93, -INF , !P4 ;  /* 0xff8000005d047808 */ /* 0x001fe40006000000 */
        /* <DEDUP_REMOVED lines=86> */
[----:B------:R-:W-:Y:S02]  /*1b730*/  IADD3 R89, R154, 0x8, R13 ;  /* 0x000000089a597810 */ /* 0x000fe40007ffe00d */
        /* <DEDUP_REMOVED lines=15> */
[----:B------:R-:W-:Y:S02]  /*1b830*/  IADD3 R15, R156, 0x8, R13 ;  /* 0x000000089c0f7810 */ /* 0x000fe40007ffe00d */
[----:B------:R-:W-:-:S04]  /*1b840*/  ISETP.LT.OR P6, PT, R137, 0x5a, P6 ;  /* 0x0000005a8900780c */ /* 0x000fc800037c1670 */
[----:B------:R-:W-:Y:S02]  /*1b850*/  FSEL R88, R133, -INF , !P6 ;  /* 0xff80000085587808 */ /* 0x000fe40007000000 */
[----:B------:R-:W-:-:S13]  /*1b860*/  ISETP.GE.AND P6, PT, R10, 0x1, PT ;  /* 0x000000010a00780c */ /* 0x000fda0003fc6270 */
[----:B------:R-:W-:Y:S05]  /*1b870*/  @!P6 BRA `(.L_x_1580) ;  /* 0x00000000005ce947 */ /* 0x000fea0003800000 */
[----:B------:R-:W-:Y:S01]  /*1b880*/  ISETP.GT.AND P6, PT, R21, -0x1, PT ;  /* 0xffffffff1500780c */ /* 0x000fe20003fc4270 */
[----:B------:R-:W-:-:S12]  /*1b890*/  BSSY B1, `(.L_x_1581) ;  /* 0x0000012000017945 */ /* 0x000fd80003800000 */
[----:B------:R-:W-:Y:S05]  /*1b8a0*/  @P6 BRA `(.L_x_1582) ;  /* 0x0000000000286947 */ /* 0x000fea0003800000 */
[----:B------:R-:W-:Y:S02]  /*1b8b0*/  IMAD.U32 R133, RZ, RZ, UR39 ;  /* 0x00000027ff857e24 */ /* 0x000fe4000f8e00ff */
[----:B------:R-:W-:-:S03]  /*1b8c0*/  VIADD R13, R13, 0x8 ;  /* 0x000000080d0d7836 */ /* 0x000fc60000000000 */
[----:B------:R-:W-:Y:S02]  /*1b8d0*/  ISETP.NE.AND P6, PT, R133, 0x1, PT ;  /* 0x000000018500780c */ /* 0x000fe40003fc5270 */
[----:B------:R-:W-:-:S04]  /*1b8e0*/  IADD3 R13, R13, R163, -R164 ;  /* 0x000000a30d0d7210 */ /* 0x000fc80007ffe8a4 */
[----:B------:R-:W-:-:S07]  /*1b8f0*/  LOP3.LUT R13, RZ, R13, RZ, 0x33, !PT ;  /* 0x0000000dff0d7212 */ /* 0x000fce00078e33ff */
[----:B------:R-:W0:Y:S02]  /*1b900*/  @P6 LDC.64 R2, c[0x0][0x9e8] ;  /* 0x00027a00ff026b82 */ /* 0x000e240000000a00 */
[----:B0-----:R-:W-:-:S05]  /*1b910*/  @P6 IMAD.HI.U32 R2, R13, R2, RZ ;  /* 0x000000020d026227 */ /* 0x001fca00078e00ff */
[----:B------:R-:W-:-:S04]  /*1b920*/  @P6 SHF.R.U32.HI R13, RZ, R3, R2 ;  /* 0x00000003ff0d6219 */ /* 0x000fc80000011602 */
[----:B------:R-:W-:Y:S01]  /*1b930*/  LOP3.LUT R2, RZ, R13, RZ, 0x33, !PT ;  /* 0x0000000dff027212 */ /* 0x000fe200078e33ff */
[----:B------:R-:W-:Y:S06]  /*1b940*/  BRA `(.L_x_1583) ;  /* 0x0000000000187947 */ /* 0x000fec0003800000 */
.L_x_1582:
[----:B------:R-:W-:-:S04]  /*1b950*/  MOV R133, UR39 ;  /* 0x0000002700857c02 */ /* 0x000fc80008000f00 */
[----:B------:R-:W-:-:S13]  /*1b960*/  ISETP.NE.AND P6, PT, R133, 0x1, PT ;  /* 0x000000018500780c */ /* 0x000fda0003fc5270 */
[----:B------:R-:W0:Y:S02]  /*1b970*/  @P6 LDC.64 R2, c[0x0][0x9e8] ;  /* 0x00027a00ff026b82 */ /* 0x000e240000000a00 */
[----:B0-----:R-:W-:-:S04]  /*1b980*/  @P6 IMAD.HI.U32 R152, R21, R2, RZ ;  /* 0x0000000215986227 */ /* 0x001fc800078e00ff */
[----:B------:R-:W-:Y:S01]  /*1b990*/  IMAD.MOV.U32 R2, RZ, RZ, R21 ;  /* 0x000000ffff027224 */ /* 0x000fe200078e0015 */
[----:B------:R-:W-:-:S07]  /*1b9a0*/  @P6 SHF.R.U32.HI R2, RZ, R3, R152 ;  /* 0x00000003ff026219 */ /* 0x000fce0000011698 */
.L_x_1583:
[----:B------:R-:W-:Y:S05]  /*1b9b0*/  BSYNC B1 ;  /* 0x0000000000017941 */ /* 0x000fea0003800000 */
.L_x_1581:
[----:B------:R-:W-:-:S05]  /*1b9c0*/  IMAD R2, R2, R133, R7 ;  /* 0x0000008502027224 */ /* 0x000fca00078e0207 */
[----:B------:R-:W-:Y:S02]  /*1b9d0*/  VIADDMNMX R15, R2, R133, R15, PT ;  /* 0x00000085020f7246 */ /* 0x000fe4000380010f */
[----:B------:R-:W-:-:S07]  /*1b9e0*/  VIMNMX R89, R89, R2, !PT ;  /* 0x0000000259597248 */ /* 0x000fce0007fe0100 */
.L_x_1580:
[----:B------:R-:W-:Y:S01]  /*1b9f0*/  ISETP.GT.AND P2, PT, R89, 0x1, !P2 ;  /* 0x000000015900780c */ /* 0x000fe20005744270 */
[----:B------:R-:W-:Y:S01]  /*1ba00*/  IMAD.U32 R7, RZ, RZ, UR38 ;  /* 0x00000026ff077e24 */ /* 0x000fe2000f8e00ff */
[----:B------:R-:W-:Y:S01]  /*1ba10*/  ISETP.NE.AND P6, PT, R155, RZ, PT ;  /* 0x000000ff9b00720c */ /* 0x000fe20003fc5270 */
[----:B------:R-:W-:Y:S01]  /*1ba20*/  @!P1 VIADD R12, R12, 0x2a860 ;  /* 0x0002a8600c0c9836 */ /* 0x000fe20000000000 */
        /* <DEDUP_REMOVED lines=67> */
[----:B------:R-:W-:Y:S01]  /*1be60*/  ISETP.NE.AND P6, PT, R157, RZ, PT ;  /* 0x000000ff9d00720c */ /* 0x000fe20003fc5270 */
[----:B------:R-:W0:Y:S01]  /*1be70*/  SHFL.BFLY PT, R210, R13, 0x2, 0x1f ;  /* 0x0c401f000dd27f89 */ /* 0x000e2200000e0000 */
[----:B------:R-:W-:Y:S02]  /*1be80*/  FSEL R114, R114, -INF , !P2 ;  /* 0xff80000072727808 */ /* 0x000fe40005000000 */
[----:B------:R-:W-:-:S02]  /*1be90*/  ISETP.NE.AND P2, PT, R145, RZ, PT ;  /* 0x000000ff9100720c */ /* 0x000fc40003f45270 */
[----:B------:R-:W-:Y:S02]  /*1bea0*/  ISETP.NE.AND P3, PT, R159, RZ, PT ;  /* 0x000000ff9f00720c */ /* 0x000fe40003f65270 */
        /* <DEDUP_REMOVED lines=14> */
[----:B------:R-:W-:Y:S02]  /*1bf90*/  FSEL R134, R134, -INF , !P5 ;  /* 0xff80000086867808 */ /* 0x000fe40006800000 */
[----:B------:R-:W-:Y:S02]  /*1bfa0*/  ISETP.GT.AND P2, PT, R89, 0x39, !P2 ;  /* 0x000000395900780c */ /* 0x000fe40005744270 */
[----:B------:R-:W-:Y:S02]  /*1bfb0*/  MOV R171, R160 ;  /* 0x000000a000ab7202 */ /* 0x000fe40000000f00 */
        /* <DEDUP_REMOVED lines=44> */
[----:B------:R-:W-:Y:S01]  /*1c280*/  FSEL R111, R3, RZ, P2 ;  /* 0x000000ff036f7208 */ /* 0x000fe20001000000 */
        /* <DEDUP_REMOVED lines=18> */
[----:B------:R-:W-:-:S03]  /*1c3b0*/  FFMA.FTZ R120, R150, R7, -R99 ;  /* 0x0000000796787223 */ /* 0x000fc60000010863 */
[----:B------:R-:W-:Y:S01]  /*1c3c0*/  FMNMX.FTZ R95, R110, R95, !PT ;  /* 0x0000005f6e5f7209 */ /* 0x000fe20007810000 */
[----:B------:R0:W-:Y:S03]  /*1c3d0*/  MUFU.EX2 R96, R136 ;  /* 0x0000008800607308 */ /* 0x0001e60000000800 */
[----:B------:R-:W-:-:S04]  /*1c3e0*/  FMNMX.FTZ R97, R170, R95, !PT ;  /* 0x0000005faa617209 */ /* 0x000fc80007810000 */
[----:B------:R-:W-:Y:S01]  /*1c3f0*/  FMNMX.FTZ R97, R114, R97, !PT ;  /* 0x0000006172617209 */ /* 0x000fe20007810000 */
[----:B------:R-:W-:Y:S01]  /*1c400*/  MUFU.EX2 R90, R90 ;  /* 0x0000005a005a7308 */ /* 0x000fe20000000800 */
[----:B0-----:R-:W-:Y:S02]  /*1c410*/  FSEL R136, R135, -INF , !P3 ;  /* 0xff80000087887808 */ /* 0x001fe40005800000 */
[----:B------:R-:W-:-:S04]  /*1c420*/  FMNMX.FTZ R97, R194, R97, !PT ;  /* 0x00000061c2617209 */ /* 0x000fc80007810000 */
[----:B------:R-:W-:Y:S01]  /*1c430*/  FMNMX.FTZ R97, R118, R97, !PT ;  /* 0x0000006176617209 */ /* 0x000fe20007810000 */
[----:B------:R-:W-:Y:S03]  /*1c440*/  MUFU.EX2 R92, R92 ;  /* 0x0000005c005c7308 */ /* 0x000fe60000000800 */
[----:B------:R-:W-:-:S04]  /*1c450*/  FMNMX.FTZ R101, R204, R97, !PT ;  /* 0x00000061cc657209 */ /* 0x000fc80007810000 */
        /* <DEDUP_REMOVED lines=8> */
[----:B------:R0:W1:Y:S03]  /*1c4e0*/  MUFU.EX2 R100, R138 ;  /* 0x0000008a00647308 */ /* 0x0000660000000800 */
[----:B------:R-:W-:-:S04]  /*1c4f0*/  FMNMX.FTZ R101, R104, R101, !PT ;  /* 0x0000006568657209 */ /* 0x000fc80007810000 */
[----:B------:R-:W-:Y:S01]  /*1c500*/  FMNMX.FTZ R101, R134, R101, !PT ;  /* 0x0000006586657209 */ /* 0x000fe20007810000 */
[----:B------:R-:W-:Y:S01]  /*1c510*/  MUFU.EX2 R14, R14 ;  /* 0x0000000e000e7308 */ /* 0x000fe20000000800 */
[--C-:B0-----:R-:W-:Y:S02]  /*1c520*/  FFMA.FTZ R138, R132, R7, -R99.reuse ;  /* 0x00000007848a7223 */ /* 0x101fe40000010863 */
[----:B------:R-:W-:Y:S01]  /*1c530*/  FMNMX.FTZ R0, R136, R101, !PT ;  /* 0x0000006588007209 */ /* 0x000fe20007810000 */
[-CC-:B------:R-:W-:Y:S01]  /*1c540*/  FFMA.FTZ R101, R116, R7.reuse, -R99.reuse ;  /* 0x0000000774657223 */ /* 0x180fe20000010863 */
[----:B------:R-:W-:-:S03]  /*1c550*/  FFMA.FTZ R116, R144, R7, -R99 ;  /* 0x0000000790747223 */ /* 0x000fc60000010863 */
[----:B------:R-:W0:Y:S01]  /*1c560*/  SHFL.BFLY PT, R105, R0, 0x2, 0x1f ;  /* 0x0c401f0000697f89 */ /* 0x000e2200000e0000 */
[----:B------:R-:W-:Y:S08]  /*1c570*/  MUFU.EX2 R89, R89 ;  /* 0x0000005900597308 */ /* 0x000ff00000000800 */
[----:B------:R-:W2:Y:S08]  /*1c580*/  MUFU.EX2 R108, R108 ;  /* 0x0000006c006c7308 */ /* 0x000eb00000000800 */
[----:B------:R-:W-:Y:S01]  /*1c590*/  MUFU.EX2 R15, R15 ;  /* 0x0000000f000f7308 */ /* 0x000fe20000000800 */
[----:B0-----:R-:W-:Y:S01]  /*1c5a0*/  FMNMX.FTZ R4, R0, R105, !PT ;  /* 0x0000006900047209 */ /* 0x001fe20007810000 */
[----:B------:R-:W-:Y:S01]  /*1c5b0*/  FADD.FTZ R0, -R111, R20 ;  /* 0x000000146f007221 */ /* 0x000fe20000010100 */
[-CC-:B------:R-:W-:Y:S01]  /*1c5c0*/  FFMA.FTZ R105, R148, R7.reuse, -R99.reuse ;  /* 0x0000000794697223 */ /* 0x180fe20000010863 */
[----:B------:R-:W-:-:S04]  /*1c5d0*/  FFMA.FTZ R99, R88, R7, -R99 ;  /* 0x0000000758637223 */ /* 0x000fc80000010863 */
[----:B------:R-:W0:Y:S01]  /*1c5e0*/  MUFU.EX2 R112, R112 ;  /* 0x0000007000707308 */ /* 0x000e220000000800 */
[----:B------:R-:W3:Y:S01]  /*1c5f0*/  SHFL.BFLY PT, R109, R4, 0x1, 0x1f ;  /* 0x0c201f00046d7f89 */ /* 0x000ee200000e0000 */
[----:B------:R-:W-:Y:S01]  /*1c600*/  FMUL.FTZ R0, R0, R7 ;  /* 0x0000000700007220 */ /* 0x000fe20000410000 */
[----:B------:R-:W-:Y:S02]  /*1c610*/  @!P1 PRMT R111, RZ, 0x654, R12 ;  /* 0x00000654ff6f9816 */ /* 0x000fe4000000000c */
[----:B-1----:R-:W-:Y:S02]  /*1c620*/  F2FP.F16.F32.PACK_AB R148, R100, R97 ;  /* 0x000000616494723e */ /* 0x002fe400000000ff */
[----:B------:R1:W-:Y:S01]  /*1c630*/  @!P1 SYNCS.ARRIVE.TRANS64.RED.A1T0 RZ, [R111+URZ], RZ ;  /* 0x000000ff6fff99a7 */ /* 0x0003e2000810043f */
[----:B------:R-:W4:Y:S01]  /*1c640*/  MUFU.EX2 R0, R0 ;  /* 0x0000000000007308 */ /* 0x000f220000000800 */
[----:B--2---:R-:W-:-:S07]  /*1c650*/  F2FP.F16.F32.PACK_AB R150, R108, R89 ;  /* 0x000000596c96723e */ /* 0x004fce00000000ff */
[----:B------:R-:W-:Y:S01]  /*1c660*/  MUFU.EX2 R101, R101 ;  /* 0x0000006500657308 */ /* 0x000fe20000000800 */
[----:B0-----:R-:W-:-:S07]  /*1c670*/  F2FP.F16.F32.PACK_AB R144, R112, R15 ;  /* 0x0000000f7090723e */ /* 0x001fce00000000ff */
[----:B------:R-:W-:Y:S01]  /*1c680*/  MUFU.EX2 R116, R116 ;  /* 0x0000007400747308 */ /* 0x000fe20000000800 */
[----:B---3--:R-:W-:-:S04]  /*1c690*/  FMNMX.FTZ R4, R4, R109, !PT ;  /* 0x0000006d04047209 */ /* 0x008fc80007810000 */
[C---:B------:R-:W-:Y:S01]  /*1c6a0*/  FSETP.NEU.FTZ.AND P2, PT, R4.reuse, -INF , PT ;  /* 0xff8000000400780b */ /* 0x040fe20003f5d000 */
[----:B------:R-:W-:Y:S02]  /*1c6b0*/  FMUL.FTZ R109, R4, R7 ;  /* 0x00000007046d7220 */ /* 0x000fe40000410000 */
[----:B------:R-:W-:Y:S03]  /*1c6c0*/  MUFU.EX2 R140, R140 ;  /* 0x0000008c008c7308 */ /* 0x000fe60000000800 */
        /* <DEDUP_REMOVED lines=9> */
[----:B----4-:R-:W-:Y:S01]  /*1c760*/  FFMA.FTZ R9, R0, R6, R13 ;  /* 0x0000000600097223 */ /* 0x010fe2000001000d */
        /* <DEDUP_REMOVED lines=24> */
[-CC-:B------:R-:W-:Y:S01]  /*1c8f0*/  FFMA.FTZ R114, R204, R7.reuse, -R109.reuse ;  /* 0x00000007cc727223 */ /* 0x180fe2000001086d */
[-CC-:B------:R-:W-:Y:S01]  /*1c900*/  FFMA.FTZ R130, R130, R7.reuse, -R109.reuse ;  /* 0x0000000782827223 */ /* 0x180fe2000001086d */
[-C--:B------:R-:W-:Y:S01]  /*1c910*/  FFMA.FTZ R104, R104, R7.reuse, -R109 ;  /* 0x0000000768687223 */ /* 0x080fe2000001086d */
[----:B------:R-:W-:Y:S01]  /*1c920*/  FADD.FTZ R118, R96, R9 ;  /* 0x0000000960767221 */ /* 0x000fe20000010000 */
[-CC-:B------:R-:W-:Y:S01]  /*1c930*/  FFMA.FTZ R134, R134, R7.reuse, -R109.reuse ;  /* 0x0000000786867223 */ /* 0x180fe2000001086d */
[----:B------:R-:W-:Y:S01]  /*1c940*/  FFMA.FTZ R109, R136, R7, -R109 ;  /* 0x00000007886d7223 */ /* 0x000fe2000001086d */
[----:B------:R-:W3:Y:S01]  /*1c950*/  MUFU.EX2 R88, R88 ;  /* 0x0000005800587308 */ /* 0x000ee20000000800 */
[----:B0-----:R-:W-:Y:S01]  /*1c960*/  FFMA.FTZ R5, R2, R5, R157 ;  /* 0x0000000502057223 */ /* 0x001fe2000001009d */
[----:B------:R-:W-:Y:S01]  /*1c970*/  FADD.FTZ R9, R97, R118 ;  /* 0x0000007661097221 */ /* 0x000fe20000010000 */
[----:B------:R-:W-:Y:S01]  /*1c980*/  F2FP.F16.F32.PACK_AB R152, R14, R93 ;  /* 0x0000005d0e98723e */ /* 0x000fe200000000ff */
[----:B------:R-:W-:-:S02]  /*1c990*/  IMAD.MOV.U32 R170, RZ, RZ, R161 ;  /* 0x000000ffffaa7224 */ /* 0x000fc400078e00a1 */
[----:B------:R-:W-:Y:S01]  /*1c9a0*/  FADD.FTZ R6, R20, R5 ;  /* 0x0000000514067221 */ /* 0x000fe20000010000 */
[----:B------:R-:W-:Y:S01]  /*1c9b0*/  FADD.FTZ R118, R100, R9 ;  /* 0x0000000964767221 */ /* 0x000fe20000010000 */
[----:B------:R-:W-:Y:S01]  /*1c9c0*/  ISETP.GT.AND P2, PT, R11, R168, PT ;  /* 0x000000a80b00720c */ /* 0x000fe20003f44270 */
[----:B------:R-:W0:Y:S01]  /*1c9d0*/  MUFU.EX2 R153, R153 ;  /* 0x0000009900997308 */ /* 0x000e220000000800 */
[----:B--2---:R-:W-:Y:S01]  /*1c9e0*/  FADD.FTZ R5, R159, R6 ;  /* 0x000000069f057221 */ /* 0x004fe20000010000 */
[----:B------:R-:W-:Y:S01]  /*1c9f0*/  FADD.FTZ R9, R89, R118 ;  /* 0x0000007659097221 */ /* 0x000fe20000010000 */
[----:B------:R-:W-:Y:S01]  /*1ca00*/  F2FP.F16.F32.PACK_AB R157, R20, R157 ;  /* 0x0000009d149d723e */ /* 0x000fe200000000ff */
[----:B------:R-:W-:Y:S01]  /*1ca10*/  VIADD R11, R11, 0xffffffff ;  /* 0xffffffff0b0b7836 */ /* 0x000fe20000000000 */
[----:B------:R-:W-:Y:S01]  /*1ca20*/  F2FP.F16.F32.PACK_AB R156, R90, R13 ;  /* 0x0000000d5a9c723e */ /* 0x000fe200000000ff */
[----:B------:R-:W-:Y:S01]  /*1ca30*/  FADD.FTZ R118, R108, R9 ;  /* 0x000000096c767221 */ /* 0x000fe20000010000 */
[----:B------:R-:W-:Y:S01]  /*1ca40*/  F2FP.F16.F32.PACK_AB R158, R92, R91 ;  /* 0x0000005b5c9e723e */ /* 0x000fe200000000ff */
[----:B------:R-:W2:Y:S01]  /*1ca50*/  MUFU.EX2 R94, R94 ;  /* 0x0000005e005e7308 */ /* 0x000ea20000000800 */
[----:B---3--:R-:W-:Y:S01]  /*1ca60*/  FADD.FTZ R6, R88, R5 ;  /* 0x0000000558067221 */ /* 0x008fe20000010000 */
[----:B------:R-:W-:Y:S01]  /*1ca70*/  FADD.FTZ R9, R15, R118 ;  /* 0x000000760f097221 */ /* 0x000fe20000010000 */
[----:B------:R-:W-:Y:S01]  /*1ca80*/  F2FP.F16.F32.PACK_AB R154, R96, R95 ;  /* 0x0000005f609a723e */ /* 0x000fe200000000ff */
[----:B------:R-:W-:Y:S01]  /*1ca90*/  IMAD.MOV.U32 R20, RZ, RZ, R3 ;  /* 0x000000ffff147224 */ /* 0x000fe200078e0003 */
[----:B------:R-:W-:Y:S01]  /*1caa0*/  F2FP.F16.F32.PACK_AB R146, R116, R101 ;  /* 0x000000657492723e */ /* 0x000fe200000000ff */
[----:B------:R-:W-:Y:S01]  /*1cab0*/  FADD.FTZ R118, R112, R9 ;  /* 0x0000000970767221 */ /* 0x000fe20000010000 */
[----:B------:R-:W-:Y:S01]  /*1cac0*/  F2FP.F16.F32.PACK_AB R159, R88, R159 ;  /* 0x0000009f589f723e */ /* 0x000fe200000000ff */
[----:B------:R-:W3:Y:S01]  /*1cad0*/  MUFU.EX2 R155, R155 ;  /* 0x0000009b009b7308 */ /* 0x000ee20000000800 */
[----:B0-----:R-:W-:Y:S01]  /*1cae0*/  FADD.FTZ R5, R153, R6 ;  /* 0x0000000699057221 */ /* 0x001fe20000010000 */
[----:B------:R-:W-:-:S04]  /*1caf0*/  FADD.FTZ R9, R101, R118 ;  /* 0x0000007665097221 */ /* 0x000fc80000010000 */
[----:B------:R-:W-:Y:S02]  /*1cb00*/  FADD.FTZ R9, R116, R9 ;  /* 0x0000000974097221 */ /* 0x000fe40000010000 */
[----:B------:R-:W0:Y:S01]  /*1cb10*/  MUFU.EX2 R98, R98 ;  /* 0x0000006200627308 */ /* 0x000e220000000800 */
[----:B--2---:R-:W-:Y:S01]  /*1cb20*/  FADD.FTZ R6, R94, R5 ;  /* 0x000000055e067221 */ /* 0x004fe20000010000 */
[----:B------:R-:W-:Y:S01]  /*1cb30*/  FADD.FTZ R118, R140, R9 ;  /* 0x000000098c767221 */ /* 0x000fe20000010000 */
[----:B------:R-:W-:-:S05]  /*1cb40*/  F2FP.F16.F32.PACK_AB R153, R94, R153 ;  /* 0x000000995e99723e */ /* 0x000fca00000000ff */
        /* <DEDUP_REMOVED lines=54> */
[----:B---3--:R-:W-:Y:S01]  /*1ceb0*/  FADD.FTZ R14, R138, R9 ;  /* 0x000000098a0e7221 */ /* 0x008fe20000010000 */
[----:B------:R-:W-:-:S06]  /*1cec0*/  IMAD.MOV.U32 R9, RZ, RZ, R4 ;  /* 0x000000ffff097224 */ /* 0x000fcc00078e0004 */
[----:B------:R-:W3:Y:S01]  /*1ced0*/  MUFU.EX2 R109, R109 ;  /* 0x0000006d006d7308 */ /* 0x000ee20000000800 */
[----:B0-----:R-:W-:Y:S01]  /*1cee0*/  FADD.FTZ R5, R134, R5 ;  /* 0x0000000586057221 */ /* 0x001fe20000010000 */
[C---:B--2---:R-:W-:Y:S01]  /*1cef0*/  FADD.FTZ R6, R99.reuse, R14 ;  /* 0x0000000e63067221 */ /* 0x044fe20000010000 */
[----:B------:R-:W-:Y:S02]  /*1cf00*/  F2FP.F16.F32.PACK_AB R138, R99, R138 ;  /* 0x0000008a638a723e */ /* 0x000fe400000000ff */
[C---:B---3--:R-:W-:Y:S01]  /*1cf10*/  FADD.FTZ R5, R109.reuse, R5 ;  /* 0x000000056d057221 */ /* 0x048fe20000010000 */
[----:B------:R-:W-:Y:S01]  /*1cf20*/  F2FP.F16.F32.PACK_AB R139, R109, R134 ;  /* 0x000000866d8b723e */ /* 0x000fe200000000ff */
[----:B-1----:R-:W-:Y:S06]  /*1cf30*/  @P2 BRA `(.L_x_1584) ;  /* 0xffffffcc00dc2947 */ /* 0x002fec000383ffff */
.L_x_1565:
[----:B------:R-:W-:Y:S05]  /*1cf40*/  BSYNC B0 ;  /* 0x0000000000007941 */ /* 0x000fea0003800000 */
.L_x_1564:
        /* <DEDUP_REMOVED lines=67> */
.L_x_1585:
[----:B------:R-:W-:Y:S01]  /*1d380*/  IMAD R13, R160, 0x8, R18 ;  /* 0x00000008a00d7824 */ /* 0x000fe200078e0212 */
[----:B------:R-:W-:-:S04]  /*1d390*/  SHF.L.U32 R0, R161, 0x1f, RZ ;  /* 0x0000001fa1007819 */ /* 0x000fc800000006ff */
[----:B------:R0:W1:Y:S01]  /*1d3a0*/  SYNCS.PHASECHK.TRANS64.TRYWAIT P2, [R13+URZ+0x2a850], R0 ;  /* 0x02a850000d0075a7 */ /* 0x000062000804017f */
[----:B------:R-:W-:Y:S05]  /*1d3b0*/  @!P0 BRA `(.L_x_1586) ;  /* 0x0000000000048947 */ /* 0x000fea0003800000 */
[----:B------:R-:W-:Y:S01]  /*1d3c0*/  BPT.TRAP 0x1 ;  /* 0x000000040000795c */ /* 0x000fe20000300000 */
.L_x_1586:
        /* <DEDUP_REMOVED lines=9> */
.L_x_1588:
[----:B------:R-:W-:Y:S05]  /*1d460*/  BSYNC B0 ;  /* 0x0000000000007941 */ /* 0x000fea0003800000 */
.L_x_1587:
[----:B------:R-:W-:Y:S01]  /*1d470*/  IMAD.MOV.U32 R9, RZ, RZ, 0x40000040 ;  /* 0x40000040ff097424 */ /* 0x000fe200078e00ff */
[C---:B------:R-:W-:Y:S01]  /*1d480*/  R2UR UR6, R8.reuse ;  /* 0x00000000080672ca */ /* 0x040fe200000e0000 */
[----:B------:R-:W-:Y:S01]  /*1d490*/  WARPGROUP.ARRIVE ;  /* 0x00000000000079c5 */ /* 0x000fe20000000000 */
[----:B------:R-:W-:Y:S01]  /*1d4a0*/  IMAD.MOV.U32 R11, RZ, RZ, 0x40000040 ;  /* 0x40000040ff0b7424 */ /* 0x000fe200078e00ff */
[----:B------:R-:W-:Y:S01]  /*1d4b0*/  IADD3 R10, R8, 0x80, RZ ;  /* 0x00000080080a7810 */ /* 0x000fe20007ffe0ff */
[----:B01----:R-:W0:Y:S01]  /*1d4c0*/  SHFL.BFLY PT, R0, R5, 0x2, 0x1f ;  /* 0x0c401f0005007f89 */ /* 0x003e2200000e0000 */
[----:B------:R-:W-:Y:S01]  /*1d4d0*/  R2UR UR7, R9 ;  /* 0x00000000090772ca */ /* 0x000fe200000e0000 */
[----:B------:R-:W-:Y:S02]  /*1d4e0*/  IMAD.MOV.U32 R9, RZ, RZ, 0x40000040 ;  /* 0x40000040ff097424 */ /* 0x000fe400078e00ff */
[----:B------:R-:W-:Y:S02]  /*1d4f0*/  VIADD R160, R160, 0x1 ;  /* 0x00000001a0a07836 */ /* 0x000fe40000000000 */
[----:B------:R-:W-:-:S02]  /*1d500*/  IMAD.MOV.U32 R20, RZ, RZ, -0x800000 ;  /* 0xff800000ff147424 */ /* 0x000fc400078e00ff */
[----:B------:R-:W-:Y:S01]  /*1d510*/  VIADD R184, R184, 0x1 ;  /* 0x00000001b8b87836 */ /* 0x000fe20000000000 */
[----:B------:R-:W-:-:S04]  /*1d520*/  ISETP.NE.AND P2, PT, R160, 0x2, PT ;  /* 0x00000002a000780c */ /* 0x000fc80003f45270 */
[----:B------:R-:W-:Y:S01]  /*1d530*/  SEL R160, R160, RZ, P2 ;  /* 0x000000ffa0a07207 */ /* 0x000fe20001000000 */
[----:B------:R-:W-:Y:S01]  /*1d540*/  HGMMA.64x128x16.F32 R24, R156, gdesc[UR4].tnspB, R24, gsb0 ;  /* 0x41e000049c187df0 */ /* 0x000fe20008000818 */
[----:B------:R-:W-:Y:S01]  /*1d550*/  R2UR UR6, R10 ;  /* 0x000000000a0672ca */ /* 0x000fe200000e0000 */
[----:B------:R-:W-:Y:S01]  /*1d560*/  VIADD R10, R8, 0x100 ;  /* 0x00000100080a7836 */ /* 0x000fe20000000000 */
[----:B------:R-:W-:Y:S01]  /*1d570*/  R2UR UR7, R11 ;  /* 0x000000000b0772ca */ /* 0x000fe200000e0000 */
[----:B------:R-:W-:Y:S02]  /*1d580*/  IMAD.MOV.U32 R11, RZ, RZ, 0x40000040 ;  /* 0x40000040ff0b7424 */ /* 0x000fe400078e00ff */
[----:B0-----:R-:W-:Y:S01]  /*1d590*/  FADD.FTZ R2, R0, R5 ;  /* 0x0000000500027221 */ /* 0x001fe20000010000 */
[----:B------:R-:W-:Y:S01]  /*1d5a0*/  IMAD.MOV.U32 R5, RZ, RZ, RZ ;  /* 0x000000ffff057224 */ /* 0x000fe200078e00ff */
        /* <DEDUP_REMOVED lines=10> */
[----:B------:R-:W-:Y:S02]  /*1d650*/  R2UR UR6, R10 ;  /* 0x000000000a0672ca */ /* 0x000fe400000e0000 */
[----:B------:R-:W-:Y:S01]  /*1d660*/  R2UR UR7, R11 ;  /* 0x000000000b0772ca */ /* 0x000fe200000e0000 */
[----:B------:R-:W-:Y:S01]  /*1d670*/  IMAD.MOV.U32 R11, RZ, RZ, 0x40000040 ;  /* 0x40000040ff0b7424 */ /* 0x000fe200078e00ff */
[C---:B------:R-:W-:Y:S01]  /*1d680*/  IADD3 R10, R8.reuse, 0x200, RZ ;  /* 0x00000200080a7810 */ /* 0x040fe20007ffe0ff */
[----:B------:R-:W-:Y:S01]  /*1d690*/  VIADD R8, R8, 0x280 ;  /* 0x0000028008087836 */ /* 0x000fe20000000000 */
[----:B------:R-:W-:Y:S02]  /*1d6a0*/  WARPGROUP.DEPBAR.LE gsb0, 0x0 ;  /* 0x00008000000079c5 */ /* 0x000fe40000010000 */
[----:B------:R-:W-:-:S07]  /*1d6b0*/  WARPGROUP.ARRIVE ;  /* 0x00000000000079c5 */ /* 0x000fce0000000000 */
[----:B------:R-:W-:Y:S01]  /*1d6c0*/  HGMMA.64x128x16.F32 R24, R144, gdesc[UR4].tnspB, R24, gsb0 ;  /* 0x41e0000490187df0 */ /* 0x000fe20008000818 */
[----:B------:R-:W-:Y:S02]  /*1d6d0*/  R2UR UR6, R10 ;  /* 0x000000000a0672ca */ /* 0x000fe400000e0000 */
[----:B------:R-:W-:Y:S02]  /*1d6e0*/  R2UR UR7, R11 ;  /* 0x000000000b0772ca */ /* 0x000fe400000e0000 */
[----:B------:R-:W0:Y:S02]  /*1d6f0*/  SHFL.BFLY PT, R11, R2, 0x1, 0x1f ;  /* 0x0c201f00020b7f89 */ /* 0x000e2400000e0000 */
[----:B0-----:R-:W-:Y:S01]  /*1d700*/  FADD.FTZ R14, R2, R11 ;  /* 0x0000000b020e7221 */ /* 0x001fe20000010000 */
[----:B------:R-:W-:-:S04]  /*1d710*/  @!P1 IADD3 R11, R13, 0x2a860, RZ ;  /* 0x0002a8600d0b9810 */ /* 0x000fc80007ffe0ff */
[----:B------:R-:W-:Y:S02]  /*1d720*/  FSETP.NE.FTZ.AND P3, PT, R14, RZ, PT ;  /* 0x000000ff0e00720b */ /* 0x000fe40003f75000 */
[----:B------:R-:W-:-:S11]  /*1d730*/  @!P1 PRMT R11, RZ, 0x654, R11 ;  /* 0x00000654ff0b9816 */ /* 0x000fd6000000000b */
[----:B------:R-:W0:Y:S01]  /*1d740*/  @P3 MUFU.LG2 R10, R14 ;  /* 0x0000000e000a3308 */ /* 0x000e220000000c00 */
[----:B------:R-:W-:Y:S01]  /*1d750*/  @P3 FMUL.FTZ R18, R7, 0.69314718246459960938 ;  /* 0x3f31721807123820 */ /* 0x000fe20000410000 */
[----:B------:R-:W-:Y:S02]  /*1d760*/  WARPGROUP.DEPBAR.LE gsb0, 0x0 ;  /* 0x00008000000079c5 */ /* 0x000fe40000010000 */
[----:B------:R-:W-:-:S06]  /*1d770*/  WARPGROUP.ARRIVE ;  /* 0x00000000000079c5 */ /* 0x000fcc0000000000 */
[----:B------:R-:W-:Y:S01]  /*1d780*/  HGMMA.64x128x16.F32 R24, R140, gdesc[UR4].tnspB, R24, gsb0 ;  /* 0x41e000048c187df0 */ /* 0x000fe20008000818 */
[----:B------:R-:W-:Y:S01]  /*1d790*/  R2UR UR6, R8 ;  /* 0x00000000080672ca */ /* 0x000fe200000e0000 */
[----:B------:R-:W-:Y:S01]  /*1d7a0*/  IMAD.MOV.U32 R8, RZ, RZ, RZ ;  /* 0x000000ffff087224 */ /* 0x000fe200078e00ff */
[----:B------:R-:W-:Y:S02]  /*1d7b0*/  R2UR UR7, R9 ;  /* 0x00000000090772ca */ /* 0x000fe400000e0000 */
[----:B------:R-:W1:Y:S03]  /*1d7c0*/  SHFL.BFLY PT, R9, R6, 0x2, 0x1f ;  /* 0x0c401f0006097f89 */ /* 0x000e6600000e0000 */
[----:B------:R-:W-:Y:S01]  /*1d7d0*/  @P3 MUFU.RCP R8, R14 ;  /* 0x0000000e00083308 */ /* 0x000fe20000001000 */
[----:B-1----:R-:W-:-:S05]  /*1d7e0*/  FADD.FTZ R9, R9, R6 ;  /* 0x0000000609097221 */ /* 0x002fca0000010000 */
[----:B------:R-:W1:Y:S02]  /*1d7f0*/  SHFL.BFLY PT, R0, R9, 0x1, 0x1f ;  /* 0x0c201f0009007f89 */ /* 0x000e6400000e0000 */
[----:B-1----:R-:W-:Y:S01]  /*1d800*/  FADD.FTZ R12, R9, R0 ;  /* 0x00000000090c7221 */ /* 0x002fe20000010000 */
[----:B------:R-:W-:Y:S01]  /*1d810*/  SEL R0, RZ, 0x1, P2 ;  /* 0x00000001ff007807 */ /* 0x000fe20001000000 */
[----:B0-----:R-:W-:-:S03]  /*1d820*/  @P3 FMUL.FTZ R9, R10, 0.69314718246459960938 ;  /* 0x3f3172180a093820 */ /* 0x001fc60000410000 */
[----:B------:R-:W-:Y:S02]  /*1d830*/  FSETP.NE.FTZ.AND P0, PT, R12, RZ, PT ;  /* 0x000000ff0c00720b */ /* 0x000fe40003f15000 */
[----:B------:R-:W-:Y:S01]  /*1d840*/  LOP3.LUT R161, R161, R0, RZ, 0x3c, !PT ;  /* 0x00000000a1a17212 */ /* 0x000fe200078e3cff */
[----:B------:R-:W-:Y:S02]  /*1d850*/  IMAD.MOV.U32 R0, RZ, RZ, -0x800000 ;  /* 0xff800000ff007424 */ /* 0x000fe400078e00ff */
[----:B------:R-:W-:-:S08]  /*1d860*/  @P3 FFMA.FTZ R0, R18, R4, R9 ;  /* 0x0000000412003223 */ /* 0x000fd00000010009 */
[----:B------:R-:W0:Y:S01]  /*1d870*/  @P0 MUFU.LG2 R6, R12 ;  /* 0x0000000c00060308 */ /* 0x000e220000000c00 */
[----:B------:R-:W-:-:S07]  /*1d880*/  @P0 FMUL.FTZ R2, R7, 0.69314718246459960938 ;  /* 0x3f31721807020820 */ /* 0x000fce0000410000 */
[----:B------:R-:W1:Y:S01]  /*1d890*/  @P0 MUFU.RCP R5, R12 ;  /* 0x0000000c00050308 */ /* 0x000e620000001000 */
[----:B0-----:R-:W-:-:S04]  /*1d8a0*/  @P0 FMUL.FTZ R7, R6, 0.69314718246459960938 ;  /* 0x3f31721806070820 */ /* 0x001fc80000410000 */
[----:B------:R-:W-:Y:S01]  /*1d8b0*/  @P0 FFMA.FTZ R20, R2, R3, R7 ;  /* 0x0000000302140223 */ /* 0x000fe20000010007 */
[----:B------:R-:W-:Y:S01]  /*1d8c0*/  PLOP3.LUT P0, PT, PT, PT, PT, 0x8, 0x0 ;  /* 0x000000000000781c */ /* 0x000fe20003f0e170 */
        /* <DEDUP_REMOVED lines=68> */
[----:B0-----:R-:W-:-:S07]  /*1dd10*/  FMUL.FTZ R87, R87, R8 ;  /* 0x0000000857577220 */ /* 0x001fce0000410000 */
.L_x_1438:
        /* <DEDUP_REMOVED lines=10> */
[----:B------:R-:W-:Y:S01]  /*1ddc0*/  ULDC.64 UR4, c[0x0][0xbd8] ;  /* 0x0002f60000047ab9 */ /* 0x000fe20000000a00 */
[----:B------:R-:W-:Y:S01]  /*1ddd0*/  F2FP.F16.F32.PACK_AB R6, R7, R6 ;  /* 0x000000060706723e */ /* 0x000fe200000000ff */
[----:B------:R-:W-:Y:S01]  /*1dde0*/  ULDC.64 UR6, c[0x0][0x208] ;  /* 0x0000820000067ab9 */ /* 0x000fe20000000a00 */
        /* <DEDUP_REMOVED lines=9> */
[C---:B------:R-:W-:Y:S02]  /*1de80*/  IADD3 R72, P0, R4.reuse, 0x4060, RZ ;  /* 0x0000406004487810 */ /* 0x040fe40007f1e0ff */
[----:B------:R-:W-:Y:S02]  /*1de90*/  SHF.R.U64 R15, R15, 0x3, RZ ;  /* 0x000000030f0f7819 */ /* 0x000fe400000012ff */
[C---:B------:R-:W-:Y:S02]  /*1dea0*/  IADD3 R79, P5, R4.reuse, 0x40, RZ ;  /* 0x00000040044f7810 */ /* 0x040fe40007fbe0ff */
[----:B------:R-:W-:-:S02]  /*1deb0*/  IADD3 R95, P4, R4, 0x60, RZ ;  /* 0x00000060045f7810 */ /* 0x000fc40007f9e0ff */
[C---:B------:R-:W-:Y:S01]  /*1dec0*/  IADD3 R97, P3, R4.reuse, 0x4000, RZ ;  /* 0x0000400004617810 */ /* 0x040fe20007f7e0ff */
[--C-:B------:R-:W-:Y:S01]  /*1ded0*/  IMAD.X R11, RZ, RZ, R5.reuse, P5 ;  /* 0x000000ffff0b7224 */ /* 0x100fe200028e0605 */
[C---:B------:R-:W-:Y:S01]  /*1dee0*/  IADD3 R34, P2, R4.reuse, 0x4020, RZ ;  /* 0x0000402004227810 */ /* 0x040fe20007f5e0ff */
[--C-:B------:R-:W-:Y:S01]  /*1def0*/  IMAD.X R13, RZ, RZ, R5.reuse, P4 ;  /* 0x000000ffff0d7224 */ /* 0x100fe200020e0605 */
[----:B------:R-:W-:Y:S02]  /*1df00*/  IADD3 R99, P1, R4, 0x4040, RZ ;  /* 0x0000404004637810 */ /* 0x000fe40007f3e0ff */
[----:B------:R-:W-:Y:S01]  /*1df10*/  IADD3.X R29, RZ, R5, RZ, P0, !PT ;  /* 0x00000005ff1d7210 */ /* 0x000fe200007fe4ff */
[--C-:B------:R-:W-:Y:S01]  /*1df20*/  IMAD.X R25, RZ, RZ, R5.reuse, P2 ;  /* 0x000000ffff197224 */ /* 0x100fe200010e0605 */
[----:B------:R-:W-:Y:S01]  /*1df30*/  LOP3.LUT R8, R71, 0x380, RZ, 0xc0, !PT ;  /* 0x0000038047087812 */ /* 0x000fe200078ec0ff */
[--C-:B------:R-:W-:Y:S01]  /*1df40*/  IMAD.X R27, RZ, RZ, R5.reuse, P1 ;  /* 0x000000ffff1b7224 */ /* 0x100fe200008e0605 */
[----:B------:R-:W-:Y:S01]  /*1df50*/  LOP3.LUT R4, R15, R4, RZ, 0x3c, !PT ;  /* 0x000000040f047212 */ /* 0x000fe200078e3cff */
[----:B------:R-:W-:Y:S01]  /*1df60*/  IMAD.X R15, RZ, RZ, R5, P3 ;  /* 0x000000ffff0f7224 */ /* 0x000fe200018e0605 */
[----:B------:R-:W-:Y:S01]  /*1df70*/  BAR.SYNC.DEFER_BLOCKING 0x1, 0x100 ;  /* 0x0044000000007b1d */ /* 0x000fe20000010000 */
[----:B------:R-:W-:-:S02]  /*1df80*/  ISETP.NE.U32.AND P0, PT, RZ, UR4, PT ;  /* 0x00000004ff007c0c */ /* 0x000fc4000bf05070 */
[----:B------:R-:W-:Y:S02]  /*1df90*/  LOP3.LUT R10, R79, 0x380, RZ, 0xc0, !PT ;  /* 0x000003804f0a7812 */ /* 0x000fe400078ec0ff */
[----:B------:R-:W-:Y:S02]  /*1dfa0*/  SHF.R.U64 R8, R8, 0x3, RZ ;  /* 0x0000000308087819 */ /* 0x000fe400000012ff */
[----:B------:R-:W-:Y:S02]  /*1dfb0*/  MOV R92, R4 ;  /* 0x00000004005c7202 */ /* 0x000fe40000000f00 */
[----:B------:R-:W-:Y:S01]  /*1dfc0*/  ISETP.NE.AND.EX P0, PT, RZ, UR5, PT, P0 ;  /* 0x00000005ff007c0c */ /* 0x000fe2000bf05300 */
[----:B------:R-:W-:Y:S01]  /*1dfd0*/  ULDC.64 UR4, c[0x0][0xbe0] ;  /* 0x0002f80000047ab9 */ /* 0x000fe20000000a00 */
[----:B------:R-:W-:Y:S02]  /*1dfe0*/  IADD3.X R9, RZ, R5, RZ, P6, !PT ;  /* 0x00000005ff097210 */ /* 0x000fe400037fe4ff */
[----:B------:R-:W-:-:S02]  /*1dff0*/  F2FP.F16.F32.PACK_AB R4, R21, R24 ;  /* 0x000000181504723e */ /* 0x000fc400000000ff */
[----:B------:R-:W-:Y:S02]  /*1e000*/  LOP3.LUT R12, R95, 0x380, RZ, 0xc0, !PT ;  /* 0x000003805f0c7812 */ /* 0x000fe400078ec0ff */
[----:B------:R-:W-:Y:S02]  /*1e010*/  LOP3.LUT R14, R97, 0x380, RZ, 0xc0, !PT ;  /* 0x00000380610e7812 */ /* 0x000fe400078ec0ff */
[----:B------:R-:W-:Y:S02]  /*1e020*/  F2FP.F16.F32.PACK_AB R5, R28, R93 ;  /* 0x0000005d1c05723e */ /* 0x000fe400000000ff */
[----:B------:R-:W-:Y:S02]  /*1e030*/  LOP3.LUT R21, R34, 0x380, RZ, 0xc0, !PT ;  /* 0x0000038022157812 */ /* 0x000fe400078ec0ff */
[----:B------:R-:W-:Y:S01]  /*1e040*/  SHF.R.U64 R10, R10, 0x3, RZ ;  /* 0x000000030a0a7819 */ /* 0x000fe200000012ff */
[----:B------:R2:W-:Y:S01]  /*1e050*/  STSM.16.M88.4 [R92], R4 ;  /* 0x000000045c007844 */ /* 0x0005e20000000200 */
[----:B------:R-:W-:-:S02]  /*1e060*/  LOP3.LUT R8, R8, R71, RZ, 0x3c, !PT ;  /* 0x0000004708087212 */ /* 0x000fc400078e3cff */
[----:B------:R-:W-:Y:S02]  /*1e070*/  LOP3.LUT R28, R99, 0x380, RZ, 0xc0, !PT ;  /* 0x00000380631c7812 */ /* 0x000fe400078ec0ff */
[----:B------:R-:W-:Y:S02]  /*1e080*/  ISETP.NE.U32.AND P1, PT, RZ, UR4, PT ;  /* 0x00000004ff007c0c */ /* 0x000fe4000bf25070 */
[----:B------:R-:W-:Y:S02]  /*1e090*/  LOP3.LUT R71, R72, 0x380, RZ, 0xc0, !PT ;  /* 0x0000038048477812 */ /* 0x000fe400078ec0ff */
[----:B------:R-:W-:Y:S02]  /*1e0a0*/  SHF.R.U64 R12, R12, 0x3, RZ ;  /* 0x000000030c0c7819 */ /* 0x000fe400000012ff */
[----:B------:R-:W-:Y:S02]  /*1e0b0*/  SHF.R.U64 R14, R14, 0x3, RZ ;  /* 0x000000030e0e7819 */ /* 0x000fe400000012ff */
[----:B------:R-:W-:-:S02]  /*1e0c0*/  SHF.R.U64 R21, R21, 0x3, RZ ;  /* 0x0000000315157819 */ /* 0x000fc400000012ff */
[----:B------:R-:W-:Y:S02]  /*1e0d0*/  LOP3.LUT R10, R10, R79, RZ, 0x3c, !PT ;  /* 0x0000004f0a0a7212 */ /* 0x000fe400078e3cff */
[----:B------:R-:W-:Y:S02]  /*1e0e0*/  SHF.R.U64 R28, R28, 0x3, RZ ;  /* 0x000000031c1c7819 */ /* 0x000fe400000012ff */
[----:B------:R-:W-:Y:S02]  /*1e0f0*/  ISETP.NE.AND.EX P1, PT, RZ, UR5, PT, P1 ;  /* 0x00000005ff007c0c */ /* 0x000fe4000bf25310 */
[----:B------:R-:W-:Y:S02]  /*1e100*/  SHF.R.U64 R71, R71, 0x3, RZ ;  /* 0x0000000347477819 */ /* 0x000fe400000012ff */
[----:B------:R-:W-:Y:S02]  /*1e110*/  LOP3.LUT R12, R12, R95, RZ, 0x3c, !PT ;  /* 0x0000005f0c0c7212 */ /* 0x000fe400078e3cff */
[----:B------:R-:W-:-:S02]  /*1e120*/  LOP3.LUT R14, R14, R97, RZ, 0x3c, !PT ;  /* 0x000000610e0e7212 */ /* 0x000fc400078e3cff */
[----:B------:R-:W-:Y:S02]  /*1e130*/  LOP3.LUT R24, R21, R34, RZ, 0x3c, !PT ;  /* 0x0000002215187212 */ /* 0x000fe400078e3cff */
[----:B------:R-:W-:Y:S02]  /*1e140*/  LOP3.LUT R26, R28, R99, RZ, 0x3c, !PT ;  /* 0x000000631c1a7212 */ /* 0x000fe400078e3cff */
[----:B------:R-:W-:Y:S02]  /*1e150*/  MOV R34, R8 ;  /* 0x0000000800227202 */ /* 0x000fe40000000f00 */
[----:B------:R-:W-:Y:S02]  /*1e160*/  MOV R91, R10 ;  /* 0x0000000a005b7202 */ /* 0x000fe40000000f00 */
[----:B------:R-:W-:Y:S02]  /*1e170*/  LOP3.LUT R28, R71, R72, RZ, 0x3c, !PT ;  /* 0x00000048471c7212 */ /* 0x000fe400078e3cff */
[----:B------:R-:W-:-:S02]  /*1e180*/  F2FP.F16.F32.PACK_AB R8, R33, R88 ;  /* 0x000000582108723e */ /* 0x000fc400000000ff */
[----:B------:R-:W-:Y:S02]  /*1e190*/  F2FP.F16.F32.PACK_AB R9, R30, R89 ;  /* 0x000000591e09723e */ /* 0x000fe400000000ff */
[----:B------:R-:W-:Y:S02]  /*1e1a0*/  F2FP.F16.F32.PACK_AB R10, R37, R36 ;  /* 0x00000024250a723e */ /* 0x000fe400000000ff */
[----:B------:R-:W-:Y:S01]  /*1e1b0*/  F2FP.F16.F32.PACK_AB R11, R39, R38 ;  /* 0x00000026270b723e */ /* 0x000fe200000000ff */
[----:B------:R-:W3:Y:S01]  /*1e1c0*/  LDC.64 R36, c[0x0][0xbd8] ;  /* 0x0002f600ff247b82 */ /* 0x000ee20000000a00 */
[----:B--2---:R-:W-:Y:S02]  /*1e1d0*/  F2FP.F16.F32.PACK_AB R4, R41, R40 ;  /* 0x000000282904723e */ /* 0x004fe400000000ff */
[----:B------:R-:W-:Y:S01]  /*1e1e0*/  F2FP.F16.F32.PACK_AB R5, R43, R42 ;  /* 0x0000002a2b05723e */ /* 0x000fe200000000ff */
[----:B------:R2:W-:Y:S01]  /*1e1f0*/  STSM.16.M88.4 [R34], R8 ;  /* 0x0000000822007844 */ /* 0x0005e20000000200 */
[----:B------:R-:W-:-:S02]  /*1e200*/  F2FP.F16.F32.PACK_AB R6, R45, R44 ;  /* 0x0000002c2d06723e */ /* 0x000fc400000000ff */
[----:B------:R-:W-:Y:S02]  /*1e210*/  F2FP.F16.F32.PACK_AB R7, R47, R46 ;  /* 0x0000002e2f07723e */ /* 0x000fe400000000ff */
[----:B------:R-:W-:Y:S02]  /*1e220*/  MOV R90, R12 ;  /* 0x0000000c005a7202 */ /* 0x000fe40000000f00 */
[----:B------:R-:W-:Y:S01]  /*1e230*/  MOV R21, R14 ;  /* 0x0000000e00157202 */ /* 0x000fe20000000f00 */
[----:B------:R4:W-:Y:S01]  /*1e240*/  STSM.16.M88.4 [R91], R4 ;  /* 0x000000045b007844 */ /* 0x0009e20000000200 */
[----:B------:R-:W-:Y:S02]  /*1e250*/  MOV R79, R24 ;  /* 0x00000018004f7202 */ /* 0x000fe40000000f00 */
[----:B------:R-:W-:Y:S02]  /*1e260*/  MOV R72, R26 ;  /* 0x0000001a00487202 */ /* 0x000fe40000000f00 */
[----:B------:R-:W-:-:S02]  /*1e270*/  F2FP.F16.F32.PACK_AB R12, R49, R48 ;  /* 0x00000030310c723e */ /* 0x000fc400000000ff */
[----:B------:R-:W-:Y:S01]  /*1e280*/  F2FP.F16.F32.PACK_AB R13, R51, R50 ;  /* 0x00000032330d723e */ /* 0x000fe200000000ff */
[----:B--2---:R-:W2:Y:S01]  /*1e290*/  @P1 LDC.64 R8, c[0x0][0xbe0] ;  /* 0x0002f800ff081b82 */ /* 0x004ea20000000a00 */
[----:B------:R-:W-:Y:S02]  /*1e2a0*/  F2FP.F16.F32.PACK_AB R14, R53, R52 ;  /* 0x00000034350e723e */ /* 0x000fe400000000ff */
[----:B------:R-:W-:Y:S01]  /*1e2b0*/  F2FP.F16.F32.PACK_AB R15, R55, R54 ;  /* 0x00000036370f723e */ /* 0x000fe200000000ff */
[----:B------:R-:W-:Y:S01]  /*1e2c0*/  ULDC UR4, c[0x0][0xa88] ;  /* 0x0002a20000047ab9 */ /* 0x000fe20000000800 */
[----:B------:R-:W-:Y:S01]  /*1e2d0*/  MOV R71, R28 ;  /* 0x0000001c00477202 */ /* 0x000fe20000000f00 */
[----:B---3--:R-:W-:Y:S01]  /*1e2e0*/  IMAD.WIDE R36, R183, 0x4, R36 ;  /* 0x00000004b7247825 */ /* 0x008fe200078e0224 */
[----:B------:R-:W-:Y:S01]  /*1e2f0*/  F2FP.F16.F32.PACK_AB R24, R57, R56 ;  /* 0x000000383918723e */ /* 0x000fe200000000ff */
[----:B------:R-:W-:Y:S01]  /*1e300*/  STSM.16.M88.4 [R90], R12 ;  /* 0x0000000c5a007844 */ /* 0x000fe20000000200 */
[----:B------:R-:W-:-:S02]  /*1e310*/  F2FP.F16.F32.PACK_AB R25, R59, R58 ;  /* 0x0000003a3b19723e */ /* 0x000fc400000000ff */
[----:B------:R-:W-:Y:S02]  /*1e320*/  F2FP.F16.F32.PACK_AB R26, R61, R60 ;  /* 0x0000003c3d1a723e */ /* 0x000fe400000000ff */
[----:B------:R-:W-:Y:S02]  /*1e330*/  F2FP.F16.F32.PACK_AB R27, R63, R62 ;  /* 0x0000003e3f1b723e */ /* 0x000fe400000000ff */
[----:B------:R-:W-:Y:S02]  /*1e340*/  F2FP.F16.F32.PACK_AB R28, R65, R64 ;  /* 0x00000040411c723e */ /* 0x000fe400000000ff */
[----:B------:R-:W-:Y:S01]  /*1e350*/  F2FP.F16.F32.PACK_AB R29, R67, R66 ;  /* 0x00000042431d723e */ /* 0x000fe200000000ff */
[----:B------:R3:W-:Y:S01]  /*1e360*/  STSM.16.M88.4 [R21], R24 ;  /* 0x0000001815007844 */ /* 0x0007e20000000200 */
[----:B------:R-:W-:Y:S02]  /*1e370*/  F2FP.F16.F32.PACK_AB R30, R69, R68 ;  /* 0x00000044451e723e */ /* 0x000fe400000000ff */
[----:B------:R-:W-:-:S02]  /*1e380*/  F2FP.F16.F32.PACK_AB R33, R75, R74 ;  /* 0x0000004a4b21723e */ /* 0x000fc400000000ff */
[----:B------:R-:W-:Y:S01]  /*1e390*/  F2FP.F16.F32.PACK_AB R34, R77, R76 ;  /* 0x0000004c4d22723e */ /* 0x000fe200000000ff */
[----:B------:R-:W-:Y:S01]  /*1e3a0*/  STSM.16.M88.4 [R79], R28 ;  /* 0x0000001c4f007844 */ /* 0x000fe20000000200 */
[----:B----4-:R-:W-:Y:S02]  /*1e3b0*/  F2FP.F16.F32.PACK_AB R4, R81, R80 ;  /* 0x000000505104723e */ /* 0x010fe400000000ff */
[----:B------:R-:W-:Y:S01]  /*1e3c0*/  F2FP.F16.F32.PACK_AB R5, R83, R82 ;  /* 0x000000525305723e */ /* 0x000fe200000000ff */
[----:B------:R-:W-:Y:S01]  /*1e3d0*/  STSM.16.M88.4 [R72], R32 ;  /* 0x0000002048007844 */ /* 0x000fe20000000200 */
[----:B------:R-:W-:Y:S02]  /*1e3e0*/  F2FP.F16.F32.PACK_AB R6, R85, R84 ;  /* 0x000000545506723e */ /* 0x000fe400000000ff */
[----:B------:R-:W-:Y:S01]  /*1e3f0*/  F2FP.F16.F32.PACK_AB R7, R87, R86 ;  /* 0x000000565707723e */ /* 0x000fe200000000ff */
[----:B------:R-:W-:Y:S02]  /*1e400*/  IMAD.U32 R48, RZ, RZ, UR4 ;  /* 0x00000004ff307e24 */ /* 0x000fe4000f8e00ff */
[----:B---3--:R-:W-:-:S02]  /*1e410*/  IMAD.MOV.U32 R21, RZ, RZ, RZ ;  /* 0x000000ffff157224 */ /* 0x008fc400078e00ff */
[----:B------:R3:W-:Y:S01]  /*1e420*/  STSM.16.M88.4 [R71], R4 ;  /* 0x0000000447007844 */ /* 0x0007e20000000200 */
[----:B------:R-:W-:Y:S01]  /*1e430*/  BAR.SYNC.DEFER_BLOCKING 0x1, 0x100 ;  /* 0x0044000000007b1d */ /* 0x000fe20000010000 */
[----:B--2---:R-:W-:-:S04]  /*1e440*/  @P1 IMAD.WIDE R8, R183, 0x4, R8 ;  /* 0x00000004b7081825 */ /* 0x004fc800078e0208 */
[----:B------:R-:W-:-:S04]  /*1e450*/  IMAD R11, R180, 0x40, R178 ;  /* 0x00000040b40b7824 */ /* 0x000fc800078e02b2 */
[----:B---3--:R-:W-:Y:S01]  /*1e460*/  IMAD.WIDE R4, R11, 0x2, R2 ;  /* 0x000000020b047825 */ /* 0x008fe200078e0202 */
[----:B------:R2:W5:Y:S04]  /*1e470*/  @P0 LDG.E R21, desc[UR6][R36.64] ;  /* 0x0000000624150981 */ /* 0x000568000c1e1900 */
[----:B------:R2:W5:Y:S01]  /*1e480*/  @P1 LDG.E R48, desc[UR6][R8.64] ;  /* 0x0000000608301981 */ /* 0x000562000c1e1900 */
[----:B------:R-:W-:Y:S05]  /*1e490*/  @P1 BRA `(.L_x_1592) ;  /* 0x0000000000141947 */ /* 0x000fea0003800000 */
[----:B------:R-:W-:Y:S05]  /*1e4a0*/  @!P0 BRA `(.L_x_1592) ;  /* 0x0000000000108947 */ /* 0x000fea0003800000 */
[----:B------:R-:W-:Y:S02]  /*1e4b0*/  ULDC.64 UR4, c[0x0][0x208] ;  /* 0x0000820000047ab9 */ /* 0x000fe40000000a00 */
[----:B------:R-:W3:Y:S04]  /*1e4c0*/  LDG.E R3, desc[UR4][R36.64] ;  /* 0x0000000424037981 */ /* 0x000ee8000c1e1900 */
[----:B-----5:R-:W3:Y:S02]  /*1e4d0*/  LDG.E R48, desc[UR4][R36.64+0x4] ;  /* 0x0000040424307981 */ /* 0x020ee4000c1e1900 */
[----:B---3--:R-:W-:-:S07]  /*1e4e0*/  IMAD.IADD R48, R48, 0x1, -R3 ;  /* 0x0000000130307824 */ /* 0x008fce00078e0a03 */
.L_x_1592:
[----:B------:R-:W-:Y:S01]  /*1e4f0*/  SHF.R.S32.HI R49, RZ, 0x1f, R182 ;  /* 0x0000001fff317819 */ /* 0x000fe200000114b6 */
[----:B------:R-:W-:Y:S01]  /*1e500*/  ULDC.64 UR4, c[0x0][0xb70] ;  /* 0x0002dc0000047ab9 */ /* 0x000fe20000000a00 */
[--C-:B-----5:R-:W-:Y:S01]  /*1e510*/  SHF.R.S32.HI R3, RZ, 0x1f, R21.reuse ;  /* 0x0000001fff037819 */ /* 0x120fe20000011415 */
[----:B------:R-:W-:Y:S01]  /*1e520*/  IMAD.MOV.U32 R2, RZ, RZ, R21 ;  /* 0x000000ffff027224 */ /* 0x000fe200078e0015 */
[----:B--2---:R-:W-:Y:S01]  /*1e530*/  IADD3 R9, P1, R4, 0x1000, RZ ;  /* 0x0000100004097810 */ /* 0x004fe20007f3e0ff */
[----:B------:R-:W-:Y:S01]  /*1e540*/  IMAD R7, R49, UR4, RZ ;  /* 0x0000000431077c24 */ /* 0x000fe2000f8e02ff */
[----:B------:R-:W-:Y:S01]  /*1e550*/  SEL R51, R183, RZ, !P0 ;  /* 0x000000ffb7337207 */ /* 0x000fe20004000000 */
[----:B------:R-:W-:Y:S01]  /*1e560*/  ULDC.64 UR6, c[0x0][0x208] ;  /* 0x0000820000067ab9 */ /* 0x000fe20000000a00 */
[----:B------:R-:W-:Y:S01]  /*1e570*/  LOP3.LUT R8, R9, 0x380, RZ, 0xc0, !PT ;  /* 0x0000038009087812 */ /* 0x000fe200078ec0ff */
[----:B------:R-:W-:Y:S01]  /*1e580*/  IMAD R11, R182, UR5, R7 ;  /* 0x00000005b60b7c24 */ /* 0x000fe2000f8e0207 */
[----:B------:R-:W-:Y:S01]  /*1e590*/  IADD3 R13, P2, R4, 0x2000, RZ ;  /* 0x00002000040d7810 */ /* 0x000fe20007f5e0ff */
[----:B------:R-:W-:Y:S01]  /*1e5a0*/  IMAD.WIDE.U32 R6, R182, UR4, R2 ;  /* 0x00000004b6067c25 */ /* 0x000fe2000f8e0002 */
[----:B------:R-:W-:Y:S01]  /*1e5b0*/  SHF.R.S32.HI R2, RZ, 0x1f, R183 ;  /* 0x0000001fff027819 */ /* 0x000fe200000114b7 */
[----:B------:R-:W-:Y:S01]  /*1e5c0*/  ULDC.64 UR4, c[0x0][0xb78] ;  /* 0x0002de0000047ab9 */ /* 0x000fe20000000a00 */
[----:B------:R-:W-:-:S02]  /*1e5d0*/  SHF.R.U64 R8, R8, 0x3, RZ ;  /* 0x0000000308087819 */ /* 0x000fc400000012ff */
[----:B------:R-:W-:Y:S01]  /*1e5e0*/  IADD3 R7, R7, R11, RZ ;  /* 0x0000000b07077210 */ /* 0x000fe20007ffe0ff */
[----:B------:R-:W-:Y:S01]  /*1e5f0*/  IMAD R11, R187, 0x80, R179 ;  /* 0x00000080bb0b7824 */ /* 0x000fe200078e02b3 */
[----:B------:R-:W-:Y:S02]  /*1e600*/  SEL R50, R2, RZ, !P0 ;  /* 0x000000ff02327207 */ /* 0x000fe40004000000 */
[----:B------:R-:W-:Y:S01]  /*1e610*/  LOP3.LUT R8, R8, R9, RZ, 0x3c, !PT ;  /* 0x0000000908087212 */ /* 0x000fe200078e3cff */
[----:B------:R-:W-:Y:S01]  /*1e620*/  IMAD.WIDE.U32 R6, R51, UR4, R6 ;  /* 0x0000000433067c25 */ /* 0x000fe2000f8e0006 */
[----:B------:R-:W-:Y:S02]  /*1e630*/  SHF.R.S32.HI R9, RZ, 0x1f, R11 ;  /* 0x0000001fff097819 */ /* 0x000fe4000001140b */
[----:B------:R-:W-:Y:S01]  /*1e640*/  LOP3.LUT R12, R13, 0x380, RZ, 0xc0, !PT ;  /* 0x000003800d0c7812 */ /* 0x000fe200078ec0ff */
[----:B------:R-:W-:Y:S01]  /*1e650*/  IMAD R2, R50, UR4, RZ ;  /* 0x0000000432027c24 */ /* 0x000fe2000f8e02ff */
[----:B------:R-:W-:-:S02]  /*1e660*/  IADD3 R25, P6, R4, 0x3000, RZ ;  /* 0x0000300004197810 */ /* 0x000fc40007fde0ff */
[----:B------:R-:W-:Y:S01]  /*1e670*/  SHF.R.U64 R12, R12, 0x3, RZ ;  /* 0x000000030c0c7819 */ /* 0x000fe200000012ff */
[----:B------:R-:W-:Y:S01]  /*1e680*/  IMAD R10, R51, UR5, R2 ;  /* 0x00000005330a7c24 */ /* 0x000fe2000f8e0202 */
[----:B------:R-:W-:Y:S01]  /*1e690*/  IADD3 R2, P0, R11, R6, RZ ;  /* 0x000000060b027210 */ /* 0x000fe20007f1e0ff */
[----:B------:R-:W-:Y:S01]  /*1e6a0*/  ULDC.64 UR4, c[0x0][0xb40] ;  /* 0x0002d00000047ab9 */ /* 0x000fe20000000a00 */
[----:B------:R-:W-:Y:S01]  /*1e6b0*/  LOP3.LUT R12, R12, R13, RZ, 0x3c, !PT ;  /* 0x0000000d0c0c7212 */ /* 0x000fe200078e3cff */
[----:B------:R-:W-:Y:S01]  /*1e6c0*/  IMAD.X R13, RZ, RZ, R5, P2 ;  /* 0x000000ffff0d7224 */ /* 0x000fe200010e0605 */
[----:B------:R-:W-:Y:S01]  /*1e6d0*/  IADD3.X R9, R9, R7, R10, P0, !PT ;  /* 0x0000000709097210 */ /* 0x000fe200007fe40a */
[----:B------:R-:W-:Y:S01]  /*1e6e0*/  VIADD R7, R11, 0x8 ;  /* 0x000000080b077836 */ /* 0x000fe20000000000 */
[----:B------:R-:W-:Y:S02]  /*1e6f0*/  LEA R46, P0, R2, UR4, 0x2 ;  /* 0x00000004022e7c11 */ /* 0x000fe4000f8010ff */
[----:B------:R-:W-:-:S02]  /*1e700*/  IADD3 R29, P5, R4, 0x4000, RZ ;  /* 0x00004000041d7810 */ /* 0x000fc40007fbe0ff */
[----:B------:R-:W-:Y:S01]  /*1e710*/  LEA.HI.X R47, R2, UR5, R9, 0x2, P0 ;  /* 0x00000005022f7c11 */ /* 0x000fe200080f1409 */
[----:B------:R-:W-:Y:S01]  /*1e720*/  IMAD.X R9, RZ, RZ, R5, P1 ;  /* 0x000000ffff097224 */ /* 0x000fe200008e0605 */
[----:B------:R-:W-:Y:S01]  /*1e730*/  LOP3.LUT P0, RZ, R191, 0x3, RZ, 0xc0, !PT ;  /* 0x00000003bfff7812 */ /* 0x000fe2000780c0ff */
[----:B------:R-:W-:Y:S01]  /*1e740*/  ULDC.64 UR4, c[0x0][0xaa0] ;  /* 0x0002a80000047ab9 */ /* 0x000fe20000000a00 */
[C---:B------:R-:W-:Y:S02]  /*1e750*/  IADD3 R33, P4, R4.reuse, 0x5000, RZ ;  /* 0x0000500004217810 */ /* 0x040fe40007f9e0ff */
[C---:B------:R-:W-:Y:S02]  /*1e760*/  IADD3 R37, P3, R4.reuse, 0x6000, RZ ;  /* 0x0000600004257810 */ /* 0x040fe40007f7e0ff */
[----:B------:R-:W-:Y:S02]  /*1e770*/  ISETP.GE.OR P1, PT, R11, R48, P0 ;  /* 0x000000300b00720c */ /* 0x000fe40000726670 */
[----:B------:R-:W-:-:S02]  /*1e780*/  LOP3.LUT R2, R4, 0x380, RZ, 0xc0, !PT ;  /* 0x0000038004027812 */ /* 0x000fc400078ec0ff */
[----:B------:R-:W-:Y:S02]  /*1e790*/  IADD3 R11, P2, R4, 0x7000, RZ ;  /* 0x00007000040b7810 */ /* 0x000fe40007f5e0ff */
[----:B------:R-:W-:Y:S02]  /*1e7a0*/  ISETP.GE.OR P0, PT, R7, R48, P0 ;  /* 0x000000300700720c */ /* 0x000fe40000706670 */
[----:B------:R-:W-:Y:S01]  /*1e7b0*/  LOP3.LUT R24, R25, 0x380, RZ, 0xc0, !PT ;  /* 0x0000038019187812 */ /* 0x000fe200078ec0ff */
[----:B------:R-:W-:Y:S01]  /*1e7c0*/  IMAD.X R41, RZ, RZ, R5, P2 ;  /* 0x000000ffff297224 */ /* 0x000fe200010e0605 */
[----:B------:R-:W-:Y:S02]  /*1e7d0*/  LOP3.LUT R28, R29, 0x380, RZ, 0xc0, !PT ;  /* 0x000003801d1c7812 */ /* 0x000fe400078ec0ff */
[----:B------:R-:W-:Y:S01]  /*1e7e0*/  LOP3.LUT R32, R33, 0x380, RZ, 0xc0, !PT ;  /* 0x0000038021207812 */ /* 0x000fe200078ec0ff */
[----:B------:R-:W-:Y:S01]  /*1e7f0*/  @!P1 STG.E desc[UR6][R46.64], R20 ;  /* 0x000000142e009986 */ /* 0x000fe2000c101906 */
[----:B------:R-:W-:-:S02]  /*1e800*/  LOP3.LUT R36, R37, 0x380, RZ, 0xc0, !PT ;  /* 0x0000038025247812 */ /* 0x000fc400078ec0ff */
[----:B------:R-:W-:Y:S02]  /*1e810*/  SHF.R.U64 R7, R2, 0x3, RZ ;  /* 0x0000000302077819 */ /* 0x000fe400000012ff */
[----:B------:R-:W-:Y:S01]  /*1e820*/  LOP3.LUT R2, R11, 0x380, RZ, 0xc0, !PT ;  /* 0x000003800b027812 */ /* 0x000fe200078ec0ff */
[----:B------:R2:W-:Y:S01]  /*1e830*/  @!P0 STG.E desc[UR6][R46.64+0x20], R0 ;  /* 0x000020002e008986 */ /* 0x0005e2000c101906 */
[----:B------:R-:W-:Y:S02]  /*1e840*/  SHF.R.U64 R24, R24, 0x3, RZ ;  /* 0x0000000318187819 */ /* 0x000fe400000012ff */
[----:B------:R-:W-:Y:S01]  /*1e850*/  SHF.R.U64 R28, R28, 0x3, RZ ;  /* 0x000000031c1c7819 */ /* 0x000fe200000012ff */
[----:B------:R-:W5:Y:S01]  /*1e860*/  LD.E.128 R12, desc[UR6][R12.64] ;  /* 0x000000060c0c7980 */ /* 0x000f62000c101d00 */
[----:B------:R-:W-:Y:S02]  /*1e870*/  SHF.R.U64 R32, R32, 0x3, RZ ;  /* 0x0000000320207819 */ /* 0x000fe400000012ff */
[----:B------:R-:W-:-:S02]  /*1e880*/  SHF.R.U64 R36, R36, 0x3, RZ ;  /* 0x0000000324247819 */ /* 0x000fc400000012ff */
[----:B------:R-:W-:Y:S02]  /*1e890*/  SHF.R.U64 R2, R2, 0x3, RZ ;  /* 0x0000000302027819 */ /* 0x000fe400000012ff */
[----:B------:R-:W-:Y:S01]  /*1e8a0*/  LOP3.LUT R24, R24, R25, RZ, 0x3c, !PT ;  /* 0x0000001918187212 */ /* 0x000fe200078e3cff */
[--C-:B------:R-:W-:Y:S01]  /*1e8b0*/  IMAD.X R25, RZ, RZ, R5.reuse, P6 ;  /* 0x000000ffff197224 */ /* 0x100fe200030e0605 */
[----:B------:R-:W-:Y:S02]  /*1e8c0*/  LOP3.LUT R28, R28, R29, RZ, 0x3c, !PT ;  /* 0x0000001d1c1c7212 */ /* 0x000fe400078e3cff */
[----:B------:R-:W-:Y:S01]  /*1e8d0*/  LOP3.LUT R32, R32, R33, RZ, 0x3c, !PT ;  /* 0x0000002120207212 */ /* 0x000fe200078e3cff */
[--C-:B------:R-:W-:Y:S01]  /*1e8e0*/  IMAD.X R33, RZ, RZ, R5.reuse, P4 ;  /* 0x000000ffff217224 */ /* 0x100fe200020e0605 */
[----:B------:R-:W-:Y:S01]  /*1e8f0*/  LOP3.LUT R36, R36, R37, RZ, 0x3c, !PT ;  /* 0x0000002524247212 */ /* 0x000fe200078e3cff */
[----:B------:R-:W-:Y:S01]  /*1e900*/  IMAD.X R37, RZ, RZ, R5, P3 ;  /* 0x000000ffff257224 */ /* 0x000fe200018e0605 */
[----:B------:R-:W-:Y:S01]  /*1e910*/  IADD3.X R29, RZ, R5, RZ, P5, !PT ;  /* 0x00000005ff1d7210 */ /* 0x000fe20002ffe4ff */
[----:B------:R-:W5:Y:S01]  /*1e920*/  LD.E.128 R24, desc[UR6][R24.64] ;  /* 0x0000000618187980 */ /* 0x000f62000c101d00 */
[----:B------:R-:W-:-:S02]  /*1e930*/  LOP3.LUT R4, R7, R4, RZ, 0x3c, !PT ;  /* 0x0000000407047212 */ /* 0x000fc400078e3cff */
[----:B------:R-:W-:Y:S01]  /*1e940*/  LOP3.LUT R40, R2, R11, RZ, 0x3c, !PT ;  /* 0x0000000b02287212 */ /* 0x000fe200078e3cff */
[----:B------:R-:W5:Y:S01]  /*1e950*/  LD.E.128 R32, desc[UR6][R32.64] ;  /* 0x0000000620207980 */ /* 0x000f62000c101d00 */
[----:B------:R-:W-:-:S03]  /*1e960*/  SHF.R.S32.HI R45, RZ, 0x1f, R178 ;  /* 0x0000001fff2d7819 */ /* 0x000fc600000114b2 */
[----:B------:R-:W5:Y:S01]  /*1e970*/  LD.E.128 R4, desc[UR6][R4.64] ;  /* 0x0000000604047980 */ /* 0x000f62000c101d00 */
[----:B------:R-:W-:-:S03]  /*1e980*/  IMAD.MOV.U32 R44, RZ, RZ, R178 ;  /* 0x000000ffff2c7224 */ /* 0x000fc600078e00b2 */
[----:B------:R-:W5:Y:S04]  /*1e990*/  LD.E.128 R8, desc[UR6][R8.64] ;  /* 0x0000000608087980 */ /* 0x000f68000c101d00 */
[----:B------:R-:W5:Y:S04]  /*1e9a0*/  LD.E.128 R28, desc[UR6][R28.64] ;  /* 0x000000061c1c7980 */ /* 0x000f68000c101d00 */
[----:B------:R-:W5:Y:S04]  /*1e9b0*/  LD.E.128 R36, desc[UR6][R36.64] ;  /* 0x0000000624247980 */ /* 0x000f68000c101d00 */
[----:B------:R-:W5:Y:S01]  /*1e9c0*/  LD.E.128 R40, desc[UR6][R40.64] ;  /* 0x0000000628287980 */ /* 0x000f62000c101d00 */
[----:B--2---:R-:W-:Y:S01]  /*1e9d0*/  IMAD R0, R3, UR4, RZ ;  /* 0x0000000403007c24 */ /* 0x004fe2000f8e02ff */
[----:B------:R-:W-:Y:S01]  /*1e9e0*/  @!PT LDS RZ, [RZ] ;  /* 0x00000000fffff984 */ /* 0x000fe20000000800 */
[----:B------:R-:W-:Y:S01]  /*1e9f0*/  @!PT LDS RZ, [RZ] ;  /* 0x00000000fffff984 */ /* 0x000fe20000000800 */
[----:B------:R-:W-:Y:S01]  /*1ea00*/  @!PT LDS RZ, [RZ] ;  /* 0x00000000fffff984 */ /* 0x000fe20000000800 */
[----:B------:R-:W-:Y:S01]  /*1ea10*/  @!PT LDS RZ, [RZ] ;  /* 0x00000000fffff984 */ /* 0x000fe20000000800 */
[----:B------:R2:W-:Y:S06]  /*1ea20*/  MEMBAR.ALL.CTA ;  /* 0x0000000000007992 */ /* 0x0005ec0000008000 */
[----:B--2---:R-:W2:Y:S01]  /*1ea30*/  FENCE.VIEW.ASYNC.S ;  /* 0x00000000000073c6 */ /* 0x004ea20000000000 */
[----:B------:R-:W-:-:S04]  /*1ea40*/  IMAD.WIDE.U32 R2, R21, UR4, R44 ;  /* 0x0000000415027c25 */ /* 0x000fc8000f8e002c */
[----:B------:R-:W-:Y:S01]  /*1ea50*/  IMAD R21, R21, UR5, R0 ;  /* 0x0000000515157c24 */ /* 0x000fe2000f8e0200 */
[----:B------:R-:W-:Y:S01]  /*1ea60*/  ULDC.64 UR4, c[0x0][0xae0] ;  /* 0x0002b80000047ab9 */ /* 0x000fe20000000a00 */
[----:B------:R-:W-:Y:S01]  /*1ea70*/  IMAD R47, R187, -0x80, R48 ;  /* 0xffffff80bb2f7824 */ /* 0x000fe200078e0230 */
[C---:B------:R-:W-:Y:S01]  /*1ea80*/  IADD3 R0, R180.reuse, 0x20, RZ ;  /* 0x00000020b4007810 */ /* 0x040fe20007ffe0ff */
[----:B------:R-:W-:Y:S02]  /*1ea90*/  IMAD.IADD R3, R3, 0x1, R21 ;  /* 0x0000000103037824 */ /* 0x000fe400078e0215 */
[----:B------:R-:W-:Y:S01]  /*1eaa0*/  IMAD R45, R49, UR4, RZ ;  /* 0x00000004312d7c24 */ /* 0x000fe2000f8e02ff */
[CC--:B------:R-:W-:Y:S01]  /*1eab0*/  ISETP.GE.AND P2, PT, R180.reuse, R47.reuse, PT ;  /* 0x0000002fb400720c */ /* 0x0c0fe20003f46270 */
[----:B------:R-:W-:Y:S01]  /*1eac0*/  VIADD R20, R180, 0x40 ;  /* 0x00000040b4147836 */ /* 0x000fe20000000000 */
[----:B------:R-:W-:Y:S01]  /*1ead0*/  ISETP.GE.AND P4, PT, R0, R47, PT ;  /* 0x0000002f0000720c */ /* 0x000fe20003f86270 */
        /* <DEDUP_REMOVED lines=9> */
[----:B------:R-:W-:Y:S01]  /*1eb70*/  ISETP.GE.AND P1, PT, R21, R47, PT ;  /* 0x0000002f1500720c */ /* 0x000fe20003f26270 */
[C---:B------:R-:W-:Y:S01]  /*1eb80*/  IMAD.WIDE.U32 R44, R51.reuse, UR4, R2 ;  /* 0x00000004332c7c25 */ /* 0x040fe2000f8e0002 */
[----:B------:R-:W-:Y:S01]  /*1eb90*/  SHF.R.S32.HI R181, RZ, 0x1f, R180 ;  /* 0x0000001fffb57819 */ /* 0x000fe200000114b4 */
[----:B--2---:R2:W-:Y:S01]  /*1eba0*/  SYNCS.ARRIVE.TRANS64.RED.A1T0 RZ, [R0+URZ], RZ ;  /* 0x000000ff00ff79a7 */ /* 0x0045e2000810043f */
[----:B------:R-:W-:Y:S01]  /*1ebb0*/  BSSY B1, `(.L_x_1593) ;  /* 0x0000016000017945 */ /* 0x000fe20003800000 */
[----:B------:R-:W-:-:S02]  /*1ebc0*/  IMAD R47, R51, UR5, R20 ;  /* 0x00000005332f7c24 */ /* 0x000fc4000f8e0214 */
[----:B------:R-:W-:-:S04]  /*1ebd0*/  IMAD.WIDE R20, R187, 0x80, R180 ;  /* 0x00000080bb147825 */ /* 0x000fc800078e02b4 */
[----:B------:R-:W-:Y:S01]  /*1ebe0*/  IMAD.IADD R49, R45, 0x1, R47 ;  /* 0x000000012d317824 */ /* 0x000fe200078e022f */
[----:B--2---:R-:W-:Y:S06]  /*1ebf0*/  @P2 BRA `(.L_x_1594) ;  /* 0x0000000000442947 */ /* 0x004fec0003800000 */
[----:B------:R-:W-:Y:S01]  /*1ec00*/  ULDC.64 UR4, c[0x0][0xad8] ;  /* 0x0002b60000047ab9 */ /* 0x000fe20000000a00 */
[----:B------:R-:W-:Y:S01]  /*1ec10*/  IMAD.MOV.U32 R2, RZ, RZ, R44 ;  /* 0x000000ffff027224 */ /* 0x000fe200078e002c */
[C---:B------:R-:W-:Y:S01]  /*1ec20*/  IADD3 R0, R178.reuse, 0x40, RZ ;  /* 0x00000040b2007810 */ /* 0x040fe20007ffe0ff */
[----:B------:R-:W-:Y:S01]  /*1ec30*/  IMAD R47, R21, UR4, RZ ;  /* 0x00000004152f7c24 */ /* 0x000fe2000f8e02ff */
[----:B------:R-:W-:Y:S01]  /*1ec40*/  ULDC UR6, c[0x0][0xa8c] ;  /* 0x0002a30000067ab9 */ /* 0x000fe20000000800 */
[----:B------:R-:W-:Y:S01]  /*1ec50*/  IMAD.MOV.U32 R3, RZ, RZ, R49 ;  /* 0x000000ffff037224 */ /* 0x000fe200078e0031 */
[----:B------:R-:W-:Y:S01]  /*1ec60*/  ISETP.GE.AND P2, PT, R178, UR6, PT ;  /* 0x00000006b2007c0c */ /* 0x000fe2000bf46270 */
[----:B------:R-:W-:Y:S01]  /*1ec70*/  IMAD R47, R20, UR5, R47 ;  /* 0x00000005142f7c24 */ /* 0x000fe2000f8e022f */
[----:B------:R-:W-:Y:S01]  /*1ec80*/  ISETP.GE.AND P3, PT, R0, UR6, PT ;  /* 0x0000000600007c0c */ /* 0x000fe2000bf66270 */
[----:B------:R-:W-:Y:S01]  /*1ec90*/  IMAD.WIDE.U32 R2, R20, UR4, R2 ;  /* 0x0000000414027c25 */ /* 0x000fe2000f8e0002 */
[----:B------:R-:W-:Y:S01]  /*1eca0*/  ULDC.64 UR4, c[0x0][0xa80] ;  /* 0x0002a00000047ab9 */ /* 0x000fe20000000a00 */
[----:B------:R-:W-:-:S02]  /*1ecb0*/  ULDC.64 UR8, c[0x0][0x208] ;  /* 0x0000820000087ab9 */ /* 0x000fc40000000a00 */
[----:B------:R-:W-:Y:S01]  /*1ecc0*/  IMAD.IADD R3, R3, 0x1, R47 ;  /* 0x0000000103037824 */ /* 0x000fe200078e022f */
[----:B------:R-:W-:-:S04]  /*1ecd0*/  LEA R46, P5, R2, UR4, 0x1 ;  /* 0x00000004022e7c11 */ /* 0x000fc8000f8a08ff */
[----:B------:R-:W-:-:S05]  /*1ece0*/  LEA.HI.X R47, R2, UR5, R3, 0x1, P5 ;  /* 0x00000005022f7c11 */ /* 0x000fca000a8f0c03 */
[----:B-----5:R2:W-:Y:S04]  /*1ecf0*/  @!P2 STG.E.128 desc[UR8][R46.64], R4 ;  /* 0x000000042e00a986 */ /* 0x0205e8000c101d08 */
[----:B------:R2:W-:Y:S02]  /*1ed00*/  @!P3 STG.E.128 desc[UR8][R46.64+0x80], R28 ;  /* 0x0000801c2e00b986 */ /* 0x0005e4000c101d08 */
.L_x_1594:
[----:B------:R-:W-:Y:S05]  /*1ed10*/  BSYNC B1 ;  /* 0x0000000000017941 */ /* 0x000fea0003800000 */
.L_x_1593:
[----:B------:R-:W-:Y:S04]  /*1ed20*/  BSSY B1, `(.L_x_1595) ;  /* 0x0000015000017945 */ /* 0x000fe80003800000 */
[----:B------:R-:W-:Y:S05]  /*1ed30*/  @P4 BRA `(.L_x_1596) ;  /* 0x00000000004c4947 */ /* 0x000fea0003800000 */
[----:B--2--5:R-:W-:Y:S01]  /*1ed40*/  IADD3 R5, P2, R20, 0x20, RZ ;  /* 0x0000002014057810 */ /* 0x024fe20007f5e0ff */
[----:B------:R-:W-:Y:S01]  /*1ed50*/  ULDC.64 UR4, c[0x0][0xad8] ;  /* 0x0002b60000047ab9 */ /* 0x000fe20000000a00 */
[----:B------:R-:W-:Y:S01]  /*1ed60*/  MOV R2, R44 ;  /* 0x0000002c00027202 */ /* 0x000fe20000000f00 */
[----:B------:R-:W-:Y:S01]  /*1ed70*/  IMAD.MOV.U32 R3, RZ, RZ, R49 ;  /* 0x000000ffff037224 */ /* 0x000fe200078e0031 */
[----:B------:R-:W-:Y:S01]  /*1ed80*/  ULDC UR6, c[0x0][0xa8c] ;  /* 0x0002a30000067ab9 */ /* 0x000fe20000000800 */
[----:B------:R-:W-:Y:S01]  /*1ed90*/  IMAD.X R0, RZ, RZ, R21, P2 ;  /* 0x000000ffff007224 */ /* 0x000fe200010e0615 */
[C---:B------:R-:W-:Y:S01]  /*1eda0*/  ISETP.GE.AND P3, PT, R178.reuse, UR6, PT ;  /* 0x00000006b2007c0c */ /* 0x040fe2000bf66270 */
[----:B------:R-:W-:Y:S01]  /*1edb0*/  VIADD R4, R178, 0x40 ;  /* 0x00000040b2047836 */ /* 0x000fe20000000000 */
[----:B------:R-:W-:Y:S01]  /*1edc0*/  ULDC.64 UR8, c[0x0][0x208] ;  /* 0x0000820000087ab9 */ /* 0x000fe20000000a00 */
[----:B------:R-:W-:Y:S02]  /*1edd0*/  IMAD R0, R0, UR4, RZ ;  /* 0x0000000400007c24 */ /* 0x000fe4000f8e02ff */
        /* <DEDUP_REMOVED lines=9> */
.L_x_1596:
[----:B------:R-:W-:Y:S05]  /*1ee70*/  BSYNC B1 ;  /* 0x0000000000017941 */ /* 0x000fea0003800000 */
.L_x_1595:
[----:B------:R-:W-:Y:S04]  /*1ee80*/  BSSY B1, `(.L_x_1597) ;  /* 0x0000015000017945 */ /* 0x000fe80003800000 */
[----:B------:R-:W-:Y:S05]  /*1ee90*/  @P0 BRA `(.L_x_1598) ;  /* 0x00000000004c0947 */ /* 0x000fea0003800000 */
[----:B--23-5:R-:W-:Y:S01]  /*1eea0*/  IADD3 R5, P0, R20, 0x40, RZ ;  /* 0x0000004014057810 */ /* 0x02cfe20007f1e0ff */
        /* <DEDUP_REMOVED lines=18> */
.L_x_1598:
[----:B------:R-:W-:Y:S05]  /*1efd0*/  BSYNC B1 ;  /* 0x0000000000017941 */ /* 0x000fea0003800000 */
.L_x_1597:
[----:B------:R-:W-:Y:S05]  /*1efe0*/  @P1 BRA `(.L_x_1599) ;  /* 0x0000000800f81947 */ /* 0x000fea0003800000 */
[----:B--2345:R-:W-:Y:S01]  /*1eff0*/  IADD3 R5, P0, R20, 0x60, RZ ;  /* 0x0000006014057810 */ /* 0x03cfe20007f1e0ff */
[----:B------:R-:W-:Y:S01]  /*1f000*/  ULDC.64 UR4, c[0x0][0xad8] ;  /* 0x0002b60000047ab9 */ /* 0x000fe20000000a00 */
[----:B------:R-:W-:Y:S01]  /*1f010*/  IMAD.MOV.U32 R2, RZ, RZ, R44 ;  /* 0x000000ffff027224 */ /* 0x000fe200078e002c */
[C---:B------:R-:W-:Y:S01]  /*1f020*/  IADD3 R0, R178.reuse, 0x40, RZ ;  /* 0x00000040b2007810 */ /* 0x040fe20007ffe0ff */
[----:B------:R-:W-:Y:S01]  /*1f030*/  IMAD.MOV.U32 R3, RZ, RZ, R49 ;  /* 0x000000ffff037224 */ /* 0x000fe200078e0031 */
[----:B------:R-:W-:Y:S01]  /*1f040*/  ULDC UR6, c[0x0][0xa8c] ;  /* 0x0002a30000067ab9 */ /* 0x000fe20000000800 */
[----:B------:R-:W-:Y:S01]  /*1f050*/  IMAD.X R20, RZ, RZ, R21, P0 ;  /* 0x000000ffff147224 */ /* 0x000fe200000e0615 */
[----:B------:R-:W-:Y:S01]  /*1f060*/  ISETP.GE.AND P1, PT, R178, UR6, PT ;  /* 0x00000006b2007c0c */ /* 0x000fe2000bf26270 */
[----:B------:R-:W-:Y:S01]  /*1f070*/  IMAD.WIDE.U32 R2, R5, UR4, R2 ;  /* 0x0000000405027c25 */ /* 0x000fe2000f8e0002 */
[----:B------:R-:W-:-:S03]  /*1f080*/  ULDC.64 UR8, c[0x0][0x208] ;  /* 0x0000820000087ab9 */ /* 0x000fc60000000a00 */
[----:B------:R-:W-:-:S04]  /*1f090*/  IMAD R20, R20, UR4, RZ ;  /* 0x0000000414147c24 */ /* 0x000fc8000f8e02ff */
        /* <DEDUP_REMOVED lines=11> */
.L_x_1591:
[----:B------:R-:W-:Y:S01]  /*1f150*/  ULDC.64 UR4, c[0x0][0xbd8] ;  /* 0x0002f60000047ab9 */ /* 0x000fe20000000a00 */
[----:B------:R-:W2:Y:S01]  /*1f160*/  LDC.64 R2, c[0x0][0xbd8] ;  /* 0x0002f600ff027b82 */ /* 0x000ea20000000a00 */
[----:B------:R-:W-:Y:S01]  /*1f170*/  ISETP.NE.U32.AND P0, PT, RZ, UR4, PT ;  /* 0x00000004ff007c0c */ /* 0x000fe2000bf05070 */
[----:B------:R-:W-:Y:S01]  /*1f180*/  IMAD.MOV.U32 R7, RZ, RZ, RZ ;  /* 0x000000ffff077224 */ /* 0x000fe200078e00ff */
[----:B------:R-:W-:Y:S02]  /*1f190*/  ULDC.64 UR6, c[0x0][0x208] ;  /* 0x0000820000067ab9 */ /* 0x000fe40000000a00 */
[----:B------:R-:W-:Y:S01]  /*1f1a0*/  ISETP.NE.AND.EX P0, PT, RZ, UR5, PT, P0 ;  /* 0x00000005ff007c0c */ /* 0x000fe2000bf05300 */
[----:B------:R-:W-:Y:S02]  /*1f1b0*/  ULDC.64 UR4, c[0x0][0xbe0] ;  /* 0x0002f80000047ab9 */ /* 0x000fe40000000a00 */
[----:B------:R-:W-:-:S04]  /*1f1c0*/  ISETP.NE.U32.AND P1, PT, RZ, UR4, PT ;  /* 0x00000004ff007c0c */ /* 0x000fc8000bf25070 */
[----:B------:R-:W-:Y:S01]  /*1f1d0*/  ISETP.NE.AND.EX P1, PT, RZ, UR5, PT, P1 ;  /* 0x00000005ff007c0c */ /* 0x000fe2000bf25310 */
[----:B------:R-:W3:Y:S01]  /*1f1e0*/  S2R R8, SR_TID.X ;  /* 0x0000000000087919 */ /* 0x000ee20000002100 */
[----:B--2---:R-:W-:-:S11]  /*1f1f0*/  IMAD.WIDE R2, R183, 0x4, R2 ;  /* 0x00000004b7027825 */ /* 0x004fd600078e0202 */
[----:B------:R-:W2:Y:S01]  /*1f200*/  @P1 LDC.64 R4, c[0x0][0xbe0] ;  /* 0x0002f800ff041b82 */ /* 0x000ea20000000a00 */
[----:B------:R-:W-:Y:S02]  /*1f210*/  ULDC UR4, c[0x0][0xa88] ;  /* 0x0002a20000047ab9 */ /* 0x000fe40000000800 */
[----:B------:R-:W-:Y:S01]  /*1f220*/  IMAD.U32 R0, RZ, RZ, UR4 ;  /* 0x00000004ff007e24 */ /* 0x000fe2000f8e00ff */
[----:B------:R4:W5:Y:S01]  /*1f230*/  @P0 LDG.E R7, desc[UR6][R2.64] ;  /* 0x0000000602070981 */ /* 0x000962000c1e1900 */
[----:B---3--:R-:W-:Y:S02]  /*1f240*/  VIADD R6, R8, 0xffffff80 ;  /* 0xffffff8008067836 */ /* 0x008fe40000000000 */
[----:B--2---:R-:W-:-:S03]  /*1f250*/  @P1 IMAD.WIDE R4, R183, 0x4, R4 ;  /* 0x00000004b7041825 */ /* 0x004fc600078e0204 */
[----:B------:R-:W-:Y:S02]  /*1f260*/  ISETP.GT.AND P2, PT, R6, 0x7f, PT ;  /* 0x0000007f0600780c */ /* 0x000fe40003f44270 */
[----:B------:R4:W5:Y:S01]  /*1f270*/  @P1 LDG.E R0, desc[UR6][R4.64] ;  /* 0x0000000604001981 */ /* 0x000962000c1e1900 */
[----:B------:R-:W-:Y:S10]  /*1f280*/  @P1 BRA `(.L_x_1600) ;  /* 0x0000000000141947 */ /* 0x000ff40003800000 */
[----:B------:R-:W-:Y:S05]  /*1f290*/  @!P0 BRA `(.L_x_1600) ;  /* 0x0000000000108947 */ /* 0x000fea0003800000 */
[----:B------:R-:W-:Y:S02]  /*1f2a0*/  ULDC.64 UR4, c[0x0][0x208] ;  /* 0x0000820000047ab9 */ /* 0x000fe40000000a00 */
[----:B----4-:R-:W2:Y:S04]  /*1f2b0*/  LDG.E R5, desc[UR4][R2.64] ;  /* 0x0000000402057981 */ /* 0x010ea8000c1e1900 */
[----:B-----5:R-:W2:Y:S02]  /*1f2c0*/  LDG.E R0, desc[UR4][R2.64+0x4] ;  /* 0x0000040402007981 */ /* 0x020ea4000c1e1900 */
[----:B--2---:R-:W-:-:S07]  /*1f2d0*/  IMAD.IADD R0, R0, 0x1, -R5 ;  /* 0x0000000100007824 */ /* 0x004fce00078e0a05 */
.L_x_1600:
[----:B----4-:R-:W-:Y:S01]  /*1f2e0*/  SHF.R.S32.HI R2, RZ, 0x1f, R183 ;  /* 0x0000001fff027819 */ /* 0x010fe200000114b7 */
[----:B------:R-:W-:Y:S01]  /*1f2f0*/  BSSY B1, `(.L_x_1601) ;  /* 0x000001d000017945 */ /* 0x000fe20003800000 */
[----:B------:R-:W-:Y:S02]  /*1f300*/  SHF.R.S32.HI R9, RZ, 0x1f, R182 ;  /* 0x0000001fff097819 */ /* 0x000fe400000114b6 */
[----:B------:R-:W-:Y:S02]  /*1f310*/  SHF.R.S32.HI R13, RZ, 0x1f, R178 ;  /* 0x0000001fff0d7819 */ /* 0x000fe400000114b2 */
[----:B------:R-:W-:Y:S02]  /*1f320*/  SEL R11, R183, RZ, !P0 ;  /* 0x000000ffb70b7207 */ /* 0x000fe40004000000 */
[----:B------:R-:W-:Y:S02]  /*1f330*/  SEL R10, R2, RZ, !P0 ;  /* 0x000000ff020a7207 */ /* 0x000fe40004000000 */
[----:B-----5:R-:W-:Y:S01]  /*1f340*/  SHF.R.S32.HI R6, RZ, 0x1f, R7 ;  /* 0x0000001fff067819 */ /* 0x020fe20000011407 */
[----:B------:R-:W-:Y:S06]  /*1f350*/  @P2 BRA `(.L_x_1602) ;  /* 0x0000000000582947 */ /* 0x000fec0003800000 */
[----:B------:R-:W-:-:S05]  /*1f360*/  IMAD R2, R187, 0x80, R8 ;  /* 0x00000080bb027824 */ /* 0x000fca00078e0208 */
[----:B------:R-:W-:-:S04]  /*1f370*/  IADD3 R3, R2, -0x80, RZ ;  /* 0xffffff8002037810 */ /* 0x000fc80007ffe0ff */
[----:B------:R-:W-:-:S13]  /*1f380*/  ISETP.GE.AND P0, PT, R3, R0, PT ;  /* 0x000000000300720c */ /* 0x000fda0003f06270 */
[----:B------:R-:W-:Y:S05]  /*1f390*/  @P0 BRA `(.L_x_1602) ;  /* 0x0000000000480947 */ /* 0x000fea0003800000 */
[----:B------:R-:W-:Y:S01]  /*1f3a0*/  IADD3 R2, P0, R3, R7, RZ ;  /* 0x0000000703027210 */ /* 0x000fe20007f1e0ff */
[----:B------:R-:W-:Y:S01]  /*1f3b0*/  ULDC.64 UR4, c[0x0][0xb70] ;  /* 0x0002dc0000047ab9 */ /* 0x000fe20000000a00 */
[----:B------:R-:W-:Y:S01]  /*1f3c0*/  ULDC.64 UR6, c[0x0][0x208] ;  /* 0x0000820000067ab9 */ /* 0x000fe20000000a00 */
        /* <DEDUP_REMOVED lines=15> */
.L_x_1602:
[----:B------:R-:W-:Y:S05]  /*1f4c0*/  BSYNC B1 ;  /* 0x0000000000017941 */ /* 0x000fea0003800000 */
.L_x_1601:
[----:B------:R-:W-:Y:S01]  /*1f4d0*/  ULDC.64 UR4, c[0x0][0xaa0] ;  /* 0x0002a80000047ab9 */ /* 0x000fe20000000a00 */
[----:B------:R-:W-:Y:S01]  /*1f4e0*/  IMAD.MOV.U32 R2, RZ, RZ, R178 ;  /* 0x000000ffff027224 */ /* 0x000fe200078e00b2 */
[----:B------:R-:W-:Y:S01]  /*1f4f0*/  BSSY B1, `(.L_x_1603) ;  /* 0x000002d000017945 */ /* 0x000fe20003800000 */
[----:B--2---:R-:W-:Y:S02]  /*1f500*/  IMAD.MOV.U32 R3, RZ, RZ, R13 ;  /* 0x000000ffff037224 */ /* 0x004fe400078e000d */
[----:B------:R-:W-:Y:S02]  /*1f510*/  IMAD R4, R6, UR4, RZ ;  /* 0x0000000406047c24 */ /* 0x000fe4000f8e02ff */
[----:B------:R-:W-:-:S04]  /*1f520*/  IMAD.WIDE.U32 R2, R7, UR4, R2 ;  /* 0x0000000407027c25 */ /* 0x000fc8000f8e0002 */
[----:B------:R-:W-:Y:S01]  /*1f530*/  IMAD R7, R7, UR5, R4 ;  /* 0x0000000507077c24 */ /* 0x000fe2000f8e0204 */
[----:B------:R-:W-:Y:S01]  /*1f540*/  ULDC.64 UR4, c[0x0][0xae0] ;  /* 0x0002b80000047ab9 */ /* 0x000fe20000000a00 */
[C---:B------:R-:W-:Y:S02]  /*1f550*/  VIADD R4, R180.reuse, 0x20 ;  /* 0x00000020b4047836 */ /* 0x040fe40000000000 */
[----:B------:R-:W-:Y:S01]  /*1f560*/  IMAD R5, R9, UR4, RZ ;  /* 0x0000000409057c24 */ /* 0x000fe2000f8e02ff */
[----:B------:R-:W-:Y:S01]  /*1f570*/  IADD3 R3, R3, R7, RZ ;  /* 0x0000000703037210 */ /* 0x000fe20007ffe0ff */
[----:B------:R-:W-:Y:S02]  /*1f580*/  IMAD R7, R187, -0x80, R0 ;  /* 0xffffff80bb077824 */ /* 0x000fe400078e0200 */
[----:B------:R-:W-:Y:S02]  /*1f590*/  VIADD R0, R180, 0x40 ;  /* 0x00000040b4007836 */ /* 0x000fe40000000000 */
[----:B------:R-:W-:Y:S01]  /*1f5a0*/  IMAD R5, R182, UR5, R5 ;  /* 0x00000005b6057c24 */ /* 0x000fe2000f8e0205 */
[-C--:B------:R-:W-:Y:S01]  /*1f5b0*/  ISETP.GE.AND P2, PT, R180, R7.reuse, PT ;  /* 0x00000007b400720c */ /* 0x080fe20003f46270 */
[----:B------:R-:W-:Y:S01]  /*1f5c0*/  IMAD.WIDE.U32 R2, R182, UR4, R2 ;  /* 0x00000004b6027c25 */ /* 0x000fe2000f8e0002 */
[-C--:B------:R-:W-:Y:S01]  /*1f5d0*/  ISETP.GE.AND P3, PT, R4, R7.reuse, PT ;  /* 0x000000070400720c */ /* 0x080fe20003f66270 */
[----:B------:R-:W-:Y:S01]  /*1f5e0*/  ULDC.64 UR4, c[0x0][0xae8] ;  /* 0x0002ba0000047ab9 */ /* 0x000fe20000000a00 */
[----:B------:R-:W-:Y:S01]  /*1f5f0*/  ISETP.GE.AND P1, PT, R0, R7, PT ;  /* 0x000000070000720c */ /* 0x000fe20003f26270 */
[----:B------:R-:W-:-:S02]  /*1f600*/  VIADD R4, R180, 0x60 ;  /* 0x00000060b4047836 */ /* 0x000fc40000000000 */
[----:B------:R-:W-:Y:S02]  /*1f610*/  IMAD.IADD R3, R3, 0x1, R5 ;  /* 0x0000000103037824 */ /* 0x000fe400078e0205 */
[----:B------:R-:W-:Y:S01]  /*1f620*/  IMAD R0, R10, UR4, RZ ;  /* 0x000000040a007c24 */ /* 0x000fe2000f8e02ff */
[----:B------:R-:W-:Y:S01]  /*1f630*/  ISETP.GE.AND P0, PT, R4, R7, PT ;  /* 0x000000070400720c */ /* 0x000fe20003f06270 */
[----:B------:R-:W-:Y:S01]  /*1f640*/  IMAD.WIDE.U32 R4, R11, UR4, R2 ;  /* 0x000000040b047c25 */ /* 0x000fe2000f8e0002 */
[----:B------:R-:W-:-:S03]  /*1f650*/  SHF.R.S32.HI R7, RZ, 0x1f, R180 ;  /* 0x0000001fff077819 */ /* 0x000fc600000114b4 */
[----:B------:R-:W-:Y:S02]  /*1f660*/  IMAD R9, R11, UR5, R0 ;  /* 0x000000050b097c24 */ /* 0x000fe4000f8e0200 */
[----:B------:R-:W-:-:S03]  /*1f670*/  IMAD.MOV.U32 R6, RZ, RZ, R180 ;  /* 0x000000ffff067224 */ /* 0x000fc600078e00b4 */
[----:B------:R-:W-:Y:S01]  /*1f680*/  IADD3 R11, R5, R9, RZ ;  /* 0x00000009050b7210 */ /* 0x000fe20007ffe0ff */
[----:B------:R-:W-:Y:S01]  /*1f690*/  IMAD.WIDE R6, R187, 0x80, R6 ;  /* 0x00000080bb067825 */ /* 0x000fe200078e0206 */
        /* <DEDUP_REMOVED lines=18> */
.L_x_1604:
[----:B------:R-:W-:Y:S05]  /*1f7c0*/  BSYNC B1 ;  /* 0x0000000000017941 */ /* 0x000fea0003800000 */
.L_x_1603:
[----:B------:R-:W-:Y:S04]  /*1f7d0*/  BSSY B1, `(.L_x_1605) ;  /* 0x0000015000017945 */ /* 0x000fe80003800000 */
[----:B------:R-:W-:Y:S05]  /*1f7e0*/  @P3 BRA `(.L_x_1606) ;  /* 0x00000000004c3947 */ /* 0x000fea0003800000 */
[----:B--2---:R-:W-:Y:S01]  /*1f7f0*/  IADD3 R9, P2, R6, 0x20, RZ ;  /* 0x0000002006097810 */ /* 0x004fe20007f5e0ff */
        /* <DEDUP_REMOVED lines=8> */
[----:B------:R-:W-:Y:S01]  /*1f880*/  ISETP.GE.AND P4, PT, R8, UR6, PT ;  /* 0x0000000608007c0c */ /* 0x000fe2000bf86270 */
[----:B------:R-:W-:-:S02]  /*1f890*/  ULDC.64 UR8, c[0x0][0x208] ;  /* 0x0000820000087ab9 */ /* 0x000fc40000000a00 */
[----:B------:R-:W-:-:S04]  /*1f8a0*/  IMAD R0, R0, UR4, RZ ;  /* 0x0000000400007c24 */ /* 0x000fc8000f8e02ff */
[----:B------:R-:W-:Y:S01]  /*1f8b0*/  IMAD R9, R9, UR5, R0 ;  /* 0x0000000509097c24 */ /* 0x000fe2000f8e0200 */
[----:B------:R-:W-:Y:S02]  /*1f8c0*/  ULDC.64 UR4, c[0x0][0xa80] ;  /* 0x0002a00000047ab9 */ /* 0x000fe40000000a00 */
[----:B------:R-:W-:Y:S01]  /*1f8d0*/  LEA R8, P2, R2, UR4, 0x1 ;  /* 0x0000000402087c11 */ /* 0x000fe2000f8408ff */
[----:B------:R-:W-:-:S05]  /*1f8e0*/  IMAD.IADD R3, R3, 0x1, R9 ;  /* 0x0000000103037824 */ /* 0x000fca00078e0209 */
[----:B------:R-:W-:-:S05]  /*1f8f0*/  LEA.HI.X R9, R2, UR5, R3, 0x1, P2 ;  /* 0x0000000502097c11 */ /* 0x000fca00090f0c03 */
[----:B------:R3:W-:Y:S04]  /*1f900*/  @!P3 STG.E.128 desc[UR8][R8.64], RZ ;  /* 0x000000ff0800b986 */ /* 0x0007e8000c101d08 */
[----:B------:R3:W-:Y:S02]  /*1f910*/  @!P4 STG.E.128 desc[UR8][R8.64+0x80], RZ ;  /* 0x000080ff0800c986 */ /* 0x0007e4000c101d08 */
.L_x_1606:
[----:B------:R-:W-:Y:S05]  /*1f920*/  BSYNC B1 ;  /* 0x0000000000017941 */ /* 0x000fea0003800000 */
.L_x_1605:
[----:B------:R-:W-:Y:S04]  /*1f930*/  BSSY B1, `(.L_x_1607) ;  /* 0x0000015000017945 */ /* 0x000fe80003800000 */
[----:B------:R-:W-:Y:S05]  /*1f940*/  @P1 BRA `(.L_x_1608) ;  /* 0x00000000004c1947 */ /* 0x000fea0003800000 */
[----:B--23--:R-:W-:Y:S01]  /*1f950*/  IADD3 R9, P1, R6, 0x40, RZ ;  /* 0x0000004006097810 */ /* 0x00cfe20007f3e0ff */
        /* <DEDUP_REMOVED lines=18> */
.L_x_1608:
[----:B------:R-:W-:Y:S05]  /*1fa80*/  BSYNC B1 ;  /* 0x0000000000017941 */ /* 0x000fea0003800000 */
.L_x_1607:
[----:B------:R-:W-:Y:S05]  /*1fa90*/  @P0 BRA `(.L_x_1599) ;  /* 0x00000000004c0947 */ /* 0x000fea0003800000 */
[----:B------:R-:W-:Y:S01]  /*1faa0*/  IADD3 R5, P0, R6, 0x60, RZ ;  /* 0x0000006006057810 */ /* 0x000fe20007f1e0ff */
        /* <DEDUP_REMOVED lines=18> */
.L_x_1599:
[----:B------:R-:W-:Y:S05]  /*1fbd0*/  BSYNC B0 ;  /* 0x0000000000007941 */ /* 0x000fea0003800000 */
.L_x_1590:
[----:B------:R-:W-:Y:S02]  /*1fbe0*/  ULDC UR4, c[0x0][0xc14] ;  /* 0x0003050000047ab9 */ /* 0x000fe40000000800 */
[----:B-1----:R-:W-:-:S13]  /*1fbf0*/  ISETP.GE.AND P0, PT, R171, UR4, PT ;  /* 0x00000004ab007c0c */ /* 0x002fda000bf06270 */
[----:B------:R-:W-:Y:S05]  /*1fc00*/  @!P0 BRA `(.L_x_1609) ;  /* 0xfffffe14005c8947 */ /* 0x000fea000383ffff */
[----:B------:R-:W-:Y:S05]  /*1fc10*/  BRA `(.L_x_1311) ;  /* 0x0000006400e47947 */ /* 0x000fea0003800000 */
.L_x_1309:
[----:B------:R-:W-:-:S08]  /*1fc20*/  NOP ;  /* 0x0000000000007918 */ /* 0x000fd00000000000 */
[----:B------:R-:W0:-:S00]  /*1fc30*/  USETMAXREG.DEALLOC.CTAPOOL 0x18 ;  /* 0x00000018000079c8 */ /* 0x000e0000080e0500 */
[----:B0-----:R-:W-:-:S06]  /*1fc40*/  LOP3.LUT R0, R0, 0x3, RZ, 0xc0, !PT ;  /* 0x0000000300007812 */ /* 0x001fcc00078ec0ff */
[----:B------:R-:W0:Y:S02]  /*1fc50*/  SHFL.IDX PT, R0, R0, RZ, 0x1f ;  /* 0x00001fff00007589 */ /* 0x000e2400000e0000 */
[----:B0-----:R-:W-:-:S13]  /*1fc60*/  ISETP.NE.AND P0, PT, R0, RZ, PT ;  /* 0x000000ff0000720c */ /* 0x001fda0003f05270 */
[----:B------:R-:W-:Y:S05]  /*1fc70*/  @P0 BRA `(.L_x_1311) ;  /* 0x0000006400cc0947 */ /* 0x000fea0003800000 */
[----:B------:R-:W2:Y:S01]  /*1fc80*/  LDL.LU R6, [R1] ;  /* 0x0000000001067983 */ /* 0x000ea20000300800 */
[----:B------:R-:W-:Y:S01]  /*1fc90*/  LOP3.LUT R7, R4, 0x1f, RZ, 0xc0, !PT ;  /* 0x0000001f04077812 */ /* 0x000fe200078ec0ff */
[----:B------:R-:W-:Y:S01]  /*1fca0*/  ULDC UR5, c[0x0][0xc14] ;  /* 0x0003050000057ab9 */ /* 0x000fe20000000800 */
[----:B------:R-:W-:Y:S01]  /*1fcb0*/  CS2R R16, SRZ ;  /* 0x0000000000107805 */ /* 0x000fe2000001ff00 */
[----:B------:R-:W-:Y:S01]  /*1fcc0*/  ULDC.64 UR6, c[0x0][0x208] ;  /* 0x0000820000067ab9 */ /* 0x000fe20000000a00 */
[----:B------:R-:W-:Y:S01]  /*1fcd0*/  ISETP.NE.AND P0, PT, R7, 0x1f, PT ;  /* 0x0000001f0700780c */ /* 0x000fe20003f05270 */
[----:B------:R-:W-:Y:S01]  /*1fce0*/  ULDC UR4, c[0x0][0xc10] ;  /* 0x0003040000047ab9 */ /* 0x000fe20000000800 */
[----:B--2---:R-:W-:-:S11]  /*1fcf0*/  LOP3.LUT R6, R6, 0xffffffdf, RZ, 0xc0, !PT ;  /* 0xffffffdf06067812 */ /* 0x004fd600078ec0ff */
        /* <DEDUP_REMOVED lines=9> */
[----:B------:R-:W-:-:S09]  /*1fd90*/  LOP3.LUT R6, R6, 0xfffffffe, RZ, 0xc0, !PT ;  /* 0xfffffffe06067812 */ /* 0x000fd200078ec0ff */
        /* <DEDUP_REMOVED lines=24> */
[----:B------:R-:W-:-:S05]  /*1ff20*/  @P0 LOP3.LUT R6, R6, 0x2, RZ, 0xfc, !PT ;  /* 0x0000000206060812 */ /* 0x000fca00078efcff */
[----:B------:R-:W-:Y:S01]  /*1ff30*/  STL [R1], R6 ;  /* 0x0000000601007387 */ /* 0x000fe20000100800 */
[----:B-1----:R-:W-:-:S05]  /*1ff40*/  SEL R0, R0, RZ, P0 ;  /* 0x000000ff00007207 */ /* 0x002fca0000000000 */
[----:B------:R-:W-:-:S05]  /*1ff50*/  IMAD.IADD R0, R3, 0x1, R0 ;  /* 0x0000000103007824 */ /* 0x000fca00078e0200 */
[----:B------:R-:W1:Y:S02]  /*1ff60*/  SHFL.IDX PT, R2, R0, 0x1f, 0x1f ;  /* 0x03e01f0000027f89 */ /* 0x000e6400000e0000 */
[----:B-1----:R-:W-:-:S04]  /*1ff70*/  IMAD R4, R2, UR4, RZ ;  /* 0x0000000402047c24 */ /* 0x002fc8000f8e02ff */
[----:B------:R-:W-:Y:S01]  /*1ff80*/  IMAD.MOV.U32 R5, RZ, RZ, R4 ;  /* 0x000000ffff057224 */ /* 0x000fe200078e0004 */
[----:B0-----:R-:W-:-:S13]  /*1ff90*/  ISETP.GT.AND P0, PT, R4, UR6, PT ;  /* 0x0000000604007c0c */ /* 0x001fda000bf04270 */
[----:B------:R-:W-:Y:S05]  /*1ffa0*/  @P0 BRA `(.L_x_1610) ;  /* 0x0000000000c00947 */ /* 0x000fea0003800000 */
[----:B------:R-:W-:Y:S01]  /*1ffb0*/  IMAD.MOV.U32 R4, RZ, RZ, R5 ;  /* 0x000000ffff047224 */ /* 0x000fe200078e0005 */
[----:B------:R-:W-:Y:S01]  /*1ffc0*/  MOV R19, RZ ;  /* 0x000000ff00137202 */ /* 0x000fe20000000f00 */
[----:B------:R-:W-:Y:S01]  /*1ffd0*/  ULDC UR5, c[0x0][0xc14] ;  /* 0x0003050000057ab9 */ /* 0x000fe20000000800 */
[----:B------:R-:W-:Y:S01]  /*1ffe0*/  ULDC UR7, c[0x0][0xc14] ;  /* 0x0003050000077ab9 */ /* 0x000fe20000000800 */
[----:B------:R-:W-:-:S05]  /*1fff0*/  ULDC UR4, c[0x0][0xc10] ;  /* 0x0003040000047ab9 */ /* 0x000fca0000000800 */
.L_x_1614:
[----:B------:R-:W-:Y:S02]  /*20000*/  VIADD R0, R19, 0x1f ;  /* 0x0000001f13007836 */ /* 0x000fe40000000000 */
[----:B------:R-:W-:-:S03]  /*20010*/  IMAD.U32 R19, RZ, RZ, UR7 ;  /* 0x00000007ff137e24 */ /* 0x000fc6000f8e00ff */
[----:B------:R-:W-:-:S13]  /*20020*/  ISETP.GE.AND P0, PT, R0, UR5, PT ;  /* 0x0000000500007c0c */ /* 0x000fda000bf06270 */
[----:B------:R-:W-:Y:S05]  /*20030*/  @P0 BRA `(.L_x_1611) ;  /* 0x0000000400d00947 */ /* 0x000fea0003800000 */
[----:B------:R-:W0:Y:S01]  /*20040*/  S2R R6, SR_TID.X ;  /* 0x0000000000067919 */ /* 0x000e220000002100 */
[----:B------:R-:W-:Y:S01]  /*20050*/  IMAD.MOV.U32 R19, RZ, RZ, R0 ;  /* 0x000000ffff137224 */ /* 0x000fe200078e0000 */
[----:B------:R-:W-:Y:S01]  /*20060*/  BSSY B0, `(.L_x_1612) ;  /* 0x000000b000007945 */ /* 0x000fe20003800000 */
[----:B------:R-:W-:Y:S02]  /*20070*/  MOV R17, RZ ;  /* 0x000000ff00117202 */ /* 0x000fe40000000f00 */
        /* <DEDUP_REMOVED lines=9> */
.L_x_1613:
[----:B------:R-:W-:Y:S05]  /*20110*/  BSYNC B0 ;  /* 0x0000000000007941 */ /* 0x000fea0003800000 */
.L_x_1612:
        /* <DEDUP_REMOVED lines=18> */
[----:B0-----:R-:W-:-:S04]  /*20240*/  SEL R6, R6, RZ, P0 ;  /* 0x000000ff06067207 */ /* 0x001fc80000000000 */
[----:B------:R-:W-:-:S05]  /*20250*/  IADD3 R0, R5, R6, RZ ;  /* 0x0000000605007210 */ /* 0x000fca0007ffe0ff */
[----:B------:R-:W0:Y:S02]  /*20260*/  SHFL.IDX PT, R6, R0, 0x1f, 0x1f ;  /* 0x03e01f0000067f89 */ /* 0x000e2400000e0000 */
[----:B0-----:R-:W-:-:S04]  /*20270*/  IMAD R5, R6, UR4, RZ ;  /* 0x0000000406057c24 */ /* 0x001fc8000f8e02ff */
[----:B------:R-:W-:-:S05]  /*20280*/  IMAD.IADD R4, R5, 0x1, R4 ;  /* 0x0000000105047824 */ /* 0x000fca00078e0204 */
[----:B------:R-:W-:-:S13]  /*20290*/  ISETP.GT.AND P0, PT, R4, UR6, PT ;  /* 0x0000000604007c0c */ /* 0x000fda000bf04270 */
[----:B------:R-:W-:Y:S05]  /*202a0*/  @!P0 BRA `(.L_x_1614) ;  /* 0xfffffffc00548947 */ /* 0x000fea000383ffff */
.L_x_1610:
[----:B------:R-:W-:Y:S01]  /*202b0*/  IMAD.IADD R5, R4, 0x1, -R5 ;  /* 0x0000000104057824 */ /* 0x000fe200078e0a05 */
[----:B------:R-:W-:-:S03]  /*202c0*/  ULDC.64 UR8, c[0x0][0x208] ;  /* 0x0000820000087ab9 */ /* 0x000fc60000000a00 */
        /* <DEDUP_REMOVED lines=17> */
[----:B------:R-:W-:-:S05]  /*203e0*/  IADD3 R7, R4, -0x1, RZ ;  /* 0xffffffff04077810 */ /* 0x000fca0007ffe0ff */
[----:B------:R2:W3:Y:S02]  /*203f0*/  SHFL.IDX PT, R16, R0, R7, 0x1f ;  /* 0x00001f0700107589 */ /* 0x0004e400000e0000 */
.L_x_1615:
[----:B-12---:R-:W-:Y:S02]  /*20400*/  IMAD.MOV R0, RZ, RZ, -R3 ;  /* 0x000000ffff007224 */ /* 0x006fe400078e0a03 */
[----:B---3--:R-:W-:Y:S02]  /*20410*/  IMAD R16, R16, UR4, R5 ;  /* 0x0000000410107c24 */ /* 0x008fe4000f8e0205 */
[----:B------:R-:W-:Y:S01]  /*20420*/  IMAD R5, R0, R9, RZ ;  /* 0x0000000900057224 */ /* 0x000fe200078e02ff */
[----:B------:R-:W-:Y:S01]  /*20430*/  IABS R0, R6 ;  /* 0x0000000600007213 */ /* 0x000fe20000000000 */
[----:B------:R-:W-:-:S04]  /*20440*/  IMAD.MOV.U32 R2, RZ, RZ, RZ ;  /* 0x000000ffff027224 */ /* 0x000fc800078e00ff */
[----:B------:R-:W-:Y:S01]  /*20450*/  IMAD.HI.U32 R2, R3, R5, R2 ;  /* 0x0000000503027227 */ /* 0x000fe200078e0002 */
[----:B------:R-:W-:-:S03]  /*20460*/  IADD3 R5, -R16, UR6, RZ ;  /* 0x0000000610057c10 */ /* 0x000fc6000fffe1ff */
[----:B------:R-:W-:Y:S01]  /*20470*/  IMAD.MOV R0, RZ, RZ, -R0 ;  /* 0x000000ffff007224 */ /* 0x000fe200078e0a00 */
[----:B------:R-:W-:-:S05]  /*20480*/  IABS R3, R5 ;  /* 0x0000000500037213 */ /* 0x000fca0000000000 */
[----:B------:R-:W-:-:S04]  /*20490*/  IMAD.HI.U32 R2, R2, R3, RZ ;  /* 0x0000000302027227 */ /* 0x000fc800078e00ff */
[----:B------:R-:W-:-:S05]  /*204a0*/  IMAD R0, R2, R0, R3 ;  /* 0x0000000002007224 */ /* 0x000fca00078e0203 */
[----:B------:R-:W-:-:S13]  /*204b0*/  ISETP.GT.U32.AND P0, PT, R9, R0, PT ;  /* 0x000000000900720c */ /* 0x000fda0003f04070 */
[----:B------:R-:W-:Y:S01]  /*204c0*/  @!P0 IADD3 R0, R0, -R9, RZ ;  /* 0x8000000900008210 */ /* 0x000fe20007ffe0ff */
        /* <DEDUP_REMOVED lines=8> */
[----:B------:R-:W-:Y:S01]  /*20550*/  IMAD R0, R8, R2, RZ ;  /* 0x0000000208007224 */ /* 0x000fe200078e02ff */
[----:B------:R-:W-:-:S03]  /*20560*/  IADD3 R2, -R2, RZ, RZ ;  /* 0x000000ff02027210 */ /* 0x000fc60007ffe1ff */
[----:B------:R-:W-:Y:S02]  /*20570*/  IMAD.MOV R3, RZ, RZ, -R0 ;  /* 0x000000ffff037224 */ /* 0x000fe400078e0a00 */
[----:B------:R-:W-:Y:S02]  /*20580*/  IMAD R5, R6, R2, R5 ;  /* 0x0000000206057224 */ /* 0x000fe400078e0205 */
[----:B------:R-:W-:Y:S01]  /*20590*/  IMAD.MOV.U32 R2, RZ, RZ, RZ ;  /* 0x000000ffff027224 */ /* 0x000fe200078e00ff */
[----:B------:R-:W-:-:S04]  /*205a0*/  VIADDMNMX R8, R3, UR4, R8, PT ;  /* 0x0000000403087c46 */ /* 0x000fc8000b800108 */
[-C--:B------:R-:W-:Y:S02]  /*205b0*/  IABS R4, R8.reuse ;  /* 0x0000000800047213 */ /* 0x080fe40000000000 */
[----:B------:R-:W-:Y:S02]  /*205c0*/  IABS R6, R8 ;  /* 0x0000000800067213 */ /* 0x000fe40000000000 */
[----:B------:R-:W1:Y:S08]  /*205d0*/  I2F.RP R7, R4 ;  /* 0x0000000400077306 */ /* 0x000e700000209400 */
[----:B-1----:R-:W1:Y:S02]  /*205e0*/  MUFU.RCP R7, R7 ;  /* 0x0000000700077308 */ /* 0x002e640000001000 */
[----:B-1----:R-:W-:Y:S01]  /*205f0*/  VIADD R3, R7, 0xffffffe ;  /* 0x0ffffffe07037836 */ /* 0x002fe20000000000 */
[----:B------:R-:W-:-:S05]  /*20600*/  IABS R7, R5 ;  /* 0x0000000500077213 */ /* 0x000fca0000000000 */
[----:B------:R-:W1:Y:S02]  /*20610*/  F2I.FTZ.U32.TRUNC.NTZ R3, R3 ;  /* 0x0000000300037305 */ /* 0x000e64000021f000 */
[----:B-1----:R-:W-:-:S04]  /*20620*/  IMAD.MOV R9, RZ, RZ, -R3 ;  /* 0x000000ffff097224 */ /* 0x002fc800078e0a03 */
[----:B------:R-:W-:-:S04]  /*20630*/  IMAD R9, R9, R4, RZ ;  /* 0x0000000409097224 */ /* 0x000fc800078e02ff */
[----:B------:R-:W-:-:S04]  /*20640*/  IMAD.HI.U32 R2, R3, R9, R2 ;  /* 0x0000000903027227 */ /* 0x000fc800078e0002 */
[----:B------:R-:W-:Y:S02]  /*20650*/  IMAD.MOV R3, RZ, RZ, -R6 ;  /* 0x000000ffff037224 */ /* 0x000fe400078e0a06 */
[----:B------:R-:W-:-:S04]  /*20660*/  IMAD.HI.U32 R2, R2, R7, RZ ;  /* 0x0000000702027227 */ /* 0x000fc800078e00ff */
[----:B------:R-:W-:-:S05]  /*20670*/  IMAD R3, R2, R3, R7 ;  /* 0x0000000302037224 */ /* 0x000fca00078e0207 */
[----:B------:R-:W-:-:S13]  /*20680*/  ISETP.GT.U32.AND P0, PT, R4, R3, PT ;  /* 0x000000030400720c */ /* 0x000fda0003f04070 */
[----:B------:R-:W-:Y:S01]  /*20690*/  @!P0 IADD3 R3, R3, -R4, RZ ;  /* 0x8000000403038210 */ /* 0x000fe20007ffe0ff */
[----:B------:R-:W-:-:S03]  /*206a0*/  @!P0 VIADD R2, R2, 0x1 ;  /* 0x0000000102028836 */ /* 0x000fc60000000000 */
[----:B------:R-:W-:Y:S02]  /*206b0*/  ISETP.GE.U32.AND P0, PT, R3, R4, PT ;  /* 0x000000040300720c */ /* 0x000fe40003f06070 */
[C---:B------:R-:W-:Y:S01]  /*206c0*/  LOP3.LUT R3, R5.reuse, R8, RZ, 0x3c, !PT ;  /* 0x0000000805037212 */ /* 0x040fe200078e3cff */
[----:B------:R-:W-:-:S10]  /*206d0*/  IMAD.IADD R5, R5, 0x1, R0 ;  /* 0x0000000105057824 */ /* 0x000fd400078e0200 */
[----:B------:R-:W-:Y:S01]  /*206e0*/  @P0 VIADD R2, R2, 0x1 ;  /* 0x0000000102020836 */ /* 0x000fe20000000000 */
[----:B------:R-:W-:-:S13]  /*206f0*/  ISETP.GE.AND P0, PT, R3, RZ, PT ;  /* 0x000000ff0300720c */ /* 0x000fda0003f06270 */
[----:B------:R-:W-:Y:S01]  /*20700*/  @!P0 IMAD.MOV R2, RZ, RZ, -R2 ;  /* 0x000000ffff028224 */ /* 0x000fe200078e0a02 */
[----:B------:R-:W-:-:S13]  /*20710*/  ISETP.NE.AND P0, PT, R8, RZ, PT ;  /* 0x000000ff0800720c */ /* 0x000fda0003f05270 */
[----:B------:R-:W-:Y:S01]  /*20720*/  @!P0 LOP3.LUT R2, RZ, R8, RZ, 0x33, !PT ;  /* 0x00000008ff028212 */ /* 0x000fe200078e33ff */
[----:B------:R-:W-:-:S04]  /*20730*/  IMAD.MOV R8, RZ, RZ, -R8 ;  /* 0x000000ffff087224 */ /* 0x000fc800078e0a08 */
[----:B------:R-:W-:Y:S01]  /*20740*/  IMAD R18, R2, R8, R5 ;  /* 0x0000000802127224 */ /* 0x000fe200078e0205 */
[----:B------:R-:W-:-:S04]  /*20750*/  LOP3.LUT R2, RZ, R2, RZ, 0x33, !PT ;  /* 0x00000002ff027212 */ /* 0x000fc800078e33ff */
[----:B------:R-:W-:Y:S01]  /*20760*/  IADD3 R17, R17, R2, RZ ;  /* 0x0000000211117210 */ /* 0x000fe20007ffe0ff */
[----:B------:R-:W-:Y:S06]  /*20770*/  BRA `(.L_x_1616) ;  /* 0x00000000000c7947 */ /* 0x000fec0003800000 */
.L_x_1611:
[----:B------:R-:W-:Y:S02]  /*20780*/  IMAD.MOV.U32 R17, RZ, RZ, RZ ;  /* 0x000000ffff117224 */ /* 0x000fe400078e00ff */
[----:B------:R-:W-:Y:S02]  /*20790*/  IMAD.U32 R16, RZ, RZ, UR6 ;  /* 0x00000006ff107e24 */ /* 0x000fe4000f8e00ff */
[----:B------:R-:W-:-:S07]  /*207a0*/  IMAD.MOV.U32 R18, RZ, RZ, RZ ;  /* 0x000000ffff127224 */ /* 0x000fce00078e00ff */
.L_x_1616:
        /* <DEDUP_REMOVED lines=14> */
[----:B-1----:R-:W-:Y:S01]  /*20890*/  MOV R0, 0x1 ;  /* 0x0000000100007802 */ /* 0x002fe20000000f00 */
[----:B------:R1:W-:Y:S01]  /*208a0*/  STL [R1+0x24], RZ ;  /* 0x000024ff01007387 */ /* 0x0003e20000100800 */
[----:B------:R-:W-:Y:S01]  /*208b0*/  ULDC.64 UR38, c[0x0][0x198] ;  /* 0x0000660000267ab9 */ /* 0x000fe20000000a00 */
[----:B------:R-:W-:Y:S02]  /*208c0*/  ULDC UR36, c[0x0][0xc] ;  /* 0x0000030000247ab9 */ /* 0x000fe40000000800 */
[----:B------:R1:W-:Y:S04]  /*208d0*/  STL [R1+0x10], R0 ;  /* 0x0000100001007387 */ /* 0x0003e80000100800 */
[----:B------:R1:W-:Y:S04]  /*208e0*/  STL [R1+0x4], RZ ;  /* 0x000004ff01007387 */ /* 0x0003e80000100800 */
[----:B------:R1:W-:Y:S04]  /*208f0*/  STL [R1], RZ ;  /* 0x000000ff01007387 */ /* 0x0003e80000100800 */
[----:B------:R1:W-:Y:S02]  /*20900*/  STL [R1+0xc], R0 ;  /* 0x00000c0001007387 */ /* 0x0003e40000100800 */
.L_x_1719:
[----:B------:R-:W-:Y:S05]  /*20910*/  YIELD ;  /* 0x0000000000007946 */ /* 0x000fea0003800000 */
[----:B------:R-:W-:Y:S01]  /*20920*/  ULDC.64 UR4, c[0x0][0xa28] ;  /* 0x00028a0000047ab9 */ /* 0x000fe20000000a00 */
[----:B--2---:R-:W-:Y:S01]  /*20930*/  IMAD.MOV.U32 R9, RZ, RZ, RZ ;  /* 0x000000ffff097224 */ /* 0x004fe200078e00ff */
[----:B------:R-:W-:Y:S01]  /*20940*/  ISETP.NE.U32.AND P0, PT, RZ, UR4, PT ;  /* 0x00000004ff007c0c */ /* 0x000fe2000bf05070 */
[----:B------:R-:W-:Y:S01]  /*20950*/  ULDC.64 UR6, c[0x0][0x208] ;  /* 0x0000820000067ab9 */ /* 0x000fe20000000a00 */
[----:B-1----:R-:W-:Y:S01]  /*20960*/  IMAD.MOV.U32 R0, RZ, RZ, RZ ;  /* 0x000000ffff007224 */ /* 0x002fe200078e00ff */
[----:B------:R-:W-:Y:S01]  /*20970*/  ULDC.64 UR8, c[0x0][0xa08] ;  /* 0x0002820000087ab9 */ /* 0x000fe20000000a00 */
[----:B------:R-:W-:Y:S01]  /*20980*/  ISETP.NE.AND.EX P0, PT, RZ, UR5, PT, P0 ;  /* 0x00000005ff007c0c */ /* 0x000fe2000bf05300 */
[----:B------:R-:W-:Y:S01]  /*20990*/  ULDC.64 UR4, c[0x0][0xa00] ;  /* 0x0002800000047ab9 */ /* 0x000fe20000000a00 */
[----:B------:R-:W-:-:S11]  /*209a0*/  ULDC.64 UR10, c[0x0][0xa10] ;  /* 0x00028400000a7ab9 */ /* 0x000fd60000000a00 */
[----:B---3--:R-:W1:Y:S01]  /*209b0*/  @P0 LDC.64 R2, c[0x0][0xa28] ;  /* 0x00028a00ff020b82 */ /* 0x008e620000000a00 */
        /* <DEDUP_REMOVED lines=11> */
[----:B------:R-:W1:Y:S01]  /*20a70*/  @P0 LDC.64 R4, c[0x0][0xa18] ;  /* 0x00028600ff040b82 */ /* 0x000e620000000a00 */
[----:B------:R-:W-:-:S04]  /*20a80*/  ISETP.NE.U32.AND P1, PT, RZ, UR8, PT ;  /* 0x00000008ff007c0c */ /* 0x000fc8000bf25070 */
[----:B------:R-:W-:Y:S02]  /*20a90*/  ISETP.NE.AND.EX P3, PT, RZ, UR9, PT, P1 ;  /* 0x00000009ff007c0c */ /* 0x000fe4000bf65310 */
[----:B------:R-:W-:-:S04]  /*20aa0*/  ISETP.NE.U32.AND P1, PT, RZ, UR10, PT ;  /* 0x0000000aff007c0c */ /* 0x000fc8000bf25070 */
[----:B------:R-:W-:Y:S01]  /*20ab0*/  ISETP.NE.AND.EX P1, PT, RZ, UR11, PT, P1 ;  /* 0x0000000bff007c0c */ /* 0x000fe2000bf25310 */
[----:B-1----:R-:W-:Y:S01]  /*20ac0*/  @P0 IMAD.WIDE R4, R19, 0x4, R4 ;  /* 0x0000000413040825 */ /* 0x002fe200078e0204 */
[----:B--2---:R1:W-:Y:S03]  /*20ad0*/  STL [R1+0x28], R0 ;  /* 0x0000280001007387 */ /* 0x0043e60000100800 */
[----:B-1----:R-:W-:Y:S01]  /*20ae0*/  IMAD.U32 R0, RZ, RZ, UR4 ;  /* 0x00000004ff007e24 */ /* 0x002fe2000f8e00ff */
[----:B------:R-:W-:Y:S02]  /*20af0*/  ULDC.64 UR4, c[0x0][0x3f8] ;  /* 0x0000fe0000047ab9 */ /* 0x000fe40000000a00 */
[----:B------:R-:W-:-:S03]  /*20b00*/  UISETP.NE.U32.AND UP0, UPT, UR4, URZ, UPT ;  /* 0x0000003f0400728c */ /* 0x000fc6000bf05070 */
[----:B------:R-:W-:Y:S01]  /*20b10*/  ULDC UR4, c[0x0][0x404] ;  /* 0x0001010000047ab9 */ /* 0x000fe20000000800 */
[----:B------:R-:W-:Y:S01]  /*20b20*/  UISETP.NE.AND.EX UP0, UPT, UR5, URZ, UPT, UP0 ;  /* 0x0000003f0500728c */ /* 0x000fe2000bf05300 */
[----:B------:R1:W5:Y:S01]  /*20b30*/  @P0 LDG.E R0, desc[UR6][R4.64] ;  /* 0x0000000604000981 */ /* 0x000362000c1e1900 */
[----:B------:R-:W-:Y:S01]  /*20b40*/  ULDC UR6, c[0x0][0x338] ;  /* 0x0000ce0000067ab9 */ /* 0x000fe20000000800 */
[----:B------:R-:W-:Y:S01]  /*20b50*/  ULDC UR5, c[0x0][0x2e0] ;  /* 0x0000b80000057ab9 */ /* 0x000fe20000000800 */
[----:B------:R-:W-:Y:S01]  /*20b60*/  USEL UR4, UR4, 0x1, UP0 ;  /* 0x0000000104047887 */ /* 0x000fe20008000000 */
[----:B------:R-:W-:-:S03]  /*20b70*/  IMAD.U32 R10, RZ, RZ, UR6 ;  /* 0x00000006ff0a7e24 */ /* 0x000fc6000f8e00ff */
[----:B------:R-:W-:-:S06]  /*20b80*/  UIMAD UR4, UR4, UR5, URZ ;  /* 0x00000005040472a4 */ /* 0x000fcc000f8e023f */
[----:B-1----:R-:W-:Y:S01]  /*20b90*/  MOV R4, UR4 ;  /* 0x0000000400047c02 */ /* 0x002fe20008000f00 */
[----:B------:R-:W-:Y:S06]  /*20ba0*/  @P0 BRA `(.L_x_1618) ;  /* 0x0000000000140947 */ /* 0x000fec0003800000 */
[----:B------:R-:W-:Y:S05]  /*20bb0*/  @!P2 BRA `(.L_x_1618) ;  /* 0x000000000010a947 */ /* 0x000fea0003800000 */
[----:B------:R-:W-:Y:S02]  /*20bc0*/  ULDC.64 UR4, c[0x0][0x208] ;  /* 0x0000820000047ab9 */ /* 0x000fe40000000a00 */
[----:B------:R-:W2:Y:S04]  /*20bd0*/  LDG.E R5, desc[UR4][R2.64] ;  /* 0x0000000402057981 */ /* 0x000ea8000c1e1900 */
[----:B-----5:R-:W2:Y:S02]  /*20be0*/  LDG.E R0, desc[UR4][R2.64+0x4] ;  /* 0x0000040402007981 */ /* 0x020ea4000c1e1900 */
[----:B--2---:R-:W-:-:S07]  /*20bf0*/  IMAD.IADD R0, R0, 0x1, -R5 ;  /* 0x0000000100007824 */ /* 0x004fce00078e0a05 */
.L_x_1618:
[----:B------:R-:W1:Y:S01]  /*20c00*/  LDC.64 R6, c[0x0][0xa08] ;  /* 0x00028200ff067b82 */ /* 0x000e620000000a00 */
[----:B------:R-:W-:Y:S01]  /*20c10*/  IMAD.MOV.U32 R8, RZ, RZ, RZ ;  /* 0x000000ffff087224 */ /* 0x000fe200078e00ff */
[----:B------:R-:W-:-:S06]  /*20c20*/  ULDC.64 UR4, c[0x0][0x208] ;  /* 0x0000820000047ab9 */ /* 0x000fcc0000000a00 */
[----:B------:R-:W2:Y:S01]  /*20c30*/  LDC.64 R2, c[0x0][0xa10] ;  /* 0x00028400ff027b82 */ /* 0x000ea20000000a00 */
[----:B-1----:R-:W-:-:S05]  /*20c40*/  IMAD.WIDE R6, R19, 0x4, R6 ;  /* 0x0000000413067825 */ /* 0x002fca00078e0206 */
[----:B------:R-:W3:Y:S01]  /*20c50*/  @P3 LDG.E R8, desc[UR4][R6.64] ;  /* 0x0000000406083981 */ /* 0x000ee2000c1e1900 */
[----:B------:R-:W-:Y:S02]  /*20c60*/  IMAD.MOV.U32 R5, RZ, RZ, RZ ;  /* 0x000000ffff057224 */ /* 0x000fe400078e00ff */
[----:B--2---:R-:W-:-:S05]  /*20c70*/  IMAD.WIDE R2, R19, 0x4, R2 ;  /* 0x0000000413027825 */ /* 0x004fca00078e0202 */
[----:B------:R1:W5:Y:S01]  /*20c80*/  @P1 LDG.E R5, desc[UR4][R2.64] ;  /* 0x0000000402051981 */ /* 0x000362000c1e1900 */
[----:B------:R-:W-:Y:S02]  /*20c90*/  ULDC.64 UR4, c[0x0][0xa20] ;  /* 0x0002880000047ab9 */ /* 0x000fe40000000a00 */
[----:B------:R-:W-:-:S04]  /*20ca0*/  ISETP.NE.U32.AND P0, PT, RZ, UR4, PT ;  /* 0x00000004ff007c0c */ /* 0x000fc8000bf05070 */
[----:B------:R-:W-:Y:S01]  /*20cb0*/  ISETP.NE.AND.EX P0, PT, RZ, UR5, PT, P0 ;  /* 0x00000005ff007c0c */ /* 0x000fe2000bf05300 */
[----:B---3-5:R-:W-:-:S05]  /*20cc0*/  IMAD.IADD R8, R8, 0x1, R9 ;  /* 0x0000000108087824 */ /* 0x028fca00078e0209 */
[----:B------:R1:W-:Y:S07]  /*20cd0*/  STL [R1+0x8], R8 ;  /* 0x0000080801007387 */ /* 0x0003ee0000100800 */
[----:B------:R-:W-:Y:S05]  /*20ce0*/  @!P0 BRA `(.L_x_1619) ;  /* 0x0000000000148947 */ /* 0x000fea0003800000 */
[----:B------:R-:W2:Y:S01]  /*20cf0*/  LDC.64 R6, c[0x0][0xa20] ;  /* 0x00028800ff067b82 */ /* 0x000ea20000000a00 */
[----:B------:R-:W-:Y:S01]  /*20d00*/  ULDC.64 UR4, c[0x0][0x208] ;  /* 0x0000820000047ab9 */ /* 0x000fe20000000a00 */
[----:B--2---:R-:W-:-:S05]  /*20d10*/  IMAD.WIDE R6, R19, 0x4, R6 ;  /* 0x0000000413067825 */ /* 0x004fca00078e0206 */
[----:B------:R2:W5:Y:S01]  /*20d20*/  LDG.E R4, desc[UR4][R6.64] ;  /* 0x0000000406047981 */ /* 0x000562000c1e1900 */
[----:B------:R-:W-:Y:S05]  /*20d30*/  BRA `(.L_x_1620) ;  /* 0x0000000000147947 */ /* 0x000fea0003800000 */
.L_x_1619:
[----:B------:R-:W-:Y:S05]  /*20d40*/  @!P3 BRA `(.L_x_1620) ;  /* 0x000000000010b947 */ /* 0x000fea0003800000 */
[----:B------:R-:W-:Y:S02]  /*20d50*/  ULDC.64 UR4, c[0x0][0x208] ;  /* 0x0000820000047ab9 */ /* 0x000fe40000000a00 */
[----:B------:R-:W2:Y:S04]  /*20d60*/  LDG.E R4, desc[UR4][R6.64] ;  /* 0x0000000406047981 */ /* 0x000ea8000c1e1900 */
[----:B------:R-:W2:Y:S02]  /*20d70*/  LDG.E R6, desc[UR4][R6.64+0x4] ;  /* 0x0000040406067981 */ /* 0x000ea4000c1e1900 */
[----:B--2---:R-:W-:-:S07]  /*20d80*/  IADD3 R4, -R4, R6, RZ ;  /* 0x0000000604047210 */ /* 0x004fce0007ffe1ff */
.L_x_1620:
[----:B------:R-:W-:Y:S02]  /*20d90*/  ULDC.64 UR4, c[0x0][0x208] ;  /* 0x0000820000047ab9 */ /* 0x000fe40000000a00 */
[----:B--2---:R-:W2:Y:S04]  /*20da0*/  @P1 LDG.E R6, desc[UR4][R2.64] ;  /* 0x0000000402061981 */ /* 0x004ea8000c1e1900 */
[----:B------:R1:W2:Y:S01]  /*20db0*/  @P1 LDG.E R7, desc[UR4][R2.64+0x4] ;  /* 0x0000040402071981 */ /* 0x0002a2000c1e1900 */
[----:B-----5:R-:W-:Y:S01]  /*20dc0*/  IMAD.IADD R9, R4, 0x1, -R9 ;  /* 0x0000000104097824 */ /* 0x020fe200078e0a09 */
[----:B-1----:R-:W1:Y:S02]  /*20dd0*/  LDC.64 R2, c[0x0][0x9e0] ;  /* 0x00027800ff027b82 */ /* 0x002e640000000a00 */
[----:B-1----:R-:W-:Y:S01]  /*20de0*/  ISETP.GE.AND P2, PT, R3, 0x1, PT ;  /* 0x000000010300780c */ /* 0x002fe20003f46270 */
[----:B--2---:R-:W-:-:S04]  /*20df0*/  @P1 IMAD.IADD R10, R7, 0x1, -R6 ;  /* 0x00000001070a1824 */ /* 0x004fc800078e0a06 */
[----:B------:R-:W-:-:S04]  /*20e00*/  IMAD.IADD R8, R9, 0x1, R10 ;  /* 0x0000000109087824 */ /* 0x000fc800078e020a */
[----:B------:R-:W-:-:S04]  /*20e10*/  VIADD R4, R8, 0x5f ;  /* 0x0000005f08047836 */ /* 0x000fc80000000000 */
[----:B------:R-:W-:-:S05]  /*20e20*/  IMAD.HI R4, R4, 0x2aaaaaab, RZ ;  /* 0x2aaaaaab04047827 */ /* 0x000fca00078e02ff */
[----:B------:R-:W-:-:S04]  /*20e30*/  SHF.R.U32.HI R7, RZ, 0x1f, R4 ;  /* 0x0000001fff077819 */ /* 0x000fc80000011604 */
[----:B------:R-:W-:Y:S02]  /*20e40*/  LEA.HI.SX32 R20, R4, R7, 0x1c ;  /* 0x0000000704147211 */ /* 0x000fe400078fe2ff */
[----:B------:R-:W-:-:S04]  /*20e50*/  LEA R4, R17, 0x80, 0x7 ;  /* 0x0000008011047811 */ /* 0x000fc800078e38ff */
[----:B------:R-:W-:-:S04]  /*20e60*/  IADD3 R4, R8, R4, -R0 ;  /* 0x0000000408047210 */ /* 0x000fc80007ffe800 */
[----:B------:R-:W-:Y:S01]  /*20e70*/  IADD3 R2, R4, R2, RZ ;  /* 0x0000000204027210 */ /* 0x000fe20007ffe0ff */
[----:B------:R-:W-:Y:S06]  /*20e80*/  @!P2 BRA `(.L_x_1621) ;  /* 0x000000000048a947 */ /* 0x000fec0003800000 */
[C---:B------:R-:W-:Y:S01]  /*20e90*/  ISETP.GT.AND P0, PT, R4.reuse, RZ, PT ;  /* 0x000000ff0400720c */ /* 0x040fe20003f04270 */
[----:B------:R-:W-:Y:S01]  /*20ea0*/  BSSY B0, `(.L_x_1622) ;  /* 0x000000e000007945 */ /* 0x000fe20003800000 */
[----:B0-----:R-:W-:-:S11]  /*20eb0*/  VIADD R11, R4, 0xffffffff ;  /* 0xffffffff040b7836 */ /* 0x001fd60000000000 */
        /* <DEDUP_REMOVED lines=8> */
.L_x_1623:
[----:B------:R-:W-:-:S13]  /*20f40*/  ISETP.NE.AND P0, PT, R3, 0x1, PT ;  /* 0x000000010300780c */ /* 0x000fda0003f05270 */
[----:B------:R-:W0:Y:S02]  /*20f50*/  @P0 LDC.64 R6, c[0x0][0x9e8] ;  /* 0x00027a00ff060b82 */ /* 0x000e240000000a00 */
[----:B0-----:R-:W-:-:S05]  /*20f60*/  @P0 IMAD.HI.U32 R6, R11, R6, RZ ;  /* 0x000000060b060227 */ /* 0x001fca00078e00ff */
[----:B------:R-:W-:-:S07]  /*20f70*/  @P0 SHF.R.U32.HI R11, RZ, R7, R6 ;  /* 0x00000007ff0b0219 */ /* 0x000fce0000011606 */
.L_x_1624:
[----:B------:R-:W-:Y:S05]  /*20f80*/  BSYNC B0 ;  /* 0x0000000000007941 */ /* 0x000fea0003800000 */
.L_x_1622:
[----:B------:R-:W-:-:S05]  /*20f90*/  IMAD R11, R11, R3, R3 ;  /* 0x000000030b0b7224 */ /* 0x000fca00078e0203 */
[----:B------:R-:W-:-:S07]  /*20fa0*/  VIMNMX R2, R2, R11, PT ;  /* 0x0000000b02027248 */ /* 0x000fce0003fe0100 */
.L_x_1621:
[----:B------:R-:W-:Y:S01]  /*20fb0*/  IMAD R0, R17, 0x80, -R0 ;  /* 0x0000008011007824 */ /* 0x000fe200078e0a00 */
[----:B------:R-:W-:-:S03]  /*20fc0*/  ULDC UR4, c[0x0][0x9dc] ;  /* 0x0002770000047ab9 */ /* 0x000fc60000000800 */
[----:B------:R-:W-:-:S05]  /*20fd0*/  IMAD.IADD R0, R8, 0x1, R0 ;  /* 0x0000000108007824 */ /* 0x000fca00078e0200 */
[----:B------:R-:W-:Y:S01]  /*20fe0*/  IADD3 R8, R0, -UR4, RZ ;  /* 0x8000000400087c10 */ /* 0x000fe2000fffe0ff */
[----:B------:R-:W-:Y:S06]  /*20ff0*/  @!P2 BRA `(.L_x_1625) ;  /* 0x000000000048a947 */ /* 0x000fec0003800000 */
[----:B------:R-:W-:Y:S01]  /*21000*/  ISETP.GT.AND P0, PT, R0, -0x1, PT ;  /* 0xffffffff0000780c */ /* 0x000fe20003f04270 */
[----:B------:R-:W-:-:S12]  /*21010*/  BSSY B0, `(.L_x_1626) ;  /* 0x000000e000007945 */ /* 0x000fd80003800000 */
[----:B------:R-:W-:Y:S05]  /*21020*/  @P0 BRA `(.L_x_1627) ;  /* 0x00000000001c0947 */ /* 0x000fea0003800000 */
[----:B------:R-:W-:Y:S02]  /*21030*/  ISETP.NE.AND P0, PT, R3, 0x1, PT ;  /* 0x000000010300780c */ /* 0x000fe40003f05270 */
[----:B0-----:R-:W-:-:S11]  /*21040*/  LOP3.LUT R11, RZ, R0, RZ, 0x33, !PT ;  /* 0x00000000ff0b7212 */ /* 0x001fd600078e33ff */
[----:B------:R-:W0:Y:S02]  /*21050*/  @P0 LDC.64 R6, c[0x0][0x9e8] ;  /* 0x00027a00ff060b82 */ /* 0x000e240000000a00 */
[----:B0-----:R-:W-:-:S05]  /*21060*/  @P0 IMAD.HI.U32 R6, R11, R6, RZ ;  /* 0x000000060b060227 */ /* 0x001fca00078e00ff */
[----:B------:R-:W-:-:S04]  /*21070*/  @P0 SHF.R.U32.HI R11, RZ, R7, R6 ;  /* 0x00000007ff0b0219 */ /* 0x000fc80000011606 */
[----:B------:R-:W-:Y:S01]  /*21080*/  LOP3.LUT R11, RZ, R11, RZ, 0x33, !PT ;  /* 0x0000000bff0b7212 */ /* 0x000fe200078e33ff */
[----:B------:R-:W-:Y:S06]  /*21090*/  BRA `(.L_x_1628) ;  /* 0x0000000000147947 */ /* 0x000fec0003800000 */
.L_x_1627:
[----:B------:R-:W-:Y:S01]  /*210a0*/  ISETP.NE.AND P0, PT, R3, 0x1, PT ;  /* 0x000000010300780c */ /* 0x000fe20003f05270 */
[----:B0-----:R-:W-:-:S12]  /*210b0*/  IMAD.MOV.U32 R11, RZ, RZ, R0 ;  /* 0x000000ffff0b7224 */ /* 0x001fd800078e0000 */
[----:B------:R-:W0:Y:S02]  /*210c0*/  @P0 LDC.64 R6, c[0x0][0x9e8] ;  /* 0x00027a00ff060b82 */ /* 0x000e240000000a00 */
[----:B0-----:R-:W-:-:S05]  /*210d0*/  @P0 IMAD.HI.U32 R6, R0, R6, RZ ;  /* 0x0000000600060227 */ /* 0x001fca00078e00ff */
[----:B------:R-:W-:-:S07]  /*210e0*/  @P0 SHF.R.U32.HI R11, RZ, R7, R6 ;  /* 0x00000007ff0b0219 */ /* 0x000fce0000011606 */
.L_x_1628:
[----:B------:R-:W-:Y:S05]  /*210f0*/  BSYNC B0 ;  /* 0x0000000000007941 */ /* 0x000fea0003800000 */
.L_x_1626:
[----:B------:R-:W-:-:S05]  /*21100*/  IMAD R3, R11, R3, RZ ;  /* 0x000000030b037224 */ /* 0x000fca00078e02ff */
[----:B------:R-:W-:-:S07]  /*21110*/  VIMNMX R8, R8, R3, !PT ;  /* 0x0000000308087248 */ /* 0x000fce0007fe0100 */
.L_x_1625:
[----:B------:R-:W-:Y:S01]  /*21120*/  VIADD R2, R2, 0x5f ;  /* 0x0000005f02027836 */ /* 0x000fe20000000000 */
[----:B------:R-:W-:Y:S01]  /*21130*/  BSSY B0, `(.L_x_1629) ;  /* 0x00000e9000007945 */ /* 0x000fe20003800000 */
[----:B------:R-:W-:Y:S01]  /*21140*/  IMAD.HI R8, R8, 0x2aaaaaab, RZ ;  /* 0x2aaaaaab08087827 */ /* 0x000fe200078e02ff */
[----:B------:R-:W-:-:S03]  /*21150*/  PLOP3.LUT P2, PT, PT, PT, PT, 0x80, 0x0 ;  /* 0x000000000000781c */ /* 0x000fc60003f4f070 */
[----:B------:R-:W-:-:S05]  /*21160*/  IMAD.HI R2, R2, 0x2aaaaaab, RZ ;  /* 0x2aaaaaab02027827 */ /* 0x000fca00078e02ff */
[----:B------:R-:W-:-:S04]  /*21170*/  SHF.R.U32.HI R3, RZ, 0x1f, R2 ;  /* 0x0000001fff037819 */ /* 0x000fc80000011602 */
[----:B------:R-:W-:Y:S02]  /*21180*/  LEA.HI.SX32 R3, R2, R3, 0x1c ;  /* 0x0000000302037211 */ /* 0x000fe400078fe2ff */
[----:B------:R-:W-:Y:S02]  /*21190*/  SHF.R.U32.HI R2, RZ, 0x1f, R8 ;  /* 0x0000001fff027819 */ /* 0x000fe40000011608 */
[----:B------:R-:W-:Y:S02]  /*211a0*/  VIMNMX R3, R20, R3, PT ;  /* 0x0000000314037248 */ /* 0x000fe40003fe0100 */
[----:B------:R-:W-:-:S03]  /*211b0*/  LEA.HI.SX32 R2, R8, R2, 0x1c ;  /* 0x0000000208027211 */ /* 0x000fc600078fe2ff */
[----:B------:R-:W-:Y:S01]  /*211c0*/  IMAD R3, R3, 0x60, -R9 ;  /* 0x0000006003037824 */ /* 0x000fe200078e0a09 */
[----:B------:R-:W-:-:S04]  /*211d0*/  VIMNMX R2, RZ, R2, !PT ;  /* 0x00000002ff027248 */ /* 0x000fc80007fe0100 */
[----:B------:R-:W-:Y:S01]  /*211e0*/  VIMNMX R10, R3, R10, PT ;  /* 0x0000000a030a7248 */ /* 0x000fe20003fe0100 */
[----:B------:R-:W-:-:S05]  /*211f0*/  IMAD R2, R2, 0x60, -R9 ;  /* 0x0000006002027824 */ /* 0x000fca00078e0a09 */
[----:B------:R-:W-:-:S04]  /*21200*/  VIMNMX R6, RZ, R2, !PT ;  /* 0x00000002ff067248 */ /* 0x000fc80007fe0100 */
[----:B------:R-:W-:Y:S01]  /*21210*/  ISETP.GT.AND P0, PT, R10, R6, PT ;  /* 0x000000060a00720c */ /* 0x000fe20003f04270 */
[----:B------:R-:W-:-:S05]  /*21220*/  IMAD.WIDE.U32 R2, R6, -0x55555555, RZ ;  /* 0xaaaaaaab06027825 */ /* 0x000fca00078e00ff */
[----:B------:R-:W-:-:S05]  /*21230*/  SHF.R.U32.HI R2, RZ, 0x6, R3 ;  /* 0x00000006ff027819 */ /* 0x000fca0000011603 */
[----:B------:R-:W-:Y:S02]  /*21240*/  IMAD.MOV.U32 R7, RZ, RZ, R2 ;  /* 0x000000ffff077224 */ /* 0x000fe400078e0002 */
[----:B------:R-:W-:-:S04]  /*21250*/  @P0 VIADD R3, R10, 0x5f ;  /* 0x0000005f0a030836 */ /* 0x000fc80000000000 */
[----:B------:R-:W-:-:S05]  /*21260*/  @P0 IMAD.HI R3, R3, 0x2aaaaaab, RZ ;  /* 0x2aaaaaab03030827 */ /* 0x000fca00078e02ff */
[----:B------:R-:W-:-:S04]  /*21270*/  @P0 SHF.R.U32.HI R6, RZ, 0x1f, R3 ;  /* 0x0000001fff060819 */ /* 0x000fc80000011603 */
[----:B------:R-:W-:-:S04]  /*21280*/  @P0 LEA.HI.SX32 R7, R3, R6, 0x1c ;  /* 0x0000000603070211 */ /* 0x000fc800078fe2ff */
[----:B------:R-:W-:-:S13]  /*21290*/  ISETP.GT.AND P0, PT, R7, R2, PT ;  /* 0x000000020700720c */ /* 0x000fda0003f04270 */
[----:B------:R-:W-:Y:S05]  /*212a0*/  @!P0 BRA `(.L_x_1630) ;  /* 0x0000000c00448947 */ /* 0x000fea0003800000 */
[----:B------:R-:W1:Y:S01]  /*212b0*/  LDC R3, c[0x0][0x428] ;  /* 0x00010a00ff037b82 */ /* 0x000e620000000800 */
[----:B------:R-:W-:Y:S01]  /*212c0*/  UMOV UR4, 0xffffffff ;  /* 0xffffffff00047882 */ /* 0x000fe20000000000 */
[----:B-1----:R-:W-:Y:S02]  /*212d0*/  ISETP.NE.AND P0, PT, R3, 0x1, PT ;  /* 0x000000010300780c */ /* 0x002fe40003f05270 */
[----:B------:R-:W-:-:S11]  /*212e0*/  MOV R3, R18 ;  /* 0x0000001200037202 */ /* 0x000fd60000000f00 */
[----:B------:R-:W1:Y:S08]  /*212f0*/  @P0 LDC R8, c[0x0][0x42c] ;  /* 0x00010b00ff080b82 */ /* 0x000e700000000800 */
[----:B------:R-:W2:Y:S01]  /*21300*/  @P0 LDC R6, c[0x0][0x430] ;  /* 0x00010c00ff060b82 */ /* 0x000ea20000000800 */
[----:B-1----:R-:W-:-:S05]  /*21310*/  @P0 IMAD.HI.U32 R8, R18, R8, RZ ;  /* 0x0000000812080227 */ /* 0x002fca00078e00ff */
[----:B--2---:R-:W-:Y:S02]  /*21320*/  @P0 SHF.R.U32.HI R3, RZ, R6, R8 ;  /* 0x00000006ff030219 */ /* 0x004fe40000011608 */
[----:B------:R-:W-:Y:S01]  /*21330*/  SEL R6, R19, RZ, !P1 ;  /* 0x000000ff13067207 */ /* 0x000fe20004800000 */
[----:B------:R-:W-:Y:S06]  /*21340*/  BRA.DIV UR4, `(.L_x_1631) ;  /* 0x0000005e04b87947 */ /* 0x000fec000b800000 */
.L_x_1786:
[----:B------:R-:W-:-:S03]  /*21350*/  UMOV UR4, 0xffffffff ;  /* 0xffffffff00047882 */ /* 0x000fc60000000000 */
[----:B------:R-:W-:Y:S05]  /*21360*/  BRA.DIV UR4, `(.L_x_1632) ;  /* 0x0000005e04e47947 */ /* 0x000fea000b800000 */
[----:B------:R-:W-:-:S13]  /*21370*/  ELECT P6, URZ, PT ;  /* 0x00000000003f782f */ /* 0x000fda00038c0000 */
.L_x_1789:
[----:B------:R-:W2:Y:S01]  /*21380*/  LDL R8, [R1+0x24] ;  /* 0x0000240001087983 */ /* 0x000ea20000100800 */
[----:B------:R-:W-:Y:S01]  /*21390*/  MOV R10, 0x400 ;  /* 0x00000400000a7802 */ /* 0x000fe20000000f00 */
[----:B------:R-:W-:Y:S01]  /*213a0*/  BSSY B1, `(.L_x_1633) ;  /* 0x000000a000017945 */ /* 0x000fe20003800000 */
[----:B--2---:R-:W-:-:S05]  /*213b0*/  VIADD R9, R8, 0x1 ;  /* 0x0000000108097836 */ /* 0x004fca0000000000 */
[----:B------:R-:W-:-:S04]  /*213c0*/  LEA.HI R8, R9, R9, RZ, 0x1 ;  /* 0x0000000909087211 */ /* 0x000fc800078f08ff */
[----:B------:R-:W-:-:S05]  /*213d0*/  LOP3.LUT R8, R8, 0xfffffffe, RZ, 0xc0, !PT ;  /* 0xfffffffe08087812 */ /* 0x000fca00078ec0ff */
[----:B------:R-:W-:Y:S02]  /*213e0*/  IMAD.IADD R9, R9, 0x1, -R8 ;  /* 0x0000000109097824 */ /* 0x000fe400078e0a08 */
[----:B------:R-:W1:Y:S03]  /*213f0*/  S2R R8, SR_CgaCtaId ;  /* 0x0000000000087919 */ /* 0x000e660000008800 */
[----:B------:R-:W-:Y:S02]  /*21400*/  SHF.L.U32 R9, R9, 0x1f, RZ ;  /* 0x0000001f09097819 */ /* 0x000fe400000006ff */
[----:B-1----:R-:W-:-:S04]  /*21410*/  LEA R8, R8, R10, 0x18 ;  /* 0x0000000a08087211 */ /* 0x002fc800078ec0ff */
[----:B------:R-:W1:Y:S02]  /*21420*/  SYNCS.PHASECHK.TRANS64.TRYWAIT P0, [R8+URZ+0x2a820], R9 ;  /* 0x02a82009080075a7 */ /* 0x000e64000800017f */
[----:B-1----:R-:W-:Y:S05]  /*21430*/  @!P0 BRA `(.L_x_1634) ;  /* 0x0000005c00d08947 */ /* 0x002fea0003800000 */
.L_x_1790:
[----:B------:R-:W-:Y:S05]  /*21440*/  BSYNC B1 ;  /* 0x0000000000017941 */ /* 0x000fea0003800000 */
.L_x_1633:
[----:B------:R-:W-:Y:S04]  /*21450*/  BSSY B1, `(.L_x_1635) ;  /* 0x000004e000017945 */ /* 0x000fe80003800000 */
[----:B------:R-:W-:Y:S05]  /*21460*/  @!P6 BRA `(.L_x_1636) ;  /* 0x000000040030e947 */ /* 0x000fea0003800000 */
[----:B0-----:R-:W1:Y:S04]  /*21470*/  LDL R11, [R1+0x4] ;  /* 0x00000400010b7983 */ /* 0x001e680000100800 */
[----:B------:R-:W2:Y:S01]  /*21480*/  LDL R10, [R1+0x10] ;  /* 0x00001000010a7983 */ /* 0x000ea20000100800 */
[----:B-1----:R-:W-:Y:S01]  /*21490*/  IMAD R9, R11, 0x8, R8 ;  /* 0x000000080b097824 */ /* 0x002fe200078e0208 */
[----:B--2---:R-:W-:-:S04]  /*214a0*/  SHF.L.U32 R11, R10, 0x1f, RZ ;  /* 0x0000001f0a0b7819 */ /* 0x004fc800000006ff */
[----:B------:R-:W0:Y:S02]  /*214b0*/  SYNCS.PHASECHK.TRANS64.TRYWAIT P0, [R9+URZ+0x2a8a0], R11 ;  /* 0x02a8a00b090075a7 */ /* 0x000e24000800017f */
[----:B0-----:R-:W-:Y:S05]  /*214c0*/  @!P0 BRA `(.L_x_1637) ;  /* 0x0000005c00c08947 */ /* 0x001fea0003800000 */
.L_x_1791:
        /* <DEDUP_REMOVED lines=11> */
.L_x_1638:
        /* <DEDUP_REMOVED lines=13> */
[----:B------:R-:W-:-:S05]  /*21650*/  IMAD R10, R7, 0x60, R5 ;  /* 0x00000060070a7824 */ /* 0x000fca00078e0205 */
        /* <DEDUP_REMOVED lines=16> */
.L_x_1792:
        /* <DEDUP_REMOVED lines=8> */
.L_x_1640:
[----:B01----:R-:W2:Y:S01]  /*217e0*/  LDL R11, [R1+0x4] ;  /* 0x00000400010b7983 */ /* 0x003ea20000100800 */
        /* <DEDUP_REMOVED lines=8> */
[----:B------:R-:W-:-:S05]  /*21870*/  UMOV UR15, 0x40 ;  /* 0x00000040000f7882 */ /* 0x000fca0000000000 */
[----:B------:R-:W-:Y:S01]  /*21880*/  UIADD3 UR9, UR9, 0x2a8b0, URZ ;  /* 0x0002a8b009097890 */ /* 0x000fe2000fffe03f */
[----:B--2---:R-:W-:-:S05]  /*21890*/  IMAD R9, R11, 0x6000, R8 ;  /* 0x000060000b097824 */ /* 0x004fca00078e0208 */
[----:B------:R-:W-:-:S13]  /*218a0*/  R2UR UR6, R9 ;  /* 0x00000000090672ca */ /* 0x000fda00000e0000 */
[----:B------:R-:W-:Y:S02]  /*218b0*/  UIADD3 UR8, UR6, 0x400, URZ ;  /* 0x0000040006087890 */ /* 0x000fe4000fffe03f */
[----:B------:R-:W-:-:S03]  /*218c0*/  UIADD3 UR14, UR6, 0x3400, URZ ;  /* 0x00003400060e7890 */ /* 0x000fc6000fffe03f */
[----:B------:R-:W-:-:S04]  /*218d0*/  UMOV UR6, 0x0 ;  /* 0x0000000000067882 */ /* 0x000fc80000000000 */
[----:B------:R0:W-:Y:S02]  /*218e0*/  UTMALDG.4D [UR8], [UR4], desc[UR6] ;  /* 0x00000608040075b4 */ /* 0x0001e40008019000 */
[----:B0-----:R-:W-:Y:S01]  /*218f0*/  UMOV UR8, UR14 ;  /* 0x0000000e00087c82 */ /* 0x001fe20008000000 */
[----:B------:R-:W-:Y:S02]  /*21900*/  UMOV UR10, UR15 ;  /* 0x0000000f000a7c82 */ /* 0x000fe40008000000 */
[----:B------:R2:W-:Y:S02]  /*21910*/  UTMALDG.4D [UR8], [UR4], desc[UR6] ;  /* 0x00000608040075b4 */ /* 0x0005e40008019000 */
[----:B--2---:R-:W-:Y:S01]  /*21920*/  NOP ;  /* 0x0000000000007918 */ /* 0x004fe20000000000 */
.L_x_1636:
[----:B------:R-:W-:Y:S05]  /*21930*/  BSYNC B1 ;  /* 0x0000000000017941 */ /* 0x000fea0003800000 */
.L_x_1635:
[----:B-1----:R-:W2:Y:S04]  /*21940*/  LDL.LU R9, [R1+0x4] ;  /* 0x0000040001097983 */ /* 0x002ea80000300800 */
[----:B0-----:R-:W3:Y:S01]  /*21950*/  LDL.LU R11, [R1+0x10] ;  /* 0x00001000010b7983 */ /* 0x001ee20000300800 */
[----:B------:R-:W-:Y:S01]  /*21960*/  VIADD R7, R7, 0xfffffffe ;  /* 0xfffffffe07077836 */ /* 0x000fe20000000000 */
[----:B------:R-:W-:Y:S01]  /*21970*/  PLOP3.LUT P2, PT, PT, PT, PT, 0x8, 0x0 ;  /* 0x000000000000781c */ /* 0x000fe20003f4e170 */
[----:B--2---:R-:W-:-:S05]  /*21980*/  VIADD R9, R9, 0x1 ;  /* 0x0000000109097836 */ /* 0x004fca0000000000 */
[----:B------:R-:W-:-:S04]  /*21990*/  ISETP.NE.AND P0, PT, R9, 0x2, PT ;  /* 0x000000020900780c */ /* 0x000fc80003f05270 */
[----:B------:R-:W-:Y:S02]  /*219a0*/  SEL R10, RZ, 0x1, P0 ;  /* 0x00000001ff0a7807 */ /* 0x000fe40000000000 */
[----:B------:R-:W-:Y:S02]  /*219b0*/  SEL R9, R9, RZ, P0 ;  /* 0x000000ff09097207 */ /* 0x000fe40000000000 */
[----:B---3--:R-:W-:Y:S02]  /*219c0*/  LOP3.LUT R11, R11, R10, RZ, 0x3c, !PT ;  /* 0x0000000a0b0b7212 */ /* 0x008fe400078e3cff */
[----:B------:R-:W-:-:S03]  /*219d0*/  ISETP.GE.AND P0, PT, R7, R2, PT ;  /* 0x000000020700720c */ /* 0x000fc60003f06270 */
[----:B------:R1:W-:Y:S04]  /*219e0*/  STL [R1+0x10], R11 ;  /* 0x0000100b01007387 */ /* 0x0003e80000100800 */
[----:B------:R1:W-:Y:S06]  /*219f0*/  STL [R1+0x4], R9 ;  /* 0x0000040901007387 */ /* 0x0003ec0000100800 */
[----:B------:R-:W-:Y:S05]  /*21a00*/  @!P0 BRA `(.L_x_1630) ;  /* 0x00000004006c8947 */ /* 0x000fea0003800000 */
.L_x_1647:
[----:B------:R-:W-:Y:S05]  /*21a10*/  YIELD ;  /* 0x0000000000007946 */ /* 0x000fea0003800000 */
[----:B------:R-:W-:Y:S04]  /*21a20*/  BSSY B1, `(.L_x_1641) ;  /* 0x000004d000017945 */ /* 0x000fe80003800000 */
[----:B--2---:R-:W-:Y:S05]  /*21a30*/  @!P6 BRA `(.L_x_1642) ;  /* 0x00000004002ce947 */ /* 0x004fea0003800000 */
[----:B-1----:R-:W2:Y:S04]  /*21a40*/  LDL R9, [R1+0x4] ;  /* 0x0000040001097983 */ /* 0x002ea80000100800 */
[----:B------:R-:W3:Y:S01]  /*21a50*/  LDL R10, [R1+0x10] ;  /* 0x00001000010a7983 */ /* 0x000ee20000100800 */
[----:B--2---:R-:W-:Y:S01]  /*21a60*/  IMAD R9, R9, 0x8, R8 ;  /* 0x0000000809097824 */ /* 0x004fe200078e0208 */
[----:B---3--:R-:W-:-:S04]  /*21a70*/  SHF.L.U32 R10, R10, 0x1f, RZ ;  /* 0x0000001f0a0a7819 */ /* 0x008fc800000006ff */
[----:B------:R-:W0:Y:S02]  /*21a80*/  SYNCS.PHASECHK.TRANS64.TRYWAIT P0, [R9+URZ+0x2a8a0], R10 ;  /* 0x02a8a00a090075a7 */ /* 0x000e24000800017f */
[----:B0-----:R-:W-:Y:S05]  /*21a90*/  @!P0 BRA `(.L_x_1643) ;  /* 0x0000005800748947 */ /* 0x001fea0003800000 */
.L_x_1793:
        /* <DEDUP_REMOVED lines=11> */
.L_x_1644:
        /* <DEDUP_REMOVED lines=14> */
[----:B------:R-:W-:-:S07]  /*21c30*/  R2UR UR11, R11 ;  /* 0x000000000b0b72ca */ /* 0x000fce00000e0000 */
        /* <DEDUP_REMOVED lines=14> */
.L_x_1794:
        /* <DEDUP_REMOVED lines=8> */
.L_x_1646:
        /* <DEDUP_REMOVED lines=21> */
.L_x_1642:
[----:B------:R-:W-:Y:S05]  /*21ef0*/  BSYNC B1 ;  /* 0x0000000000017941 */ /* 0x000fea0003800000 */
.L_x_1641:
[----:B-1----:R-:W2:Y:S04]  /*21f00*/  LDL.LU R9, [R1+0x4] ;  /* 0x0000040001097983 */ /* 0x002ea80000300800 */
[----:B------:R-:W3:Y:S01]  /*21f10*/  LDL.LU R11, [R1+0x10] ;  /* 0x00001000010b7983 */ /* 0x000ee20000300800 */
[----:B--2---:R-:W-:-:S05]  /*21f20*/  VIADD R9, R9, 0x1 ;  /* 0x0000000109097836 */ /* 0x004fca0000000000 */
[----:B------:R-:W-:-:S04]  /*21f30*/  ISETP.NE.AND P0, PT, R9, 0x2, PT ;  /* 0x000000020900780c */ /* 0x000fc80003f05270 */
[----:B------:R-:W-:Y:S02]  /*21f40*/  SEL R10, RZ, 0x1, P0 ;  /* 0x00000001ff0a7807 */ /* 0x000fe40000000000 */
[----:B------:R-:W-:Y:S02]  /*21f50*/  SEL R9, R9, RZ, P0 ;  /* 0x000000ff09097207 */ /* 0x000fe40000000000 */
[----:B---3--:R-:W-:Y:S02]  /*21f60*/  LOP3.LUT R11, R11, R10, RZ, 0x3c, !PT ;  /* 0x0000000a0b0b7212 */ /* 0x008fe400078e3cff */
[C---:B------:R-:W-:Y:S01]  /*21f70*/  ISETP.GT.AND P0, PT, R7.reuse, R2, PT ;  /* 0x000000020700720c */ /* 0x040fe20003f04270 */
[----:B------:R-:W-:Y:S02]  /*21f80*/  VIADD R7, R7, 0xffffffff ;  /* 0xffffffff07077836 */ /* 0x000fe40000000000 */
[----:B------:R2:W-:Y:S04]  /*21f90*/  STL [R1+0x10], R11 ;  /* 0x0000100b01007387 */ /* 0x0005e80000100800 */
[----:B------:R2:W-:Y:S06]  /*21fa0*/  STL [R1+0x4], R9 ;  /* 0x0000040901007387 */ /* 0x0005ec0000100800 */
[----:B------:R-:W-:Y:S05]  /*21fb0*/  @P0 BRA `(.L_x_1647) ;  /* 0xfffffff800940947 */ /* 0x000fea000383ffff */
.L_x_1630:
[----:B------:R-:W-:Y:S05]  /*21fc0*/  BSYNC B0 ;  /* 0x0000000000007941 */ /* 0x000fea0003800000 */
.L_x_1629:
[----:B------:R-:W3:Y:S01]  /*21fd0*/  LDC.64 R2, c[0x0][0x9e0] ;  /* 0x00027800ff027b82 */ /* 0x000ee20000000a00 */
[----:B------:R-:W-:Y:S07]  /*21fe0*/  @!P2 WARPSYNC.ALL ;  /* 0x000000000000a948 */ /* 0x000fee0003800000 */
[----:B------:R-:W-:Y:S01]  /*21ff0*/  @!P2 BAR.SYNC.DEFER_BLOCKING 0xc, 0x120 ;  /* 0x030480000000ab1d */ /* 0x000fe20000010000 */
[----:B---3--:R-:W-:Y:S01]  /*22000*/  ISETP.GE.AND P0, PT, R3, 0x1, PT ;  /* 0x000000010300780c */ /* 0x008fe20003f06270 */
[----:B------:R-:W-:-:S12]  /*22010*/  IMAD.IADD R2, R4, 0x1, R2 ;  /* 0x0000000104027824 */ /* 0x000fd800078e0202 */
[----:B------:R-:W-:Y:S05]  /*22020*/  @!P0 BRA `(.L_x_1648) ;  /* 0x0000000000488947 */ /* 0x000fea0003800000 */
[C---:B------:R-:W-:Y:S01]  /*22030*/  ISETP.GT.AND P1, PT, R4.reuse, RZ, PT ;  /* 0x000000ff0400720c */ /* 0x040fe20003f24270 */
[----:B------:R-:W-:Y:S01]  /*22040*/  BSSY B0, `(.L_x_1649) ;  /* 0x000000e000007945 */ /* 0x000fe20003800000 */
[----:B------:R-:W-:-:S11]  /*22050*/  IADD3 R6, R4, -0x1, RZ ;  /* 0xffffffff04067810 */ /* 0x000fd60007ffe0ff */
[----:B------:R-:W-:Y:S05]  /*22060*/  @P1 BRA `(.L_x_1650) ;  /* 0x00000000001c1947 */ /* 0x000fea0003800000 */
[----:B------:R-:W-:Y:S01]  /*22070*/  ISETP.NE.AND P1, PT, R3, 0x1, PT ;  /* 0x000000010300780c */ /* 0x000fe20003f25270 */
[----:B------:R-:W-:-:S12]  /*22080*/  IMAD.MOV R5, RZ, RZ, -R4 ;  /* 0x000000ffff057224 */ /* 0x000fd800078e0a04 */
[----:B------:R-:W3:Y:S02]  /*22090*/  @P1 LDC.64 R6, c[0x0][0x9e8] ;  /* 0x00027a00ff061b82 */ /* 0x000ee40000000a00 */
[----:B---3--:R-:W-:-:S05]  /*220a0*/  @P1 IMAD.HI.U32 R6, R5, R6, RZ ;  /* 0x0000000605061227 */ /* 0x008fca00078e00ff */
[----:B------:R-:W-:-:S04]  /*220b0*/  @P1 SHF.R.U32.HI R5, RZ, R7, R6 ;  /* 0x00000007ff051219 */ /* 0x000fc80000011606 */
[----:B------:R-:W-:Y:S01]  /*220c0*/  LOP3.LUT R6, RZ, R5, RZ, 0x33, !PT ;  /* 0x00000005ff067212 */ /* 0x000fe200078e33ff */
[----:B------:R-:W-:Y:S06]  /*220d0*/  BRA `(.L_x_1651) ;  /* 0x0000000000107947 */ /* 0x000fec0003800000 */
.L_x_1650:
[----:B------:R-:W-:-:S13]  /*220e0*/  ISETP.NE.AND P1, PT, R3, 0x1, PT ;  /* 0x000000010300780c */ /* 0x000fda0003f25270 */
[----:B------:R-:W3:Y:S02]  /*220f0*/  @P1 LDC.64 R4, c[0x0][0x9e8] ;  /* 0x00027a00ff041b82 */ /* 0x000ee40000000a00 */
[----:B---3--:R-:W-:-:S05]  /*22100*/  @P1 IMAD.HI.U32 R4, R6, R4, RZ ;  /* 0x0000000406041227 */ /* 0x008fca00078e00ff */
[----:B------:R-:W-:-:S07]  /*22110*/  @P1 SHF.R.U32.HI R6, RZ, R5, R4 ;  /* 0x00000005ff061219 */ /* 0x000fce0000011604 */
.L_x_1651:
[----:B------:R-:W-:Y:S05]  /*22120*/  BSYNC B0 ;  /* 0x0000000000007941 */ /* 0x000fea0003800000 */
.L_x_1649:
[----:B------:R-:W-:-:S05]  /*22130*/  IMAD R5, R6, R3, R3 ;  /* 0x0000000306057224 */ /* 0x000fca00078e0203 */
[----:B------:R-:W-:-:S07]  /*22140*/  VIMNMX R2, R2, R5, PT ;  /* 0x0000000502027248 */ /* 0x000fce0003fe0100 */
.L_x_1648:
[----:B------:R-:W-:Y:S01]  /*22150*/  VIADD R2, R2, 0x5f ;  /* 0x0000005f02027836 */ /* 0x000fe20000000000 */
[----:B------:R-:W-:-:S03]  /*22160*/  ULDC UR4, c[0x0][0x9dc] ;  /* 0x0002770000047ab9 */ /* 0x000fc60000000800 */
[----:B------:R-:W-:-:S05]  /*22170*/  IMAD.HI R2, R2, 0x2aaaaaab, RZ ;  /* 0x2aaaaaab02027827 */ /* 0x000fca00078e02ff */
[----:B------:R-:W-:-:S04]  /*22180*/  SHF.R.U32.HI R5, RZ, 0x1f, R2 ;  /* 0x0000001fff057819 */ /* 0x000fc80000011602 */
[----:B------:R-:W-:Y:S01]  /*22190*/  LEA.HI.SX32 R5, R2, R5, 0x1c ;  /* 0x0000000502057211 */ /* 0x000fe200078fe2ff */
[----:B------:R-:W-:-:S03]  /*221a0*/  VIADD R2, R0, -UR4 ;  /* 0x8000000400027c36 */ /* 0x000fc60008000000 */
[----:B------:R-:W-:-:S05]  /*221b0*/  VIMNMX R6, R20, R5, PT ;  /* 0x0000000514067248 */ /* 0x000fca0003fe0100 */
[----:B------:R3:W-:Y:S01]  /*221c0*/  STL [R1+0x20], R6 ;  /* 0x0000200601007387 */ /* 0x0007e20000100800 */
[----:B------:R-:W-:Y:S05]  /*221d0*/  @!P0 BRA `(.L_x_1652) ;  /* 0x0000000000448947 */ /* 0x000fea0003800000 */
[----:B------:R-:W-:Y:S01]  /*221e0*/  ISETP.GT.AND P0, PT, R0, -0x1, PT ;  /* 0xffffffff0000780c */ /* 0x000fe20003f04270 */
[----:B------:R-:W-:-:S12]  /*221f0*/  BSSY B0, `(.L_x_1653) ;  /* 0x000000d000007945 */ /* 0x000fd80003800000 */
[----:B------:R-:W-:Y:S05]  /*22200*/  @P0 BRA `(.L_x_1654) ;  /* 0x00000000001c0947 */ /* 0x000fea0003800000 */
[----:B------:R-:W-:Y:S02]  /*22210*/  ISETP.NE.AND P0, PT, R3, 0x1, PT ;  /* 0x000000010300780c */ /* 0x000fe40003f05270 */
[----:B------:R-:W-:-:S11]  /*22220*/  LOP3.LUT R7, RZ, R0, RZ, 0x33, !PT ;  /* 0x00000000ff077212 */ /* 0x000fd600078e33ff */
[----:B------:R-:W4:Y:S02]  /*22230*/  @P0 LDC.64 R4, c[0x0][0x9e8] ;  /* 0x00027a00ff040b82 */ /* 0x000f240000000a00 */
[----:B----4-:R-:W-:-:S05]  /*22240*/  @P0 IMAD.HI.U32 R4, R7, R4, RZ ;  /* 0x0000000407040227 */ /* 0x010fca00078e00ff */
[----:B------:R-:W-:-:S04]  /*22250*/  @P0 SHF.R.U32.HI R7, RZ, R5, R4 ;  /* 0x00000005ff070219 */ /* 0x000fc80000011604 */
[----:B------:R-:W-:Y:S01]  /*22260*/  LOP3.LUT R0, RZ, R7, RZ, 0x33, !PT ;  /* 0x00000007ff007212 */ /* 0x000fe200078e33ff */
[----:B------:R-:W-:Y:S06]  /*22270*/  BRA `(.L_x_1655) ;  /* 0x0000000000107947 */ /* 0x000fec0003800000 */
.L_x_1654:
[----:B------:R-:W-:-:S13]  /*22280*/  ISETP.NE.AND P0, PT, R3, 0x1, PT ;  /* 0x000000010300780c */ /* 0x000fda0003f05270 */
[----:B------:R-:W4:Y:S02]  /*22290*/  @P0 LDC.64 R4, c[0x0][0x9e8] ;  /* 0x00027a00ff040b82 */ /* 0x000f240000000a00 */
[----:B----4-:R-:W-:-:S05]  /*222a0*/  @P0 IMAD.HI.U32 R4, R0, R4, RZ ;  /* 0x0000000400040227 */ /* 0x010fca00078e00ff */
[----:B------:R-:W-:-:S07]  /*222b0*/  @P0 SHF.R.U32.HI R0, RZ, R5, R4 ;  /* 0x00000005ff000219 */ /* 0x000fce0000011604 */
.L_x_1655:
[----:B------:R-:W-:Y:S05]  /*222c0*/  BSYNC B0 ;  /* 0x0000000000007941 */ /* 0x000fea0003800000 */
.L_x_1653:
[----:B------:R-:W-:-:S05]  /*222d0*/  IMAD R3, R0, R3, RZ ;  /* 0x0000000300037224 */ /* 0x000fca00078e02ff */
[----:B------:R-:W-:-:S07]  /*222e0*/  VIMNMX R2, R2, R3, !PT ;  /* 0x0000000302027248 */ /* 0x000fce0007fe0100 */
.L_x_1652:
[----:B------:R-:W-:Y:S01]  /*222f0*/  IMAD.HI R2, R2, 0x2aaaaaab, RZ ;  /* 0x2aaaaaab02027827 */ /* 0x000fe200078e02ff */
[----:B------:R-:W-:Y:S04]  /*22300*/  BSSY B6, `(.L_x_1656) ;  /* 0x000030c000067945 */ /* 0x000fe80003800000 */
[----:B------:R-:W-:-:S04]  /*22310*/  SHF.R.U32.HI R3, RZ, 0x1f, R2 ;  /* 0x0000001fff037819 */ /* 0x000fc80000011602 */
[----:B------:R-:W-:-:S04]  /*22320*/  LEA.HI.SX32 R3, R2, R3, 0x1c ;  /* 0x0000000302037211 */ /* 0x000fc800078fe2ff */
[----:B------:R-:W-:-:S04]  /*22330*/  VIMNMX R0, RZ, R3, !PT ;  /* 0x00000003ff007248 */ /* 0x000fc80007fe0100 */
[----:B------:R-:W-:Y:S01]  /*22340*/  ISETP.GT.AND P0, PT, R6, R0, PT ;  /* 0x000000000600720c */ /* 0x000fe20003f04270 */
[----:B------:R4:W-:-:S12]  /*22350*/  STL [R1+0x1c], R0 ;  /* 0x00001c0001007387 */ /* 0x0009d80000100800 */
[----:B----4-:R-:W-:Y:S05]  /*22360*/  @P0 BRA `(.L_x_1657) ;  /* 0x0000000000480947 */ /* 0x010fea0003800000 */
[----:B------:R-:W4:Y:S02]  /*22370*/  S2R R0, SR_TID.X ;  /* 0x0000000000007919 */ /* 0x000f240000002100 */
[----:B----4-:R-:W-:-:S04]  /*22380*/  LOP3.LUT R0, R0, 0x1f, RZ, 0xc0, !PT ;  /* 0x0000001f00007812 */ /* 0x010fc800078ec0ff */
[----:B------:R-:W-:-:S13]  /*22390*/  ISETP.NE.AND P1, PT, R0, RZ, PT ;  /* 0x000000ff0000720c */ /* 0x000fda0003f25270 */
[----:B------:R-:W-:Y:S05]  /*223a0*/  @P1 BRA `(.L_x_1658) ;  /* 0x0000003000041947 */ /* 0x000fea0003800000 */
[----:B------:R-:W4:Y:S01]  /*223b0*/  S2R R7, SR_LANEID ;  /* 0x0000000000077919 */ /* 0x000f220000000000 */
[----:B------:R-:W-:Y:S01]  /*223c0*/  VOTEU.ANY UR4, UPT, PT ;  /* 0x0000000000047886 */ /* 0x000fe200038e0100 */
[----:B------:R-:W5:Y:S01]  /*223d0*/  LDC.64 R2, c[0x0][0xc38] ;  /* 0x00030e00ff027b82 */ /* 0x000f620000000a00 */
[----:B------:R-:W4:Y:S01]  /*223e0*/  FLO.U32 R0, UR4 ;  /* 0x0000000400007d00 */ /* 0x000f2200080e0000 */
[----:B------:R-:W-:-:S07]  /*223f0*/  ULDC.64 UR6, c[0x0][0x208] ;  /* 0x0000820000067ab9 */ /* 0x000fce0000000a00 */
[----:B------:R-:W5:Y:S01]  /*22400*/  POPC R5, UR4 ;  /* 0x0000000400057d09 */ /* 0x000f620008000000 */
[----:B----4-:R-:W-:-:S13]  /*22410*/  ISETP.EQ.U32.AND P0, PT, R0, R7, PT ;  /* 0x000000070000720c */ /* 0x010fda0003f02070 */
[----:B-----5:R-:W4:Y:S01]  /*22420*/  @P0 ATOMG.E.ADD.STRONG.GPU PT, R3, desc[UR6][R2.64], R5 ;  /* 0x00000005020309a8 */ /* 0x020f2200081ee1c6 */
[----:B------:R-:W5:Y:S02]  /*22430*/  S2R R4, SR_LTMASK ;  /* 0x0000000000047919 */ /* 0x000f640000003900 */
[----:B-----5:R-:W-:-:S04]  /*22440*/  LOP3.LUT R4, R4, UR4, RZ, 0xc0, !PT ;  /* 0x0000000404047c12 */ /* 0x020fc8000f8ec0ff */
[----:B------:R-:W5:Y:S01]  /*22450*/  POPC R7, R4 ;  /* 0x0000000400077309 */ /* 0x000f620000000000 */
[----:B----4-:R-:W5:Y:S02]  /*22460*/  SHFL.IDX PT, R0, R3, R0, 0x1f ;  /* 0x00001f0003007589 */ /* 0x010f6400000e0000 */
[----:B-----5:R-:W-:Y:S01]  /*22470*/  IADD3 R16, R0, UR36, R7 ;  /* 0x0000002400107c10 */ /* 0x020fe2000fffe007 */
[----:B------:R-:W-:Y:S06]  /*22480*/  BRA `(.L_x_1658) ;  /* 0x0000002c00cc7947 */ /* 0x000fec0003800000 */
.L_x_1657:
[----:B------:R-:W4:Y:S01]  /*22490*/  S2R R3, SR_CgaCtaId ;  /* 0x0000000000037919 */ /* 0x000f220000008800 */
[----:B------:R-:W-:-:S04]  /*224a0*/  MOV R0, 0x400 ;  /* 0x0000040000007802 */ /* 0x000fc80000000f00 */
[----:B----4-:R-:W-:-:S05]  /*224b0*/  LEA R2, R3, R0, 0x18 ;  /* 0x0000000003027211 */ /* 0x010fca00078ec0ff */
[----:B------:R4:W-:Y:S01]  /*224c0*/  STL [R1+0x14], R2 ;  /* 0x0000140201007387 */ /* 0x0009e20000100800 */
[----:B------:R-:W-:-:S05]  /*224d0*/  VIADD R0, R2, 0x18400 ;  /* 0x0001840002007836 */ /* 0x000fca0000000000 */
[----:B------:R-:W-:-:S13]  /*224e0*/  LOP3.LUT P0, RZ, R0, 0x3ff, RZ, 0xc0, !PT ;  /* 0x000003ff00ff7812 */ /* 0x000fda000780c0ff */
[----:B----4-:R-:W-:Y:S05]  /*224f0*/  @!P0 BRA `(.L_x_1659) ;  /* 0x0000000000408947 */ /* 0x010fea0003800000 */
[----:B------:R-:W-:Y:S01]  /*22500*/  MOV R2, 0x0 ;  /* 0x0000000000027802 */ /* 0x000fe20000000f00 */
[----:B------:R-:W-:Y:S01]  /*22510*/  ULDC.64 UR6, c[0x4][0xb8] ;  /* 0x01002e0000067ab9 */ /* 0x000fe20000000a00 */
[----:B------:R-:W-:Y:S01]  /*22520*/  ULDC.64 UR8, c[0x4][0xc0] ;  /* 0x0100300000087ab9 */ /* 0x000fe20000000a00 */
[----:B------:R-:W-:Y:S01]  /*22530*/  ULDC.64 UR4, c[0x4][0x38] ;  /* 0x01000e0000047ab9 */ /* 0x000fe20000000a00 */
[----:B------:R-:W-:Y:S01]  /*22540*/  MOV R4, UR6 ;  /* 0x0000000600047c02 */ /* 0x000fe20008000f00 */
[----:B------:R-:W-:Y:S01]  /*22550*/  IMAD.U32 R5, RZ, RZ, UR7 ;  /* 0x00000007ff057e24 */ /* 0x000fe2000f8e00ff */
[----:B------:R-:W4:Y:S01]  /*22560*/  LDC.64 R2, c[0x4][R2] ;  /* 0x0100000002027b82 */ /* 0x000f220000000a00 */
[----:B---3--:R-:W-:Y:S01]  /*22570*/  IMAD.U32 R6, RZ, RZ, UR8 ;  /* 0x00000008ff067e24 */ /* 0x008fe2000f8e00ff */
[----:B012---:R-:W-:Y:S01]  /*22580*/  MOV R11, UR5 ;  /* 0x00000005000b7c02 */ /* 0x007fe20008000f00 */
[----:B------:R-:W-:Y:S02]  /*22590*/  IMAD.U32 R7, RZ, RZ, UR9 ;  /* 0x00000009ff077e24 */ /* 0x000fe4000f8e00ff */
[----:B------:R-:W-:-:S02]  /*225a0*/  IMAD.U32 R10, RZ, RZ, UR4 ;  /* 0x00000004ff0a7e24 */ /* 0x000fc4000f8e00ff */
[----:B------:R-:W-:Y:S02]  /*225b0*/  IMAD.MOV.U32 R8, RZ, RZ, 0x70 ;  /* 0x00000070ff087424 */ /* 0x000fe400078e00ff */
[----:B------:R-:W-:Y:S02]  /*225c0*/  IMAD.MOV.U32 R12, RZ, RZ, 0x1 ;  /* 0x00000001ff0c7424 */ /* 0x000fe400078e00ff */
[----:B------:R-:W-:-:S07]  /*225d0*/  IMAD.MOV.U32 R13, RZ, RZ, RZ ;  /* 0x000000ffff0d7224 */ /* 0x000fce00078e00ff */
[----:B------:R-:W-:-:S07]  /*225e0*/  LEPC R20, `(.L_x_1659) ;  /* 0x000000001014794e */ /* 0x000fce0000000000 */
[----:B----4-:R-:W-:Y:S05]  /*225f0*/  CALL.ABS.NOINC R2 ;  /* 0x0000000002007343 */ /* 0x010fea0003c00000 */
.L_x_1659:
[----:B------:R-:W4:Y:S02]  /*22600*/  LDL R2, [R1+0x14] ;  /* 0x0000140001027983 */ /* 0x000f240000100800 */
[----:B----4-:R-:W-:-:S05]  /*22610*/  VIADD R0, R2, 0x400 ;  /* 0x0000040002007836 */ /* 0x010fca0000000000 */
[----:B------:R-:W-:-:S13]  /*22620*/  LOP3.LUT P0, RZ, R0, 0x3ff, RZ, 0xc0, !PT ;  /* 0x000003ff00ff7812 */ /* 0x000fda000780c0ff */
[----:B------:R-:W-:Y:S05]  /*22630*/  @!P0 BRA `(.L_x_1660) ;  /* 0x0000000000808947 */ /* 0x000fea0003800000 */
[----:B------:R-:W-:Y:S01]  /*22640*/  MOV R0, 0x0 ;  /* 0x0000000000007802 */ /* 0x000fe20000000f00 */
[----:B------:R-:W-:Y:S01]  /*22650*/  ULDC.64 UR6, c[0x4][0xb8] ;  /* 0x01002e0000067ab9 */ /* 0x000fe20000000a00 */
[----:B------:R-:W-:Y:S01]  /*22660*/  ULDC.64 UR8, c[0x4][0xc0] ;  /* 0x0100300000087ab9 */ /* 0x000fe20000000a00 */
[----:B------:R-:W-:Y:S01]  /*22670*/  ULDC.64 UR4, c[0x4][0x40] ;  /* 0x0100100000047ab9 */ /* 0x000fe20000000a00 */
[----:B------:R4:W4:Y:S01]  /*22680*/  LDC.64 R2, c[0x4][R0] ;  /* 0x0100000000027b82 */ /* 0x0009220000000a00 */
[----:B------:R-:W-:Y:S01]  /*22690*/  MOV R4, UR6 ;  /* 0x0000000600047c02 */ /* 0x000fe20008000f00 */
[----:B------:R-:W-:Y:S01]  /*226a0*/  IMAD.U32 R5, RZ, RZ, UR7 ;  /* 0x00000007ff057e24 */ /* 0x000fe2000f8e00ff */
[----:B012---:R-:W-:Y:S01]  /*226b0*/  MOV R11, UR5 ;  /* 0x00000005000b7c02 */ /* 0x007fe20008000f00 */
[----:B---3--:R-:W-:Y:S02]  /*226c0*/  IMAD.U32 R6, RZ, RZ, UR8 ;  /* 0x00000008ff067e24 */ /* 0x008fe4000f8e00ff */
[----:B------:R-:W-:-:S02]  /*226d0*/  IMAD.U32 R7, RZ, RZ, UR9 ;  /* 0x00000009ff077e24 */ /* 0x000fc4000f8e00ff */
[----:B------:R-:W-:Y:S02]  /*226e0*/  IMAD.U32 R10, RZ, RZ, UR4 ;  /* 0x00000004ff0a7e24 */ /* 0x000fe4000f8e00ff */
[----:B------:R-:W-:Y:S02]  /*226f0*/  IMAD.MOV.U32 R8, RZ, RZ, 0x70 ;  /* 0x00000070ff087424 */ /* 0x000fe400078e00ff */
[----:B------:R-:W-:Y:S02]  /*22700*/  IMAD.MOV.U32 R12, RZ, RZ, 0x1 ;  /* 0x00000001ff0c7424 */ /* 0x000fe400078e00ff */
[----:B------:R-:W-:-:S07]  /*22710*/  IMAD.MOV.U32 R13, RZ, RZ, RZ ;  /* 0x000000ffff0d7224 */ /* 0x000fce00078e00ff */
[----:B------:R-:W-:-:S07]  /*22720*/  LEPC R20, `(.L_x_1661) ;  /* 0x000000001014794e */ /* 0x000fce0000000000 */
[----:B----4-:R-:W-:Y:S05]  /*22730*/  CALL.ABS.NOINC R2 ;  /* 0x0000000002007343 */ /* 0x010fea0003c00000 */
.L_x_1661:
[----:B------:R-:W-:Y:S01]  /*22740*/  MOV R2, 0x0 ;  /* 0x0000000000027802 */ /* 0x000fe20000000f00 */
[----:B------:R-:W-:Y:S01]  /*22750*/  ULDC.64 UR4, c[0x4][0xb8] ;  /* 0x01002e0000047ab9 */ /* 0x000fe20000000a00 */
[----:B------:R-:W-:Y:S01]  /*22760*/  ULDC.64 UR6, c[0x4][0xc0] ;  /* 0x0100300000067ab9 */ /* 0x000fe20000000a00 */
[----:B------:R-:W-:Y:S01]  /*22770*/  ULDC.64 UR8, c[0x4][0x48] ;  /* 0x0100120000087ab9 */ /* 0x000fe20000000a00 */
[----:B------:R-:W-:Y:S01]  /*22780*/  IMAD.U32 R4, RZ, RZ, UR4 ;  /* 0x00000004ff047e24 */ /* 0x000fe2000f8e00ff */
[----:B------:R-:W-:Y:S01]  /*22790*/  MOV R5, UR5 ;  /* 0x0000000500057c02 */ /* 0x000fe20008000f00 */
[----:B------:R-:W0:Y:S01]  /*227a0*/  LDC.64 R2, c[0x4][R2] ;  /* 0x0100000002027b82 */ /* 0x000e220000000a00 */
[----:B------:R-:W-:Y:S01]  /*227b0*/  IMAD.U32 R6, RZ, RZ, UR6 ;  /* 0x00000006ff067e24 */ /* 0x000fe2000f8e00ff */
[----:B------:R-:W-:Y:S01]  /*227c0*/  MOV R8, 0x70 ;  /* 0x0000007000087802 */ /* 0x000fe20000000f00 */
[----:B------:R-:W-:Y:S02]  /*227d0*/  IMAD.U32 R7, RZ, RZ, UR7 ;  /* 0x00000007ff077e24 */ /* 0x000fe4000f8e00ff */
[----:B------:R-:W-:-:S02]  /*227e0*/  IMAD.U32 R10, RZ, RZ, UR8 ;  /* 0x00000008ff0a7e24 */ /* 0x000fc4000f8e00ff */
[----:B------:R-:W-:Y:S02]  /*227f0*/  IMAD.U32 R11, RZ, RZ, UR9 ;  /* 0x00000009ff0b7e24 */ /* 0x000fe4000f8e00ff */
[----:B------:R-:W-:Y:S02]  /*22800*/  IMAD.MOV.U32 R12, RZ, RZ, 0x1 ;  /* 0x00000001ff0c7424 */ /* 0x000fe400078e00ff */
[----:B------:R-:W-:-:S07]  /*22810*/  IMAD.MOV.U32 R13, RZ, RZ, RZ ;  /* 0x000000ffff0d7224 */ /* 0x000fce00078e00ff */
[----:B------:R-:W-:-:S07]  /*22820*/  LEPC R20, `(.L_x_1660) ;  /* 0x000000001014794e */ /* 0x000fce0000000000 */
[----:B0-----:R-:W-:Y:S05]  /*22830*/  CALL.ABS.NOINC R2 ;  /* 0x0000000002007343 */ /* 0x001fea0003c00000 */
.L_x_1660:
[----:B------:R-:W4:Y:S01]  /*22840*/  LDL.LU R4, [R1+0x28] ;  /* 0x0000280001047983 */ /* 0x000f220000300800 */
[----:B------:R-:W0:Y:S01]  /*22850*/  LDC R0, c[0x0][0x428] ;  /* 0x00010a00ff007b82 */ /* 0x000e220000000800 */
[----:B------:R-:W-:Y:S01]  /*22860*/  ULDC.64 UR4, c[0x0][0x9f8] ;  /* 0x00027e0000047ab9 */ /* 0x000fe20000000a00 */
[----:B------:R-:W-:Y:S01]  /*22870*/  ULDC.64 UR6, c[0x0][0x208] ;  /* 0x0000820000067ab9 */ /* 0x000fe20000000a00 */
[----:B------:R-:W1:Y:S01]  /*22880*/  S2R R5, SR_TID.X ;  /* 0x0000000000057919 */ /* 0x000e620000002100 */
[----:B0-----:R-:W-:Y:S01]  /*22890*/  ISETP.NE.AND P0, PT, R0, 0x1, PT ;  /* 0x000000010000780c */ /* 0x001fe20003f05270 */
[----:B------:R-:W-:Y:S01]  /*228a0*/  IMAD.MOV.U32 R0, RZ, RZ, R18 ;  /* 0x000000ffff007224 */ /* 0x000fe200078e0012 */
[----:B-1----:R-:W-:-:S11]  /*228b0*/  LOP3.LUT R5, R5, 0x1f, RZ, 0xc0, !PT ;  /* 0x0000001f05057812 */ /* 0x002fd600078ec0ff */
[----:B------:R-:W0:Y:S08]  /*228c0*/  @P0 LDC R3, c[0x0][0x42c] ;  /* 0x00010b00ff030b82 */ /* 0x000e300000000800 */
[----:B------:R-:W1:Y:S01]  /*228d0*/  @P0 LDC R2, c[0x0][0x430] ;  /* 0x00010c00ff020b82 */ /* 0x000e620000000800 */
[----:B0-----:R-:W-:-:S05]  /*228e0*/  @P0 IMAD.HI.U32 R3, R18, R3, RZ ;  /* 0x0000000312030227 */ /* 0x001fca00078e00ff */
[----:B-1----:R-:W-:Y:S02]  /*228f0*/  @P0 SHF.R.U32.HI R0, RZ, R2, R3 ;  /* 0x00000002ff000219 */ /* 0x002fe40000011603 */
[----:B------:R-:W-:-:S04]  /*22900*/  ISETP.NE.U32.AND P0, PT, RZ, UR4, PT ;  /* 0x00000004ff007c0c */ /* 0x000fc8000bf05070 */
[----:B------:R-:W-:Y:S01]  /*22910*/  ISETP.NE.AND.EX P0, PT, RZ, UR5, PT, P0 ;  /* 0x00000005ff007c0c */ /* 0x000fe2000bf05300 */
[----:B------:R-:W-:-:S12]  /*22920*/  ULDC.64 UR4, c[0x0][0xa00] ;  /* 0x0002800000047ab9 */ /* 0x000fd80000000a00 */
[----:B---3--:R-:W0:Y:S01]  /*22930*/  @P0 LDC.64 R6, c[0x0][0x9f8] ;  /* 0x00027e00ff060b82 */ /* 0x008e220000000a00 */
[----:B------:R-:W-:-:S04]  /*22940*/  ISETP.NE.AND P6, PT, R5, RZ, PT ;  /* 0x000000ff0500720c */ /* 0x000fc80003fc5270 */
[----:B------:R-:W-:-:S09]  /*22950*/  PLOP3.LUT P1, PT, P6, PT, PT, 0x8, 0x0 ;  /* 0x000000000000781c */ /* 0x000fd2000372e170 */
[----:B------:R-:W-:Y:S01]  /*22960*/  VOTEU.ALL UP1, P6 ;  /* 0x00000000003f7886 */ /* 0x000fe20003020000 */
[----:B0-----:R-:W-:-:S04]  /*22970*/  @P0 IMAD.WIDE R6, R19, 0x4, R6 ;  /* 0x0000000413060825 */ /* 0x001fc800078e0206 */
[----:B------:R-:W-:-:S04]  /*22980*/  @!UP1 UIADD3 UR8, UP0, UR38, 0x270, URZ ;  /* 0x0000027026089890 */ /* 0x000fc8000ff1e03f */
[----:B------:R-:W-:-:S03]  /*22990*/  @!UP1 UIADD3.X UR9, URZ, UR39, URZ, UP0, !UPT ;  /* 0x000000273f099290 */ /* 0x000fc600087fe43f */
[----:B------:R-:W-:Y:S01]  /*229a0*/  VOTEU.ALL UP0, P6 ;  /* 0x00000000003f7886 */ /* 0x000fe20003000000 */
[----:B----4-:R-:W-:Y:S01]  /*229b0*/  IMAD R2, R17, 0x80, R4 ;  /* 0x0000008011027824 */ /* 0x010fe200078e0204 */
[----:B------:R-:W-:-:S06]  /*229c0*/  MOV R4, R19 ;  /* 0x0000001300047202 */ /* 0x000fcc0000000f00 */
[----:B------:R0:W5:Y:S01]  /*229d0*/  @P0 LDG.E R4, desc[UR6][R6.64] ;  /* 0x0000000606040981 */ /* 0x000162000c1e1900 */
[----:B------:R-:W-:-:S04]  /*229e0*/  ISETP.NE.U32.AND P0, PT, RZ, UR4, PT ;  /* 0x00000004ff007c0c */ /* 0x000fc8000bf05070 */
[----:B------:R-:W-:-:S04]  /*229f0*/  ISETP.NE.AND.EX P0, PT, RZ, UR5, PT, P0 ;  /* 0x00000005ff007c0c */ /* 0x000fc8000bf05300 */
[----:B------:R-:W-:-:S09]  /*22a00*/  SEL R3, R19, RZ, !P0 ;  /* 0x000000ff13037207 */ /* 0x000fd20004000000 */
.L_x_1662:
        /* <DEDUP_REMOVED lines=16> */
.L_x_1663:
        /* <DEDUP_REMOVED lines=15> */
.L_x_1664:
        /* <DEDUP_REMOVED lines=9> */
[----:B------:R-:W3:Y:S01]  /*22c90*/  LDL R5, [R1+0x20] ;  /* 0x0000200001057983 */ /* 0x000ee20000100800 */
[----:B--2---:R-:W1:Y:S01]  /*22ca0*/  LDC.64 R8, c[0x0][0x3f8] ;  /* 0x0000fe00ff087b82 */ /* 0x004e620000000a00 */
[----:B------:R-:W-:Y:S02]  /*22cb0*/  ULDC.64 UR4, c[0x0][0xa08] ;  /* 0x0002820000047ab9 */ /* 0x000fe40000000a00 */
[----:B-1----:R-:W-:Y:S01]  /*22cc0*/  LOP3.LUT P0, RZ, R8, UR4, RZ, 0xfc, !PT ;  /* 0x0000000408ff7c12 */ /* 0x002fe2000f80fcff */
[----:B------:R-:W-:-:S03]  /*22cd0*/  UMOV UR4, 0xffffffff ;  /* 0xffffffff00047882 */ /* 0x000fc60000000000 */
[----:B------:R-:W-:-:S04]  /*22ce0*/  LOP3.LUT P0, RZ, R9, UR5, RZ, 0xfc, P0 ;  /* 0x0000000509ff7c12 */ /* 0x000fc8000800fcff */
[----:B0----5:R-:W-:Y:S01]  /*22cf0*/  SEL R6, R4, RZ, !P0 ;  /* 0x000000ff04067207 */ /* 0x021fe20004000000 */
[----:B---3--:R-:W-:Y:S01]  /*22d00*/  VIADD R5, R5, 0xffffffff ;  /* 0xffffffff05057836 */ /* 0x008fe20000000000 */
[----:B------:R-:W-:Y:S07]  /*22d10*/  BRA.DIV UR4, `(.L_x_1665) ;  /* 0x0000004604fc7947 */ /* 0x000fee000b800000 */
.L_x_1797:
[----:B------:R-:W-:Y:S01]  /*22d20*/  UMOV UR4, 0xffffffff ;  /* 0xffffffff00047882 */ /* 0x000fe20000000000 */
[----:B------:R-:W-:Y:S02]  /*22d30*/  SHF.R.S32.HI R17, RZ, 0x1f, R4 ;  /* 0x0000001fff117819 */ /* 0x000fe40000011404 */
[----:B------:R-:W-:Y:S05]  /*22d40*/  BRA.DIV UR4, `(.L_x_1666) ;  /* 0x0000004a04247947 */ /* 0x000fea000b800000 */
[----:B------:R-:W-:-:S13]  /*22d50*/  ELECT P6, URZ, PT ;  /* 0x00000000003f782f */ /* 0x000fda00038c0000 */
.L_x_1800:
[----:B------:R-:W-:Y:S05]  /*22d60*/  @!P6 BRA `(.L_x_1667) ;  /* 0x000000040028e947 */ /* 0x000fea0003800000 */
[----:B------:R-:W-:-:S04]  /*22d70*/  ISETP.NE.U32.AND P0, PT, R8, RZ, PT ;  /* 0x000000ff0800720c */ /* 0x000fc80003f05070 */
        /* <DEDUP_REMOVED lines=17> */
[----:B------:R-:W-:-:S04]  /*22e90*/  LEA R10, P0, R6, R8, 0x2 ;  /* 0x00000008060a7211 */ /* 0x000fc800078010ff */
[----:B------:R-:W-:-:S05]  /*22ea0*/  LEA.HI.X R11, R6, R9, R7, 0x2, P0 ;  /* 0x00000009060b7211 */ /* 0x000fca00000f1407 */
[----:B------:R0:W5:Y:S04]  /*22eb0*/  LDG.E R6, desc[UR6][R10.64] ;  /* 0x000000060a067981 */ /* 0x000168000c1e1900 */
.L_x_1668:
[----:B------:R-:W2:Y:S01]  /*22ec0*/  LDL R7, [R1] ;  /* 0x0000000001077983 */ /* 0x000ea20000100800 */
[----:B0-----:R-:W-:-:S03]  /*22ed0*/  MOV R11, 0x400 ;  /* 0x00000400000b7802 */ /* 0x001fc60000000f00 */
[----:B------:R-:W3:Y:S01]  /*22ee0*/  LDL R10, [R1+0xc] ;  /* 0x00000c00010a7983 */ /* 0x000ee20000100800 */
[----:B------:R-:W0:Y:S02]  /*22ef0*/  S2R R12, SR_CgaCtaId ;  /* 0x00000000000c7919 */ /* 0x000e240000008800 */
[----:B0-----:R-:W-:-:S04]  /*22f00*/  LEA R11, R12, R11, 0x18 ;  /* 0x0000000b0c0b7211 */ /* 0x001fc800078ec0ff */
[----:B--2---:R-:W-:Y:S02]  /*22f10*/  LEA R7, R7, R11, 0x3 ;  /* 0x0000000b07077211 */ /* 0x004fe400078e18ff */
[----:B---3--:R-:W-:-:S04]  /*22f20*/  SHF.L.U32 R10, R10, 0x1f, RZ ;  /* 0x0000001f0a0a7819 */ /* 0x008fc800000006ff */
[----:B------:R-:W0:Y:S02]  /*22f30*/  SYNCS.PHASECHK.TRANS64.TRYWAIT P0, [R7+URZ+0x2a840], R10 ;  /* 0x02a8400a070075a7 */ /* 0x000e24000800017f */
[----:B0-----:R-:W-:Y:S05]  /*22f40*/  @!P0 BRA `(.L_x_1669) ;  /* 0x0000004400c48947 */ /* 0x001fea0003800000 */
.L_x_1801:
        /* <DEDUP_REMOVED lines=11> */
.L_x_1670:
        /* <DEDUP_REMOVED lines=33> */
.L_x_1667:
[----:B------:R-:W2:Y:S01]  /*23210*/  LDL.LU R12, [R1+0x24] ;  /* 0x00002400010c7983 */ /* 0x000ea20000300800 */
[----:B------:R-:W-:Y:S01]  /*23220*/  MOV R10, 0x400 ;  /* 0x00000400000a7802 */ /* 0x000fe20000000f00 */
[----:B------:R-:W-:Y:S05]  /*23230*/  WARPSYNC.ALL ;  /* 0x0000000000007948 */ /* 0x000fea0003800000 */
[----:B------:R-:W0:Y:S01]  /*23240*/  S2R R11, SR_CgaCtaId ;  /* 0x00000000000b7919 */ /* 0x000e220000008800 */
[----:B------:R-:W-:-:S13]  /*23250*/  ELECT P0, URZ, PT ;  /* 0x00000000003f782f */ /* 0x000fda0003800000 */
[C---:B------:R-:W-:Y:S01]  /*23260*/  @P0 R2UR UR13, R3.reuse ;  /* 0x00000000030d02ca */ /* 0x040fe200000e0000 */
        /* <DEDUP_REMOVED lines=41> */
.L_x_1802:
[----:B------:R-:W-:Y:S05]  /*23500*/  BSYNC B0 ;  /* 0x0000000000007941 */ /* 0x000fea0003800000 */
.L_x_1671:
[----:B0-----:R-:W2:Y:S04]  /*23510*/  LDL R3, [R1+0x20] ;  /* 0x0000200001037983 */ /* 0x001ea80000100800 */
[----:B------:R-:W3:Y:S01]  /*23520*/  LDL R10, [R1+0x1c] ;  /* 0x00001c00010a7983 */ /* 0x000ee20000100800 */
[----:B------:R-:W-:Y:S01]  /*23530*/  BSSY B0, `(.L_x_1673) ;  /* 0x000019a000007945 */ /* 0x000fe20003800000 */
[----:B--2---:R-:W-:-:S04]  /*23540*/  IADD3 R7, R3, -0x2, RZ ;  /* 0xfffffffe03077810 */ /* 0x004fc80007ffe0ff */
[----:B---3--:R-:W-:-:S13]  /*23550*/  ISETP.GE.AND P0, PT, R7, R10, PT ;  /* 0x0000000a0700720c */ /* 0x008fda0003f06270 */
[----:B------:R-:W-:Y:S05]  /*23560*/  @!P0 BRA `(.L_x_1674) ;  /* 0x0000001800588947 */ /* 0x000fea0003800000 */
[----:B------:R-:W-:Y:S01]  /*23570*/  IMAD.MOV R13, RZ, RZ, -R3 ;  /* 0x000000ffff0d7224 */ /* 0x000fe200078e0a03 */
[----:B------:R-:W-:Y:S01]  /*23580*/  LOP3.LUT R2, RZ, R10, RZ, 0x33, !PT ;  /* 0x0000000aff027212 */ /* 0x000fe200078e33ff */
[----:B------:R-:W-:Y:S03]  /*23590*/  BSSY B1, `(.L_x_1675) ;  /* 0x000008d000017945 */ /* 0x000fe60003800000 */
        /* <DEDUP_REMOVED lines=23> */
[----:B0-----:R-:W-:Y:S01]  /*23710*/  @P0 IMAD.HI.U32 R10, R7, R2, RZ ;  /* 0x00000002070a0227 */ /* 0x001fe200078e00ff */
[----:B------:R-:W-:-:S04]  /*23720*/  MOV R2, R7 ;  /* 0x0000000700027202 */ /* 0x000fc80000000f00 */
        /* <DEDUP_REMOVED lines=11> */
.L_x_1679:
[----:B0-----:R-:W0:Y:S01]  /*237e0*/  S2R R8, SR_CgaCtaId ;  /* 0x0000000000087919 */ /* 0x001e220000008800 */
[----:B------:R-:W-:-:S04]  /*237f0*/  MOV R3, 0x400 ;  /* 0x0000040000037802 */ /* 0x000fc80000000f00 */
[----:B0-----:R-:W-:Y:S02]  /*23800*/  LEA R3, R8, R3, 0x18 ;  /* 0x0000000308037211 */ /* 0x001fe400078ec0ff */
[----:B------:R-:W-:-:S03]  /*23810*/  SHF.L.U32 R8, R14, 0x1f, RZ ;  /* 0x0000001f0e087819 */ /* 0x000fc600000006ff */
[----:B------:R-:W-:-:S04]  /*23820*/  IMAD R3, R12, 0x8, R3 ;  /* 0x000000080c037824 */ /* 0x000fc800078e0203 */
[----:B------:R-:W0:Y:S02]  /*23830*/  SYNCS.PHASECHK.TRANS64.TRYWAIT P0, [R3+URZ+0x2a840], R8 ;  /* 0x02a84008030075a7 */ /* 0x000e24000800017f */
[----:B0-----:R-:W-:Y:S05]  /*23840*/  @!P0 BRA `(.L_x_1680) ;  /* 0x0000003c00b88947 */ /* 0x001fea0003800000 */
.L_x_1803:
        /* <DEDUP_REMOVED lines=11> */
.L_x_1681:
        /* <DEDUP_REMOVED lines=37> */
.L_x_1804:
        /* <DEDUP_REMOVED lines=8> */
[----:B---3--:R-:W-:-:S05]  /*23bd0*/  LEA R10, R11, R10, 0x18 ;  /* 0x0000000a0b0a7211 */ /* 0x008fca00078ec0ff */
[----:B--2---:R-:W-:-:S04]  /*23be0*/  IMAD R3, R9, 0x8, R10 ;  /* 0x0000000809037824 */ /* 0x004fc800078e020a */
[----:B------:R1:W-:Y:S02]  /*23bf0*/  SYNCS.ARRIVE.TRANS64 RZ, [R3+URZ+0x2a850], R8 ;  /* 0x02a8500803ff79a7 */ /* 0x0003e4000800003f */
[----:B------:R-:W-:Y:S05]  /*23c00*/  @!P0 BRA `(.L_x_1683) ;  /* 0x0000000000048947 */ /* 0x000fea0003800000 */
[----:B------:R-:W-:Y:S01]  /*23c10*/  BPT.TRAP 0x1 ;  /* 0x000000040000795c */ /* 0x000fe20000300000 */
.L_x_1683:
        /* <DEDUP_REMOVED lines=14> */
[----:B--2---:R-:W-:-:S05]  /*23d00*/  IMAD.MOV.U32 R9, RZ, RZ, R3 ;  /* 0x000000ffff097224 */ /* 0x004fca00078e0003 */
[----:B------:R-:W-:-:S04]  /*23d10*/  LEA R3, R9, R10, 0x3 ;  /* 0x0000000a09037211 */ /* 0x000fc800078e18ff */
        /* <DEDUP_REMOVED lines=15> */
.L_x_1678:
[----:B------:R-:W-:Y:S05]  /*23e10*/  BSYNC B2 ;  /* 0x0000000000027941 */ /* 0x000fea0003800000 */
.L_x_1677:
[----:B------:R-:W2:Y:S04]  /*23e20*/  LDL R2, [R1+0x20] ;  /* 0x0000200001027983 */ /* 0x000ea80000100800 */
[----:B------:R0:W-:Y:S04]  /*23e30*/  STL [R1], R12 ;  /* 0x0000000c01007387 */ /* 0x0001e80000100800 */
[----:B------:R0:W-:Y:S02]  /*23e40*/  STL [R1+0xc], R14 ;  /* 0x00000c0e01007387 */ /* 0x0001e40000100800 */
[----:B0-2---:R-:W-:-:S07]  /*23e50*/  VIADD R7, R2, 0xfffffffd ;  /* 0xfffffffd02077836 */ /* 0x005fce0000000000 */
.L_x_1676:
[----:B------:R-:W-:Y:S05]  /*23e60*/  BSYNC B1 ;  /* 0x0000000000017941 */ /* 0x000fea0003800000 */
.L_x_1675:
[----:B------:R-:W2:Y:S01]  /*23e70*/  LDL.LU R2, [R1+0x20] ;  /* 0x0000200001027983 */ /* 0x000ea20000300800 */
[----:B------:R-:W-:Y:S01]  /*23e80*/  VIADD R13, R13, 0xfffffffe ;  /* 0xfffffffe0d0d7836 */ /* 0x000fe20000000000 */
[----:B--2---:R-:W-:-:S04]  /*23e90*/  LOP3.LUT R2, RZ, R2, RZ, 0x33, !PT ;  /* 0x00000002ff027212 */ /* 0x004fc800078e33ff */
[----:B------:R-:W-:-:S13]  /*23ea0*/  ISETP.NE.AND P0, PT, R13, R2, PT ;  /* 0x000000020d00720c */ /* 0x000fda0003f05270 */
[----:B------:R-:W-:Y:S05]  /*23eb0*/  @!P0 BRA `(.L_x_1674) ;  /* 0x0000001000048947 */ /* 0x000fea0003800000 */
[----:B------:R-:W-:-:S07]  /*23ec0*/  MOV R13, R6 ;  /* 0x00000006000d7202 */ /* 0x000fce0000000f00 */
.L_x_1698:
        /* <DEDUP_REMOVED lines=24> */
[--C-:B------:R-:W-:Y:S01]  /*24050*/  SHF.R.S32.HI R3, RZ, 0x1f, R2.reuse ;  /* 0x0000001fff037819 */ /* 0x100fe20000011402 */
[----:B------:R-:W-:Y:S02]  /*24060*/  IMAD.MOV R12, RZ, RZ, -R2 ;  /* 0x000000ffff0c7224 */ /* 0x000fe400078e0a02 */
[C---:B------:R-:W-:Y:S02]  /*24070*/  IMAD R10, R4.reuse, UR7, R10 ;  /* 0x00000007040a7c24 */ /* 0x040fe4000f8e020a */
[----:B------:R-:W-:-:S04]  /*24080*/  IMAD.WIDE.U32 R2, R4, UR6, R2 ;  /* 0x0000000604027c25 */ /* 0x000fc8000f8e0002 */
[----:B------:R-:W-:Y:S01]  /*24090*/  IMAD R12, R11, R12, R7 ;  /* 0x0000000c0b0c7224 */ /* 0x000fe200078e0207 */
[----:B------:R-:W-:Y:S02]  /*240a0*/  IADD3 R3, R10, R3, RZ ;  /* 0x000000030a037210 */ /* 0x000fe40007ffe0ff */
[----:B------:R-:W-:-:S04]  /*240b0*/  LEA R10, P0, R2, UR4, 0x2 ;  /* 0x00000004020a7c11 */ /* 0x000fc8000f8010ff */
[----:B------:R-:W-:-:S05]  /*240c0*/  LEA.HI.X R11, R2, UR5, R3, 0x2, P0 ;  /* 0x00000005020b7c11 */ /* 0x000fca00080f1403 */
[----:B------:R0:W5:Y:S04]  /*240d0*/  LDG.E R13, desc[UR8][R10.64] ;  /* 0x000000080a0d7981 */ /* 0x000168000c1e1900 */
.L_x_1686:
[----:B------:R-:W1:Y:S01]  /*240e0*/  S2R R3, SR_CgaCtaId ;  /* 0x0000000000037919 */ /* 0x000e620000008800 */
[----:B------:R-:W-:-:S04]  /*240f0*/  MOV R2, 0x400 ;  /* 0x0000040000027802 */ /* 0x000fc80000000f00 */
[----:B-1----:R-:W-:Y:S02]  /*24100*/  LEA R2, R3, R2, 0x18 ;  /* 0x0000000203027211 */ /* 0x002fe400078ec0ff */
[----:B------:R-:W-:-:S03]  /*24110*/  SHF.L.U32 R3, R9, 0x1f, RZ ;  /* 0x0000001f09037819 */ /* 0x000fc600000006ff */
[----:B------:R-:W-:-:S04]  /*24120*/  IMAD R2, R8, 0x8, R2 ;  /* 0x0000000808027824 */ /* 0x000fc800078e0202 */
[----:B------:R-:W1:Y:S02]  /*24130*/  SYNCS.PHASECHK.TRANS64.TRYWAIT P0, [R2+URZ+0x2a840], R3 ;  /* 0x02a84003020075a7 */ /* 0x000e64000800017f */
[----:B-1----:R-:W-:Y:S05]  /*24140*/  @!P0 BRA `(.L_x_1687) ;  /* 0x0000003400a08947 */ /* 0x002fea0003800000 */
.L_x_1805:
        /* <DEDUP_REMOVED lines=11> */
.L_x_1688:
        /* <DEDUP_REMOVED lines=37> */
.L_x_1806:
        /* <DEDUP_REMOVED lines=8> */
.L_x_1690:
        /* <DEDUP_REMOVED lines=29> */
.L_x_1685:
[----:B------:R-:W-:Y:S05]  /*246a0*/  BSYNC B1 ;  /* 0x0000000000017941 */ /* 0x000fea0003800000 */
.L_x_1684:
        /* <DEDUP_REMOVED lines=11> */
[----:B------:R-:W-:Y:S02]  /*24760*/  MOV R10, R11 ;  /* 0x0000000b000a7202 */ /* 0x000fe40000000f00 */
        /* <DEDUP_REMOVED lines=19> */
[----:B------:R-:W-:-:S06]  /*248a0*/  LEA.HI.X R13, R2, UR5, R3, 0x2, P0 ;  /* 0x00000005020d7c11 */ /* 0x000fcc00080f1403 */
[----:B------:R1:W5:Y:S03]  /*248b0*/  LDG.E R13, desc[UR8][R12.64] ;  /* 0x000000080c0d7981 */ /* 0x000366000c1e1900 */
.L_x_1693:
[----:B------:R-:W2:Y:S01]  /*248c0*/  S2R R3, SR_CgaCtaId ;  /* 0x0000000000037919 */ /* 0x000ea20000008800 */
[----:B------:R-:W-:-:S04]  /*248d0*/  MOV R2, 0x400 ;  /* 0x0000040000027802 */ /* 0x000fc80000000f00 */
[----:B--2---:R-:W-:Y:S02]  /*248e0*/  LEA R2, R3, R2, 0x18 ;  /* 0x0000000203027211 */ /* 0x004fe400078ec0ff */
[----:B------:R-:W-:-:S03]  /*248f0*/  SHF.L.U32 R3, R14, 0x1f, RZ ;  /* 0x0000001f0e037819 */ /* 0x000fc600000006ff */
[----:B------:R-:W-:-:S04]  /*24900*/  IMAD R2, R15, 0x8, R2 ;  /* 0x000000080f027824 */ /* 0x000fc800078e0202 */
[----:B------:R-:W2:Y:S02]  /*24910*/  SYNCS.PHASECHK.TRANS64.TRYWAIT P0, [R2+URZ+0x2a840], R3 ;  /* 0x02a84003020075a7 */ /* 0x000ea4000800017f */
[----:B--2---:R-:W-:Y:S05]  /*24920*/  @!P0 BRA `(.L_x_1694) ;  /* 0x0000002c00d08947 */ /* 0x004fea0003800000 */
.L_x_1807:
        /* <DEDUP_REMOVED lines=11> */
.L_x_1695:
        /* <DEDUP_REMOVED lines=38> */
.L_x_1808:
        /* <DEDUP_REMOVED lines=8> */
.L_x_1697:
        /* <DEDUP_REMOVED lines=18> */
[----:B------:R-:W-:Y:S01]  /*24de0*/  MOV R5, R10 ;  /* 0x0000000a00057202 */ /* 0x000fe20000000f00 */
        /* <DEDUP_REMOVED lines=9> */
.L_x_1692:
[----:B------:R-:W-:Y:S05]  /*24e80*/  BSYNC B1 ;  /* 0x0000000000017941 */ /* 0x000fea0003800000 */
.L_x_1691:
[----:B------:R-:W2:Y:S01]  /*24e90*/  LDL R2, [R1+0x1c] ;  /* 0x00001c0001027983 */ /* 0x000ea20000100800 */
[----:B------:R-:W-:Y:S01]  /*24ea0*/  VIADD R7, R7, 0xfffffffe ;  /* 0xfffffffe07077836 */ /* 0x000fe20000000000 */
[----:B--2---:R-:W-:-:S13]  /*24eb0*/  ISETP.GT.AND P0, PT, R11, R2, PT ;  /* 0x000000020b00720c */ /* 0x004fda0003f04270 */
[----:B------:R-:W-:Y:S05]  /*24ec0*/  @P0 BRA `(.L_x_1698) ;  /* 0xfffffff000000947 */ /* 0x000fea000383ffff */
.L_x_1674:
[----:B------:R-:W-:Y:S05]  /*24ed0*/  BSYNC B0 ;  /* 0x0000000000007941 */ /* 0x000fea0003800000 */
.L_x_1673:
        /* <DEDUP_REMOVED lines=9> */
[----:B------:R-:W-:Y:S01]  /*24f70*/  ULDC.64 UR6, c[0x0][0x208] ;  /* 0x0000820000067ab9 */ /* 0x000fe20000000a00 */
        /* <DEDUP_REMOVED lines=8> */
.L_x_1700:
[----:B------:R-:W-:Y:S05]  /*25000*/  BSYNC B0 ;  /* 0x0000000000007941 */ /* 0x000fea0003800000 */
.L_x_1699:
        /* <DEDUP_REMOVED lines=11> */
.L_x_1809:
        /* <DEDUP_REMOVED lines=11> */
.L_x_1704:
        /* <DEDUP_REMOVED lines=27> */
.L_x_1702:
[----:B------:R-:W-:Y:S05]  /*25320*/  BSYNC B0 ;  /* 0x0000000000007941 */ /* 0x000fea0003800000 */
.L_x_1701:
[----:B------:R-:W2:Y:S04]  /*25330*/  LDL.LU R0, [R1] ;  /* 0x0000000001007983 */ /* 0x000ea80000300800 */
[----:B------:R-:W3:Y:S01]  /*25340*/  LDL.LU R3, [R1+0xc] ;  /* 0x00000c0001037983 */ /* 0x000ee20000300800 */
[----:B--2---:R-:W-:-:S04]  /*25350*/  IADD3 R0, R0, 0x1, RZ ;  /* 0x0000000100007810 */ /* 0x004fc80007ffe0ff */
[----:B------:R-:W-:-:S04]  /*25360*/  ISETP.NE.AND P0, PT, R0, 0x2, PT ;  /* 0x000000020000780c */ /* 0x000fc80003f05270 */
[----:B------:R-:W-:Y:S02]  /*25370*/  SEL R2, RZ, 0x1, P0 ;  /* 0x00000001ff027807 */ /* 0x000fe40000000000 */
[----:B------:R-:W-:Y:S02]  /*25380*/  SEL R0, R0, RZ, P0 ;  /* 0x000000ff00007207 */ /* 0x000fe40000000000 */
[----:B---3--:R-:W-:-:S05]  /*25390*/  LOP3.LUT R3, R3, R2, RZ, 0x3c, !PT ;  /* 0x0000000203037212 */ /* 0x008fca00078e3cff */
[----:B------:R1:W-:Y:S04]  /*253a0*/  STL [R1+0xc], R3 ;  /* 0x00000c0301007387 */ /* 0x0003e80000100800 */
[----:B------:R1:W-:Y:S02]  /*253b0*/  STL [R1], R0 ;  /* 0x0000000001007387 */ /* 0x0003e40000100800 */
.L_x_1658:
[----:B------:R-:W-:Y:S05]  /*253c0*/  BSYNC B6 ;  /* 0x0000000000067941 */ /* 0x000fea0003800000 */
.L_x_1656:
[----:B------:R-:W-:-:S03]  /*253d0*/  UMOV UR4, 0xffffffff ;  /* 0xffffffff00047882 */ /* 0x000fc60000000000 */
[----:B------:R-:W-:Y:S05]  /*253e0*/  BRA.DIV UR4, `(.L_x_1705) ;  /* 0x00000026045c7947 */ /* 0x000fea000b800000 */
[----:B------:R4:W0:Y:S04]  /*253f0*/  SHFL.IDX PT, R4, R16, RZ, 0x1f ;  /* 0x00001fff10047589 */ /* 0x00082800000e0000 */
[----:B------:R-:W0:Y:S02]  /*25400*/  SHFL.IDX PT, R16, R16, 0x1, 0x1f ;  /* 0x00201f0010107f89 */ /* 0x000e2400000e0000 */
.L_x_1813:
[----:B------:R-:W5:Y:S01]  /*25410*/  S2R R7, SR_TID.X ;  /* 0x0000000000077919 */ /* 0x000f620000002100 */
[----:B------:R-:W-:Y:S01]  /*25420*/  ULDC UR4, c[0x0][0xc14] ;  /* 0x0003050000047ab9 */ /* 0x000fe20000000800 */
[----:B------:R-:W-:Y:S01]  /*25430*/  BSSY B0, `(.L_x_1706) ;  /* 0x000000c000007945 */ /* 0x000fe20003800000 */
[----:B-1----:R-:W-:Y:S02]  /*25440*/  IMAD.U32 R0, RZ, RZ, UR4 ;  /* 0x00000004ff007e24 */ /* 0x002fe4000f8e00ff */
[----:B------:R-:W-:Y:S01]  /*25450*/  IMAD.MOV.U32 R17, RZ, RZ, RZ ;  /* 0x000000ffff117224 */ /* 0x000fe200078e00ff */
[----:B-----5:R-:W-:-:S04]  /*25460*/  LOP3.LUT R7, R7, 0x1f, RZ, 0xc0, !PT ;  /* 0x0000001f07077812 */ /* 0x020fc800078ec0ff */
[C---:B------:R-:W-:Y:S01]  /*25470*/  ISETP.NE.AND P0, PT, R7.reuse, 0x1f, PT ;  /* 0x0000001f0700780c */ /* 0x040fe20003f05270 */
[----:B------:R-:W-:-:S05]  /*25480*/  IMAD.IADD R5, R7, 0x1, R19 ;  /* 0x0000000107057824 */ /* 0x000fca00078e0213 */
[----:B------:R-:W-:-:S13]  /*25490*/  ISETP.GE.OR P0, PT, R5, R0, !P0 ;  /* 0x000000000500720c */ /* 0x000fda0004706670 */
[----:B------:R-:W-:Y:S05]  /*254a0*/  @P0 BRA `(.L_x_1707) ;  /* 0x0000000000100947 */ /* 0x000fea0003800000 */
[----:B------:R-:W1:Y:S01]  /*254b0*/  LDC.64 R2, c[0x0][0xc58] ;  /* 0x00031600ff027b82 */ /* 0x000e620000000a00 */
[----:B------:R-:W-:Y:S01]  /*254c0*/  ULDC.64 UR4, c[0x0][0x208] ;  /* 0x0000820000047ab9 */ /* 0x000fe20000000a00 */
[----:B-1----:R-:W-:-:S05]  /*254d0*/  IMAD.WIDE R2, R5, 0x4, R2 ;  /* 0x0000000405027825 */ /* 0x002fca00078e0202 */
[----:B------:R1:W5:Y:S02]  /*254e0*/  LDG.E R17, desc[UR4][R2.64] ;  /* 0x0000000402117981 */ /* 0x000364000c1e1900 */
.L_x_1707:
[----:B------:R-:W-:Y:S05]  /*254f0*/  BSYNC B0 ;  /* 0x0000000000007941 */ /* 0x000fea0003800000 */
.L_x_1706:
[----:B------:R-:W-:-:S03]  /*25500*/  UMOV UR4, 0xffffffff ;  /* 0xffffffff00047882 */ /* 0x000fc60000000000 */
[----:B------:R-:W-:Y:S05]  /*25510*/  BRA.DIV UR4, `(.L_x_1708) ;  /* 0x00000026045c7947 */ /* 0x000fea000b800000 */
[----:B0----5:R-:W0:Y:S01]  /*25520*/  SHFL.UP PT, R14, R17, 0x1, RZ ;  /* 0x04200000110e7989 */ /* 0x021e2200000e00ff */
[C---:B------:R-:W-:Y:S02]  /*25530*/  ISETP.NE.AND P0, PT, R7.reuse, RZ, PT ;  /* 0x000000ff0700720c */ /* 0x040fe40003f05270 */
[C---:B------:R-:W-:Y:S02]  /*25540*/  ISETP.GE.U32.AND P1, PT, R7.reuse, 0x2, PT ;  /* 0x000000020700780c */ /* 0x040fe40003f26070 */
[----:B0-----:R-:W-:Y:S02]  /*25550*/  SEL R14, R14, RZ, P0 ;  /* 0x000000ff0e0e7207 */ /* 0x001fe40000000000 */
[----:B------:R-:W-:-:S03]  /*25560*/  ISETP.GE.U32.AND P0, PT, R7, 0x4, PT ;  /* 0x000000040700780c */ /* 0x000fc60003f06070 */
[----:B------:R-:W-:-:S05]  /*25570*/  IMAD.IADD R13, R17, 0x1, R14 ;  /* 0x00000001110d7824 */ /* 0x000fca00078e020e */
[----:B------:R-:W0:Y:S02]  /*25580*/  SHFL.UP PT, R14, R13, 0x2, RZ ;  /* 0x044000000d0e7989 */ /* 0x000e2400000e00ff */
[----:B0-----:R-:W-:Y:S02]  /*25590*/  SEL R14, R14, RZ, P1 ;  /* 0x000000ff0e0e7207 */ /* 0x001fe40000800000 */
[----:B------:R-:W-:Y:S02]  /*255a0*/  ISETP.GE.U32.AND P1, PT, R7, 0x8, PT ;  /* 0x000000080700780c */ /* 0x000fe40003f26070 */
[----:B-1----:R-:W-:-:S05]  /*255b0*/  IADD3 R3, R13, R14, RZ ;  /* 0x0000000e0d037210 */ /* 0x002fca0007ffe0ff */
[----:B------:R-:W0:Y:S02]  /*255c0*/  SHFL.UP PT, R14, R3, 0x4, RZ ;  /* 0x04800000030e7989 */ /* 0x000e2400000e00ff */
[----:B0-----:R-:W-:Y:S02]  /*255d0*/  SEL R14, R14, RZ, P0 ;  /* 0x000000ff0e0e7207 */ /* 0x001fe40000000000 */
[----:B------:R-:W-:-:S03]  /*255e0*/  ISETP.GE.U32.AND P0, PT, R7, 0x10, PT ;  /* 0x000000100700780c */ /* 0x000fc60003f06070 */
[----:B------:R-:W-:-:S05]  /*255f0*/  IMAD.IADD R5, R3, 0x1, R14 ;  /* 0x0000000103057824 */ /* 0x000fca00078e020e */
[----:B------:R-:W3:Y:S02]  /*25600*/  SHFL.UP PT, R14, R5, 0x8, RZ ;  /* 0x05000000050e7989 */ /* 0x000ee400000e00ff */
[----:B---3--:R-:W-:-:S05]  /*25610*/  SEL R6, R14, RZ, P1 ;  /* 0x000000ff0e067207 */ /* 0x008fca0000800000 */
[----:B------:R-:W-:-:S05]  /*25620*/  IMAD.IADD R6, R5, 0x1, R6 ;  /* 0x0000000105067824 */ /* 0x000fca00078e0206 */
[----:B------:R-:W0:Y:S02]  /*25630*/  SHFL.UP PT, R14, R6, 0x10, RZ ;  /* 0x06000000060e7989 */ /* 0x000e2400000e00ff */
[----:B0-----:R-:W-:-:S05]  /*25640*/  SEL R7, R14, RZ, P0 ;  /* 0x000000ff0e077207 */ /* 0x001fca0000000000 */
[----:B------:R-:W-:-:S05]  /*25650*/  IMAD.IADD R2, R6, 0x1, R7 ;  /* 0x0000000106027824 */ /* 0x000fca00078e0207 */
[----:B------:R0:W1:Y:S02]  /*25660*/  SHFL.IDX PT, R14, R2, 0x1f, 0x1f ;  /* 0x03e01f00020e7f89 */ /* 0x00006400000e0000 */
.L_x_1821:
[----:B------:R-:W-:Y:S02]  /*25670*/  ULDC UR4, c[0x0][0xc10] ;  /* 0x0003040000047ab9 */ /* 0x000fe40000000800 */
[----:B------:R-:W-:-:S04]  /*25680*/  IMAD.U32 R5, RZ, RZ, UR4 ;  /* 0x00000004ff057e24 */ /* 0x000fc8000f8e00ff */
[----:B-1----:R-:W-:-:S05]  /*25690*/  IMAD R3, R14, R5, RZ ;  /* 0x000000050e037224 */ /* 0x002fca00078e02ff */
[----:B----4-:R-:W-:-:S04]  /*256a0*/  IADD3 R16, R16, R3, RZ ;  /* 0x0000000310107210 */ /* 0x010fc80007ffe0ff */
[----:B------:R-:W-:-:S13]  /*256b0*/  ISETP.GT.AND P0, PT, R16, R4, PT ;  /* 0x000000041000720c */ /* 0x000fda0003f04270 */
[----:B------:R-:W-:Y:S05]  /*256c0*/  @P0 BRA `(.L_x_1709) ;  /* 0x0000000000b80947 */ /* 0x000fea0003800000 */
[----:B------:R-:W1:Y:S02]  /*256d0*/  LDC R0, c[0x0][0xc14] ;  /* 0x00030500ff007b82 */ /* 0x000e640000000800 */
.L_x_1714:
[----:B------:R-:W-:-:S05]  /*256e0*/  VIADD R19, R19, 0x1f ;  /* 0x0000001f13137836 */ /* 0x000fca0000000000 */
[----:B-1----:R-:W-:-:S13]  /*256f0*/  ISETP.GE.AND P0, PT, R19, R0, PT ;  /* 0x000000001300720c */ /* 0x002fda0003f06270 */
[----:B------:R-:W-:Y:S05]  /*25700*/  @P0 BRA `(.L_x_1710) ;  /* 0x0000000400f40947 */ /* 0x000fea0003800000 */
[----:B------:R-:W1:Y:S01]  /*25710*/  S2R R6, SR_TID.X ;  /* 0x0000000000067919 */ /* 0x000e620000002100 */
[----:B------:R-:W-:Y:S01]  /*25720*/  BSSY B0, `(.L_x_1711) ;  /* 0x000000b000007945 */ /* 0x000fe20003800000 */
[----:B------:R-:W-:Y:S01]  /*25730*/  IMAD.MOV.U32 R17, RZ, RZ, RZ ;  /* 0x000000ffff117224 */ /* 0x000fe200078e00ff */
[----:B-1----:R-:W-:-:S04]  /*25740*/  LOP3.LUT R6, R6, 0x1f, RZ, 0xc0, !PT ;  /* 0x0000001f06067812 */ /* 0x002fc800078ec0ff */
[C---:B------:R-:W-:Y:S01]  /*25750*/  ISETP.NE.AND P1, PT, R6.reuse, 0x1f, PT ;  /* 0x0000001f0600780c */ /* 0x040fe20003f25270 */
[----:B------:R-:W-:-:S05]  /*25760*/  IMAD.IADD R5, R6, 0x1, R19 ;  /* 0x0000000106057824 */ /* 0x000fca00078e0213 */
[----:B------:R-:W-:-:S13]  /*25770*/  ISETP.GE.OR P0, PT, R5, R0, !P1 ;  /* 0x000000000500720c */ /* 0x000fda0004f06670 */
[----:B------:R-:W-:Y:S05]  /*25780*/  @P0 BRA `(.L_x_1712) ;  /* 0x0000000000100947 */ /* 0x000fea0003800000 */
[----:B0-----:R-:W0:Y:S01]  /*25790*/  LDC.64 R2, c[0x0][0xc58] ;  /* 0x00031600ff027b82 */ /* 0x001e220000000a00 */
[----:B------:R-:W-:Y:S01]  /*257a0*/  ULDC.64 UR4, c[0x0][0x208] ;  /* 0x0000820000047ab9 */ /* 0x000fe20000000a00 */
[----:B0-----:R-:W-:-:S05]  /*257b0*/  IMAD.WIDE R2, R5, 0x4, R2 ;  /* 0x0000000405027825 */ /* 0x001fca00078e0202 */
[----:B------:R1:W5:Y:S02]  /*257c0*/  LDG.E R17, desc[UR4][R2.64] ;  /* 0x0000000402117981 */ /* 0x000364000c1e1900 */
.L_x_1712:
[----:B------:R-:W-:Y:S05]  /*257d0*/  BSYNC B0 ;  /* 0x0000000000007941 */ /* 0x000fea0003800000 */
.L_x_1711:
[----:B------:R-:W-:-:S03]  /*257e0*/  UMOV UR4, 0xffffffff ;  /* 0xffffffff00047882 */ /* 0x000fc60000000000 */
[----:B------:R-:W-:Y:S05]  /*257f0*/  BRA.DIV UR4, `(.L_x_1713) ;  /* 0x0000002604747947 */ /* 0x000fea000b800000 */
[----:B-----5:R-:W3:Y:S01]  /*25800*/  SHFL.UP PT, R14, R17, 0x1, RZ ;  /* 0x04200000110e7989 */ /* 0x020ee200000e00ff */
[C---:B------:R-:W-:Y:S02]  /*25810*/  ISETP.NE.AND P0, PT, R6.reuse, RZ, PT ;  /* 0x000000ff0600720c */ /* 0x040fe40003f05270 */
[----:B------:R-:W-:Y:S02]  /*25820*/  ISETP.GE.U32.AND P1, PT, R6, 0x2, PT ;  /* 0x000000020600780c */ /* 0x000fe40003f26070 */
[----:B---3--:R-:W-:Y:S02]  /*25830*/  SEL R14, R14, RZ, P0 ;  /* 0x000000ff0e0e7207 */ /* 0x008fe40000000000 */
[----:B------:R-:W-:-:S03]  /*25840*/  ISETP.GE.U32.AND P0, PT, R6, 0x4, PT ;  /* 0x000000040600780c */ /* 0x000fc60003f06070 */
[----:B------:R-:W-:-:S05]  /*25850*/  IMAD.IADD R13, R17, 0x1, R14 ;  /* 0x00000001110d7824 */ /* 0x000fca00078e020e */
[----:B------:R-:W0:Y:S02]  /*25860*/  SHFL.UP PT, R14, R13, 0x2, RZ ;  /* 0x044000000d0e7989 */ /* 0x000e2400000e00ff */
[----:B01----:R-:W-:Y:S02]  /*25870*/  SEL R2, R14, RZ, P1 ;  /* 0x000000ff0e027207 */ /* 0x003fe40000800000 */
[----:B------:R-:W-:Y:S02]  /*25880*/  ISETP.GE.U32.AND P1, PT, R6, 0x8, PT ;  /* 0x000000080600780c */ /* 0x000fe40003f26070 */
[----:B------:R-:W-:-:S05]  /*25890*/  IADD3 R2, R13, R2, RZ ;  /* 0x000000020d027210 */ /* 0x000fca0007ffe0ff */
        /* <DEDUP_REMOVED lines=11> */
.L_x_1829:
[----:B------:R-:W-:Y:S02]  /*25950*/  ULDC UR4, c[0x0][0xc10] ;  /* 0x0003040000047ab9 */ /* 0x000fe40000000800 */
[----:B------:R-:W-:-:S04]  /*25960*/  IMAD.U32 R5, RZ, RZ, UR4 ;  /* 0x00000004ff057e24 */ /* 0x000fc8000f8e00ff */
[----:B-1----:R-:W-:-:S05]  /*25970*/  IMAD R3, R14, R5, RZ ;  /* 0x000000050e037224 */ /* 0x002fca00078e02ff */
[----:B------:R-:W-:-:S04]  /*25980*/  IADD3 R16, R3, R16, RZ ;  /* 0x0000001003107210 */ /* 0x000fc80007ffe0ff */
[----:B------:R-:W-:-:S13]  /*25990*/  ISETP.GT.AND P0, PT, R16, R4, PT ;  /* 0x000000041000720c */ /* 0x000fda0003f04270 */
[----:B------:R-:W-:Y:S05]  /*259a0*/  @!P0 BRA `(.L_x_1714) ;  /* 0xfffffffc004c8947 */ /* 0x000fea000383ffff */
.L_x_1709:
[----:B------:R-:W-:Y:S01]  /*259b0*/  IMAD.IADD R16, R16, 0x1, -R3 ;  /* 0x0000000110107824 */ /* 0x000fe200078e0a03 */
[----:B------:R-:W-:-:S03]  /*259c0*/  UMOV UR4, 0xffffffff ;  /* 0xffffffff00047882 */ /* 0x000fc60000000000 */
[----:B------:R-:W-:-:S05]  /*259d0*/  IMAD R3, R2, R5, R16 ;  /* 0x0000000502037224 */ /* 0x000fca00078e0210 */
[----:B------:R-:W-:Y:S01]  /*259e0*/  ISETP.GT.AND P6, PT, R3, R4, PT ;  /* 0x000000040300720c */ /* 0x000fe20003fc4270 */
[----:B------:R-:W-:-:S12]  /*259f0*/  BRA.DIV UR4, `(.L_x_1715) ;  /* 0x0000002604c47947 */ /* 0x000fd8000b800000 */
[----:B------:R-:W-:-:S04]  /*25a00*/  VOTE.ANY R3, PT, !P6 ;  /* 0x0000000000037806 */ /* 0x000fc800070e0100 */
[----:B------:R-:W1:Y:S02]  /*25a10*/  POPC R6, R3 ;  /* 0x0000000300067309 */ /* 0x000e640000000000 */
[----:B-1----:R1:W3:Y:S02]  /*25a20*/  SHFL.IDX PT, R17, R17, R6, 0x1f ;  /* 0x00001f0611117589 */ /* 0x0022e400000e0000 */
.L_x_1833:
[----:B------:R-:W-:Y:S01]  /*25a30*/  ISETP.NE.AND P0, PT, R3, RZ, PT ;  /* 0x000000ff0300720c */ /* 0x000fe20003f05270 */
[----:B------:R-:W-:-:S12]  /*25a40*/  IMAD.MOV.U32 R7, RZ, RZ, RZ ;  /* 0x000000ffff077224 */ /* 0x000fd800078e00ff */
[----:B------:R-:W-:Y:S05]  /*25a50*/  @!P0 BRA `(.L_x_1716) ;  /* 0x0000000000108947 */ /* 0x000fea0003800000 */
[----:B------:R-:W-:Y:S01]  /*25a60*/  UMOV UR4, 0xffffffff ;  /* 0xffffffff00047882 */ /* 0x000fe20000000000 */
[----:B------:R-:W-:Y:S02]  /*25a70*/  VIADD R12, R6, 0xffffffff ;  /* 0xffffffff060c7836 */ /* 0x000fe40000000000 */
[----:B------:R-:W-:Y:S05]  /*25a80*/  BRA.DIV UR4, `(.L_x_1717) ;  /* 0x0000002604e87947 */ /* 0x000fea000b800000 */
[----:B------:R4:W0:Y:S02]  /*25a90*/  SHFL.IDX PT, R7, R2, R12, 0x1f ;  /* 0x00001f0c02077589 */ /* 0x00082400000e0000 */
.L_x_1716:
[----:B0---4-:R-:W0:Y:S01]  /*25aa0*/  LDC.64 R2, c[0x0][0xc68] ;  /* 0x00031a00ff027b82 */ /* 0x011e220000000a00 */
[----:B------:R-:W-:Y:S01]  /*25ab0*/  IMAD.IADD R19, R6, 0x1, R19 ;  /* 0x0000000106137824 */ /* 0x000fe200078e0213 */
[----:B------:R-:W-:-:S03]  /*25ac0*/  ULDC.64 UR4, c[0x0][0x208] ;  /* 0x0000820000047ab9 */ /* 0x000fc60000000a00 */
[----:B0-----:R-:W-:-:S05]  /*25ad0*/  IMAD.WIDE R2, R19, 0x4, R2 ;  /* 0x0000000413027825 */ /* 0x001fca00078e0202 */
[----:B------:R0:W1:Y:S01]  /*25ae0*/  LDG.E R8, desc[UR4][R2.64] ;  /* 0x0000000402087981 */ /* 0x000062000c1e1900 */
[----:B------:R-:W-:-:S04]  /*25af0*/  IMAD R16, R7, R5, R16 ;  /* 0x0000000507107224 */ /* 0x000fc800078e0210 */
[----:B------:R-:W-:Y:S02]  /*25b00*/  IMAD.IADD R7, R4, 0x1, -R16 ;  /* 0x0000000104077824 */ /* 0x000fe400078e0a10 */
[----:B0-----:R-:W-:Y:S02]  /*25b10*/  IMAD.MOV.U32 R2, RZ, RZ, RZ ;  /* 0x000000ffff027224 */ /* 0x001fe400078e00ff */
[----:B-1-3--:R-:W-:-:S05]  /*25b20*/  IMAD R6, R17, R8, RZ ;  /* 0x0000000811067224 */ /* 0x00afca00078e02ff */
[-C--:B--2---:R-:W-:Y:S02]  /*25b30*/  IABS R9, R6.reuse ;  /* 0x0000000600097213 */ /* 0x084fe40000000000 */
[----:B------:R-:W-:Y:S02]  /*25b40*/  IABS R4, R6 ;  /* 0x0000000600047213 */ /* 0x000fe40000000000 */
[----:B------:R-:W0:Y:S03]  /*25b50*/  I2F.RP R10, R9 ;  /* 0x00000009000a7306 */ /* 0x000e260000209400 */
[----:B------:R-:W-:-:S05]  /*25b60*/  IMAD.MOV R4, RZ, RZ, -R4 ;  /* 0x000000ffff047224 */ /* 0x000fca00078e0a04 */
[----:B0-----:R-:W0:Y:S02]  /*25b70*/  MUFU.RCP R10, R10 ;  /* 0x0000000a000a7308 */ /* 0x001e240000001000 */
[----:B0-----:R-:W-:-:S06]  /*25b80*/  IADD3 R11, R10, 0xffffffe, RZ ;  /* 0x0ffffffe0a0b7810 */ /* 0x001fcc0007ffe0ff */
        /* <DEDUP_REMOVED lines=9> */
[----:B------:R-:W-:Y:S01]  /*25c20*/  @!P0 IADD3 R4, R4, -R9, RZ ;  /* 0x8000000904048210 */ /* 0x000fe20007ffe0ff */
        /* <DEDUP_REMOVED lines=9> */
[----:B------:R-:W-:-:S03]  /*25cc0*/  IMAD.MOV R9, RZ, RZ, -R9 ;  /* 0x000000ffff097224 */ /* 0x000fc600078e0a09 */
[----:B------:R-:W-:Y:S01]  /*25cd0*/  IADD3 R2, -R4, RZ, RZ ;  /* 0x000000ff04027210 */ /* 0x000fe20007ffe1ff */
[----:B------:R-:W-:-:S03]  /*25ce0*/  IMAD R6, R6, R9, R7 ;  /* 0x0000000906067224 */ /* 0x000fc600078e0207 */
[----:B------:R-:W-:Y:S01]  /*25cf0*/  VIADDMNMX R5, R2, R5, R8, PT ;  /* 0x0000000502057246 */ /* 0x000fe20003800108 */
[----:B------:R-:W-:Y:S01]  /*25d00*/  IMAD.MOV.U32 R2, RZ, RZ, RZ ;  /* 0x000000ffff027224 */ /* 0x000fe200078e00ff */
[----:B------:R-:W-:Y:S02]  /*25d10*/  IADD3 R4, R6, R4, RZ ;  /* 0x0000000406047210 */ /* 0x000fe40007ffe0ff */
[----:B------:R-:W-:-:S04]  /*25d20*/  IABS R8, R5 ;  /* 0x0000000500087213 */ /* 0x000fc80000000000 */
[----:B------:R-:W0:Y:S08]  /*25d30*/  I2F.RP R10, R8 ;  /* 0x00000008000a7306 */ /* 0x000e300000209400 */
[----:B0-----:R-:W0:Y:S02]  /*25d40*/  MUFU.RCP R10, R10 ;  /* 0x0000000a000a7308 */ /* 0x001e240000001000 */
[----:B0-----:R-:W-:-:S06]  /*25d50*/  VIADD R11, R10, 0xffffffe ;  /* 0x0ffffffe0a0b7836 */ /* 0x001fcc0000000000 */
[----:B------:R-:W0:Y:S02]  /*25d60*/  F2I.FTZ.U32.TRUNC.NTZ R3, R11 ;  /* 0x0000000b00037305 */ /* 0x000e24000021f000 */
[----:B0-----:R-:W-:-:S04]  /*25d70*/  IMAD.MOV R7, RZ, RZ, -R3 ;  /* 0x000000ffff077224 */ /* 0x001fc800078e0a03 */
[----:B------:R-:W-:-:S04]  /*25d80*/  IMAD R7, R7, R8, RZ ;  /* 0x0000000807077224 */ /* 0x000fc800078e02ff */
[----:B------:R-:W-:Y:S01]  /*25d90*/  IMAD.HI.U32 R3, R3, R7, R2 ;  /* 0x0000000703037227 */ /* 0x000fe200078e0002 */
[----:B------:R-:W-:Y:S02]  /*25da0*/  IABS R2, R6 ;  /* 0x0000000600027213 */ /* 0x000fe40000000000 */
[----:B------:R-:W-:-:S03]  /*25db0*/  IABS R7, R5 ;  /* 0x0000000500077213 */ /* 0x000fc60000000000 */
[----:B------:R-:W-:Y:S01]  /*25dc0*/  IMAD.HI.U32 R3, R3, R2, RZ ;  /* 0x0000000203037227 */ /* 0x000fe200078e00ff */
[----:B------:R-:W-:-:S05]  /*25dd0*/  IADD3 R7, RZ, -R7, RZ ;  /* 0x80000007ff077210 */ /* 0x000fca0007ffe0ff */
[----:B------:R-:W-:Y:S01]  /*25de0*/  IMAD R7, R3, R7, R2 ;  /* 0x0000000703077224 */ /* 0x000fe200078e0202 */
[----:B------:R-:W-:-:S04]  /*25df0*/  LOP3.LUT R2, R6, R5, RZ, 0x3c, !PT ;  /* 0x0000000506027212 */ /* 0x000fc800078e3cff */
        /* <DEDUP_REMOVED lines=14> */
.L_x_1710:
[----:B------:R-:W-:Y:S01]  /*25ee0*/  UMOV UR4, URZ ;  /* 0x0000003f00047c82 */ /* 0x000fe20008000000 */
[----:B------:R-:W-:Y:S01]  /*25ef0*/  UMOV UR5, URZ ;  /* 0x0000003f00057c82 */ /* 0x000fe20008000000 */
[----:B------:R-:W-:Y:S01]  /*25f00*/  ULDC UR6, c[0x0][0xc14] ;  /* 0x0003050000067ab9 */ /* 0x000fe20000000800 */
[----:B------:R-:W-:Y:S01]  /*25f10*/  IMAD.MOV.U32 R16, RZ, RZ, R4 ;  /* 0x000000ffff107224 */ /* 0x000fe200078e0004 */
[----:B------:R-:W-:Y:S01]  /*25f20*/  MOV R18, UR5 ;  /* 0x0000000500127c02 */ /* 0x000fe20008000f00 */
[----:B------:R-:W-:Y:S02]  /*25f30*/  IMAD.U32 R17, RZ, RZ, UR4 ;  /* 0x00000004ff117e24 */ /* 0x000fe4000f8e00ff */
[----:B------:R-:W-:-:S07]  /*25f40*/  IMAD.U32 R19, RZ, RZ, UR6 ;  /* 0x00000006ff137e24 */ /* 0x000fce000f8e00ff */
.L_x_1718:
        /* <DEDUP_REMOVED lines=12> */
.L_x_1617:
[----:B-1----:R-:W4:Y:S01]  /*26010*/  LDL.LU R0, [R1+0x24] ;  /* 0x0000240001007983 */ /* 0x002f220000300800 */
[----:B------:R-:W-:Y:S01]  /*26020*/  BSSY B0, `(.L_x_1720) ;  /* 0x000000b000007945 */ /* 0x000fe20003800000 */
[----:B------:R-:W1:Y:S01]  /*26030*/  S2R R5, SR_CgaCtaId ;  /* 0x0000000000057919 */ /* 0x000e620000008800 */
[----:B----4-:R-:W-:-:S05]  /*26040*/  VIADD R0, R0, 0x1 ;  /* 0x0000000100007836 */ /* 0x010fca0000000000 */
[----:B---3--:R-:W-:-:S04]  /*26050*/  LEA.HI R2, R0, R0, RZ, 0x1 ;  /* 0x0000000000027211 */ /* 0x008fc800078f08ff */
[----:B------:R-:W-:-:S05]  /*26060*/  LOP3.LUT R3, R2, 0xfffffffe, RZ, 0xc0, !PT ;  /* 0xfffffffe02037812 */ /* 0x000fca00078ec0ff */
[----:B------:R-:W-:Y:S01]  /*26070*/  IMAD.IADD R3, R0, 0x1, -R3 ;  /* 0x0000000100037824 */ /* 0x000fe200078e0a03 */
[----:B------:R-:W-:-:S04]  /*26080*/  MOV R0, 0x400 ;  /* 0x0000040000007802 */ /* 0x000fc80000000f00 */
[----:B-1----:R-:W-:Y:S02]  /*26090*/  LEA R0, R5, R0, 0x18 ;  /* 0x0000000005007211 */ /* 0x002fe400078ec0ff */
[----:B------:R-:W-:-:S04]  /*260a0*/  SHF.L.U32 R3, R3, 0x1f, RZ ;  /* 0x0000001f03037819 */ /* 0x000fc800000006ff */
[----:B------:R-:W1:Y:S02]  /*260b0*/  SYNCS.PHASECHK.TRANS64.TRYWAIT P0, [R0+URZ+0x2a820], R3 ;  /* 0x02a82003000075a7 */ /* 0x000e64000800017f */
[----:B-1----:R-:W-:Y:S05]  /*260c0*/  @!P0 BRA `(.L_x_1721) ;  /* 0x0000002000808947 */ /* 0x002fea0003800000 */
.L_x_1836:
[----:B------:R-:W-:Y:S05]  /*260d0*/  BSYNC B0 ;  /* 0x0000000000007941 */ /* 0x000fea0003800000 */
.L_x_1720:
[----:B------:R-:W-:-:S03]  /*260e0*/  UMOV UR4, 0xffffffff ;  /* 0xffffffff00047882 */ /* 0x000fc60000000000 */
[----:B------:R-:W-:Y:S05]  /*260f0*/  BRA.DIV UR4, `(.L_x_1722) ;  /* 0x0000002204887947 */ /* 0x000fea000b800000 */
[----:B------:R-:W3:Y:S02]  /*26100*/  S2R R2, SR_TID.X ;  /* 0x0000000000027919 */ /* 0x000ee40000002100 */
[----:B---3--:R-:W-:-:S04]  /*26110*/  SHF.R.U32.HI R2, RZ, 0x5, R2 ;  /* 0x00000005ff027819 */ /* 0x008fc80000011602 */
[----:B------:R-:W-:-:S05]  /*26120*/  LOP3.LUT R2, R2, 0x3, RZ, 0xc0, !PT ;  /* 0x0000000302027812 */ /* 0x000fca00078ec0ff */
[----:B------:R3:W4:Y:S02]  /*26130*/  SHFL.IDX PT, R14, R2, RZ, 0x1f ;  /* 0x00001fff020e7589 */ /* 0x00072400000e0000 */
.L_x_1839:
[----:B----4-:R-:W-:-:S13]  /*26140*/  ISETP.NE.AND P0, PT, R14, RZ, PT ;  /* 0x000000ff0e00720c */ /* 0x010fda0003f05270 */
[----:B------:R-:W-:Y:S05]  /*26150*/  @P0 BRA `(.L_x_1311) ;  /* 0x0000000000940947 */ /* 0x000fea0003800000 */
[----:B------:R-:W-:-:S03]  /*26160*/  UMOV UR4, 0xffffffff ;  /* 0xffffffff00047882 */ /* 0x000fc60000000000 */
[----:B------:R-:W-:Y:S05]  /*26170*/  BRA.DIV UR4, `(.L_x_1723) ;  /* 0x00000022049c7947 */ /* 0x000fea000b800000 */
[----:B------:R-:W-:-:S13]  /*26180*/  ELECT P6, URZ, PT ;  /* 0x00000000003f782f */ /* 0x000fda00038c0000 */
.L_x_1842:
[----:B------:R-:W-:Y:S05]  /*26190*/  @!P6 BRA `(.L_x_1311) ;  /* 0x000000000084e947 */ /* 0x000fea0003800000 */
[----:B------:R-:W-:-:S06]  /*261a0*/  ULOP3.LUT UR4, UR60, 0x2, URZ, 0xfc, !UPT ;  /* 0x000000023c047892 */ /* 0x000fcc000f8efc3f */
[----:B---3--:R-:W-:-:S05]  /*261b0*/  IMAD.U32 R2, RZ, RZ, UR4 ;  /* 0x00000004ff027e24 */ /* 0x008fca000f8e00ff */
[----:B------:R-:W-:-:S13]  /*261c0*/  ISETP.NE.AND P2, PT, R2, 0x3, PT ;  /* 0x000000030200780c */ /* 0x000fda0003f45270 */
[----:B------:R-:W-:Y:S05]  /*261d0*/  @!P2 BRA `(.L_x_1724) ;  /* 0x000000000004a947 */ /* 0x000fea0003800000 */
[----:B------:R-:W-:Y:S01]  /*261e0*/  BPT.TRAP 0x1 ;  /* 0x000000040000795c */ /* 0x000fe20000300000 */
.L_x_1724:
[----:B-1----:R-:W3:Y:S04]  /*261f0*/  LDL R3, [R1] ;  /* 0x0000000001037983 */ /* 0x002ee80000100800 */
[----:B------:R-:W4:Y:S01]  /*26200*/  LDL.LU R7, [R1+0xc] ;  /* 0x00000c0001077983 */ /* 0x000f220000300800 */
[----:B------:R-:W-:-:S05]  /*26210*/  IADD3 R2, R0, 0x2a840, RZ ;  /* 0x0002a84000027810 */ /* 0x000fca0007ffe0ff */
[C---:B---3--:R-:W-:Y:S02]  /*26220*/  IMAD R6, R3.reuse, 0x8, R2 ;  /* 0x0000000803067824 */ /* 0x048fe400078e0202 */
[----:B------:R-:W-:Y:S01]  /*26230*/  VIADD R3, R3, 0x1 ;  /* 0x0000000103037836 */ /* 0x000fe20000000000 */
[----:B----4-:R-:W-:-:S04]  /*26240*/  SHF.L.U32 R5, R7, 0x1f, RZ ;  /* 0x0000001f07057819 */ /* 0x010fc800000006ff */
        /* <DEDUP_REMOVED lines=8> */
.L_x_1843:
[----:B------:R-:W3:Y:S02]  /*262d0*/  SYNCS.PHASECHK.TRANS64.TRYWAIT P0, [R7+URZ], R2 ;  /* 0x00000002070075a7 */ /* 0x000ee4000800017f */
[----:B---3--:R-:W-:Y:S05]  /*262e0*/  @!P0 BRA `(.L_x_1726) ;  /* 0x0000002000748947 */ /* 0x008fea0003800000 */
.L_x_1844:
[----:B------:R-:W-:Y:S05]  /*262f0*/  @!P2 BRA `(.L_x_1727) ;  /* 0x000000000004a947 */ /* 0x000fea0003800000 */
[----:B------:R-:W-:Y:S01]  /*26300*/  BPT.TRAP 0x1 ;  /* 0x000000040000795c */ /* 0x000fe20000300000 */
.L_x_1727:
[----:B------:R-:W4:Y:S01]  /*26310*/  LDL.LU R4, [R1] ;  /* 0x0000000001047983 */ /* 0x000f220000300800 */
[----:B------:R-:W-:-:S05]  /*26320*/  VIADD R0, R0, 0x2a860 ;  /* 0x0002a86000007836 */ /* 0x000fca0000000000 */
[----:B----4-:R-:W-:-:S04]  /*26330*/  LEA R4, R4, R0, 0x3 ;  /* 0x0000000004047211 */ /* 0x010fc800078e18ff */
[----:B------:R-:W4:Y:S02]  /*26340*/  SYNCS.PHASECHK.TRANS64.TRYWAIT P0, [R4+URZ], R5 ;  /* 0x00000005040075a7 */ /* 0x000f24000800017f */
[----:B----4-:R-:W-:Y:S05]  /*26350*/  @!P0 BRA `(.L_x_1728) ;  /* 0x00000020006c8947 */ /* 0x010fea0003800000 */
.L_x_1845:
[----:B------:R-:W-:-:S07]  /*26360*/  IMAD R3, R3, 0x8, R0 ;  /* 0x0000000803037824 */ /* 0x000fce00078e0200 */
.L_x_1729:
[----:B------:R0:W0:Y:S02]  /*26370*/  SYNCS.PHASECHK.TRANS64.TRYWAIT P0, [R3+URZ], R2 ;  /* 0x00000002030075a7 */ /* 0x000024000800017f */
[----:B0-----:R-:W-:Y:S05]  /*26380*/  @!P0 NANOSLEEP.SYNCS 0x989680 ;  /* 0x009896800000895d */ /* 0x001fea0003900000 */
[----:B------:R-:W0:Y:S02]  /*26390*/  @!P0 SYNCS.PHASECHK.TRANS64 P0, [R3+URZ], R2 ;  /* 0x00000002030085a7 */ /* 0x000e24000800007f */
[----:B0-----:R-:W-:Y:S05]  /*263a0*/  @!P0 BRA `(.L_x_1729) ;  /* 0xfffffffc00f08947 */ /* 0x001fea000383ffff */
.L_x_1311:
[----:B------:R-:W-:Y:S05]  /*263b0*/  BSYNC B7 ;  /* 0x0000000000077941 */ /* 0x000fea0003800000 */
.L_x_1308:
[----:B------:R-:W-:Y:S05]  /*263c0*/  EXIT ;  /* 0x000000000000794d */ /* 0x000fea0003800000 */
.L_x_1337:
[----:B0-----:R0:W1:Y:S02]  /*263d0*/  SYNCS.PHASECHK.TRANS64.TRYWAIT P5, [R4+URZ+0x2a890], R3 ;  /* 0x02a89003040075a7 */ /* 0x00106400080a017f */
[----:B-1----:R-:W-:Y:S05]  /*263e0*/  @!P5 NANOSLEEP.SYNCS 0x989680 ;  /* 0x009896800000d95d */ /* 0x002fea0003900000 */
[----:B------:R-:W1:Y:S02]  /*263f0*/  @!P5 SYNCS.PHASECHK.TRANS64 P5, [R4+URZ+0x2a890], R3 ;  /* 0x02a890030400d5a7 */ /* 0x000e6400080a007f */
[----:B-1----:R-:W-:Y:S05]  /*26400*/  @!P5 BRA `(.L_x_1337) ;  /* 0xfffffffc00f0d947 */ /* 0x002fea000383ffff */
[----:B------:R-:W-:Y:S05]  /*26410*/  BRA `(.L_x_1730) ;  /* 0xfffffdd400807947 */ /* 0x000fea000383ffff */
.L_x_1391:
[----:B-1----:R1:W3:Y:S02]  /*26420*/  SYNCS.PHASECHK.TRANS64.TRYWAIT P5, [R4+URZ+0x2a890], R3 ;  /* 0x02a89003040075a7 */ /* 0x0022e400080a017f */
[----:B---3--:R-:W-:Y:S05]  /*26430*/  @!P5 NANOSLEEP.SYNCS 0x989680 ;  /* 0x009896800000d95d */ /* 0x008fea0003900000 */
[----:B------:R-:W3:Y:S02]  /*26440*/  @!P5 SYNCS.PHASECHK.TRANS64 P5, [R4+URZ+0x2a890], R3 ;  /* 0x02a890030400d5a7 */ /* 0x000ee400080a007f */
[----:B---3--:R-:W-:Y:S05]  /*26450*/  @!P5 BRA `(.L_x_1391) ;  /* 0xfffffffc00f0d947 */ /* 0x008fea000383ffff */
[----:B------:R-:W-:Y:S05]  /*26460*/  BRA `(.L_x_1731) ;  /* 0xfffffe0800687947 */ /* 0x000fea000383ffff */
.L_x_1416:
[----:B-1----:R1:W2:Y:S02]  /*26470*/  SYNCS.PHASECHK.TRANS64.TRYWAIT P4, [R4+URZ+0x2a890], R3 ;  /* 0x02a89003040075a7 */ /* 0x0022a4000808017f */
[----:B--2---:R-:W-:Y:S05]  /*26480*/  @!P4 NANOSLEEP.SYNCS 0x989680 ;  /* 0x009896800000c95d */ /* 0x004fea0003900000 */
[----:B------:R-:W2:Y:S02]  /*26490*/  @!P4 SYNCS.PHASECHK.TRANS64 P4, [R4+URZ+0x2a890], R3 ;  /* 0x02a890030400c5a7 */ /* 0x000ea4000808007f */
[----:B--2---:R-:W-:Y:S05]  /*264a0*/  @!P4 BRA `(.L_x_1416) ;  /* 0xfffffffc00f0c947 */ /* 0x004fea000383ffff */
[----:B------:R-:W-:Y:S05]  /*264b0*/  BRA `(.L_x_1732) ;  /* 0xfffffe3800747947 */ /* 0x000fea000383ffff */
.L_x_1422:
[----:B0-----:R0:W1:Y:S02]  /*264c0*/  SYNCS.PHASECHK.TRANS64.TRYWAIT P4, [R4+URZ+0x2a8b0], R3 ;  /* 0x02a8b003040075a7 */ /* 0x001064000808017f */
[----:B-1----:R-:W-:Y:S05]  /*264d0*/  @!P4 NANOSLEEP.SYNCS 0x989680 ;  /* 0x009896800000c95d */ /* 0x002fea0003900000 */
[----:B------:R-:W1:Y:S02]  /*264e0*/  @!P4 SYNCS.PHASECHK.TRANS64 P4, [R4+URZ+0x2a8b0], R3 ;  /* 0x02a8b0030400c5a7 */ /* 0x000e64000808007f */
[----:B-1----:R-:W-:Y:S05]  /*264f0*/  @!P4 BRA `(.L_x_1422) ;  /* 0xfffffffc00f0c947 */ /* 0x002fea000383ffff */
[----:B------:R-:W-:Y:S05]  /*26500*/  BRA `(.L_x_1733) ;  /* 0xfffffe3c00807947 */ /* 0x000fea000383ffff */
.L_x_1452:
[----:B------:R-:W-:Y:S01]  /*26510*/  BSSY B1, `(.L_x_1734) ;  /* 0x0000008000017945 */ /* 0x000fe20003800000 */
[----:B------:R-:W-:Y:S01]  /*26520*/  IMAD.MOV.U32 R13, RZ, RZ, R5 ;  /* 0x000000ffff0d7224 */ /* 0x000fe200078e0005 */
[----:B------:R-:W-:Y:S01]  /*26530*/  MOV R15, 0xffffffff ;  /* 0xffffffff000f7802 */ /* 0x000fe20000000f00 */
[----:B------:R-:W-:Y:S02]  /*26540*/  IMAD.MOV.U32 R12, RZ, RZ, RZ ;  /* 0x000000ffff0c7224 */ /* 0x000fe400078e00ff */
[----:B------:R-:W-:-:S07]  /*26550*/  IMAD.MOV.U32 R11, RZ, RZ, 0x1c1f ;  /* 0x00001c1fff0b7424 */ /* 0x000fce00078e00ff */
[----:B------:R-:W-:Y:S05]  /*26560*/  WARPSYNC.COLLECTIVE R15, `(.L_x_1735) ;  /* 0x000000000f087348 */ /* 0x000fea0003c00000 */
[----:B------:R0:W1:Y:S02]  /*26570*/  SHFL.IDX P6, R14, R13, R12, R11 ;  /* 0x0000000c0d0e7389 */ /* 0x00006400000c000b */
[----:B01----:R-:W-:Y:S01]  /*26580*/  ENDCOLLECTIVE ;  /* 0x000000000000791b */ /* 0x003fe20003800000 */
.L_x_1735:
[----:B------:R-:W-:Y:S05]  /*26590*/  BSYNC B1 ;  /* 0x0000000000017941 */ /* 0x000fea0003800000 */
.L_x_1734:
[----:B------:R-:W-:Y:S05]  /*265a0*/  BRA `(.L_x_1736) ;  /* 0xfffffe5c004c7947 */ /* 0x000fea000383ffff */
.L_x_1453:
[----:B------:R-:W-:Y:S01]  /*265b0*/  BSSY B1, `(.L_x_1737) ;  /* 0x0000008000017945 */ /* 0x000fe20003800000 */
[----:B------:R-:W-:Y:S02]  /*265c0*/  IMAD.MOV.U32 R13, RZ, RZ, R4 ;  /* 0x000000ffff0d7224 */ /* 0x000fe400078e0004 */
[----:B------:R-:W-:Y:S02]  /*265d0*/  IMAD.MOV.U32 R12, RZ, RZ, RZ ;  /* 0x000000ffff0c7224 */ /* 0x000fe400078e00ff */
[----:B------:R-:W-:Y:S02]  /*265e0*/  IMAD.MOV.U32 R11, RZ, RZ, 0x1c1f ;  /* 0x00001c1fff0b7424 */ /* 0x000fe400078e00ff */
[----:B------:R-:W-:-:S07]  /*265f0*/  IMAD.MOV.U32 R15, RZ, RZ, -0x1 ;  /* 0xffffffffff0f7424 */ /* 0x000fce00078e00ff */
[----:B------:R-:W-:Y:S05]  /*26600*/  WARPSYNC.COLLECTIVE R15, `(.L_x_1738) ;  /* 0x000000000f087348 */ /* 0x000fea0003c00000 */
[----:B------:R0:W1:Y:S02]  /*26610*/  SHFL.IDX P6, R14, R13, R12, R11 ;  /* 0x0000000c0d0e7389 */ /* 0x00006400000c000b */
[----:B01----:R-:W-:Y:S01]  /*26620*/  ENDCOLLECTIVE ;  /* 0x000000000000791b */ /* 0x003fe20003800000 */
.L_x_1738:
[----:B------:R-:W-:Y:S05]  /*26630*/  BSYNC B1 ;  /* 0x0000000000017941 */ /* 0x000fea0003800000 */
.L_x_1737:
[----:B------:R-:W-:Y:S05]  /*26640*/  BRA `(.L_x_1739) ;  /* 0xfffffe5c002c7947 */ /* 0x000fea000383ffff */
.L_x_1454:
[----:B------:R-:W-:Y:S01]  /*26650*/  BSSY B1, `(.L_x_1740) ;  /* 0x0000008000017945 */ /* 0x000fe20003800000 */
[----:B------:R-:W-:Y:S01]  /*26660*/  MOV R13, R3 ;  /* 0x00000003000d7202 */ /* 0x000fe20000000f00 */
[----:B------:R-:W-:Y:S02]  /*26670*/  IMAD.MOV.U32 R12, RZ, RZ, RZ ;  /* 0x000000ffff0c7224 */ /* 0x000fe400078e00ff */
[----:B------:R-:W-:Y:S02]  /*26680*/  IMAD.MOV.U32 R11, RZ, RZ, 0x1c1f ;  /* 0x00001c1fff0b7424 */ /* 0x000fe400078e00ff */
[----:B------:R-:W-:-:S07]  /*26690*/  IMAD.MOV.U32 R15, RZ, RZ, -0x1 ;  /* 0xffffffffff0f7424 */ /* 0x000fce00078e00ff */
[----:B------:R-:W-:Y:S05]  /*266a0*/  WARPSYNC.COLLECTIVE R15, `(.L_x_1741) ;  /* 0x000000000f087348 */ /* 0x000fea0003c00000 */
[----:B------:R0:W1:Y:S02]  /*266b0*/  SHFL.IDX P6, R14, R13, R12, R11 ;  /* 0x0000000c0d0e7389 */ /* 0x00006400000c000b */
[----:B01----:R-:W-:Y:S01]  /*266c0*/  ENDCOLLECTIVE ;  /* 0x000000000000791b */ /* 0x003fe20003800000 */
.L_x_1741:
[----:B------:R-:W-:Y:S05]  /*266d0*/  BSYNC B1 ;  /* 0x0000000000017941 */ /* 0x000fea0003800000 */
.L_x_1740:
[----:B------:R-:W-:Y:S05]  /*266e0*/  BRA `(.L_x_1742) ;  /* 0xfffffe5c000c7947 */ /* 0x000fea000383ffff */
.L_x_1455:
[----:B------:R-:W-:Y:S01]  /*266f0*/  BSSY B1, `(.L_x_1743) ;  /* 0x0000008000017945 */ /* 0x000fe20003800000 */
[----:B------:R-:W-:Y:S01]  /*26700*/  IMAD.MOV.U32 R13, RZ, RZ, R0 ;  /* 0x000000ffff0d7224 */ /* 0x000fe200078e0000 */
[----:B------:R-:W-:Y:S01]  /*26710*/  MOV R12, RZ ;  /* 0x000000ff000c7202 */ /* 0x000fe20000000f00 */
[----:B------:R-:W-:Y:S02]  /*26720*/  IMAD.MOV.U32 R11, RZ, RZ, 0x1c1f ;  /* 0x00001c1fff0b7424 */ /* 0x000fe400078e00ff */
[----:B------:R-:W-:-:S07]  /*26730*/  IMAD.MOV.U32 R15, RZ, RZ, -0x1 ;  /* 0xffffffffff0f7424 */ /* 0x000fce00078e00ff */
[----:B------:R-:W-:Y:S05]  /*26740*/  WARPSYNC.COLLECTIVE R15, `(.L_x_1744) ;  /* 0x000000000f087348 */ /* 0x000fea0003c00000 */
[----:B------:R0:W1:Y:S02]  /*26750*/  SHFL.IDX P6, R14, R13, R12, R11 ;  /* 0x0000000c0d0e7389 */ /* 0x00006400000c000b */
[----:B01----:R-:W-:Y:S01]  /*26760*/  ENDCOLLECTIVE ;  /* 0x000000000000791b */ /* 0x003fe20003800000 */
.L_x_1744:
[----:B------:R-:W-:Y:S05]  /*26770*/  BSYNC B1 ;  /* 0x0000000000017941 */ /* 0x000fea0003800000 */
.L_x_1743:
[----:B------:R-:W-:Y:S05]  /*26780*/  BRA `(.L_x_1745) ;  /* 0xfffffe5800ec7947 */ /* 0x000fea000383ffff */
.L_x_1456:
[----:B------:R-:W-:Y:S01]  /*26790*/  BSSY B1, `(.L_x_1746) ;  /* 0x0000008000017945 */ /* 0x000fe20003800000 */
[----:B------:R-:W-:Y:S01]  /*267a0*/  IMAD.MOV.U32 R13, RZ, RZ, R5 ;  /* 0x000000ffff0d7224 */ /* 0x000fe200078e0005 */
[----:B------:R-:W-:Y:S01]  /*267b0*/  MOV R11, 0x1c1f ;  /* 0x00001c1f000b7802 */ /* 0x000fe20000000f00 */
[----:B------:R-:W-:Y:S02]  /*267c0*/  IMAD.MOV.U32 R12, RZ, RZ, 0x1 ;  /* 0x00000001ff0c7424 */ /* 0x000fe400078e00ff */
[----:B------:R-:W-:-:S07]  /*267d0*/  IMAD.MOV.U32 R15, RZ, RZ, -0x1 ;  /* 0xffffffffff0f7424 */ /* 0x000fce00078e00ff */
[----:B------:R-:W-:Y:S05]  /*267e0*/  WARPSYNC.COLLECTIVE R15, `(.L_x_1747) ;  /* 0x000000000f087348 */ /* 0x000fea0003c00000 */
[----:B------:R0:W1:Y:S02]  /*267f0*/  SHFL.IDX P6, R14, R13, R12, R11 ;  /* 0x0000000c0d0e7389 */ /* 0x00006400000c000b */
[----:B01----:R-:W-:Y:S01]  /*26800*/  ENDCOLLECTIVE ;  /* 0x000000000000791b */ /* 0x003fe20003800000 */
.L_x_1747:
[----:B------:R-:W-:Y:S05]  /*26810*/  BSYNC B1 ;  /* 0x0000000000017941 */ /* 0x000fea0003800000 */
.L_x_1746:
[----:B------:R-:W-:Y:S05]  /*26820*/  BRA `(.L_x_1748) ;  /* 0xfffffe5800cc7947 */ /* 0x000fea000383ffff */
.L_x_1457:
[----:B------:R-:W-:Y:S01]  /*26830*/  BSSY B1, `(.L_x_1749) ;  /* 0x0000008000017945 */ /* 0x000fe20003800000 */
[----:B------:R-:W-:Y:S01]  /*26840*/  IMAD.MOV.U32 R13, RZ, RZ, R4 ;  /* 0x000000ffff0d7224 */ /* 0x000fe200078e0004 */
[----:B------:R-:W-:Y:S01]  /*26850*/  MOV R15, 0xffffffff ;  /* 0xffffffff000f7802 */ /* 0x000fe20000000f00 */
[----:B------:R-:W-:Y:S02]  /*26860*/  IMAD.MOV.U32 R12, RZ, RZ, 0x1 ;  /* 0x00000001ff0c7424 */ /* 0x000fe400078e00ff */
[----:B------:R-:W-:-:S07]  /*26870*/  IMAD.MOV.U32 R11, RZ, RZ, 0x1c1f ;  /* 0x00001c1fff0b7424 */ /* 0x000fce00078e00ff */
[----:B------:R-:W-:Y:S05]  /*26880*/  WARPSYNC.COLLECTIVE R15, `(.L_x_1750) ;  /* 0x000000000f087348 */ /* 0x000fea0003c00000 */
[----:B------:R0:W1:Y:S02]  /*26890*/  SHFL.IDX P6, R14, R13, R12, R11 ;  /* 0x0000000c0d0e7389 */ /* 0x00006400000c000b */
[----:B01----:R-:W-:Y:S01]  /*268a0*/  ENDCOLLECTIVE ;  /* 0x000000000000791b */ /* 0x003fe20003800000 */
.L_x_1750:
[----:B------:R-:W-:Y:S05]  /*268b0*/  BSYNC B1 ;  /* 0x0000000000017941 */ /* 0x000fea0003800000 */
.L_x_1749:
[----:B------:R-:W-:Y:S05]  /*268c0*/  BRA `(.L_x_1751) ;  /* 0xfffffe5800b07947 */ /* 0x000fea000383ffff */
.L_x_1458:
[----:B------:R-:W-:Y:S01]  /*268d0*/  BSSY B1, `(.L_x_1752) ;  /* 0x0000008000017945 */ /* 0x000fe20003800000 */
[----:B------:R-:W-:Y:S02]  /*268e0*/  IMAD.MOV.U32 R13, RZ, RZ, R3 ;  /* 0x000000ffff0d7224 */ /* 0x000fe400078e0003 */
[----:B------:R-:W-:Y:S02]  /*268f0*/  IMAD.MOV.U32 R12, RZ, RZ, 0x1 ;  /* 0x00000001ff0c7424 */ /* 0x000fe400078e00ff */
[----:B------:R-:W-:Y:S02]  /*26900*/  IMAD.MOV.U32 R11, RZ, RZ, 0x1c1f ;  /* 0x00001c1fff0b7424 */ /* 0x000fe400078e00ff */
[----:B------:R-:W-:-:S07]  /*26910*/  IMAD.MOV.U32 R15, RZ, RZ, -0x1 ;  /* 0xffffffffff0f7424 */ /* 0x000fce00078e00ff */
[----:B------:R-:W-:Y:S05]  /*26920*/  WARPSYNC.COLLECTIVE R15, `(.L_x_1753) ;  /* 0x000000000f087348 */ /* 0x000fea0003c00000 */
[----:B------:R0:W1:Y:S02]  /*26930*/  SHFL.IDX P6, R14, R13, R12, R11 ;  /* 0x0000000c0d0e7389 */ /* 0x00006400000c000b */
[----:B01----:R-:W-:Y:S01]  /*26940*/  ENDCOLLECTIVE ;  /* 0x000000000000791b */ /* 0x003fe20003800000 */
.L_x_1753:
[----:B------:R-:W-:Y:S05]  /*26950*/  BSYNC B1 ;  /* 0x0000000000017941 */ /* 0x000fea0003800000 */
.L_x_1752:
[----:B------:R-:W-:Y:S05]  /*26960*/  BRA `(.L_x_1754) ;  /* 0xfffffe5800947947 */ /* 0x000fea000383ffff */
.L_x_1459:
[----:B------:R-:W-:Y:S01]  /*26970*/  BSSY B1, `(.L_x_1755) ;  /* 0x0000008000017945 */ /* 0x000fe20003800000 */
[----:B------:R-:W-:Y:S01]  /*26980*/  MOV R13, R0 ;  /* 0x00000000000d7202 */ /* 0x000fe20000000f00 */
[----:B------:R-:W-:Y:S02]  /*26990*/  IMAD.MOV.U32 R12, RZ, RZ, 0x1 ;  /* 0x00000001ff0c7424 */ /* 0x000fe400078e00ff */
[----:B------:R-:W-:Y:S02]  /*269a0*/  IMAD.MOV.U32 R11, RZ, RZ, 0x1c1f ;  /* 0x00001c1fff0b7424 */ /* 0x000fe400078e00ff */
[----:B------:R-:W-:-:S07]  /*269b0*/  IMAD.MOV.U32 R15, RZ, RZ, -0x1 ;  /* 0xffffffffff0f7424 */ /* 0x000fce00078e00ff */
[----:B------:R-:W-:Y:S05]  /*269c0*/  WARPSYNC.COLLECTIVE R15, `(.L_x_1756) ;  /* 0x000000000f087348 */ /* 0x000fea0003c00000 */
[----:B------:R0:W1:Y:S02]  /*269d0*/  SHFL.IDX P6, R14, R13, R12, R11 ;  /* 0x0000000c0d0e7389 */ /* 0x00006400000c000b */
[----:B01----:R-:W-:Y:S01]  /*269e0*/  ENDCOLLECTIVE ;  /* 0x000000000000791b */ /* 0x003fe20003800000 */
.L_x_1756:
[----:B------:R-:W-:Y:S05]  /*269f0*/  BSYNC B1 ;  /* 0x0000000000017941 */ /* 0x000fea0003800000 */
.L_x_1755:
[----:B------:R-:W-:Y:S05]  /*26a00*/  BRA `(.L_x_1757) ;  /* 0xfffffe5800787947 */ /* 0x000fea000383ffff */
.L_x_1461:
[----:B0-----:R0:W1:Y:S02]  /*26a10*/  SYNCS.PHASECHK.TRANS64.TRYWAIT P2, [R18+URZ+0x2a800], R3 ;  /* 0x02a80003120075a7 */ /* 0x001064000804017f */
[----:B-1----:R-:W-:Y:S05]  /*26a20*/  @!P2 NANOSLEEP.SYNCS 0x989680 ;  /* 0x009896800000a95d */ /* 0x002fea0003900000 */
[----:B------:R-:W1:Y:S02]  /*26a30*/  @!P2 SYNCS.PHASECHK.TRANS64 P2, [R18+URZ+0x2a800], R3 ;  /* 0x02a800031200a5a7 */ /* 0x000e64000804007f */
[----:B-1----:R-:W-:Y:S05]  /*26a40*/  @!P2 BRA `(.L_x_1461) ;  /* 0xfffffffc00f0a947 */ /* 0x002fea000383ffff */
[----:B------:R-:W-:Y:S05]  /*26a50*/  BRA `(.L_x_1758) ;  /* 0xfffffe5800d87947 */ /* 0x000fea000383ffff */
.L_x_1489:
        /* <DEDUP_REMOVED lines=8> */
.L_x_1760:
[----:B------:R-:W-:Y:S05]  /*26ae0*/  BSYNC B1 ;  /* 0x0000000000017941 */ /* 0x000fea0003800000 */
.L_x_1759:
[----:B------:R-:W-:Y:S05]  /*26af0*/  BRA `(.L_x_1761) ;  /* 0xfffffe88005c7947 */ /* 0x000fea000383ffff */
.L_x_1490:
[----:B------:R-:W-:Y:S01]  /*26b00*/  BSSY B1, `(.L_x_1762) ;  /* 0x0000008000017945 */ /* 0x000fe20003800000 */
[----:B------:R-:W-:Y:S01]  /*26b10*/  IMAD.MOV.U32 R13, RZ, RZ, R8 ;  /* 0x000000ffff0d7224 */ /* 0x000fe200078e0008 */
[----:B------:R-:W-:Y:S01]  /*26b20*/  MOV R11, 0x1c1f ;  /* 0x00001c1f000b7802 */ /* 0x000fe20000000f00 */
[----:B------:R-:W-:Y:S02]  /*26b30*/  IMAD.MOV.U32 R12, RZ, RZ, RZ ;  /* 0x000000ffff0c7224 */ /* 0x000fe400078e00ff */
[----:B------:R-:W-:-:S07]  /*26b40*/  IMAD.MOV.U32 R15, RZ, RZ, -0x1 ;  /* 0xffffffffff0f7424 */ /* 0x000fce00078e00ff */
[----:B------:R-:W-:Y:S05]  /*26b50*/  WARPSYNC.COLLECTIVE R15, `(.L_x_1763) ;  /* 0x000000000f087348 */ /* 0x000fea0003c00000 */
[----:B------:R0:W1:Y:S02]  /*26b60*/  SHFL.IDX P6, R14, R13, R12, R11 ;  /* 0x0000000c0d0e7389 */ /* 0x00006400000c000b */
[----:B01----:R-:W-:Y:S01]  /*26b70*/  ENDCOLLECTIVE ;  /* 0x000000000000791b */ /* 0x003fe20003800000 */
.L_x_1763:
[----:B------:R-:W-:Y:S05]  /*26b80*/  BSYNC B1 ;  /* 0x0000000000017941 */ /* 0x000fea0003800000 */
.L_x_1762:
[----:B------:R-:W-:Y:S05]  /*26b90*/  BRA `(.L_x_1764) ;  /* 0xfffffe88003c7947 */ /* 0x000fea000383ffff */
.L_x_1491:
        /* <DEDUP_REMOVED lines=8> */
.L_x_1766:
[----:B------:R-:W-:Y:S05]  /*26c20*/  BSYNC B1 ;  /* 0x0000000000017941 */ /* 0x000fea0003800000 */
.L_x_1765:
[----:B------:R-:W-:Y:S05]  /*26c30*/  BRA `(.L_x_1767) ;  /* 0xfffffe88001c7947 */ /* 0x000fea000383ffff */
.L_x_1492:
        /* <DEDUP_REMOVED lines=8> */
.L_x_1769:
[----:B------:R-:W-:Y:S05]  /*26cc0*/  BSYNC B1 ;  /* 0x0000000000017941 */ /* 0x000fea0003800000 */
.L_x_1768:
[----:B------:R-:W-:Y:S05]  /*26cd0*/  BRA `(.L_x_1770) ;  /* 0xfffffe8400fc7947 */ /* 0x000fea000383ffff */
.L_x_1493:
        /* <DEDUP_REMOVED lines=8> */
.L_x_1772:
[----:B------:R-:W-:Y:S05]  /*26d60*/  BSYNC B1 ;  /* 0x0000000000017941 */ /* 0x000fea0003800000 */
.L_x_1771:
[----:B------:R-:W-:Y:S05]  /*26d70*/  BRA `(.L_x_1773) ;  /* 0xfffffe8400dc7947 */ /* 0x000fea000383ffff */
.L_x_1494:
        /* <DEDUP_REMOVED lines=8> */
.L_x_1775:
[----:B------:R-:W-:Y:S05]  /*26e00*/  BSYNC B1 ;  /* 0x0000000000017941 */ /* 0x000fea0003800000 */
.L_x_1774:
[----:B------:R-:W-:Y:S05]  /*26e10*/  BRA `(.L_x_1776) ;  /* 0xfffffe8400c07947 */ /* 0x000fea000383ffff */
.L_x_1495:
        /* <DEDUP_REMOVED lines=8> */
.L_x_1778:
[----:B------:R-:W-:Y:S05]  /*26ea0*/  BSYNC B1 ;  /* 0x0000000000017941 */ /* 0x000fea0003800000 */
.L_x_1777:
[----:B------:R-:W-:Y:S05]  /*26eb0*/  BRA `(.L_x_1779) ;  /* 0xfffffe8400a47947 */ /* 0x000fea000383ffff */
.L_x_1496:
        /* <DEDUP_REMOVED lines=8> */
.L_x_1781:
[----:B------:R-:W-:Y:S05]  /*26f40*/  BSYNC B1 ;  /* 0x0000000000017941 */ /* 0x000fea0003800000 */
.L_x_1780:
[----:B------:R-:W-:Y:S05]  /*26f50*/  BRA `(.L_x_1782) ;  /* 0xfffffe8400887947 */ /* 0x000fea000383ffff */
.L_x_1498:
[----:B0-----:R0:W1:Y:S02]  /*26f60*/  SYNCS.PHASECHK.TRANS64.TRYWAIT P2, [R18+URZ+0x2a800], R9 ;  /* 0x02a80009120075a7 */ /* 0x001064000804017f */
[----:B-1----:R-:W-:Y:S05]  /*26f70*/  @!P2 NANOSLEEP.SYNCS 0x989680 ;  /* 0x009896800000a95d */ /* 0x002fea0003900000 */
[----:B------:R-:W1:Y:S02]  /*26f80*/  @!P2 SYNCS.PHASECHK.TRANS64 P2, [R18+URZ+0x2a800], R9 ;  /* 0x02a800091200a5a7 */ /* 0x000e64000804007f */
[----:B-1----:R-:W-:Y:S05]  /*26f90*/  @!P2 BRA `(.L_x_1498) ;  /* 0xfffffffc00f0a947 */ /* 0x002fea000383ffff */
[----:B------:R-:W-:Y:S05]  /*26fa0*/  BRA `(.L_x_1783) ;  /* 0xfffffe8400e87947 */ /* 0x000fea000383ffff */
.L_x_1512:
[----:B-1----:R1:W2:Y:S02]  /*26fb0*/  SYNCS.PHASECHK.TRANS64.TRYWAIT P2, [R3+URZ+0x2a830], R0 ;  /* 0x02a83000030075a7 */ /* 0x0022a4000804017f */
[----:B--2---:R-:W-:Y:S05]  /*26fc0*/  @!P2 NANOSLEEP.SYNCS 0x989680 ;  /* 0x009896800000a95d */ /* 0x004fea0003900000 */
[----:B------:R-:W2:Y:S02]  /*26fd0*/  @!P2 SYNCS.PHASECHK.TRANS64 P2, [R3+URZ+0x2a830], R0 ;  /* 0x02a830000300a5a7 */ /* 0x000ea4000804007f */
[----:B--2---:R-:W-:Y:S05]  /*26fe0*/  @!P2 BRA `(.L_x_1512) ;  /* 0xfffffffc00f0a947 */ /* 0x004fea000383ffff */
[----:B------:R-:W-:Y:S05]  /*26ff0*/  BRA `(.L_x_1511) ;  /* 0xfffffeac00887947 */ /* 0x000fea000383ffff */
.L_x_1532:
[----:B-1----:R1:W2:Y:S02]  /*27000*/  SYNCS.PHASECHK.TRANS64.TRYWAIT P2, [R7+URZ+0x2a830], R14 ;  /* 0x02a8300e070075a7 */ /* 0x0022a4000804017f */
[----:B--2---:R-:W-:Y:S05]  /*27010*/  @!P2 NANOSLEEP.SYNCS 0x989680 ;  /* 0x009896800000a95d */ /* 0x004fea0003900000 */
[----:B------:R-:W2:Y:S02]  /*27020*/  @!P2 SYNCS.PHASECHK.TRANS64 P2, [R7+URZ+0x2a830], R14 ;  /* 0x02a8300e0700a5a7 */ /* 0x000ea4000804007f */
[----:B--2---:R-:W-:Y:S05]  /*27030*/  @!P2 BRA `(.L_x_1532) ;  /* 0xfffffffc00f0a947 */ /* 0x004fea000383ffff */
[----:B------:R-:W-:Y:S05]  /*27040*/  BRA `(.L_x_1531) ;  /* 0xfffffedc00147947 */ /* 0x000fea000383ffff */
.L_x_1537:
[----:B-1----:R1:W2:Y:S02]  /*27050*/  SYNCS.PHASECHK.TRANS64.TRYWAIT P2, [R14+URZ+0x2a850], R9 ;  /* 0x02a850090e0075a7 */ /* 0x0022a4000804017f */
[----:B--2---:R-:W-:Y:S05]  /*27060*/  @!P2 NANOSLEEP.SYNCS 0x989680 ;  /* 0x009896800000a95d */ /* 0x004fea0003900000 */
[----:B------:R-:W2:Y:S02]  /*27070*/  @!P2 SYNCS.PHASECHK.TRANS64 P2, [R14+URZ+0x2a850], R9 ;  /* 0x02a850090e00a5a7 */ /* 0x000ea4000804007f */
[----:B--2---:R-:W-:Y:S05]  /*27080*/  @!P2 BRA `(.L_x_1537) ;  /* 0xfffffffc00f0a947 */ /* 0x004fea000383ffff */
[----:B------:R-:W-:Y:S05]  /*27090*/  BRA `(.L_x_1536) ;  /* 0xfffffee800087947 */ /* 0x000fea000383ffff */
.L_x_1557:
[----:B-1----:R1:W2:Y:S02]  /*270a0*/  SYNCS.PHASECHK.TRANS64.TRYWAIT P2, [R3+URZ+0x2a830], R4 ;  /* 0x02a83004030075a7 */ /* 0x0022a4000804017f */
[----:B--2---:R-:W-:Y:S05]  /*270b0*/  @!P2 NANOSLEEP.SYNCS 0x989680 ;  /* 0x009896800000a95d */ /* 0x004fea0003900000 */
[----:B------:R-:W2:Y:S02]  /*270c0*/  @!P2 SYNCS.PHASECHK.TRANS64 P2, [R3+URZ+0x2a830], R4 ;  /* 0x02a830040300a5a7 */ /* 0x000ea4000804007f */
[----:B--2---:R-:W-:Y:S05]  /*270d0*/  @!P2 BRA `(.L_x_1557) ;  /* 0xfffffffc00f0a947 */ /* 0x004fea000383ffff */
[----:B------:R-:W-:Y:S05]  /*270e0*/  BRA `(.L_x_1556) ;  /* 0xffffff0c00b47947 */ /* 0x000fea000383ffff */
.L_x_1562:
[----:B-1----:R1:W2:Y:S02]  /*270f0*/  SYNCS.PHASECHK.TRANS64.TRYWAIT P2, [R170+URZ+0x2a850], R3 ;  /* 0x02a85003aa0075a7 */ /* 0x0022a4000804017f */
[----:B--2---:R-:W-:Y:S05]  /*27100*/  @!P2 NANOSLEEP.SYNCS 0x989680 ;  /* 0x009896800000a95d */ /* 0x004fea0003900000 */
[----:B------:R-:W2:Y:S02]  /*27110*/  @!P2 SYNCS.PHASECHK.TRANS64 P2, [R170+URZ+0x2a850], R3 ;  /* 0x02a85003aa00a5a7 */ /* 0x000ea4000804007f */
[----:B--2---:R-:W-:Y:S05]  /*27120*/  @!P2 BRA `(.L_x_1562) ;  /* 0xfffffffc00f0a947 */ /* 0x004fea000383ffff */
[----:B------:R-:W-:Y:S05]  /*27130*/  BRA `(.L_x_1561) ;  /* 0xffffff1800947947 */ /* 0x000fea000383ffff */
.L_x_1570:
[----:B-1----:R1:W2:Y:S02]  /*27140*/  SYNCS.PHASECHK.TRANS64.TRYWAIT P2, [R4+URZ+0x2a830], R3 ;  /* 0x02a83003040075a7 */ /* 0x0022a4000804017f */
[----:B--2---:R-:W-:Y:S05]  /*27150*/  @!P2 NANOSLEEP.SYNCS 0x989680 ;  /* 0x009896800000a95d */ /* 0x004fea0003900000 */
[----:B------:R-:W2:Y:S02]  /*27160*/  @!P2 SYNCS.PHASECHK.TRANS64 P2, [R4+URZ+0x2a830], R3 ;  /* 0x02a830030400a5a7 */ /* 0x000ea4000804007f */
[----:B--2---:R-:W-:Y:S05]  /*27170*/  @!P2 BRA `(.L_x_1570) ;  /* 0xfffffffc00f0a947 */ /* 0x004fea000383ffff */
[----:B------:R-:W-:Y:S05]  /*27180*/  BRA `(.L_x_1569) ;  /* 0xffffff2c00907947 */ /* 0x000fea000383ffff */
.L_x_1575:
[----:B-1----:R1:W2:Y:S02]  /*27190*/  SYNCS.PHASECHK.TRANS64.TRYWAIT P2, [R12+URZ+0x2a850], R3 ;  /* 0x02a850030c0075a7 */ /* 0x0022a4000804017f */
[----:B--2---:R-:W-:Y:S05]  /*271a0*/  @!P2 NANOSLEEP.SYNCS 0x989680 ;  /* 0x009896800000a95d */ /* 0x004fea0003900000 */
[----:B------:R-:W2:Y:S02]  /*271b0*/  @!P2 SYNCS.PHASECHK.TRANS64 P2, [R12+URZ+0x2a850], R3 ;  /* 0x02a850030c00a5a7 */ /* 0x000ea4000804007f */
[----:B--2---:R-:W-:Y:S05]  /*271c0*/  @!P2 BRA `(.L_x_1575) ;  /* 0xfffffffc00f0a947 */ /* 0x004fea000383ffff */
[----:B------:R-:W-:Y:S05]  /*271d0*/  BRA `(.L_x_1574) ;  /* 0xffffff3800847947 */ /* 0x000fea000383ffff */
.L_x_1589:
[----:B-1----:R1:W2:Y:S02]  /*271e0*/  SYNCS.PHASECHK.TRANS64.TRYWAIT P0, [R13+URZ+0x2a850], R0 ;  /* 0x02a850000d0075a7 */ /* 0x0022a4000800017f */
[----:B--2---:R-:W-:Y:S05]  /*271f0*/  @!P0 NANOSLEEP.SYNCS 0x989680 ;  /* 0x009896800000895d */ /* 0x004fea0003900000 */
[----:B------:R-:W2:Y:S02]  /*27200*/  @!P0 SYNCS.PHASECHK.TRANS64 P0, [R13+URZ+0x2a850], R0 ;  /* 0x02a850000d0085a7 */ /* 0x000ea4000800007f */
[----:B--2---:R-:W-:Y:S05]  /*27210*/  @!P0 BRA `(.L_x_1589) ;  /* 0xfffffffc00f08947 */ /* 0x004fea000383ffff */
[----:B------:R-:W-:Y:S05]  /*27220*/  BRA `(.L_x_1588) ;  /* 0xffffff60008c7947 */ /* 0x000fea000383ffff */
.L_x_1631:
[----:B0-----:R-:W0:Y:S01]  /*27230*/  S2R R11, SR_TID.X ;  /* 0x00000000000b7919 */ /* 0x001e220000002100 */
[----:B------:R-:W-:Y:S01]  /*27240*/  BSSY B1, `(.L_x_1784) ;  /* 0x000000a000017945 */ /* 0x000fe20003800000 */
[----:B------:R-:W-:Y:S02]  /*27250*/  IMAD.MOV.U32 R12, RZ, RZ, RZ ;  /* 0x000000ffff0c7224 */ /* 0x000fe400078e00ff */
[----:B------:R-:W-:Y:S01]  /*27260*/  IMAD.MOV.U32 R15, RZ, RZ, -0x1 ;  /* 0xffffffffff0f7424 */ /* 0x000fe200078e00ff */
[----:B0-----:R-:W-:-:S04]  /*27270*/  SHF.R.U32.HI R11, RZ, 0x5, R11 ;  /* 0x00000005ff0b7819 */ /* 0x001fc8000001160b */
[----:B------:R-:W-:-:S05]  /*27280*/  LOP3.LUT R11, R11, 0x3, RZ, 0xc0, !PT ;  /* 0x000000030b0b7812 */ /* 0x000fca00078ec0ff */
[----:B------:R-:W-:Y:S02]  /*27290*/  IMAD.MOV.U32 R13, RZ, RZ, R11 ;  /* 0x000000ffff0d7224 */ /* 0x000fe400078e000b */
[----:B------:R-:W-:-:S07]  /*272a0*/  IMAD.MOV.U32 R11, RZ, RZ, 0x1f ;  /* 0x0000001fff0b7424 */ /* 0x000fce00078e00ff */
[----:B------:R-:W-:Y:S05]  /*272b0*/  WARPSYNC.COLLECTIVE R15, `(.L_x_1785) ;  /* 0x000000000f087348 */ /* 0x000fea0003c00000 */
[----:B------:R0:W1:Y:S02]  /*272c0*/  SHFL.IDX P6, R14, R13, R12, R11 ;  /* 0x0000000c0d0e7389 */ /* 0x00006400000c000b */
[----:B01----:R-:W-:Y:S01]  /*272d0*/  ENDCOLLECTIVE ;  /* 0x000000000000791b */ /* 0x003fe20003800000 */
.L_x_1785:
[----:B------:R-:W-:Y:S05]  /*272e0*/  BSYNC B1 ;  /* 0x0000000000017941 */ /* 0x000fea0003800000 */
.L_x_1784:
[----:B------:R-:W-:Y:S05]  /*272f0*/  BRA `(.L_x_1786) ;  /* 0xffffffa000147947 */ /* 0x000fea000383ffff */
.L_x_1632:
[----:B------:R-:W-:Y:S01]  /*27300*/  BSSY B1, `(.L_x_1787) ;  /* 0x0000006000017945 */ /* 0x000fe20003800000 */
[----:B------:R-:W-:-:S07]  /*27310*/  MOV R15, 0xffffffff ;  /* 0xffffffff000f7802 */ /* 0x000fce0000000f00 */
[----:B0-----:R-:W-:Y:S05]  /*27320*/  WARPSYNC.COLLECTIVE R15, `(.L_x_1788) ;  /* 0x000000000f0c7348 */ /* 0x001fea0003c00000 */
[----:B------:R-:W-:Y:S02]  /*27330*/  ELECT P6, UR62, PT ;  /* 0x00000000003e782f */ /* 0x000fe400038c0000 */
[----:B------:R-:W-:Y:S01]  /*27340*/  MOV R14, UR62 ;  /* 0x0000003e000e7c02 */ /* 0x000fe20008000f00 */
[----:B0-----:R-:W-:Y:S10]  /*27350*/  ENDCOLLECTIVE ;  /* 0x000000000000791b */ /* 0x001ff40003800000 */
.L_x_1788:
[----:B------:R-:W-:Y:S05]  /*27360*/  BSYNC B1 ;  /* 0x0000000000017941 */ /* 0x000fea0003800000 */
.L_x_1787:
[----:B------:R-:W-:Y:S05]  /*27370*/  BRA `(.L_x_1789) ;  /* 0xffffffa000007947 */ /* 0x000fea000383ffff */
.L_x_1634:
[----:B-1----:R1:W2:Y:S02]  /*27380*/  SYNCS.PHASECHK.TRANS64.TRYWAIT P0, [R8+URZ+0x2a820], R9 ;  /* 0x02a82009080075a7 */ /* 0x0022a4000800017f */
[----:B--2---:R-:W-:Y:S05]  /*27390*/  @!P0 NANOSLEEP.SYNCS 0x989680 ;  /* 0x009896800000895d */ /* 0x004fea0003900000 */
[----:B------:R-:W2:Y:S02]  /*273a0*/  @!P0 SYNCS.PHASECHK.TRANS64 P0, [R8+URZ+0x2a820], R9 ;  /* 0x02a82009080085a7 */ /* 0x000ea4000800007f */
[----:B--2---:R-:W-:Y:S05]  /*273b0*/  @!P0 BRA `(.L_x_1634) ;  /* 0xfffffffc00f08947 */ /* 0x004fea000383ffff */
[----:B------:R-:W-:Y:S05]  /*273c0*/  BRA `(.L_x_1790) ;  /* 0xffffffa0001c7947 */ /* 0x000fea000383ffff */
.L_x_1637:
[----:B0-----:R0:W1:Y:S02]  /*273d0*/  SYNCS.PHASECHK.TRANS64.TRYWAIT P0, [R9+URZ+0x2a8a0], R11 ;  /* 0x02a8a00b090075a7 */ /* 0x001064000800017f */
[----:B-1----:R-:W-:Y:S05]  /*273e0*/  @!P0 NANOSLEEP.SYNCS 0x989680 ;  /* 0x009896800000895d */ /* 0x002fea0003900000 */
[----:B------:R-:W1:Y:S02]  /*273f0*/  @!P0 SYNCS.PHASECHK.TRANS64 P0, [R9+URZ+0x2a8a0], R11 ;  /* 0x02a8a00b090085a7 */ /* 0x000e64000800007f */
[----:B-1----:R-:W-:Y:S05]  /*27400*/  @!P0 BRA `(.L_x_1637) ;  /* 0xfffffffc00f08947 */ /* 0x002fea000383ffff */
[----:B------:R-:W-:Y:S05]  /*27410*/  BRA `(.L_x_1791) ;  /* 0xffffffa0002c7947 */ /* 0x000fea000383ffff */
.L_x_1639:
[----:B-1----:R1:W2:Y:S02]  /*27420*/  SYNCS.PHASECHK.TRANS64.TRYWAIT P0, [R9+URZ+0x2a8c0], R11 ;  /* 0x02a8c00b090075a7 */ /* 0x0022a4000800017f */
[----:B--2---:R-:W-:Y:S05]  /*27430*/  @!P0 NANOSLEEP.SYNCS 0x989680 ;  /* 0x009896800000895d */ /* 0x004fea0003900000 */
[----:B------:R-:W2:Y:S02]  /*27440*/  @!P0 SYNCS.PHASECHK.TRANS64 P0, [R9+URZ+0x2a8c0], R11 ;  /* 0x02a8c00b090085a7 */ /* 0x000ea4000800007f */
[----:B--2---:R-:W-:Y:S05]  /*27450*/  @!P0 BRA `(.L_x_1639) ;  /* 0xfffffffc00f08947 */ /* 0x004fea000383ffff */
[----:B------:R-:W-:Y:S05]  /*27460*/  BRA `(.L_x_1792) ;  /* 0xffffffa000bc7947 */ /* 0x000fea000383ffff */
.L_x_1643:
[----:B0-----:R0:W1:Y:S02]  /*27470*/  SYNCS.PHASECHK.TRANS64.TRYWAIT P0, [R9+URZ+0x2a8a0], R10 ;  /* 0x02a8a00a090075a7 */ /* 0x001064000800017f */
[----:B-1----:R-:W-:Y:S05]  /*27480*/  @!P0 NANOSLEEP.SYNCS 0x989680 ;  /* 0x009896800000895d */ /* 0x002fea0003900000 */
[----:B------:R-:W1:Y:S02]  /*27490*/  @!P0 SYNCS.PHASECHK.TRANS64 P0, [R9+URZ+0x2a8a0], R10 ;  /* 0x02a8a00a090085a7 */ /* 0x000e64000800007f */
[----:B-1----:R-:W-:Y:S05]  /*274a0*/  @!P0 BRA `(.L_x_1643) ;  /* 0xfffffffc00f08947 */ /* 0x002fea000383ffff */
[----:B------:R-:W-:Y:S05]  /*274b0*/  BRA `(.L_x_1793) ;  /* 0xffffffa400787947 */ /* 0x000fea000383ffff */
.L_x_1645:
[----:B-1----:R1:W2:Y:S02]  /*274c0*/  SYNCS.PHASECHK.TRANS64.TRYWAIT P1, [R9+URZ+0x2a8c0], R10 ;  /* 0x02a8c00a090075a7 */ /* 0x0022a4000802017f */
[----:B--2---:R-:W-:Y:S05]  /*274d0*/  @!P1 NANOSLEEP.SYNCS 0x989680 ;  /* 0x009896800000995d */ /* 0x004fea0003900000 */
[----:B------:R-:W2:Y:S02]  /*274e0*/  @!P1 SYNCS.PHASECHK.TRANS64 P1, [R9+URZ+0x2a8c0], R10 ;  /* 0x02a8c00a090095a7 */ /* 0x000ea4000802007f */
[----:B--2---:R-:W-:Y:S05]  /*274f0*/  @!P1 BRA `(.L_x_1645) ;  /* 0xfffffffc00f09947 */ /* 0x004fea000383ffff */
[----:B------:R-:W-:Y:S05]  /*27500*/  BRA `(.L_x_1794) ;  /* 0xffffffa800047947 */ /* 0x000fea000383ffff */
.L_x_1665:
        /* <DEDUP_REMOVED lines=11> */
.L_x_1796:
[----:B------:R-:W-:Y:S05]  /*275c0*/  BSYNC B0 ;  /* 0x0000000000007941 */ /* 0x000fea0003800000 */
.L_x_1795:
[----:B------:R-:W-:Y:S05]  /*275d0*/  BRA `(.L_x_1797) ;  /* 0xffffffb400d07947 */ /* 0x000fea000383ffff */
.L_x_1666:
[----:B------:R-:W-:Y:S01]  /*275e0*/  BSSY B0, `(.L_x_1798) ;  /* 0x0000006000007945 */ /* 0x000fe20003800000 */
[----:B------:R-:W-:-:S07]  /*275f0*/  MOV R15, 0xffffffff ;  /* 0xffffffff000f7802 */ /* 0x000fce0000000f00 */
[----:B------:R-:W-:Y:S05]  /*27600*/  WARPSYNC.COLLECTIVE R15, `(.L_x_1799) ;  /* 0x000000000f0c7348 */ /* 0x000fea0003c00000 */
[----:B------:R-:W-:Y:S02]  /*27610*/  ELECT P6, UR62, PT ;  /* 0x00000000003e782f */ /* 0x000fe400038c0000 */
[----:B------:R-:W-:Y:S01]  /*27620*/  MOV R14, UR62 ;  /* 0x0000003e000e7c02 */ /* 0x000fe20008000f00 */
[----:B------:R-:W-:Y:S10]  /*27630*/  ENDCOLLECTIVE ;  /* 0x000000000000791b */ /* 0x000ff40003800000 */
.L_x_1799:
[----:B------:R-:W-:Y:S05]  /*27640*/  BSYNC B0 ;  /* 0x0000000000007941 */ /* 0x000fea0003800000 */
.L_x_1798:
[----:B------:R-:W-:Y:S05]  /*27650*/  BRA `(.L_x_1800) ;  /* 0xffffffb400c07947 */ /* 0x000fea000383ffff */
.L_x_1669:
[----:B0-----:R0:W1:Y:S02]  /*27660*/  SYNCS.PHASECHK.TRANS64.TRYWAIT P0, [R7+URZ+0x2a840], R10 ;  /* 0x02a8400a070075a7 */ /* 0x001064000800017f */
[----:B-1----:R-:W-:Y:S05]  /*27670*/  @!P0 NANOSLEEP.SYNCS 0x989680 ;  /* 0x009896800000895d */ /* 0x002fea0003900000 */
[----:B------:R-:W1:Y:S02]  /*27680*/  @!P0 SYNCS.PHASECHK.TRANS64 P0, [R7+URZ+0x2a840], R10 ;  /* 0x02a8400a070085a7 */ /* 0x000e64000800007f */
[----:B-1----:R-:W-:Y:S05]  /*27690*/  @!P0 BRA `(.L_x_1669) ;  /* 0xfffffffc00f08947 */ /* 0x002fea000383ffff */
[----:B------:R-:W-:Y:S05]  /*276a0*/  BRA `(.L_x_1801) ;  /* 0xffffffb800287947 */ /* 0x000fea000383ffff */
.L_x_1672:
        /* <DEDUP_REMOVED lines=8> */
.L_x_1680:
[----:B0-----:R0:W1:Y:S02]  /*27730*/  SYNCS.PHASECHK.TRANS64.TRYWAIT P0, [R3+URZ+0x2a840], R8 ;  /* 0x02a84008030075a7 */ /* 0x001064000800017f */
[----:B-1----:R-:W-:Y:S05]  /*27740*/  @!P0 NANOSLEEP.SYNCS 0x989680 ;  /* 0x009896800000895d */ /* 0x002fea0003900000 */
[----:B------:R-:W1:Y:S02]  /*27750*/  @!P0 SYNCS.PHASECHK.TRANS64 P0, [R3+URZ+0x2a840], R8 ;  /* 0x02a84008030085a7 */ /* 0x000e64000800007f */
[----:B-1----:R-:W-:Y:S05]  /*27760*/  @!P0 BRA `(.L_x_1680) ;  /* 0xfffffffc00f08947 */ /* 0x002fea000383ffff */
[----:B------:R-:W-:Y:S05]  /*27770*/  BRA `(.L_x_1803) ;  /* 0xffffffc000347947 */ /* 0x000fea000383ffff */
.L_x_1682:
[----:B0-----:R0:W1:Y:S02]  /*27780*/  SYNCS.PHASECHK.TRANS64.TRYWAIT P0, [R8+URZ+0x60], R3 ;  /* 0x00006003080075a7 */ /* 0x001064000800017f */
[----:B-1----:R-:W-:Y:S05]  /*27790*/  @!P0 NANOSLEEP.SYNCS 0x989680 ;  /* 0x009896800000895d */ /* 0x002fea0003900000 */
[----:B------:R-:W1:Y:S02]  /*277a0*/  @!P0 SYNCS.PHASECHK.TRANS64 P0, [R8+URZ+0x60], R3 ;  /* 0x00006003080085a7 */ /* 0x000e64000800007f */
[----:B-1----:R-:W-:Y:S05]  /*277b0*/  @!P0 BRA `(.L_x_1682) ;  /* 0xfffffffc00f08947 */ /* 0x002fea000383ffff */
[----:B------:R-:W-:Y:S05]  /*277c0*/  BRA `(.L_x_1804) ;  /* 0xffffffc000e07947 */ /* 0x000fea000383ffff */
.L_x_1687:
[----:B-1----:R1:W2:Y:S02]  /*277d0*/  SYNCS.PHASECHK.TRANS64.TRYWAIT P0, [R2+URZ+0x2a840], R3 ;  /* 0x02a84003020075a7 */ /* 0x0022a4000800017f */
[----:B--2---:R-:W-:Y:S05]  /*277e0*/  @!P0 NANOSLEEP.SYNCS 0x989680 ;  /* 0x009896800000895d */ /* 0x004fea0003900000 */
[----:B------:R-:W2:Y:S02]  /*277f0*/  @!P0 SYNCS.PHASECHK.TRANS64 P0, [R2+URZ+0x2a840], R3 ;  /* 0x02a84003020085a7 */ /* 0x000ea4000800007f */
[----:B--2---:R-:W-:Y:S05]  /*27800*/  @!P0 BRA `(.L_x_1687) ;  /* 0xfffffffc00f08947 */ /* 0x004fea000383ffff */
[----:B------:R-:W-:Y:S05]  /*27810*/  BRA `(.L_x_1805) ;  /* 0xffffffc8004c7947 */ /* 0x000fea000383ffff */
.L_x_1689:
[----:B0-----:R0:W1:Y:S02]  /*27820*/  SYNCS.PHASECHK.TRANS64.TRYWAIT P1, [R3+URZ+0x60], R2 ;  /* 0x00006002030075a7 */ /* 0x001064000802017f */
[----:B-1----:R-:W-:Y:S05]  /*27830*/  @!P1 NANOSLEEP.SYNCS 0x989680 ;  /* 0x009896800000995d */ /* 0x002fea0003900000 */
[----:B------:R-:W1:Y:S02]  /*27840*/  @!P1 SYNCS.PHASECHK.TRANS64 P1, [R3+URZ+0x60], R2 ;  /* 0x00006002030095a7 */ /* 0x000e64000802007f */
[----:B-1----:R-:W-:Y:S05]  /*27850*/  @!P1 BRA `(.L_x_1689) ;  /* 0xfffffffc00f09947 */ /* 0x002fea000383ffff */
[----:B------:R-:W-:Y:S05]  /*27860*/  BRA `(.L_x_1806) ;  /* 0xffffffc800f87947 */ /* 0x000fea000383ffff */
.L_x_1694:
[----:B--2---:R2:W3:Y:S02]  /*27870*/  SYNCS.PHASECHK.TRANS64.TRYWAIT P0, [R2+URZ+0x2a840], R3 ;  /* 0x02a84003020075a7 */ /* 0x0044e4000800017f */
[----:B---3--:R-:W-:Y:S05]  /*27880*/  @!P0 NANOSLEEP.SYNCS 0x989680 ;  /* 0x009896800000895d */ /* 0x008fea0003900000 */
[----:B------:R-:W3:Y:S02]  /*27890*/  @!P0 SYNCS.PHASECHK.TRANS64 P0, [R2+URZ+0x2a840], R3 ;  /* 0x02a84003020085a7 */ /* 0x000ee4000800007f */
[----:B---3--:R-:W-:Y:S05]  /*278a0*/  @!P0 BRA `(.L_x_1694) ;  /* 0xfffffffc00f08947 */ /* 0x008fea000383ffff */
[----:B------:R-:W-:Y:S05]  /*278b0*/  BRA `(.L_x_1807) ;  /* 0xffffffd0001c7947 */ /* 0x000fea000383ffff */
.L_x_1696:
[----:B0-----:R0:W1:Y:S02]  /*278c0*/  SYNCS.PHASECHK.TRANS64.TRYWAIT P1, [R2+URZ+0x60], R9 ;  /* 0x00006009020075a7 */ /* 0x001064000802017f */
[----:B-1----:R-:W-:Y:S05]  /*278d0*/  @!P1 NANOSLEEP.SYNCS 0x989680 ;  /* 0x009896800000995d */ /* 0x002fea0003900000 */
[----:B------:R-:W1:Y:S02]  /*278e0*/  @!P1 SYNCS.PHASECHK.TRANS64 P1, [R2+URZ+0x60], R9 ;  /* 0x00006009020095a7 */ /* 0x000e64000802007f */
[----:B-1----:R-:W-:Y:S05]  /*278f0*/  @!P1 BRA `(.L_x_1696) ;  /* 0xfffffffc00f09947 */ /* 0x002fea000383ffff */
[----:B------:R-:W-:Y:S05]  /*27900*/  BRA `(.L_x_1808) ;  /* 0xffffffd000cc7947 */ /* 0x000fea000383ffff */
.L_x_1703:
[----:B-1----:R1:W2:Y:S02]  /*27910*/  SYNCS.PHASECHK.TRANS64.TRYWAIT P0, [R3+URZ+0x2a860], R2 ;  /* 0x02a86002030075a7 */ /* 0x0022a4000800017f */
[----:B--2---:R-:W-:Y:S05]  /*27920*/  @!P0 NANOSLEEP.SYNCS 0x989680 ;  /* 0x009896800000895d */ /* 0x004fea0003900000 */
[----:B------:R-:W2:Y:S02]  /*27930*/  @!P0 SYNCS.PHASECHK.TRANS64 P0, [R3+URZ+0x2a860], R2 ;  /* 0x02a86002030085a7 */ /* 0x000ea4000800007f */
[----:B--2---:R-:W-:Y:S05]  /*27940*/  @!P0 BRA `(.L_x_1703) ;  /* 0xfffffffc00f08947 */ /* 0x004fea000383ffff */
[----:B------:R-:W-:Y:S05]  /*27950*/  BRA `(.L_x_1809) ;  /* 0xffffffd400d87947 */ /* 0x000fea000383ffff */
.L_x_1705:
[----:B------:R-:W-:Y:S01]  /*27960*/  BSSY B0, `(.L_x_1810) ;  /* 0x0000008000007945 */ /* 0x000fe20003800000 */
[----:B------:R-:W-:Y:S02]  /*27970*/  IMAD.MOV.U32 R13, RZ, RZ, R16 ;  /* 0x000000ffff0d7224 */ /* 0x000fe400078e0010 */
[----:B------:R-:W-:Y:S02]  /*27980*/  IMAD.MOV.U32 R12, RZ, RZ, RZ ;  /* 0x000000ffff0c7224 */ /* 0x000fe400078e00ff */
[----:B012---:R-:W-:Y:S02]  /*27990*/  IMAD.MOV.U32 R11, RZ, RZ, 0x1f ;  /* 0x0000001fff0b7424 */ /* 0x007fe400078e00ff */
[----:B------:R-:W-:-:S07]  /*279a0*/  IMAD.MOV.U32 R15, RZ, RZ, -0x1 ;  /* 0xffffffffff0f7424 */ /* 0x000fce00078e00ff */
[----:B---3--:R-:W-:Y:S05]  /*279b0*/  WARPSYNC.COLLECTIVE R15, `(.L_x_1811) ;  /* 0x000000000f087348 */ /* 0x008fea0003c00000 */
[----:B------:R0:W1:Y:S02]  /*279c0*/  SHFL.IDX P6, R14, R13, R12, R11 ;  /* 0x0000000c0d0e7389 */ /* 0x00006400000c000b */
[----:B01-3--:R-:W-:Y:S01]  /*279d0*/  ENDCOLLECTIVE ;  /* 0x000000000000791b */ /* 0x00bfe20003800000 */
.L_x_1811:
[----:B------:R-:W-:Y:S05]  /*279e0*/  BSYNC B0 ;  /* 0x0000000000007941 */ /* 0x000fea0003800000 */
.L_x_1810:
[----:B------:R-:W-:Y:S01]  /*279f0*/  IMAD.MOV.U32 R13, RZ, RZ, R16 ;  /* 0x000000ffff0d7224 */ /* 0x000fe200078e0010 */
[----:B------:R-:W-:Y:S01]  /*27a00*/  MOV R4, R14 ;  /* 0x0000000e00047202 */ /* 0x000fe20000000f00 */
[----:B------:R-:W-:Y:S02]  /*27a10*/  IMAD.MOV.U32 R12, RZ, RZ, 0x1 ;  /* 0x00000001ff0c7424 */ /* 0x000fe400078e00ff */
[----:B------:R-:W-:Y:S02]  /*27a20*/  IMAD.MOV.U32 R11, RZ, RZ, 0x1f ;  /* 0x0000001fff0b7424 */ /* 0x000fe400078e00ff */
[----:B------:R-:W-:-:S07]  /*27a30*/  IMAD.MOV.U32 R15, RZ, RZ, -0x1 ;  /* 0xffffffffff0f7424 */ /* 0x000fce00078e00ff */
[----:B------:R-:W-:Y:S05]  /*27a40*/  WARPSYNC.COLLECTIVE R15, `(.L_x_1812) ;  /* 0x000000000f087348 */ /* 0x000fea0003c00000 */
[----:B------:R0:W1:Y:S02]  /*27a50*/  SHFL.IDX P6, R14, R13, R12, R11 ;  /* 0x0000000c0d0e7389 */ /* 0x00006400000c000b */
[----:B01----:R-:W-:Y:S01]  /*27a60*/  ENDCOLLECTIVE ;  /* 0x000000000000791b */ /* 0x003fe20003800000 */
.L_x_1812:
[----:B------:R-:W-:Y:S01]  /*27a70*/  MOV R16, R14 ;  /* 0x0000000e00107202 */ /* 0x000fe20000000f00 */
[----:B------:R-:W-:Y:S06]  /*27a80*/  BRA `(.L_x_1813) ;  /* 0xffffffd800607947 */ /* 0x000fec000383ffff */
.L_x_1708:
[----:B------:R-:W-:Y:S01]  /*27a90*/  BSSY B0, `(.L_x_1814) ;  /* 0x0000008000007945 */ /* 0x000fe20003800000 */
[----:B-----5:R-:W-:Y:S02]  /*27aa0*/  IMAD.MOV.U32 R13, RZ, RZ, R17 ;  /* 0x000000ffff0d7224 */ /* 0x020fe400078e0011 */
[----:B------:R-:W-:Y:S02]  /*27ab0*/  IMAD.MOV.U32 R12, RZ, RZ, 0x1 ;  /* 0x00000001ff0c7424 */ /* 0x000fe400078e00ff */
[----:B0-2---:R-:W-:Y:S02]  /*27ac0*/  IMAD.MOV.U32 R11, RZ, RZ, RZ ;  /* 0x000000ffff0b7224 */ /* 0x005fe400078e00ff */
[----:B------:R-:W-:-:S07]  /*27ad0*/  IMAD.MOV.U32 R15, RZ, RZ, -0x1 ;  /* 0xffffffffff0f7424 */ /* 0x000fce00078e00ff */
[----:B-1-34-:R-:W-:Y:S05]  /*27ae0*/  WARPSYNC.COLLECTIVE R15, `(.L_x_1815) ;  /* 0x000000000f087348 */ /* 0x01afea0003c00000 */
[----:B------:R0:W2:Y:S02]  /*27af0*/  SHFL.UP P6, R14, R13, R12, R11 ;  /* 0x0400000c0d0e7389 */ /* 0x0000a400000c000b */
[----:B01234-:R-:W-:Y:S01]  /*27b00*/  ENDCOLLECTIVE ;  /* 0x000000000000791b */ /* 0x01ffe20003800000 */
.L_x_1815:
[----:B------:R-:W-:Y:S05]  /*27b10*/  BSYNC B0 ;  /* 0x0000000000007941 */ /* 0x000fea0003800000 */
.L_x_1814:
[C---:B------:R-:W-:Y:S01]  /*27b20*/  ISETP.NE.AND P0, PT, R7.reuse, RZ, PT ;  /* 0x000000ff0700720c */ /* 0x040fe20003f05270 */
[----:B------:R-:W-:Y:S02]  /*27b30*/  IMAD.MOV.U32 R12, RZ, RZ, 0x2 ;  /* 0x00000002ff0c7424 */ /* 0x000fe400078e00ff */
[----:B------:R-:W-:Y:S01]  /*27b40*/  IMAD.MOV.U32 R11, RZ, RZ, RZ ;  /* 0x000000ffff0b7224 */ /* 0x000fe200078e00ff */
[----:B------:R-:W-:Y:S01]  /*27b50*/  SEL R14, R14, RZ, P0 ;  /* 0x000000ff0e0e7207 */ /* 0x000fe20000000000 */
[----:B------:R-:W-:Y:S01]  /*27b60*/  IMAD.MOV.U32 R15, RZ, RZ, -0x1 ;  /* 0xffffffffff0f7424 */ /* 0x000fe200078e00ff */
[----:B------:R-:W-:Y:S02]  /*27b70*/  ISETP.GE.U32.AND P0, PT, R7, 0x2, PT ;  /* 0x000000020700780c */ /* 0x000fe40003f06070 */
[----:B------:R-:W-:-:S11]  /*27b80*/  IADD3 R13, R17, R14, RZ ;  /* 0x0000000e110d7210 */ /* 0x000fd60007ffe0ff */
[----:B------:R-:W-:Y:S05]  /*27b90*/  WARPSYNC.COLLECTIVE R15, `(.L_x_1816) ;  /* 0x000000000f087348 */ /* 0x000fea0003c00000 */
[----:B------:R0:W1:Y:S02]  /*27ba0*/  SHFL.UP P6, R14, R13, R12, R11 ;  /* 0x0400000c0d0e7389 */ /* 0x00006400000c000b */
[----:B01----:R-:W-:Y:S01]  /*27bb0*/  ENDCOLLECTIVE ;  /* 0x000000000000791b */ /* 0x003fe20003800000 */
.L_x_1816:
        /* <DEDUP_REMOVED lines=8> */
.L_x_1817:
        /* <DEDUP_REMOVED lines=8> */
.L_x_1818:
[----:B------:R-:W-:Y:S01]  /*27cc0*/  IMAD.MOV.U32 R12, RZ, RZ, 0x10 ;  /* 0x00000010ff0c7424 */ /* 0x000fe200078e00ff */
[----:B------:R-:W-:Y:S02]  /*27cd0*/  SEL R6, R14, RZ, P0 ;  /* 0x000000ff0e067207 */ /* 0x000fe40000000000 */
[----:B------:R-:W-:Y:S02]  /*27ce0*/  ISETP.GE.U32.AND P0, PT, R7, 0x10, PT ;  /* 0x000000100700780c */ /* 0x000fe40003f06070 */
[----:B------:R-:W-:-:S05]  /*27cf0*/  IADD3 R6, R5, R6, RZ ;  /* 0x0000000605067210 */ /* 0x000fca0007ffe0ff */
[----:B------:R-:W-:-:S07]  /*27d00*/  IMAD.MOV.U32 R13, RZ, RZ, R6 ;  /* 0x000000ffff0d7224 */ /* 0x000fce00078e0006 */
[----:B------:R-:W-:Y:S05]  /*27d10*/  WARPSYNC.COLLECTIVE R15, `(.L_x_1819) ;  /* 0x000000000f087348 */ /* 0x000fea0003c00000 */
[----:B------:R0:W1:Y:S02]  /*27d20*/  SHFL.UP P6, R14, R13, R12, R11 ;  /* 0x0400000c0d0e7389 */ /* 0x00006400000c000b */
[----:B01----:R-:W-:Y:S01]  /*27d30*/  ENDCOLLECTIVE ;  /* 0x000000000000791b */ /* 0x003fe20003800000 */
.L_x_1819:
[----:B------:R-:W-:Y:S01]  /*27d40*/  MOV R12, 0x1f ;  /* 0x0000001f000c7802 */ /* 0x000fe20000000f00 */
[----:B------:R-:W-:Y:S01]  /*27d50*/  IMAD.MOV.U32 R11, RZ, RZ, 0x1f ;  /* 0x0000001fff0b7424 */ /* 0x000fe200078e00ff */
[----:B------:R-:W-:-:S05]  /*27d60*/  SEL R3, R14, RZ, P0 ;  /* 0x000000ff0e037207 */ /* 0x000fca0000000000 */
[----:B------:R-:W-:-:S04]  /*27d70*/  IMAD.IADD R2, R6, 0x1, R3 ;  /* 0x0000000106027824 */ /* 0x000fc800078e0203 */
[----:B------:R-:W-:-:S07]  /*27d80*/  IMAD.MOV.U32 R13, RZ, RZ, R2 ;  /* 0x000000ffff0d7224 */ /* 0x000fce00078e0002 */
[----:B------:R-:W-:Y:S05]  /*27d90*/  WARPSYNC.COLLECTIVE R15, `(.L_x_1820) ;  /* 0x000000000f087348 */ /* 0x000fea0003c00000 */
[----:B------:R0:W1:Y:S02]  /*27da0*/  SHFL.IDX P6, R14, R13, R12, R11 ;  /* 0x0000000c0d0e7389 */ /* 0x00006400000c000b */
[----:B01----:R-:W-:Y:S01]  /*27db0*/  ENDCOLLECTIVE ;  /* 0x000000000000791b */ /* 0x003fe20003800000 */
.L_x_1820:
[----:B------:R-:W-:Y:S05]  /*27dc0*/  BRA `(.L_x_1821) ;  /* 0xffffffd800287947 */ /* 0x000fea000383ffff */
.L_x_1713:
[----:B------:R-:W-:Y:S01]  /*27dd0*/  BSSY B0, `(.L_x_1822) ;  /* 0x0000008000007945 */ /* 0x000fe20003800000 */
[----:B-----5:R-:W-:Y:S01]  /*27de0*/  IMAD.MOV.U32 R13, RZ, RZ, R17 ;  /* 0x000000ffff0d7224 */ /* 0x020fe200078e0011 */
[----:B------:R-:W-:Y:S01]  /*27df0*/  MOV R15, 0xffffffff ;  /* 0xffffffff000f7802 */ /* 0x000fe20000000f00 */
[----:B------:R-:W-:Y:S02]  /*27e00*/  IMAD.MOV.U32 R12, RZ, RZ, 0x1 ;  /* 0x00000001ff0c7424 */ /* 0x000fe400078e00ff */
[----:B--2---:R-:W-:-:S07]  /*27e10*/  IMAD.MOV.U32 R11, RZ, RZ, RZ ;  /* 0x000000ffff0b7224 */ /* 0x004fce00078e00ff */
[----:B01----:R-:W-:Y:S05]  /*27e20*/  WARPSYNC.COLLECTIVE R15, `(.L_x_1823) ;  /* 0x000000000f087348 */ /* 0x003fea0003c00000 */
[----:B------:R2:W3:Y:S02]  /*27e30*/  SHFL.UP P6, R14, R13, R12, R11 ;  /* 0x0400000c0d0e7389 */ /* 0x0004e400000c000b */
[----:B0123--:R-:W-:Y:S01]  /*27e40*/  ENDCOLLECTIVE ;  /* 0x000000000000791b */ /* 0x00ffe20003800000 */
.L_x_1823:
[----:B------:R-:W-:Y:S05]  /*27e50*/  BSYNC B0 ;  /* 0x0000000000007941 */ /* 0x000fea0003800000 */
.L_x_1822:
        /* <DEDUP_REMOVED lines=10> */
.L_x_1824:
        /* <DEDUP_REMOVED lines=8> */
.L_x_1825:
[----:B------:R-:W-:Y:S02]  /*27f80*/  MOV R12, 0x8 ;  /* 0x00000008000c7802 */ /* 0x000fe40000000f00 */
[----:B------:R-:W-:Y:S02]  /*27f90*/  SEL R3, R14, RZ, P0 ;  /* 0x000000ff0e037207 */ /* 0x000fe40000000000 */
[----:B------:R-:W-:-:S03]  /*27fa0*/  ISETP.GE.U32.AND P0, PT, R6, 0x8, PT ;  /* 0x000000080600780c */ /* 0x000fc60003f06070 */
[----:B------:R-:W-:-:S04]  /*27fb0*/  IMAD.IADD R3, R2, 0x1, R3 ;  /* 0x0000000102037824 */ /* 0x000fc800078e0203 */
[----:B------:R-:W-:-:S07]  /*27fc0*/  IMAD.MOV.U32 R13, RZ, RZ, R3 ;  /* 0x000000ffff0d7224 */ /* 0x000fce00078e0003 */
[----:B------:R-:W-:Y:S05]  /*27fd0*/  WARPSYNC.COLLECTIVE R15, `(.L_x_1826) ;  /* 0x000000000f087348 */ /* 0x000fea0003c00000 */
[----:B------:R0:W1:Y:S02]  /*27fe0*/  SHFL.UP P6, R14, R13, R12, R11 ;  /* 0x0400000c0d0e7389 */ /* 0x00006400000c000b */
[----:B01----:R-:W-:Y:S01]  /*27ff0*/  ENDCOLLECTIVE ;  /* 0x000000000000791b */ /* 0x003fe20003800000 */
.L_x_1826:
        /* <DEDUP_REMOVED lines=8> */
.L_x_1827:
[----:B------:R-:W-:Y:S02]  /*28080*/  IMAD.MOV.U32 R12, RZ, RZ, 0x1f ;  /* 0x0000001fff0c7424 */ /* 0x000fe400078e00ff */
[----:B------:R-:W-:Y:S01]  /*28090*/  IMAD.MOV.U32 R11, RZ, RZ, 0x1f ;  /* 0x0000001fff0b7424 */ /* 0x000fe200078e00ff */
[----:B------:R-:W-:-:S05]  /*280a0*/  SEL R2, R14, RZ, P0 ;  /* 0x000000ff0e027207 */ /* 0x000fca0000000000 */
[----:B------:R-:W-:-:S05]  /*280b0*/  IMAD.IADD R2, R5, 0x1, R2 ;  /* 0x0000000105027824 */ /* 0x000fca00078e0202 */
[----:B------:R-:W-:-:S07]  /*280c0*/  MOV R13, R2 ;  /* 0x00000002000d7202 */ /* 0x000fce0000000f00 */
[----:B------:R-:W-:Y:S05]  /*280d0*/  WARPSYNC.COLLECTIVE R15, `(.L_x_1828) ;  /* 0x000000000f087348 */ /* 0x000fea0003c00000 */
[----:B------:R0:W1:Y:S02]  /*280e0*/  SHFL.IDX P6, R14, R13, R12, R11 ;  /* 0x0000000c0d0e7389 */ /* 0x00006400000c000b */
[----:B01----:R-:W-:Y:S01]  /*280f0*/  ENDCOLLECTIVE ;  /* 0x000000000000791b */ /* 0x003fe20003800000 */
.L_x_1828:
[----:B------:R-:W-:Y:S05]  /*28100*/  BRA `(.L_x_1829) ;  /* 0xffffffd800107947 */ /* 0x000fea000383ffff */
.L_x_1715:
[----:B------:R-:W-:Y:S01]  /*28110*/  BSSY B0, `(.L_x_1830) ;  /* 0x0000006000007945 */ /* 0x000fe20003800000 */
[----:B------:R-:W-:Y:S01]  /*28120*/  PLOP3.LUT P6, PT, P6, PT, PT, 0x8, 0x0 ;  /* 0x000000000000781c */ /* 0x000fe200037ce170 */
[----:B------:R-:W-:-:S12]  /*28130*/  IMAD.MOV.U32 R15, RZ, RZ, -0x1 ;  /* 0xffffffffff0f7424 */ /* 0x000fd800078e00ff */
[----:B0-2---:R-:W-:Y:S05]  /*28140*/  WARPSYNC.COLLECTIVE R15, `(.L_x_1831) ;  /* 0x000000000f087348 */ /* 0x005fea0003c00000 */
[----:B------:R-:W-:Y:S01]  /*28150*/  VOTE.ANY R14, PT, P6 ;  /* 0x00000000000e7806 */ /* 0x000fe200030e0100 */
[----:B0-2---:R-:W-:Y:S06]  /*28160*/  ENDCOLLECTIVE ;  /* 0x000000000000791b */ /* 0x005fec0003800000 */
.L_x_1831:
[----:B------:R-:W-:Y:S05]  /*28170*/  BSYNC B0 ;  /* 0x0000000000007941 */ /* 0x000fea0003800000 */
.L_x_1830:
[----:B------:R-:W-:Y:S01]  /*28180*/  IMAD.MOV.U32 R3, RZ, RZ, R14 ;  /* 0x000000ffff037224 */ /* 0x000fe200078e000e */
[----:B------:R-:W-:Y:S01]  /*28190*/  MOV R13, R17 ;  /* 0x00000011000d7202 */ /* 0x000fe20000000f00 */
[----:B------:R-:W-:Y:S02]  /*281a0*/  IMAD.MOV.U32 R11, RZ, RZ, 0x1f ;  /* 0x0000001fff0b7424 */ /* 0x000fe400078e00ff */
[----:B------:R-:W0:Y:S01]  /*281b0*/  POPC R6, R3 ;  /* 0x0000000300067309 */ /* 0x000e220000000000 */
[----:B------:R-:W-:Y:S02]  /*281c0*/  IMAD.MOV.U32 R15, RZ, RZ, -0x1 ;  /* 0xffffffffff0f7424 */ /* 0x000fe400078e00ff */
[----:B0-----:R-:W-:-:S07]  /*281d0*/  IMAD.MOV.U32 R12, RZ, RZ, R6 ;  /* 0x000000ffff0c7224 */ /* 0x001fce00078e0006 */
[----:B------:R-:W-:Y:S05]  /*281e0*/  WARPSYNC.COLLECTIVE R15, `(.L_x_1832) ;  /* 0x000000000f087348 */ /* 0x000fea0003c00000 */
[----:B------:R0:W1:Y:S02]  /*281f0*/  SHFL.IDX P6, R14, R13, R12, R11 ;  /* 0x0000000c0d0e7389 */ /* 0x00006400000c000b */
[----:B01----:R-:W-:Y:S01]  /*28200*/  ENDCOLLECTIVE ;  /* 0x000000000000791b */ /* 0x003fe20003800000 */
.L_x_1832:
[----:B------:R-:W-:Y:S01]  /*28210*/  IMAD.MOV.U32 R17, RZ, RZ, R14 ;  /* 0x000000ffff117224 */ /* 0x000fe200078e000e */
[----:B------:R-:W-:Y:S06]  /*28220*/  BRA `(.L_x_1833) ;  /* 0xffffffd800007947 */ /* 0x000fec000383ffff */
.L_x_1717:
[----:B------:R-:W-:Y:S01]  /*28230*/  BSSY B0, `(.L_x_1834) ;  /* 0x0000007000007945 */ /* 0x000fe20003800000 */
[----:B------:R-:W-:Y:S01]  /*28240*/  MOV R13, R2 ;  /* 0x00000002000d7202 */ /* 0x000fe20000000f00 */
[----:B--2---:R-:W-:Y:S02]  /*28250*/  IMAD.MOV.U32 R11, RZ, RZ, 0x1f ;  /* 0x0000001fff0b7424 */ /* 0x004fe400078e00ff */
[----:B------:R-:W-:-:S07]  /*28260*/  IMAD.MOV.U32 R15, RZ, RZ, -0x1 ;  /* 0xffffffffff0f7424 */ /* 0x000fce00078e00ff */
[----:B01-3--:R-:W-:Y:S05]  /*28270*/  WARPSYNC.COLLECTIVE R15, `(.L_x_1835) ;  /* 0x000000000f087348 */ /* 0x00bfea0003c00000 */
[----:B------:R2:W4:Y:S02]  /*28280*/  SHFL.IDX P6, R14, R13, R12, R11 ;  /* 0x0000000c0d0e7389 */ /* 0x00052400000c000b */
[----:B01234-:R-:W-:Y:S01]  /*28290*/  ENDCOLLECTIVE ;  /* 0x000000000000791b */ /* 0x01ffe20003800000 */
.L_x_1835:
[----:B------:R-:W-:Y:S05]  /*282a0*/  BSYNC B0 ;  /* 0x0000000000007941 */ /* 0x000fea0003800000 */
.L_x_1834:
[----:B------:R-:W-:Y:S01]  /*282b0*/  IMAD.MOV.U32 R7, RZ, RZ, R14 ;  /* 0x000000ffff077224 */ /* 0x000fe200078e000e */
[----:B------:R-:W-:Y:S06]  /*282c0*/  BRA `(.L_x_1716) ;  /* 0xffffffd400f47947 */ /* 0x000fec000383ffff */
.L_x_1721:
[----:B-1----:R1:W3:Y:S02]  /*282d0*/  SYNCS.PHASECHK.TRANS64.TRYWAIT P0, [R0+URZ+0x2a820], R3 ;  /* 0x02a82003000075a7 */ /* 0x0022e4000800017f */
[----:B---3--:R-:W-:Y:S05]  /*282e0*/  @!P0 NANOSLEEP.SYNCS 0x989680 ;  /* 0x009896800000895d */ /* 0x008fea0003900000 */
[----:B------:R-:W3:Y:S02]  /*282f0*/  @!P0 SYNCS.PHASECHK.TRANS64 P0, [R0+URZ+0x2a820], R3 ;  /* 0x02a82003000085a7 */ /* 0x000ee4000800007f */
[----:B---3--:R-:W-:Y:S05]  /*28300*/  @!P0 BRA `(.L_x_1721) ;  /* 0xfffffffc00f08947 */ /* 0x008fea000383ffff */
[----:B------:R-:W-:Y:S05]  /*28310*/  BRA `(.L_x_1836) ;  /* 0xffffffdc006c7947 */ /* 0x000fea000383ffff */
.L_x_1722:
[----:B------:R-:W3:Y:S01]  /*28320*/  S2R R2, SR_TID.X ;  /* 0x0000000000027919 */ /* 0x000ee20000002100 */
[----:B------:R-:W-:Y:S01]  /*28330*/  BSSY B0, `(.L_x_1837) ;  /* 0x000000a000007945 */ /* 0x000fe20003800000 */
[----:B------:R-:W-:Y:S01]  /*28340*/  MOV R12, RZ ;  /* 0x000000ff000c7202 */ /* 0x000fe20000000f00 */
[----:B0-2---:R-:W-:Y:S02]  /*28350*/  IMAD.MOV.U32 R11, RZ, RZ, 0x1f ;  /* 0x0000001fff0b7424 */ /* 0x005fe400078e00ff */
[----:B------:R-:W-:Y:S01]  /*28360*/  IMAD.MOV.U32 R15, RZ, RZ, -0x1 ;  /* 0xffffffffff0f7424 */ /* 0x000fe200078e00ff */
[----:B---3--:R-:W-:-:S04]  /*28370*/  SHF.R.U32.HI R2, RZ, 0x5, R2 ;  /* 0x00000005ff027819 */ /* 0x008fc80000011602 */
[----:B------:R-:W-:-:S05]  /*28380*/  LOP3.LUT R2, R2, 0x3, RZ, 0xc0, !PT ;  /* 0x0000000302027812 */ /* 0x000fca00078ec0ff */
[----:B------:R-:W-:-:S07]  /*28390*/  IMAD.MOV.U32 R13, RZ, RZ, R2 ;  /* 0x000000ffff0d7224 */ /* 0x000fce00078e0002 */
[----:B-1----:R-:W-:Y:S05]  /*283a0*/  WARPSYNC.COLLECTIVE R15, `(.L_x_1838) ;  /* 0x000000000f087348 */ /* 0x002fea0003c00000 */
[----:B------:R0:W2:Y:S02]  /*283b0*/  SHFL.IDX P6, R14, R13, R12, R11 ;  /* 0x0000000c0d0e7389 */ /* 0x0000a400000c000b */
[----:B012---:R-:W-:Y:S01]  /*283c0*/  ENDCOLLECTIVE ;  /* 0x000000000000791b */ /* 0x007fe20003800000 */
.L_x_1838:
[----:B------:R-:W-:Y:S05]  /*283d0*/  BSYNC B0 ;  /* 0x0000000000007941 */ /* 0x000fea0003800000 */
.L_x_1837:
[----:B------:R-:W-:Y:S05]  /*283e0*/  BRA `(.L_x_1839) ;  /* 0xffffffdc00547947 */ /* 0x000fea000383ffff */
.L_x_1723:
[----:B------:R-:W-:Y:S01]  /*283f0*/  BSSY B0, `(.L_x_1840) ;  /* 0x0000006000007945 */ /* 0x000fe20003800000 */
[----:B------:R-:W-:-:S07]  /*28400*/  IMAD.MOV.U32 R15, RZ, RZ, -0x1 ;  /* 0xffffffffff0f7424 */ /* 0x000fce00078e00ff */
[----:B0123--:R-:W-:Y:S05]  /*28410*/  WARPSYNC.COLLECTIVE R15, `(.L_x_1841) ;  /* 0x000000000f0c7348 */ /* 0x00ffea0003c00000 */
[----:B------:R-:W-:Y:S02]  /*28420*/  ELECT P6, UR62, PT ;  /* 0x00000000003e782f */ /* 0x000fe400038c0000 */
[----:B------:R-:W-:Y:S01]  /*28430*/  MOV R14, UR62 ;  /* 0x0000003e000e7c02 */ /* 0x000fe20008000f00 */
[----:B0123--:R-:W-:Y:S10]  /*28440*/  ENDCOLLECTIVE ;  /* 0x000000000000791b */ /* 0x00fff40003800000 */
.L_x_1841:
[----:B------:R-:W-:Y:S05]  /*28450*/  BSYNC B0 ;  /* 0x0000000000007941 */ /* 0x000fea0003800000 */
.L_x_1840:
[----:B------:R-:W-:Y:S05]  /*28460*/  BRA `(.L_x_1842) ;  /* 0xffffffdc00487947 */ /* 0x000fea000383ffff */
.L_x_1725:
[----:B-1----:R1:W3:Y:S02]  /*28470*/  SYNCS.PHASECHK.TRANS64.TRYWAIT P0, [R6+URZ], R5 ;  /* 0x00000005060075a7 */ /* 0x0022e4000800017f */
[----:B---3--:R-:W-:Y:S05]  /*28480*/  @!P0 NANOSLEEP.SYNCS 0x989680 ;  /* 0x009896800000895d */ /* 0x008fea0003900000 */
[----:B------:R-:W3:Y:S02]  /*28490*/  @!P0 SYNCS.PHASECHK.TRANS64 P0, [R6+URZ], R5 ;  /* 0x00000005060085a7 */ /* 0x000ee4000800007f */
[----:B---3--:R-:W-:Y:S05]  /*284a0*/  @!P0 BRA `(.L_x_1725) ;  /* 0xfffffffc00f08947 */ /* 0x008fea000383ffff */
[----:B------:R-:W-:Y:S05]  /*284b0*/  BRA `(.L_x_1843) ;  /* 0xffffffdc00847947 */ /* 0x000fea000383ffff */
.L_x_1726:
[----:B---3--:R3:W4:Y:S02]  /*284c0*/  SYNCS.PHASECHK.TRANS64.TRYWAIT P0, [R7+URZ], R2 ;  /* 0x00000002070075a7 */ /* 0x008724000800017f */
[----:B----4-:R-:W-:Y:S05]  /*284d0*/  @!P0 NANOSLEEP.SYNCS 0x989680 ;  /* 0x009896800000895d */ /* 0x010fea0003900000 */
[----:B------:R-:W4:Y:S02]  /*284e0*/  @!P0 SYNCS.PHASECHK.TRANS64 P0, [R7+URZ], R2 ;  /* 0x00000002070085a7 */ /* 0x000f24000800007f */
[----:B----4-:R-:W-:Y:S05]  /*284f0*/  @!P0 BRA `(.L_x_1726) ;  /* 0xfffffffc00f08947 */ /* 0x010fea000383ffff */
[----:B------:R-:W-:Y:S05]  /*28500*/  BRA `(.L_x_1844) ;  /* 0xffffffdc00787947 */ /* 0x000fea000383ffff */
.L_x_1728:
[----:B----4-:R4:W0:Y:S02]  /*28510*/  SYNCS.PHASECHK.TRANS64.TRYWAIT P0, [R4+URZ], R5 ;  /* 0x00000005040075a7 */ /* 0x010824000800017f */
[----:B0-----:R-:W-:Y:S05]  /*28520*/  @!P0 NANOSLEEP.SYNCS 0x989680 ;  /* 0x009896800000895d */ /* 0x001fea0003900000 */
[----:B------:R-:W0:Y:S02]  /*28530*/  @!P0 SYNCS.PHASECHK.TRANS64 P0, [R4+URZ], R5 ;  /* 0x00000005040085a7 */ /* 0x000e24000800007f */
[----:B0-----:R-:W-:Y:S05]  /*28540*/  @!P0 BRA `(.L_x_1728) ;  /* 0xfffffffc00f08947 */ /* 0x001fea000383ffff */
[----:B------:R-:W-:Y:S05]  /*28550*/  BRA `(.L_x_1845) ;  /* 0xffffffdc00807947 */ /* 0x000fea000383ffff */
.L_x_1846:
        /* <DEDUP_REMOVED lines=10> */
.L_x_2661:


//--------------------- .text._ZN7cutlass13device_kernelIN5flash11enable_sm90INS1_16FlashAttnFwdSm90INS1_25CollectiveMainloopFwdSm90ILi2EN4cute5tupleIJNS5_1CILi1EEES8_S8_EEENS6_IJNS7_ILi128EEESA_NS7_ILi192EEEEEELi128ENS_6half_tEfNS_4arch4Sm90ELb1ELb0ELb0ELb0ELb0ELb0ELb0ELb1ELb1ELb0ELb0ELb0EEENS1_21CollectiveEpilogueFwdINS6_IJSA_SA_SA_EEES9_SD_SF_Li256ELb0ELb0ELb0ELb0EEENS1_30DynamicPersistentTileSchedulerILi256ELi32ELb0ELb0ELb1EEEEEEEEEvNT_6ParamsE --------------------------
	.section	.text._ZN7cutlass13device_kernelIN5flash11enable_sm90INS1_16FlashAttnFwdSm90INS1_25CollectiveMainloopFwdSm90ILi2EN4cute5tupleIJNS5_1CILi1EEES8_S8_EEENS6_IJNS7_ILi128EEESA_NS7_ILi192EEEEEELi128ENS_6half_tEfNS_4arch4Sm90ELb1ELb0ELb0ELb0ELb0ELb0ELb0ELb1ELb1ELb0ELb0ELb0EEENS1_21CollectiveEpilogueFwdINS6_IJSA_SA_SA_EEES9_SD_SF_Li256ELb0ELb0ELb0ELb0EEENS1_30DynamicPersistentTileSchedulerILi256ELi32ELb0ELb0ELb1EEEEEEEEEvNT_6ParamsE,"ax",@progbits
	.align	128
.text._ZN7cutlass13device_kernelIN5flash11enable_sm90INS1_16FlashAttnFwdSm90INS1_25CollectiveMainloopFwdSm90ILi2EN4cute5tupleIJNS5_1CILi1EEES8_S8_EEENS6_IJNS7_ILi128EEESA_NS7_ILi192EEEEEELi128ENS_6half_tEfNS_4arch4Sm90ELb1ELb0ELb0ELb0ELb0ELb0ELb0ELb1ELb1ELb0ELb0ELb0EEENS1_21CollectiveEpilogueFwdINS6_IJSA_SA_SA_EEES9_SD_SF_Li256ELb0ELb0ELb0ELb0EEENS1_30DynamicPersistentTileSchedulerILi256ELi32ELb0ELb0ELb1EEEEEEEEEvNT_6ParamsE:
        .type           _ZN7cutlass13device_kernelIN5flash11enable_sm90INS1_16FlashAttnFwdSm90INS1_25CollectiveMainloopFwdSm90ILi2EN4cute5tupleIJNS5_1CILi1EEES8_S8_EEENS6_IJNS7_ILi128EEESA_NS7_ILi192EEEEEELi128ENS_6half_tEfNS_4arch4Sm90ELb1ELb0ELb0ELb0ELb0ELb0ELb0ELb1ELb1ELb0ELb0ELb0EEENS1_21CollectiveEpilogueFwdINS6_IJSA_SA_SA_EEES9_SD_SF_Li256ELb0ELb0ELb0ELb0EEENS1_30DynamicPersistentTileSchedulerILi256ELi32ELb0ELb0ELb1EEEEEEEEEvNT_6ParamsE,@function
        .size           _ZN7cutlass13device_kernelIN5flash11enable_sm90INS1_16FlashAttnFwdSm90INS1_25CollectiveMainloopFwdSm90ILi2EN4cute5tupleIJNS5_1CILi1EEES8_S8_EEENS6_IJNS7_ILi128EEESA_NS7_ILi192EEEEEELi128ENS_6half_tEfNS_4arch4Sm90ELb1ELb0ELb0ELb0ELb0ELb0ELb0ELb1ELb1ELb0ELb0ELb0EEENS1_21CollectiveEpilogueFwdINS6_IJSA_SA_SA_EEES9_SD_SF_Li256ELb0ELb0ELb0ELb0EEENS1_30DynamicPersistentTileSchedulerILi256ELi32ELb0ELb0ELb1EEEEEEEEEvNT_6ParamsE,(.L_x_2662 - _ZN7cutlass13device_kernelIN5flash11enable_sm90INS1_16FlashAttnFwdSm90INS1_25CollectiveMainloopFwdSm90ILi2EN4cute5tupleIJNS5_1CILi1EEES8_S8_EEENS6_IJNS7_ILi128EEESA_NS7_ILi192EEEEEELi128ENS_6half_tEfNS_4arch4Sm90ELb1ELb0ELb0ELb0ELb0ELb0ELb0ELb1ELb1ELb0ELb0ELb0EEENS1_21CollectiveEpilogueFwdINS6_IJSA_SA_SA_EEES9_SD_SF_Li256ELb0ELb0ELb0ELb0EEENS1_30DynamicPersistentTileSchedulerILi256ELi32ELb0ELb0ELb1EEEEEEEEEvNT_6ParamsE)
        .other          _ZN7cutlass13device_kernelIN5flash11enable_sm90INS1_16FlashAttnFwdSm90INS1_25CollectiveMainloopFwdSm90ILi2EN4cute5tupleIJNS5_1CILi1EEES8_S8_EEENS6_IJNS7_ILi128EEESA_NS7_ILi192EEEEEELi128ENS_6half_tEfNS_4arch4Sm90ELb1ELb0ELb0ELb0ELb0ELb0ELb0ELb1ELb1ELb0ELb0ELb0EEENS1_21CollectiveEpilogueFwdINS6_IJSA_SA_SA_EEES9_SD_SF_Li256ELb0ELb0ELb0ELb0EEENS1_30DynamicPersistentTileSchedulerILi256ELi32ELb0ELb0ELb1EEEEEEEEEvNT_6ParamsE,@"STO_CUDA_ENTRY STV_DEFAULT"
_ZN7cutlass13device_kernelIN5flash11enable_sm90INS1_16FlashAttnFwdSm90INS1_25CollectiveMainloopFwdSm90ILi2EN4cute5tupleIJNS5_1CILi1EEES8_S8_EEENS6_IJNS7_ILi128EEESA_NS7_ILi192EEEEEELi128ENS_6half_tEfNS_4arch4Sm90ELb1ELb0ELb0ELb0ELb0ELb0ELb0ELb1ELb1ELb0ELb0ELb0EEENS1_21CollectiveEpilogueFwdINS6_IJSA_SA_SA_EEES9_SD_SF_Li256ELb0ELb0ELb0ELb0EEENS1_30DynamicPersistentTileSchedulerILi256ELi32ELb0ELb0ELb1EEEEEEEEEvNT_6ParamsE:
        /* <DEDUP_REMOVED lines=24> */
.L_x_1848:
[----:B------:R-:W-:Y:S05]  /*0180*/  BSYNC B0 ;  /* 0x0000000000007941 */ /* 0x000fea0003800000 */
.L_x_1847:
        /* <DEDUP_REMOVED lines=37> */
.L_x_1849:
        /* <DEDUP_REMOVED lines=22> */
.L_x_1850:
        /* <DEDUP_REMOVED lines=18> */
.L_x_1851:
        /* <DEDUP_REMOVED lines=22> */
.L_x_1852:
        /* <DEDUP_REMOVED lines=22> */
.L_x_1853:
        /* <DEDUP_REMOVED lines=9> */
.L_x_1855:
        /* <DEDUP_REMOVED lines=13> */
[----:B------:R-:W-:Y:S01]  /*0a80*/  UMOV UR46, URZ ;  /* 0x0000003f002e7c82 */ /* 0x000fe20008000000 */
[----:B-1----:R-:W1:Y:S01]  /*0a90*/  S2R R2, SR_TID.X ;  /* 0x0000000000027919 */ /* 0x002e620000002100 */
[----:B------:R-:W-:-:S04]  /*0aa0*/  UMOV UR36, URZ ;  /* 0x0000003f00247c82 */ /* 0x000fc80008000000 */
[----:B------:R-:W4:Y:S01]  /*0ab0*/  S2UR UR6, SR_SWINHI ;  /* 0x00000000000679c3 */ /* 0x000f220000002f00 */
[----:B---3--:R-:W-:-:S07]  /*0ac0*/  ULEA UR37, UR4, UR37, 0x18 ;  /* 0x0000002504257291 */ /* 0x008fce000f8ec03f */
[----:B------:R-:W-:Y:S01]  /*0ad0*/  UMOV UR4, UR37 ;  /* 0x0000002500047c82 */ /* 0x000fe20008000000 */
[----:B----4-:R-:W-:Y:S02]  /*0ae0*/  UMOV UR5, UR6 ;  /* 0x0000000600057c82 */ /* 0x010fe40008000000 */
[----:B------:R-:W-:Y:S02]  /*0af0*/  IMAD.U32 R17, RZ, RZ, UR5 ;  /* 0x00000005ff117e24 */ /* 0x000fe4000f8e00ff */
[----:B-1----:R-:W-:Y:S02]  /*0b00*/  VIADD R191, R2, 0xffffff80 ;  /* 0xffffff8002bf7836 */ /* 0x002fe40000000000 */
[----:B------:R-:W-:Y:S01]  /*0b10*/  IMAD.U32 R16, RZ, RZ, UR4 ;  /* 0x00000004ff107e24 */ /* 0x000fe2000f8e00ff */
[----:B------:R-:W-:Y:S02]  /*0b20*/  UMOV UR4, UR7 ;  /* 0x0000000700047c82 */ /* 0x000fe40008000000 */
        /* <DEDUP_REMOVED lines=26> */
[----:B------:R-:W-:Y:S01]  /*0cd0*/  UMOV UR5, URZ ;  /* 0x0000003f00057c82 */ /* 0x000fe20008000000 */
[----:B------:R-:W-:Y:S01]  /*0ce0*/  LEA.HI R6, R6, R187, RZ, 0x5 ;  /* 0x000000bb06067211 */ /* 0x000fe200078f28ff */
[----:B------:R-:W-:Y:S01]  /*0cf0*/  IMAD.SHL.U32 R18, R2, 0x8, RZ ;  /* 0x0000000802127824 */ /* 0x000fe200078e00ff */
[--C-:B------:R-:W-:Y:S01]  /*0d00*/  SHF.R.S32.HI R5, RZ, 0x2, R7.reuse ;  /* 0x00000002ff057819 */ /* 0x100fe20000011407 */
[----:B------:R-:W-:Y:S01]  /*0d10*/  IMAD.U32 R186, RZ, RZ, UR5 ;  /* 0x00000005ffba7e24 */ /* 0x000fe2000f8e00ff */
[----:B------:R-:W-:Y:S02]  /*0d20*/  SHF.R.S32.HI R8, RZ, 0x1f, R7 ;  /* 0x0000001fff087819 */ /* 0x000fe40000011407 */
[----:B------:R-:W-:Y:S02]  /*0d30*/  SHF.R.S32.HI R6, RZ, 0x5, R6 ;  /* 0x00000005ff067819 */ /* 0x000fe40000011406 */
[----:B------:R-:W-:-:S02]  /*0d40*/  LEA.HI R8, R8, R5, RZ, 0x3 ;  /* 0x0000000508087211 */ /* 0x000fc400078f18ff */
[----:B------:R-:W-:Y:S02]  /*0d50*/  LOP3.LUT R22, R7, 0x7ffffffc, RZ, 0xc0, !PT ;  /* 0x7ffffffc07167812 */ /* 0x000fe400078ec0ff */
[----:B------:R-:W-:-:S03]  /*0d60*/  LOP3.LUT R8, R8, 0xfffffff8, RZ, 0xc0, !PT ;  /* 0xfffffff808087812 */ /* 0x000fc600078ec0ff */
[----:B------:R-:W-:Y:S02]  /*0d70*/  IMAD.IADD R22, R187, 0x1, -R22 ;  /* 0x00000001bb167824 */ /* 0x000fe400078e0a16 */
[----:B------:R-:W-:Y:S01]  /*0d80*/  IMAD.IADD R9, R5, 0x1, -R8 ;  /* 0x0000000105097824 */ /* 0x000fe200078e0a08 */
[----:B------:R-:W-:Y:S01]  /*0d90*/  LOP3.LUT R5, R3, 0x3fffffe, RZ, 0xc0, !PT ;  /* 0x03fffffe03057812 */ /* 0x000fe200078ec0ff */
[----:B------:R-:W-:Y:S02]  /*0da0*/  IMAD.SHL.U32 R3, R4, 0x8, RZ ;  /* 0x0000000804037824 */ /* 0x000fe400078e00ff */
[----:B------:R-:W-:Y:S02]  /*0db0*/  IMAD R6, R6, 0x10, R9 ;  /* 0x0000001006067824 */ /* 0x000fe400078e0209 */
[----:B------:R-:W-:Y:S02]  /*0dc0*/  IMAD.IADD R5, R188, 0x1, -R5 ;  /* 0x00000001bc057824 */ /* 0x000fe400078e0a05 */
[----:B------:R-:W-:-:S04]  /*0dd0*/  IMAD.WIDE R16, R3, 0x2, R16 ;  /* 0x0000000203107825 */ /* 0x000fc800078e0210 */
[----:B------:R-:W-:-:S07]  /*0de0*/  IMAD R23, R5, 0x40, R6 ;  /* 0x0000004005177824 */ /* 0x000fce00078e0206 */
.L_x_1902:
        /* <DEDUP_REMOVED lines=20> */
.L_x_1856:
[----:B------:R-:W-:Y:S01]  /*0f30*/  ULDC UR6, c[0x0][0xdc4] ;  /* 0x0003710000067ab9 */ /* 0x000fe20000000800 */
[----:B------:R-:W-:Y:S01]  /*0f40*/  UMOV UR47, UR7 ;  /* 0x00000007002f7c82 */ /* 0x000fe20008000000 */
[----:B------:R-:W-:-:S11]  /*0f50*/  UISETP.NE.AND UP0, UPT, UR6, 0x1, UPT ;  /* 0x000000010600788c */ /* 0x000fd6000bf05270 */
[----:B------:R-:W-:Y:S02]  /*0f60*/  @UP0 ULDC.64 UR10, c[0x0][0xdc8] ;  /* 0x00037200000a0ab9 */ /* 0x000fe40000000a00 */
[----:B------:R-:W-:-:S04]  /*0f70*/  UIMAD.WIDE.U32 UR4, UR7, UR10, URZ ;  /* 0x0000000a070472a5 */ /* 0x000fc8000f8e003f */
[----:B------:R-:W-:-:S04]  /*0f80*/  @UP0 USHF.R.U32.HI UR47, URZ, UR11, UR5 ;  /* 0x0000000b3f2f0299 */ /* 0x000fc80008011605 */
[----:B------:R-:W-:-:S12]  /*0f90*/  UIMAD UR4, UR47, UR6, URZ ;  /* 0x000000062f0472a4 */ /* 0x000fd8000f8e023f */
.L_x_1857:
[----:B------:R-:W-:Y:S01]  /*0fa0*/  ULOP3.LUT UR5, URZ, UR47, URZ, 0x33, !UPT ;  /* 0x0000002f3f057292 */ /* 0x000fe2000f8e333f */
[----:B------:R-:W-:Y:S01]  /*0fb0*/  PLOP3.LUT P0, PT, PT, PT, PT, 0x80, 0x0 ;  /* 0x000000000000781c */ /* 0x000fe20003f0f070 */
[----:B------:R-:W-:Y:S01]  /*0fc0*/  ULDC.64 UR10, c[0x0][0x3f8] ;  /* 0x0000fe00000a7ab9 */ /* 0x000fe20000000a00 */
[----:B------:R-:W-:Y:S01]  /*0fd0*/  ULDC UR6, c[0x0][0xdac] ;  /* 0x00036b0000067ab9 */ /* 0x000fe20000000800 */
[----:B------:R-:W-:Y:S01]  /*0fe0*/  UISETP.NE.U32.AND UP0, UPT, UR10, URZ, UPT ;  /* 0x0000003f0a00728c */ /* 0x000fe2000bf05070 */
[----:B------:R-:W-:Y:S01]  /*0ff0*/  CS2R R2, SRZ ;  /* 0x0000000000027805 */ /* 0x000fe2000001ff00 */
[----:B------:R-:W-:Y:S01]  /*1000*/  UIADD3 UR5, UR5, UR6, URZ ;  /* 0x0000000605057290 */ /* 0x000fe2000fffe03f */
[----:B------:R-:W-:Y:S01]  /*1010*/  CS2R R86, SRZ ;  /* 0x0000000000567805 */ /* 0x000fe2000001ff00 */
[----:B------:R-:W-:Y:S01]  /*1020*/  UISETP.NE.AND.EX UP0, UPT, UR11, URZ, UPT, UP0 ;  /* 0x0000003f0b00728c */ /* 0x000fe2000bf05300 */
[----:B------:R-:W-:Y:S01]  /*1030*/  CS2R R84, SRZ ;  /* 0x0000000000547805 */ /* 0x000fe2000001ff00 */
[----:B------:R-:W-:Y:S01]  /*1040*/  USHF.L.U32 UR42, UR5, 0x7, URZ ;  /* 0x00000007052a7899 */ /* 0x000fe2000800063f */
[----:B------:R-:W-:Y:S01]  /*1050*/  CS2R R82, SRZ ;  /* 0x0000000000527805 */ /* 0x000fe2000001ff00 */
[----:B------:R-:W-:Y:S01]  /*1060*/  ULDC UR39, c[0x0][0x404] ;  /* 0x0001010000277ab9 */ /* 0x000fe20000000800 */
[----:B------:R-:W-:Y:S01]  /*1070*/  ULDC UR9, c[0x0][0x288] ;  /* 0x0000a20000097ab9 */ /* 0x000fe20000000800 */
[----:B------:R-:W-:Y:S01]  /*1080*/  UIADD3 UR4, UR7, -UR4, URZ ;  /* 0x8000000407047290 */ /* 0x000fe2000fffe03f */
[----:B------:R-:W-:Y:S01]  /*1090*/  CS2R R80, SRZ ;  /* 0x0000000000507805 */ /* 0x000fe2000001ff00 */
[----:B------:R-:W-:Y:S01]  /*10a0*/  USEL UR39, UR39, 0x1, UP0 ;  /* 0x0000000127277887 */ /* 0x000fe20008000000 */
[----:B------:R-:W-:Y:S01]  /*10b0*/  CS2R R78, SRZ ;  /* 0x00000000004e7805 */ /* 0x000fe2000001ff00 */
[----:B------:R-:W-:Y:S01]  /*10c0*/  UIADD3 UR5, UR42, 0xff, -UR9 ;  /* 0x000000ff2a057890 */ /* 0x000fe2000fffe809 */
[----:B------:R-:W-:Y:S01]  /*10d0*/  CS2R R76, SRZ ;  /* 0x00000000004c7805 */ /* 0x000fe2000001ff00 */
[----:B------:R-:W-:Y:S01]  /*10e0*/  ULDC UR10, c[0x0][0xdc4] ;  /* 0x00037100000a7ab9 */ /* 0x000fe20000000800 */
[----:B------:R-:W-:Y:S01]  /*10f0*/  ULDC UR7, c[0x0][0x2e0] ;  /* 0x0000b80000077ab9 */ /* 0x000fe20000000800 */
[----:B------:R-:W-:Y:S01]  /*1100*/  UIMAD UR10, UR8, UR10, UR4 ;  /* 0x0000000a080a72a4 */ /* 0x000fe2000f8e0204 */
[----:B------:R-:W-:Y:S01]  /*1110*/  CS2R R74, SRZ ;  /* 0x00000000004a7805 */ /* 0x000fe2000001ff00 */
[----:B------:R-:W-:Y:S01]  /*1120*/  UIMAD UR4, UR39, UR7, 0x7f ;  /* 0x0000007f270474a4 */ /* 0x000fe2000f8e0207 */
[----:B------:R-:W-:Y:S01]  /*1130*/  CS2R R72, SRZ ;  /* 0x0000000000487805 */ /* 0x000fe2000001ff00 */
[----:B------:R-:W-:Y:S01]  /*1140*/  UIMAD UR6, UR39, UR7, UR5 ;  /* 0x00000007270672a4 */ /* 0x000fe2000f8e0205 */
[----:B------:R-:W-:Y:S01]  /*1150*/  CS2R R70, SRZ ;  /* 0x0000000000467805 */ /* 0x000fe2000001ff00 */
[----:B------:R-:W-:Y:S01]  /*1160*/  USHF.R.S32.HI UR5, URZ, 0x1f, UR4 ;  /* 0x0000001f3f057899 */ /* 0x000fe20008011404 */
[----:B------:R-:W-:Y:S01]  /*1170*/  CS2R R68, SRZ ;  /* 0x0000000000447805 */ /* 0x000fe2000001ff00 */
[----:B------:R-:W-:Y:S01]  /*1180*/  USHF.R.S32.HI UR7, URZ, 0x1f, UR6 ;  /* 0x0000001f3f077899 */ /* 0x000fe20008011406 */
[----:B------:R-:W-:Y:S01]  /*1190*/  CS2R R66, SRZ ;  /* 0x0000000000427805 */ /* 0x000fe2000001ff00 */
[----:B------:R-:W-:Y:S01]  /*11a0*/  ULEA.HI UR5, UR5, UR4, URZ, 0x7 ;  /* 0x0000000405057291 */ /* 0x000fe2000f8f383f */
[----:B------:R-:W-:Y:S01]  /*11b0*/  CS2R R64, SRZ ;  /* 0x0000000000407805 */ /* 0x000fe2000001ff00 */
[----:B------:R-:W-:Y:S01]  /*11c0*/  ULEA.HI UR7, UR7, UR6, URZ, 0x7 ;  /* 0x0000000607077291 */ /* 0x000fe2000f8f383f */
[----:B------:R-:W-:Y:S01]  /*11d0*/  CS2R R62, SRZ ;  /* 0x00000000003e7805 */ /* 0x000fe2000001ff00 */
[----:B------:R-:W-:Y:S01]  /*11e0*/  USHF.R.S32.HI UR40, URZ, 0x7, UR5 ;  /* 0x000000073f287899 */ /* 0x000fe20008011405 */
[----:B------:R-:W-:Y:S01]  /*11f0*/  CS2R R60, SRZ ;  /* 0x00000000003c7805 */ /* 0x000fe2000001ff00 */
[----:B------:R-:W-:Y:S01]  /*1200*/  USHF.R.S32.HI UR7, URZ, 0x7, UR7 ;  /* 0x000000073f077899 */ /* 0x000fe20008011407 */
[----:B------:R-:W-:Y:S01]  /*1210*/  CS2R R58, SRZ ;  /* 0x00000000003a7805 */ /* 0x000fe2000001ff00 */
[----:B------:R-:W-:Y:S01]  /*1220*/  ULDC UR43, c[0x0][0xdb8] ;  /* 0x00036e00002b7ab9 */ /* 0x000fe20000000800 */
[----:B------:R-:W-:Y:S01]  /*1230*/  UMOV UR44, UR10 ;  /* 0x0000000a002c7c82 */ /* 0x000fe20008000000 */
[----:B------:R-:W-:Y:S01]  /*1240*/  UISETP.LT.AND UP0, UPT, UR40, UR7, UPT ;  /* 0x000000072800728c */ /* 0x000fe2000bf01270 */
[----:B------:R-:W-:Y:S01]  /*1250*/  CS2R R56, SRZ ;  /* 0x0000000000387805 */ /* 0x000fe2000001ff00 */
[----:B------:R-:W-:Y:S01]  /*1260*/  UISETP.NE.AND UP1, UPT, UR43, 0x1, UPT ;  /* 0x000000012b00788c */ /* 0x000fe2000bf25270 */
[----:B------:R-:W-:Y:S01]  /*1270*/  CS2R R54, SRZ ;  /* 0x0000000000367805 */ /* 0x000fe2000001ff00 */
[----:B------:R-:W-:Y:S01]  /*1280*/  USEL UR40, UR40, UR7, UP0 ;  /* 0x0000000728287287 */ /* 0x000fe20008000000 */
[----:B------:R-:W-:-:S02]  /*1290*/  CS2R R52, SRZ ;  /* 0x0000000000347805 */ /* 0x000fc4000001ff00 */
[----:B------:R-:W-:Y:S02]  /*12a0*/  CS2R R50, SRZ ;  /* 0x0000000000327805 */ /* 0x000fe4000001ff00 */
[----:B------:R-:W-:Y:S01]  /*12b0*/  CS2R R48, SRZ ;  /* 0x0000000000307805 */ /* 0x000fe2000001ff00 */
[----:B------:R-:W-:Y:S01]  /*12c0*/  UISETP.GE.AND UP0, UPT, UR40, 0x1, UPT ;  /* 0x000000012800788c */ /* 0x000fe2000bf06270 */
[----:B------:R-:W-:Y:S02]  /*12d0*/  CS2R R46, SRZ ;  /* 0x00000000002e7805 */ /* 0x000fe4000001ff00 */
[----:B------:R-:W-:Y:S02]  /*12e0*/  CS2R R44, SRZ ;  /* 0x00000000002c7805 */ /* 0x000fe4000001ff00 */
[----:B------:R-:W-:Y:S02]  /*12f0*/  CS2R R42, SRZ ;  /* 0x00000000002a7805 */ /* 0x000fe4000001ff00 */
[----:B------:R-:W-:Y:S01]  /*1300*/  CS2R R40, SRZ ;  /* 0x0000000000287805 */ /* 0x000fe2000001ff00 */
[----:B------:R-:W-:Y:S01]  /*1310*/  @UP1 ULDC UR8, c[0x0][0xdbc] ;  /* 0x00036f0000081ab9 */ /* 0x000fe20000000800 */
[----:B------:R-:W-:Y:S01]  /*1320*/  PLOP3.LUT P1, PT, PT, PT, UP0, 0x80, 0x0 ;  /* 0x000000000000781c */ /* 0x000fe20003f2f008 */
[----:B------:R-:W-:Y:S01]  /*1330*/  UIMAD.WIDE.U32 UR4, UR10, UR8, URZ ;  /* 0x000000080a0472a5 */ /* 0x000fe2000f8e003f */
[----:B------:R-:W-:Y:S01]  /*1340*/  CS2R R38, SRZ ;  /* 0x0000000000267805 */ /* 0x000fe2000001ff00 */
[----:B------:R-:W-:Y:S01]  /*1350*/  @UP1 ULDC UR6, c[0x0][0xdc0] ;  /* 0x0003700000061ab9 */ /* 0x000fe20000000800 */
[----:B------:R-:W-:Y:S01]  /*1360*/  CS2R R36, SRZ ;  /* 0x0000000000247805 */ /* 0x000fe2000001ff00 */
[----:B------:R-:W-:Y:S01]  /*1370*/  @UP1 USHF.R.U32.HI UR44, URZ, UR6, UR5 ;  /* 0x000000063f2c1299 */ /* 0x000fe20008011605 */
[----:B------:R-:W-:-:S02]  /*1380*/  CS2R R34, SRZ ;  /* 0x0000000000227805 */ /* 0x000fc4000001ff00 */
[----:B------:R-:W-:Y:S02]  /*1390*/  CS2R R32, SRZ ;  /* 0x0000000000207805 */ /* 0x000fe4000001ff00 */
[----:B------:R-:W-:Y:S01]  /*13a0*/  CS2R R6, SRZ ;  /* 0x0000000000067805 */ /* 0x000fe2000001ff00 */
[----:B------:R-:W-:Y:S01]  /*13b0*/  UIADD3 UR4, -UR44, URZ, URZ ;  /* 0x0000003f2c047290 */ /* 0x000fe2000fffe13f */
[----:B------:R-:W-:Y:S01]  /*13c0*/  IMAD.MOV.U32 R30, RZ, RZ, RZ ;  /* 0x000000ffff1e7224 */ /* 0x000fe200078e00ff */
[----:B------:R-:W-:Y:S01]  /*13d0*/  CS2R R8, SRZ ;  /* 0x0000000000087805 */ /* 0x000fe2000001ff00 */
[----:B------:R-:W-:Y:S01]  /*13e0*/  IMAD.MOV.U32 R0, RZ, RZ, RZ ;  /* 0x000000ffff007224 */ /* 0x000fe200078e00ff */
[----:B------:R-:W-:Y:S01]  /*13f0*/  UIMAD UR43, UR43, UR4, UR10 ;  /* 0x000000042b2b72a4 */ /* 0x000fe2000f8e020a */
[----:B------:R-:W-:Y:S02]  /*1400*/  IMAD.MOV.U32 R11, RZ, RZ, RZ ;  /* 0x000000ffff0b7224 */ /* 0x000fe400078e00ff */
[----:B------:R-:W-:Y:S01]  /*1410*/  IMAD.MOV.U32 R25, RZ, RZ, RZ ;  /* 0x000000ffff197224 */ /* 0x000fe200078e00ff */
[----:B------:R-:W-:Y:S08]  /*1420*/  @!P1 BRA `(.L_x_1858) ;  /* 0x0000008400789947 */ /* 0x000ff00003800000 */
        /* <DEDUP_REMOVED lines=28> */
.L_x_1859:
[----:B------:R-:W-:Y:S02]  /*15f0*/  R2UR UR6, R186 ;  /* 0x00000000ba0672ca */ /* 0x000fe400000e0000 */
[----:B------:R-:W-:-:S11]  /*1600*/  R2UR UR5, R190 ;  /* 0x00000000be0572ca */ /* 0x000fd600000e0000 */
[----:B------:R-:W-:Y:S02]  /*1610*/  ULEA.HI UR4, UR6, UR6, URZ, 0x1 ;  /* 0x0000000606047291 */ /* 0x000fe4000f8f083f */
[----:B------:R-:W-:Y:S02]  /*1620*/  IMAD.U32 R2, RZ, RZ, UR5 ;  /* 0x00000005ff027e24 */ /* 0x000fe4000f8e00ff */
[----:B------:R-:W-:-:S03]  /*1630*/  ULOP3.LUT UR4, UR4, 0xfffffffe, URZ, 0xc0, !UPT ;  /* 0xfffffffe04047892 */ /* 0x000fc6000f8ec03f */
[----:B------:R-:W-:Y:S01]  /*1640*/  ISETP.NE.AND P0, PT, R2, 0x3, PT ;  /* 0x000000030200780c */ /* 0x000fe20003f05270 */
[----:B------:R-:W-:-:S06]  /*1650*/  UIADD3 UR4, UR6, -UR4, URZ ;  /* 0x8000000406047290 */ /* 0x000fcc000fffe03f */
[----:B------:R-:W-:-:S05]  /*1660*/  IMAD.U32 R0, RZ, RZ, UR4 ;  /* 0x00000004ff007e24 */ /* 0x000fca000f8e00ff */
[----:B------:R-:W-:-:S04]  /*1670*/  SHF.L.U32 R0, R0, 0x1f, RZ ;  /* 0x0000001f00007819 */ /* 0x000fc800000006ff */
[----:B------:R-:W1:Y:S02]  /*1680*/  SYNCS.PHASECHK.TRANS64.TRYWAIT P1, [UR37+0x34800], R0 ;  /* 0x03480000ff0075a7 */ /* 0x000e640008020165 */
[----:B-1----:R-:W-:Y:S05]  /*1690*/  @!P1 BRA `(.L_x_1860) ;  /* 0x000000c400589947 */ /* 0x002fea0003800000 */
.L_x_1961:
[----:B------:R-:W-:Y:S05]  /*16a0*/  @!P0 BRA `(.L_x_1861) ;  /* 0x0000000000048947 */ /* 0x000fea0003800000 */
[----:B------:R-:W-:Y:S01]  /*16b0*/  BPT.TRAP 0x1 ;  /* 0x000000040000795c */ /* 0x000fe20000300000 */
.L_x_1861:
[----:B------:R-:W-:Y:S02]  /*16c0*/  IMAD.U32 R2, RZ, RZ, UR36 ;  /* 0x00000024ff027e24 */ /* 0x000fe4000f8e00ff */
[----:B-1----:R-:W-:-:S03]  /*16d0*/  IMAD.U32 R3, RZ, RZ, UR46 ;  /* 0x0000002eff037e24 */ /* 0x002fc6000f8e00ff */
[----:B------:R-:W-:Y:S02]  /*16e0*/  LEA R2, R2, UR37, 0x3 ;  /* 0x0000002502027c11 */ /* 0x000fe4000f8e18ff */
[----:B------:R-:W-:-:S04]  /*16f0*/  SHF.L.U32 R3, R3, 0x1f, RZ ;  /* 0x0000001f03037819 */ /* 0x000fc800000006ff */
[----:B------:R1:W2:Y:S01]  /*1700*/  SYNCS.PHASECHK.TRANS64.TRYWAIT P2, [R2+URZ+0x34830], R3 ;  /* 0x03483003020075a7 */ /* 0x0002a2000804017f */
[----:B------:R-:W-:Y:S05]  /*1710*/  @!P0 BRA `(.L_x_1862) ;  /* 0x0000000000048947 */ /* 0x000fea0003800000 */
[----:B------:R-:W-:Y:S01]  /*1720*/  BPT.TRAP 0x1 ;  /* 0x000000040000795c */ /* 0x000fe20000300000 */
.L_x_1862:
[----:B------:R-:W3:Y:S01]  /*1730*/  S2R R0, SR_TID.X ;  /* 0x0000000000007919 */ /* 0x000ee20000002100 */
[----:B------:R-:W-:Y:S01]  /*1740*/  IMAD.MOV.U32 R151, RZ, RZ, RZ ;  /* 0x000000ffff977224 */ /* 0x000fe200078e00ff */
[----:B---3--:R-:W-:Y:S01]  /*1750*/  LOP3.LUT P1, RZ, R0, 0x7f, RZ, 0xc0, !PT ;  /* 0x0000007f00ff7812 */ /* 0x008fe2000782c0ff */
[----:B--2---:R-:W-:-:S12]  /*1760*/  @P2 BRA `(.L_x_1863) ;  /* 0x0000000000082947 */ /* 0x004fd80003800000 */
[----:B------:R-:W2:Y:S02]  /*1770*/  SYNCS.PHASECHK.TRANS64.TRYWAIT P2, [R2+URZ+0x34830], R3 ;  /* 0x03483003020075a7 */ /* 0x000ea4000804017f */
[----:B--2---:R-:W-:Y:S05]  /*1780*/  @!P2 BRA `(.L_x_1864) ;  /* 0x000000c40034a947 */ /* 0x004fea0003800000 */
.L_x_1863:
        /* <DEDUP_REMOVED lines=10> */
[----:B-12---:R-:W-:Y:S01]  /*1830*/  @!P1 VIADD R2, R2, 0x34840 ;  /* 0x0003484002029836 */ /* 0x006fe20000000000 */
[----:B------:R-:W-:Y:S01]  /*1840*/  UMOV UR17, 0x40000040 ;  /* 0x4000004000117882 */ /* 0x000fe20000000000 */
[----:B------:R-:W-:Y:S01]  /*1850*/  UMOV UR19, 0x40000040 ;  /* 0x4000004000137882 */ /* 0x000fe20000000000 */
[----:B------:R-:W-:Y:S01]  /*1860*/  ULOP3.LUT UR38, UR4, 0x10000, URZ, 0xfc, !UPT ;  /* 0x0001000004267892 */ /* 0x000fe2000f8efc3f */
[--C-:B------:R-:W-:Y:S01]  /*1870*/  IMAD.MOV.U32 R150, RZ, RZ, R151.reuse ;  /* 0x000000ffff967224 */ /* 0x100fe200078e0097 */
[----:B------:R-:W-:Y:S01]  /*1880*/  ULOP3.LUT UR4, UR41, 0x10000, URZ, 0xfc, !UPT ;  /* 0x0001000029047892 */ /* 0x000fe2000f8efc3f */
[----:B------:R-:W-:Y:S01]  /*1890*/  @!P1 PRMT R2, RZ, 0x654, R2 ;  /* 0x00000654ff029816 */ /* 0x000fe20000000002 */
[----:B------:R-:W-:Y:S01]  /*18a0*/  UIMAD UR5, UR36, 0xc00, UR38 ;  /* 0x00000c00240578a4 */ /* 0x000fe2000f8e0226 */
[--C-:B------:R-:W-:Y:S01]  /*18b0*/  IMAD.MOV.U32 R149, RZ, RZ, R151.reuse ;  /* 0x000000ffff957224 */ /* 0x100fe200078e0097 */
[----:B------:R-:W-:Y:S01]  /*18c0*/  UIADD3 UR6, UR4, 0x2, URZ ;  /* 0x0000000204067890 */ /* 0x000fe2000fffe03f */
[--C-:B------:R-:W-:Y:S01]  /*18d0*/  IMAD.MOV.U32 R148, RZ, RZ, R151.reuse ;  /* 0x000000ffff947224 */ /* 0x100fe200078e0097 */
[----:B------:R-:W-:Y:S01]  /*18e0*/  UIADD3 UR7, UR5, 0x2, URZ ;  /* 0x0000000205077890 */ /* 0x000fe2000fffe03f */
[--C-:B------:R-:W-:Y:S01]  /*18f0*/  IMAD.MOV.U32 R147, RZ, RZ, R151.reuse ;  /* 0x000000ffff937224 */ /* 0x100fe200078e0097 */
[----:B------:R-:W-:Y:S01]  /*1900*/  UMOV UR8, UR4 ;  /* 0x0000000400087c82 */ /* 0x000fe20008000000 */
[----:B------:R-:W-:Y:S01]  /*1910*/  UMOV UR10, UR5 ;  /* 0x00000005000a7c82 */ /* 0x000fe20008000000 */
[----:B------:R-:W-:Y:S01]  /*1920*/  IMAD.U32 R12, RZ, RZ, UR8 ;  /* 0x00000008ff0c7e24 */ /* 0x000fe2000f8e00ff */
[----:B------:R-:W-:Y:S01]  /*1930*/  HGMMA.64x128x16.F32 R24, gdesc[UR8], RZ, !UPT, gsb0 ;  /* 0x01e00000081879f0 */ /* 0x000fe2000c0008ff */
[----:B------:R-:W-:Y:S01]  /*1940*/  UMOV UR8, UR6 ;  /* 0x0000000600087c82 */ /* 0x000fe20008000000 */
[----:B------:R-:W-:Y:S01]  /*1950*/  UMOV UR9, 0x40000040 ;  /* 0x4000004000097882 */ /* 0x000fe20000000000 */
[----:B------:R-:W-:Y:S01]  /*1960*/  UMOV UR10, UR7 ;  /* 0x00000007000a7c82 */ /* 0x000fe20008000000 */
[----:B------:R-:W-:Y:S01]  /*1970*/  UMOV UR11, 0x40000040 ;  /* 0x40000040000b7882 */ /* 0x000fe20000000000 */
[----:B------:R-:W-:Y:S01]  /*1980*/  IMAD.U32 R10, RZ, RZ, UR8 ;  /* 0x00000008ff0a7e24 */ /* 0x000fe2000f8e00ff */
[----:B------:R-:W-:Y:S01]  /*1990*/  UIADD3 UR12, UR4, 0x6, URZ ;  /* 0x00000006040c7890 */ /* 0x000fe2000fffe03f */
[----:B------:R-:W-:Y:S01]  /*19a0*/  IMAD.U32 R11, RZ, RZ, UR9 ;  /* 0x00000009ff0b7e24 */ /* 0x000fe2000f8e00ff */
[----:B------:R-:W-:Y:S01]  /*19b0*/  UIADD3 UR14, UR5, 0x6, URZ ;  /* 0x00000006050e7890 */ /* 0x000fe2000fffe03f */
[--C-:B------:R-:W-:Y:S01]  /*19c0*/  IMAD.MOV.U32 R146, RZ, RZ, R151.reuse ;  /* 0x000000ffff927224 */ /* 0x100fe200078e0097 */
        /* <DEDUP_REMOVED lines=40> */
[----:B------:R-:W-:Y:S01]  /*1c50*/  UMOV UR57, 0x40000040 ;  /* 0x4000004000397882 */ /* 0x000fe20000000000 */
[----:B------:R-:W-:Y:S01]  /*1c60*/  UMOV UR59, 0x40000040 ;  /* 0x40000040003b7882 */ /* 0x000fe20000000000 */
[----:B------:R-:W-:Y:S01]  /*1c70*/  ULDC UR7, c[0x0][0x288] ;  /* 0x0000a20000077ab9 */ /* 0x000fe20000000800 */
        /* <DEDUP_REMOVED lines=25> */
[----:B------:R-:W-:Y:S01]  /*1e10*/  HGMMA.64x128x16.F32 R24, gdesc[UR8], R24, gsb0 ;  /* 0x01e00000081879f0 */ /* 0x000fe20008000818 */
[----:B------:R-:W-:Y:S02]  /*1e20*/  UIADD3 UR8, UR4, 0x4, URZ ;  /* 0x0000000404087890 */ /* 0x000fe4000fffe03f */
[----:B------:R-:W-:Y:S01]  /*1e30*/  UIADD3 UR10, UR5, 0x4, URZ ;  /* 0x00000004050a7890 */ /* 0x000fe2000fffe03f */
[----:B------:R-:W-:Y:S01]  /*1e40*/  UMOV UR9, 0x40000040 ;  /* 0x4000004000097882 */ /* 0x000fe20000000000 */
[----:B------:R-:W-:Y:S01]  /*1e50*/  UMOV UR11, 0x40000040 ;  /* 0x40000040000b7882 */ /* 0x000fe20000000000 */
[----:B------:R-:W-:Y:S02]  /*1e60*/  UIADD3 UR4, UR4, 0x806, URZ ;  /* 0x0000080604047890 */ /* 0x000fe4000fffe03f */
[----:B------:R-:W-:-:S05]  /*1e70*/  UIADD3 UR5, UR5, 0x806, URZ ;  /* 0x0000080605057890 */ /* 0x000fca000fffe03f */
[----:B------:R-:W-:Y:S01]  /*1e80*/  UMOV UR56, UR4 ;  /* 0x0000000400387c82 */ /* 0x000fe20008000000 */
[----:B------:R-:W-:Y:S01]  /*1e90*/  UMOV UR4, 0xffffff80 ;  /* 0xffffff8000047882 */ /* 0x000fe20000000000 */
[----:B------:R-:W-:Y:S01]  /*1ea0*/  UMOV UR58, UR5 ;  /* 0x00000005003a7c82 */ /* 0x000fe20008000000 */
[----:B------:R-:W-:Y:S01]  /*1eb0*/  UIMAD UR4, UR40, UR4, 0x80 ;  /* 0x00000080280474a4 */ /* 0x000fe2000f8e0204 */
[----:B------:R-:W-:Y:S01]  /*1ec0*/  IMAD.U32 R8, RZ, RZ, UR56 ;  /* 0x00000038ff087e24 */ /* 0x000fe2000f8e00ff */
[----:B------:R-:W-:Y:S02]  /*1ed0*/  ULDC UR5, c[0x0][0x2e0] ;  /* 0x0000b80000057ab9 */ /* 0x000fe40000000800 */
[----:B------:R-:W-:Y:S02]  /*1ee0*/  UIMAD UR4, UR39, UR5, UR4 ;  /* 0x00000005270472a4 */ /* 0x000fe4000f8e0204 */
[----:B------:R-:W-:Y:S02]  /*1ef0*/  UIMAD UR39, UR39, UR5, -UR7 ;  /* 0x00000005272772a4 */ /* 0x000fe4000f8e0a07 */
[----:B------:R-:W-:-:S02]  /*1f00*/  UIADD3 UR6, UR4, 0x1, -UR7 ;  /* 0x0000000104067890 */ /* 0x000fc4000fffe807 */
[----:B------:R-:W-:Y:S01]  /*1f10*/  IMAD.U32 R3, RZ, RZ, UR4 ;  /* 0x00000004ff037e24 */ /* 0x000fe2000f8e00ff */
[----:B------:R-:W-:Y:S01]  /*1f20*/  ULDC UR4, c[0x0][0x988] ;  /* 0x0002620000047ab9 */ /* 0x000fe20000000800 */
[----:B------:R-:W-:Y:S02]  /*1f30*/  UIADD3 UR39, UR42, UR39, URZ ;  /* 0x000000272a277290 */ /* 0x000fe4000fffe03f */
[----:B------:R-:W-:Y:S01]  /*1f40*/  IMAD.U32 R5, RZ, RZ, UR6 ;  /* 0x00000006ff057e24 */ /* 0x000fe2000f8e00ff */
[----:B------:R-:W-:Y:S01]  /*1f50*/  UIADD3 UR6, UR40, -0x2, URZ ;  /* 0xfffffffe28067890 */ /* 0x000fe2000fffe03f */
[C---:B------:R-:W-:Y:S02]  /*1f60*/  IMAD R3, R22.reuse, -0x2, R3 ;  /* 0xfffffffe16037824 */ /* 0x040fe400078e0203 */
[----:B------:R-:W-:Y:S02]  /*1f70*/  IMAD R4, R22, -0x2, R5 ;  /* 0xfffffffe16047824 */ /* 0x000fe400078e0205 */
[----:B------:R-:W-:-:S05]  /*1f80*/  VIADD R5, R23, UR42 ;  /* 0x0000002a17057c36 */ /* 0x000fca0008000000 */
[----:B------:R-:W-:-:S04]  /*1f90*/  IADD3 R0, R4, 0x8, R5 ;  /* 0x0000000804007810 */ /* 0x000fc80007ffe005 */
[----:B------:R-:W-:Y:S02]  /*1fa0*/  VIMNMX R0, R3, R0, PT ;  /* 0x0000000003007248 */ /* 0x000fe40003fe0100 */
[----:B------:R-:W-:Y:S02]  /*1fb0*/  VIADDMNMX R3, R5, R4, R3, PT ;  /* 0x0000000405037246 */ /* 0x000fe40003800103 */
[C---:B------:R-:W-:Y:S02]  /*1fc0*/  ISETP.GT.AND P2, PT, R0.reuse, RZ, PT ;  /* 0x000000ff0000720c */ /* 0x040fe40003f44270 */
[C---:B------:R-:W-:Y:S02]  /*1fd0*/  ISETP.GT.AND P3, PT, R0.reuse, 0x1, PT ;  /* 0x000000010000780c */ /* 0x040fe40003f64270 */
[----:B------:R-:W-:Y:S01]  /*1fe0*/  ISETP.GT.AND P4, PT, R0, 0x8, PT ;  /* 0x000000080000780c */ /* 0x000fe20003f84270 */
        /* <DEDUP_REMOVED lines=31> */
[----:B------:R-:W-:Y:S01]  /*21e0*/  FSEL R15, R26, -INF , P2 ;  /* 0xff8000001a0f7808 */ /* 0x000fe20001000000 */
[----:B------:R1:W-:Y:S01]  /*21f0*/  @!P1 SYNCS.ARRIVE.TRANS64.RED.A1T0 RZ, [R2+URZ], RZ ;  /* 0x000000ff02ff99a7 */ /* 0x0003e2000810043f */
[----:B------:R-:W-:Y:S02]  /*2200*/  FSEL R27, R27, -INF , P3 ;  /* 0xff8000001b1b7808 */ /* 0x000fe40001800000 */
[----:B------:R-:W-:Y:S02]  /*2210*/  ISETP.GT.AND P2, PT, R0, 0x9, PT ;  /* 0x000000090000780c */ /* 0x000fe40003f44270 */
[----:B------:R-:W-:-:S02]  /*2220*/  FSEL R21, R30, -INF , P4 ;  /* 0xff8000001e157808 */ /* 0x000fc40002000000 */
[----:B------:R-:W-:Y:S02]  /*2230*/  FMNMX.FTZ R6, R15, R27, !PT ;  /* 0x0000001b0f067209 */ /* 0x000fe40007810000 */
[C---:B------:R-:W-:Y:S02]  /*2240*/  ISETP.GT.AND P3, PT, R0.reuse, 0x10, PT ;  /* 0x000000100000780c */ /* 0x040fe40003f64270 */
[----:B------:R-:W-:Y:S02]  /*2250*/  FSEL R31, R31, -INF , P2 ;  /* 0xff8000001f1f7808 */ /* 0x000fe40001000000 */
[----:B------:R-:W-:Y:S02]  /*2260*/  FMNMX.FTZ R6, R21, R6, !PT ;  /* 0x0000000615067209 */ /* 0x000fe40007810000 */
        /* <DEDUP_REMOVED lines=78> */
[----:B------:R-:W-:Y:S01]  /*2750*/  ISETP.GT.AND P2, PT, R0, 0x79, PT ;  /* 0x000000790000780c */ /* 0x000fe20003f44270 */
[----:B------:R-:W-:Y:S01]  /*2760*/  IMAD.U32 R0, RZ, RZ, UR4 ;  /* 0x00000004ff007e24 */ /* 0x000fe2000f8e00ff */
[----:B------:R-:W-:Y:S01]  /*2770*/  FSEL R131, R86, -INF , P3 ;  /* 0xff80000056837808 */ /* 0x000fe20001800000 */
[----:B------:R-:W-:Y:S01]  /*2780*/  USHF.R.S32.HI UR4, URZ, 0x1f, UR39 ;  /* 0x0000001f3f047899 */ /* 0x000fe20008011427 */
[----:B------:R-:W-:-:S02]  /*2790*/  FMNMX.FTZ R6, R83, R6, !PT ;  /* 0x0000000653067209 */ /* 0x000fc40007810000 */
[----:B------:R-:W-:Y:S01]  /*27a0*/  FSEL R87, R87, -INF , P2 ;  /* 0xff80000057577808 */ /* 0x000fe20001000000 */
[----:B------:R-:W-:Y:S01]  /*27b0*/  ULEA.HI UR4, UR4, UR39, URZ, 0x7 ;  /* 0x0000002704047291 */ /* 0x000fe2000f8f383f */
[----:B------:R-:W-:Y:S02]  /*27c0*/  FMNMX.FTZ R6, R131, R6, !PT ;  /* 0x0000000683067209 */ /* 0x000fe40007810000 */
[----:B------:R-:W-:Y:S01]  /*27d0*/  ISETP.GT.AND P3, PT, R3, 0x1, PT ;  /* 0x000000010300780c */ /* 0x000fe20003f64270 */
[----:B------:R-:W-:Y:S01]  /*27e0*/  USHF.R.S32.HI UR4, URZ, 0x7, UR4 ;  /* 0x000000073f047899 */ /* 0x000fe20008011404 */
[----:B------:R-:W-:Y:S02]  /*27f0*/  FMNMX.FTZ R6, R87, R6, !PT ;  /* 0x0000000657067209 */ /* 0x000fe40007810000 */
[----:B------:R-:W-:Y:S01]  /*2800*/  ISETP.GT.AND P4, PT, R3, 0x8, PT ;  /* 0x000000080300780c */ /* 0x000fe20003f84270 */
[----:B------:R-:W-:Y:S01]  /*2810*/  UISETP.LT.AND UP0, UPT, URZ, UR4, UPT ;  /* 0x000000043f00728c */ /* 0x000fe2000bf01270 */
[----:B------:R-:W-:Y:S01]  /*2820*/  FSEL R25, R25, -INF , P3 ;  /* 0xff80000019197808 */ /* 0x000fe20001800000 */
[----:B------:R-:W2:Y:S01]  /*2830*/  SHFL.BFLY PT, R7, R6, 0x2, 0x1f ;  /* 0x0c401f0006077f89 */ /* 0x000ea200000e0000 */
[----:B------:R-:W-:Y:S01]  /*2840*/  ISETP.GT.AND P3, PT, R3, 0x10, PT ;  /* 0x000000100300780c */ /* 0x000fe20003f64270 */
[----:B------:R-:W-:-:S04]  /*2850*/  USEL UR45, URZ, UR4, !UP0 ;  /* 0x000000043f2d7287 */ /* 0x000fc8000c000000 */
[----:B------:R-:W-:Y:S01]  /*2860*/  UISETP.GE.AND UP0, UPT, UR6, UR45, UPT ;  /* 0x0000002d0600728c */ /* 0x000fe2000bf06270 */
[----:B--2---:R-:W-:-:S05]  /*2870*/  FMNMX.FTZ R14, R6, R7, !PT ;  /* 0x00000007060e7209 */ /* 0x004fca0007810000 */
[----:B------:R-:W2:Y:S02]  /*2880*/  SHFL.BFLY PT, R7, R14, 0x1, 0x1f ;  /* 0x0c201f000e077f89 */ /* 0x000ea400000e0000 */
[----:B--2---:R-:W-:-:S04]  /*2890*/  FMNMX.FTZ R7, R14, R7, !PT ;  /* 0x000000070e077209 */ /* 0x004fc80007810000 */
[C---:B------:R-:W-:Y:S01]  /*28a0*/  FSETP.NEU.FTZ.AND P2, PT, R7.reuse, -INF , PT ;  /* 0xff8000000700780b */ /* 0x040fe20003f5d000 */
[----:B------:R-:W-:-:S05]  /*28b0*/  FMUL.FTZ R20, R7, R0 ;  /* 0x0000000007147220 */ /* 0x000fca0000410000 */
[----:B------:R-:W-:Y:S02]  /*28c0*/  FSEL R46, R20, RZ, P2 ;  /* 0x000000ff142e7208 */ /* 0x000fe40001000000 */
[----:B------:R-:W-:-:S03]  /*28d0*/  ISETP.GT.AND P2, PT, R3, RZ, PT ;  /* 0x000000ff0300720c */ /* 0x000fc60003f44270 */
[-CC-:B------:R-:W-:Y:S01]  /*28e0*/  FFMA.FTZ R181, R15, R0.reuse, -R46.reuse ;  /* 0x000000000fb57223 */ /* 0x180fe2000001082e */
[----:B------:R-:W-:Y:S01]  /*28f0*/  FSEL R5, R24, -INF , P2 ;  /* 0xff80000018057808 */ /* 0x000fe20001000000 */
[-CC-:B------:R-:W-:Y:S01]  /*2900*/  FFMA.FTZ R183, R21, R0.reuse, -R46.reuse ;  /* 0x0000000015b77223 */ /* 0x180fe2000001082e */
[----:B------:R-:W-:Y:S01]  /*2910*/  ISETP.GT.AND P2, PT, R3, 0x9, PT ;  /* 0x000000090300780c */ /* 0x000fe20003f44270 */
[-CC-:B------:R-:W-:Y:S01]  /*2920*/  FFMA.FTZ R6, R27, R0.reuse, -R46.reuse ;  /* 0x000000001b067223 */ /* 0x180fe2000001082e */
[----:B------:R-:W-:Y:S01]  /*2930*/  FSEL R15, R28, -INF , P4 ;  /* 0xff8000001c0f7808 */ /* 0x000fe20002000000 */
[-CC-:B------:R-:W-:Y:S01]  /*2940*/  FFMA.FTZ R14, R31, R0.reuse, -R46.reuse ;  /* 0x000000001f0e7223 */ /* 0x180fe2000001082e */
[----:B------:R-:W-:Y:S01]  /*2950*/  FMNMX.FTZ R4, R5, R25, !PT ;  /* 0x0000001905047209 */ /* 0x000fe20007810000 */
[-CC-:B------:R-:W-:Y:S01]  /*2960*/  FFMA.FTZ R20, R35, R0.reuse, -R46.reuse ;  /* 0x0000000023147223 */ /* 0x180fe2000001082e */
[----:B------:R-:W-:Y:S01]  /*2970*/  FSEL R29, R29, -INF , P2 ;  /* 0xff8000001d1d7808 */ /* 0x000fe20001000000 */
[--C-:B------:R-:W-:Y:S01]  /*2980*/  FFMA.FTZ R24, R39, R0, -R46.reuse ;  /* 0x0000000027187223 */ /* 0x100fe2000001082e */
[----:B------:R-:W-:Y:S01]  /*2990*/  FMNMX.FTZ R4, R15, R4, !PT ;  /* 0x000000040f047209 */ /* 0x000fe20007810000 */
[-CC-:B------:R-:W-:Y:S01]  /*29a0*/  FFMA.FTZ R177, R89, R0.reuse, -R46.reuse ;  /* 0x0000000059b17223 */ /* 0x180fe2000001082e */
[----:B------:R-:W-:Y:S01]  /*29b0*/  ISETP.GT.AND P2, PT, R3, 0x11, PT ;  /* 0x000000110300780c */ /* 0x000fe20003f44270 */
[----:B------:R-:W-:Y:S01]  /*29c0*/  MUFU.EX2 R181, R181 ;  /* 0x000000b500b57308 */ /* 0x000fe20000000800 */
[----:B------:R-:W-:Y:S01]  /*29d0*/  FSEL R21, R32, -INF , P3 ;  /* 0xff80000020157808 */ /* 0x000fe20001800000 */
[--C-:B------:R-:W-:Y:S01]  /*29e0*/  FFMA.FTZ R179, R91, R0, -R46.reuse ;  /* 0x000000005bb37223 */ /* 0x100fe2000001082e */
[----:B------:R-:W-:Y:S01]  /*29f0*/  FMNMX.FTZ R4, R29, R4, !PT ;  /* 0x000000041d047209 */ /* 0x000fe20007810000 */
[-CC-:B------:R-:W-:Y:S01]  /*2a00*/  FFMA.FTZ R173, R93, R0.reuse, -R46.reuse ;  /* 0x000000005dad7223 */ /* 0x180fe2000001082e */
[----:B------:R-:W-:Y:S01]  /*2a10*/  ISETP.GT.AND P3, PT, R3, 0x18, PT ;  /* 0x000000180300780c */ /* 0x000fe20003f64270 */
[--C-:B------:R-:W-:Y:S01]  /*2a20*/  FFMA.FTZ R26, R95, R0, -R46.reuse ;  /* 0x000000005f1a7223 */ /* 0x100fe2000001082e */
[----:B------:R-:W-:Y:S01]  /*2a30*/  FSEL R33, R33, -INF , P2 ;  /* 0xff80000021217808 */ /* 0x000fe20001000000 */
[----:B------:R-:W2:Y:S01]  /*2a40*/  MUFU.EX2 R6, R6 ;  /* 0x0000000600067308 */ /* 0x000ea20000000800 */
[----:B------:R-:W-:Y:S01]  /*2a50*/  FMNMX.FTZ R4, R21, R4, !PT ;  /* 0x0000000415047209 */ /* 0x000fe20007810000 */
[-CC-:B------:R-:W-:Y:S01]  /*2a60*/  FFMA.FTZ R175, R97, R0.reuse, -R46.reuse ;  /* 0x0000000061af7223 */ /* 0x180fe2000001082e */
[----:B------:R-:W-:Y:S01]  /*2a70*/  ISETP.GT.AND P2, PT, R3, 0x19, PT ;  /* 0x000000190300780c */ /* 0x000fe20003f44270 */
[-CC-:B------:R-:W-:Y:S01]  /*2a80*/  FFMA.FTZ R28, R99, R0.reuse, -R46.reuse ;  /* 0x00000000631c7223 */ /* 0x180fe2000001082e */
[----:B------:R-:W-:Y:S01]  /*2a90*/  FSEL R27, R36, -INF , P3 ;  /* 0xff800000241b7808 */ /* 0x000fe20001800000 */
[--C-:B------:R-:W-:Y:S01]  /*2aa0*/  FFMA.FTZ R169, R101, R0, -R46.reuse ;  /* 0x0000000065a97223 */ /* 0x100fe2000001082e */
[----:B------:R-:W-:Y:S01]  /*2ab0*/  FMNMX.FTZ R4, R33, R4, !PT ;  /* 0x0000000421047209 */ /* 0x000fe20007810000 */
[----:B------:R-:W-:Y:S01]  /*2ac0*/  MUFU.EX2 R183, R183 ;  /* 0x000000b700b77308 */ /* 0x000fe20000000800 */
[----:B------:R-:W-:Y:S01]  /*2ad0*/  ISETP.GT.AND P3, PT, R3, 0x20, PT ;  /* 0x000000200300780c */ /* 0x000fe20003f64270 */
        /* <DEDUP_REMOVED lines=14> */
[----:B------:R-:W-:Y:S01]  /*2bc0*/  MUFU.EX2 R177, R177 ;  /* 0x000000b100b17308 */ /* 0x000fe20000000800 */
        /* <DEDUP_REMOVED lines=27> */
[----:B------:R-:W-:Y:S01]  /*2d80*/  FFMA.FTZ R83, R83, R0, -R46 ;  /* 0x0000000053537223 */ /* 0x000fe2000001082e */
[----:B------:R-:W-:Y:S01]  /*2d90*/  FSEL R43, R52, -INF , P3 ;  /* 0xff800000342b7808 */ /* 0x000fe20001800000 */
[----:B--2---:R-:W-:Y:S01]  /*2da0*/  FADD.FTZ R52, R181, R6 ;  /* 0x00000006b5347221 */ /* 0x004fe20000010000 */
[----:B------:R-:W-:Y:S01]  /*2db0*/  FMNMX.FTZ R4, R49, R4, !PT ;  /* 0x0000000431047209 */ /* 0x000fe20007810000 */
[----:B------:R-:W-:Y:S01]  /*2dc0*/  MUFU.EX2 R173, R173 ;  /* 0x000000ad00ad7308 */ /* 0x000fe20000000800 */
[----:B------:R-:W-:Y:S01]  /*2dd0*/  ISETP.GT.AND P3, PT, R3, 0x40, PT ;  /* 0x000000400300780c */ /* 0x000fe20003f64270 */
[-CC-:B------:R-:W-:Y:S01]  /*2de0*/  FFMA.FTZ R131, R131, R0.reuse, -R46.reuse ;  /* 0x0000000083837223 */ /* 0x180fe2000001082e */
[----:B------:R-:W-:Y:S01]  /*2df0*/  FSEL R53, R53, -INF , P2 ;  /* 0xff80000035357808 */ /* 0x000fe20001000000 */
[----:B------:R-:W-:Y:S01]  /*2e00*/  FFMA.FTZ R46, R87, R0, -R46 ;  /* 0x00000000572e7223 */ /* 0x000fe2000001082e */
[----:B------:R-:W-:Y:S01]  /*2e10*/  FMNMX.FTZ R4, R43, R4, !PT ;  /* 0x000000042b047209 */ /* 0x000fe20007810000 */
[--C-:B------:R-:W-:Y:S01]  /*2e20*/  IMAD.MOV.U32 R125, RZ, RZ, R151.reuse ;  /* 0x000000ffff7d7224 */ /* 0x100fe200078e0097 */
[----:B------:R-:W-:Y:S01]  /*2e30*/  ISETP.GT.AND P2, PT, R3, 0x41, PT ;  /* 0x000000410300780c */ /* 0x000fe20003f44270 */
[----:B------:R-:W-:Y:S01]  /*2e40*/  MUFU.EX2 R26, R26 ;  /* 0x0000001a001a7308 */ /* 0x000fe20000000800 */
[----:B------:R-:W-:Y:S01]  /*2e50*/  FSEL R47, R56, -INF , P3 ;  /* 0xff800000382f7808 */ /* 0x000fe20001800000 */
[--C-:B------:R-:W-:Y:S01]  /*2e60*/  IMAD.MOV.U32 R123, RZ, RZ, R151.reuse ;  /* 0x000000ffff7b7224 */ /* 0x100fe200078e0097 */
[----:B------:R-:W-:Y:S01]  /*2e70*/  FMNMX.FTZ R4, R53, R4, !PT ;  /* 0x0000000435047209 */ /* 0x000fe20007810000 */
[--C-:B------:R-:W-:Y:S01]  /*2e80*/  IMAD.MOV.U32 R121, RZ, RZ, R151.reuse ;  /* 0x000000ffff797224 */ /* 0x100fe200078e0097 */
[----:B------:R-:W-:Y:S01]  /*2e90*/  ISETP.GT.AND P3, PT, R3, 0x48, PT ;  /* 0x000000480300780c */ /* 0x000fe20003f64270 */
[--C-:B------:R-:W-:Y:S01]  /*2ea0*/  IMAD.MOV.U32 R119, RZ, RZ, R151.reuse ;  /* 0x000000ffff777224 */ /* 0x100fe200078e0097 */
[----:B------:R-:W-:Y:S01]  /*2eb0*/  FSEL R57, R57, -INF , P2 ;  /* 0xff80000039397808 */ /* 0x000fe20001000000 */
[----:B------:R-:W-:Y:S01]  /*2ec0*/  MUFU.EX2 R175, R175 ;  /* 0x000000af00af7308 */ /* 0x000fe20000000800 */
[----:B------:R-:W-:Y:S01]  /*2ed0*/  FMNMX.FTZ R4, R47, R4, !PT ;  /* 0x000000042f047209 */ /* 0x000fe20007810000 */
[--C-:B------:R-:W-:Y:S01]  /*2ee0*/  IMAD.MOV.U32 R117, RZ, RZ, R151.reuse ;  /* 0x000000ffff757224 */ /* 0x100fe200078e0097 */
[----:B------:R-:W-:Y:S01]  /*2ef0*/  ISETP.GT.AND P2, PT, R3, 0x49, PT ;  /* 0x000000490300780c */ /* 0x000fe20003f44270 */
[--C-:B------:R-:W-:Y:S01]  /*2f00*/  IMAD.MOV.U32 R115, RZ, RZ, R151.reuse ;  /* 0x000000ffff737224 */ /* 0x100fe200078e0097 */
[----:B------:R-:W-:Y:S01]  /*2f10*/  FSEL R51, R60, -INF , P3 ;  /* 0xff8000003c337808 */ /* 0x000fe20001800000 */
[--C-:B------:R-:W-:Y:S01]  /*2f20*/  IMAD.MOV.U32 R113, RZ, RZ, R151.reuse ;  /* 0x000000ffff717224 */ /* 0x100fe200078e0097 */
[----:B------:R-:W-:Y:S01]  /*2f30*/  FMNMX.FTZ R4, R57, R4, !PT ;  /* 0x0000000439047209 */ /* 0x000fe20007810000 */
[----:B------:R-:W-:Y:S01]  /*2f40*/  MUFU.EX2 R28, R28 ;  /* 0x0000001c001c7308 */ /* 0x000fe20000000800 */
[----:B------:R-:W-:Y:S01]  /*2f50*/  ISETP.GT.AND P3, PT, R3, 0x50, PT ;  /* 0x000000500300780c */ /* 0x000fe20003f64270 */
[--C-:B------:R-:W-:Y:S01]  /*2f60*/  IMAD.MOV.U32 R111, RZ, RZ, R151.reuse ;  /* 0x000000ffff6f7224 */ /* 0x100fe200078e0097 */
[----:B------:R-:W-:Y:S01]  /*2f70*/  FSEL R61, R61, -INF , P2 ;  /* 0xff8000003d3d7808 */ /* 0x000fe20001000000 */
[--C-:B------:R-:W-:Y:S01]  /*2f80*/  IMAD.MOV.U32 R109, RZ, RZ, R151.reuse ;  /* 0x000000ffff6d7224 */ /* 0x100fe200078e0097 */
        /* <DEDUP_REMOVED lines=23> */
[----:B------:R-:W-:Y:S01]  /*3100*/  IMAD.MOV.U32 R91, RZ, RZ, R151 ;  /* 0x000000ffff5b7224 */ /* 0x000fe200078e0097 */
[----:B------:R-:W-:-:S02]  /*3110*/  FMNMX.FTZ R4, R59, R4, !PT ;  /* 0x000000043b047209 */ /* 0x000fc40007810000 */
[----:B------:R-:W-:Y:S01]  /*3120*/  ISETP.GT.AND P2, PT, R3, 0x61, PT ;  /* 0x000000610300780c */ /* 0x000fe20003f44270 */
[----:B------:R-:W-:Y:S01]  /*3130*/  MUFU.EX2 R32, R32 ;  /* 0x0000002000207308 */ /* 0x000fe20000000800 */
[----:B------:R-:W-:Y:S02]  /*3140*/  FSEL R63, R72, -INF , P3 ;  /* 0xff800000483f7808 */ /* 0x000fe40001800000 */
[----:B------:R-:W-:Y:S02]  /*3150*/  FMNMX.FTZ R4, R69, R4, !PT ;  /* 0x0000000445047209 */ /* 0x000fe40007810000 */
[----:B------:R-:W-:Y:S02]  /*3160*/  ISETP.GT.AND P3, PT, R3, 0x68, PT ;  /* 0x000000680300780c */ /* 0x000fe40003f64270 */
[----:B------:R-:W-:Y:S01]  /*3170*/  FSEL R73, R73, -INF , P2 ;  /* 0xff80000049497808 */ /* 0x000fe20001000000 */
[----:B------:R-:W-:Y:S01]  /*3180*/  MUFU.EX2 R165, R165 ;  /* 0x000000a500a57308 */ /* 0x000fe20000000800 */
[----:B------:R-:W-:-:S02]  /*3190*/  FMNMX.FTZ R4, R63, R4, !PT ;  /* 0x000000043f047209 */ /* 0x000fc40007810000 */
[----:B------:R-:W-:Y:S02]  /*31a0*/  ISETP.GT.AND P2, PT, R3, 0x69, PT ;  /* 0x000000690300780c */ /* 0x000fe40003f44270 */
[----:B------:R-:W-:Y:S02]  /*31b0*/  FSEL R67, R76, -INF , P3 ;  /* 0xff8000004c437808 */ /* 0x000fe40001800000 */
[----:B------:R-:W-:Y:S01]  /*31c0*/  FMNMX.FTZ R4, R73, R4, !PT ;  /* 0x0000000449047209 */ /* 0x000fe20007810000 */
[----:B------:R-:W-:Y:S01]  /*31d0*/  MUFU.EX2 R34, R34 ;  /* 0x0000002200227308 */ /* 0x000fe20000000800 */
[----:B------:R-:W-:Y:S02]  /*31e0*/  ISETP.GT.AND P3, PT, R3, 0x70, PT ;  /* 0x000000700300780c */ /* 0x000fe40003f64270 */
[----:B------:R-:W-:Y:S02]  /*31f0*/  FSEL R77, R77, -INF , P2 ;  /* 0xff8000004d4d7808 */ /* 0x000fe40001000000 */
        /* <DEDUP_REMOVED lines=13> */
[----:B------:R-:W-:Y:S02]  /*32d0*/  FSEL R85, R85, -INF , P2 ;  /* 0xff80000055557808 */ /* 0x000fe40001000000 */
[----:B------:R-:W-:Y:S02]  /*32e0*/  FMNMX.FTZ R4, R3, R4, !PT ;  /* 0x0000000403047209 */ /* 0x000fe40007810000 */
[----:B------:R-:W-:-:S02]  /*32f0*/  F2FP.F16.F32.PACK_AB R181, R6, R181 ;  /* 0x000000b506b5723e */ /* 0x000fc400000000ff */
[----:B------:R-:W-:Y:S01]  /*3300*/  FMNMX.FTZ R4, R85, R4, !PT ;  /* 0x0000000455047209 */ /* 0x000fe20007810000 */
[----:B------:R-:W-:Y:S04]  /*3310*/  MUFU.EX2 R38, R38 ;  /* 0x0000002600267308 */ /* 0x000fe80000000800 */
[----:B------:R-:W2:Y:S04]  /*3320*/  SHFL.BFLY PT, R89, R4, 0x2, 0x1f ;  /* 0x0c401f0004597f89 */ /* 0x000ea800000e0000 */
[----:B------:R-:W-:Y:S08]  /*3330*/  MUFU.EX2 R163, R163 ;  /* 0x000000a300a37308 */ /* 0x000ff00000000800 */
[----:B------:R-:W-:Y:S08]  /*3340*/  MUFU.EX2 R40, R40 ;  /* 0x0000002800287308 */ /* 0x000ff00000000800 */
[----:B------:R-:W-:Y:S01]  /*3350*/  MUFU.EX2 R157, R157 ;  /* 0x0000009d009d7308 */ /* 0x000fe20000000800 */
[----:B--2---:R-:W-:-:S07]  /*3360*/  FMNMX.FTZ R89, R4, R89, !PT ;  /* 0x0000005904597209 */ /* 0x004fce0007810000 */
[----:B------:R-:W-:Y:S01]  /*3370*/  MUFU.EX2 R44, R75 ;  /* 0x0000004b002c7308 */ /* 0x000fe20000000800 */
[----:B------:R-:W2:Y:S07]  /*3380*/  SHFL.BFLY PT, R4, R89, 0x1, 0x1f ;  /* 0x0c201f0059047f89 */ /* 0x000eae00000e0000 */
[----:B------:R-:W-:Y:S08]  /*3390*/  MUFU.EX2 R127, R127 ;  /* 0x0000007f007f7308 */ /* 0x000ff00000000800 */
[----:B------:R-:W3:Y:S08]  /*33a0*/  MUFU.EX2 R48, R79 ;  /* 0x0000004f00307308 */ /* 0x000ef00000000800 */
[----:B------:R-:W-:Y:S01]  /*33b0*/  MUFU.EX2 R129, R129 ;  /* 0x0000008100817308 */ /* 0x000fe20000000800 */
[----:B--2---:R-:W-:Y:S01]  /*33c0*/  FMNMX.FTZ R4, R89, R4, !PT ;  /* 0x0000000459047209 */ /* 0x004fe20007810000 */
[----:B------:R-:W-:-:S03]  /*33d0*/  IMAD.MOV.U32 R89, RZ, RZ, R151 ;  /* 0x000000ffff597224 */ /* 0x000fc600078e0097 */
[C---:B------:R-:W-:Y:S01]  /*33e0*/  FSETP.NEU.FTZ.AND P2, PT, R4.reuse, -INF , PT ;  /* 0xff8000000400780b */ /* 0x040fe20003f5d000 */
[----:B------:R-:W-:Y:S02]  /*33f0*/  FMUL.FTZ R42, R4, R0 ;  /* 0x00000000042a7220 */ /* 0x000fe40000410000 */
[----:B------:R-:W-:Y:S01]  /*3400*/  MUFU.EX2 R50, R83 ;  /* 0x0000005300327308 */ /* 0x000fe20000000800 */
[----:B---3--:R-:W-:Y:S02]  /*3410*/  F2FP.F16.F32.PACK_AB R159, R48, R127 ;  /* 0x0000007f309f723e */ /* 0x008fe400000000ff */
[----:B------:R-:W-:Y:S02]  /*3420*/  FSEL R42, R42, RZ, P2 ;  /* 0x000000ff2a2a7208 */ /* 0x000fe40001000000 */
[----:B------:R-:W-:-:S03]  /*3430*/  PLOP3.LUT P2, PT, PT, PT, UP0, 0x80, 0x0 ;  /* 0x000000000000781c */ /* 0x000fc60003f4f008 */
        /* <DEDUP_REMOVED lines=12> */
[-C--:B------:R-:W-:Y:S01]  /*3500*/  FFMA.FTZ R45, R45, R0.reuse, -R42 ;  /* 0x000000002d2d7223 */ /* 0x080fe2000001082a */
[----:B------:R-:W3:Y:S01]  /*3510*/  MUFU.EX2 R25, R25 ;  /* 0x0000001900197308 */ /* 0x000ee20000000800 */
        /* <DEDUP_REMOVED lines=14> */
[-C--:B------:R-:W-:Y:S01]  /*3600*/  FFMA.FTZ R65, R65, R0.reuse, -R42 ;  /* 0x0000000041417223 */ /* 0x080fe2000001082a */
[----:B------:R4:W5:Y:S01]  /*3610*/  MUFU.EX2 R182, R29 ;  /* 0x0000001d00b67308 */ /* 0x0009620000000800 */
[----:B------:R-:W-:Y:S01]  /*3620*/  FADD.FTZ R5, R179, R52 ;  /* 0x00000034b3057221 */ /* 0x000fe20000010000 */
[----:B---3--:R-:W-:Y:S01]  /*3630*/  FADD.FTZ R52, R180, R25 ;  /* 0x00000019b4347221 */ /* 0x008fe20000010000 */
[-CC-:B------:R-:W-:Y:S01]  /*3640*/  FFMA.FTZ R59, R59, R0.reuse, -R42.reuse ;  /* 0x000000003b3b7223 */ /* 0x180fe2000001082a */
[-CC-:B------:R-:W-:Y:S01]  /*3650*/  FFMA.FTZ R69, R69, R0.reuse, -R42.reuse ;  /* 0x0000000045457223 */ /* 0x180fe2000001082a */
[----:B------:R-:W-:Y:S01]  /*3660*/  FADD.FTZ R54, R24, R5 ;  /* 0x0000000518367221 */ /* 0x000fe20000010000 */
[-CC-:B------:R-:W-:Y:S01]  /*3670*/  FFMA.FTZ R63, R63, R0.reuse, -R42.reuse ;  /* 0x000000003f3f7223 */ /* 0x180fe2000001082a */
[-C--:B------:R-:W-:Y:S01]  /*3680*/  FFMA.FTZ R73, R73, R0.reuse, -R42 ;  /* 0x0000000049497223 */ /* 0x080fe2000001082a */
[----:B------:R-:W3:Y:S01]  /*3690*/  MUFU.EX2 R21, R21 ;  /* 0x0000001500157308 */ /* 0x000ee20000000800 */
[----:B--2---:R-:W-:Y:S01]  /*36a0*/  FADD.FTZ R5, R15, R52 ;  /* 0x000000340f057221 */ /* 0x004fe20000010000 */
[----:B----4-:R-:W-:Y:S01]  /*36b0*/  FADD.FTZ R29, R173, R54 ;  /* 0x00000036ad1d7221 */ /* 0x010fe20000010000 */
[-CC-:B------:R-:W-:Y:S01]  /*36c0*/  FFMA.FTZ R67, R67, R0.reuse, -R42.reuse ;  /* 0x0000000043437223 */ /* 0x180fe2000001082a */
[-CC-:B------:R-:W-:Y:S01]  /*36d0*/  FFMA.FTZ R77, R77, R0.reuse, -R42.reuse ;  /* 0x000000004d4d7223 */ /* 0x180fe2000001082a */
[-CC-:B------:R-:W-:Y:S01]  /*36e0*/  FFMA.FTZ R71, R71, R0.reuse, -R42.reuse ;  /* 0x0000000047477223 */ /* 0x180fe2000001082a */
[----:B------:R-:W-:Y:S01]  /*36f0*/  FADD.FTZ R54, R26, R29 ;  /* 0x0000001d1a367221 */ /* 0x000fe20000010000 */
[-C--:B------:R-:W-:Y:S01]  /*3700*/  FFMA.FTZ R81, R81, R0.reuse, -R42 ;  /* 0x0000000051517223 */ /* 0x080fe2000001082a */
[----:B------:R-:W2:Y:S01]  /*3710*/  MUFU.EX2 R176, R33 ;  /* 0x0000002100b07308 */ /* 0x000ea20000000800 */
[----:B-----5:R-:W-:Y:S01]  /*3720*/  FADD.FTZ R52, R182, R5 ;  /* 0x00000005b6347221 */ /* 0x020fe20000010000 */
[----:B------:R-:W-:Y:S01]  /*3730*/  FADD.FTZ R29, R175, R54 ;  /* 0x00000036af1d7221 */ /* 0x000fe20000010000 */
[-CC-:B------:R-:W-:Y:S01]  /*3740*/  FFMA.FTZ R3, R3, R0.reuse, -R42.reuse ;  /* 0x0000000003037223 */ /* 0x180fe2000001082a */
[----:B------:R-:W-:Y:S01]  /*3750*/  FFMA.FTZ R42, R85, R0, -R42 ;  /* 0x00000000552a7223 */ /* 0x000fe2000001082a */
[----:B------:R-:W-:Y:S01]  /*3760*/  F2FP.F16.F32.PACK_AB R180, R25, R180 ;  /* 0x000000b419b4723e */ /* 0x000fe200000000ff */
[----:B------:R-:W-:Y:S01]  /*3770*/  FADD.FTZ R54, R28, R29 ;  /* 0x0000001d1c367221 */ /* 0x000fe20000010000 */
[----:B------:R-:W-:Y:S01]  /*3780*/  F2FP.F16.F32.PACK_AB R182, R182, R15 ;  /* 0x0000000fb6b6723e */ /* 0x000fe200000000ff */
[----:B------:R-:W4:Y:S01]  /*3790*/  MUFU.EX2 R27, R27 ;  /* 0x0000001b001b7308 */ /* 0x000f220000000800 */
[----:B---3--:R-:W-:Y:S01]  /*37a0*/  FADD.FTZ R5, R21, R52 ;  /* 0x0000003415057221 */ /* 0x008fe20000010000 */
[----:B------:R-:W-:Y:S01]  /*37b0*/  FADD.FTZ R29, R169, R54 ;  /* 0x00000036a91d7221 */ /* 0x000fe20000010000 */
[----:B------:R-:W-:-:S02]  /*37c0*/  F2FP.F16.F32.PACK_AB R153, R50, R129 ;  /* 0x000000813299723e */ /* 0x000fc400000000ff */
[----:B------:R-:W-:Y:S01]  /*37d0*/  F2FP.F16.F32.PACK_AB R183, R14, R183 ;  /* 0x000000b70eb7723e */ /* 0x000fe200000000ff */
[----:B------:R-:W-:Y:S01]  /*37e0*/  FADD.FTZ R54, R30, R29 ;  /* 0x0000001d1e367221 */ /* 0x000fe20000010000 */
[----:B------:R-:W-:Y:S01]  /*37f0*/  F2FP.F16.F32.PACK_AB R177, R20, R177 ;  /* 0x000000b114b1723e */ /* 0x000fe200000000ff */
[----:B------:R-:W3:Y:S01]  /*3800*/  MUFU.EX2 R178, R37 ;  /* 0x0000002500b27308 */ /* 0x000ee20000000800 */
[----:B--2---:R-:W-:Y:S01]  /*3810*/  FADD.FTZ R52, R176, R5 ;  /* 0x00000005b0347221 */ /* 0x004fe20000010000 */
[----:B------:R-:W-:Y:S01]  /*3820*/  FADD.FTZ R29, R171, R54 ;  /* 0x00000036ab1d7221 */ /* 0x000fe20000010000 */
[----:B------:R-:W-:Y:S02]  /*3830*/  F2FP.F16.F32.PACK_AB R179, R24, R179 ;  /* 0x000000b318b3723e */ /* 0x000fe400000000ff */
[----:B------:R-:W-:Y:S02]  /*3840*/  F2FP.F16.F32.PACK_AB R173, R26, R173 ;  /* 0x000000ad1aad723e */ /* 0x000fe400000000ff */
[----:B------:R-:W-:Y:S01]  /*3850*/  F2FP.F16.F32.PACK_AB R175, R28, R175 ;  /* 0x000000af1caf723e */ /* 0x000fe200000000ff */
[----:B------:R-:W2:Y:S01]  /*3860*/  MUFU.EX2 R31, R31 ;  /* 0x0000001f001f7308 */ /* 0x000ea20000000800 */
[----:B----4-:R-:W-:Y:S01]  /*3870*/  FADD.FTZ R5, R27, R52 ;  /* 0x000000341b057221 */ /* 0x010fe20000010000 */
[----:B------:R-:W-:-:S02]  /*3880*/  F2FP.F16.F32.PACK_AB R169, R30, R169 ;  /* 0x000000a91ea9723e */ /* 0x000fc400000000ff */
[----:B------:R-:W-:Y:S02]  /*3890*/  F2FP.F16.F32.PACK_AB R171, R32, R171 ;  /* 0x000000ab20ab723e */ /* 0x000fe400000000ff */
[----:B------:R-:W-:Y:S02]  /*38a0*/  F2FP.F16.F32.PACK_AB R176, R176, R21 ;  /* 0x00000015b0b0723e */ /* 0x000fe400000000ff */
[----:B------:R-:W1:Y:S01]  /*38b0*/  MUFU.EX2 R172, R41 ;  /* 0x0000002900ac7308 */ /* 0x000e620000000800 */
[C---:B---3--:R-:W-:Y:S01]  /*38c0*/  FADD.FTZ R52, R178.reuse, R5 ;  /* 0x00000005b2347221 */ /* 0x048fe20000010000 */
[----:B------:R-:W-:-:S06]  /*38d0*/  F2FP.F16.F32.PACK_AB R178, R178, R27 ;  /* 0x0000001bb2b2723e */ /* 0x000fcc00000000ff */
[----:B------:R-:W3:Y:S01]  /*38e0*/  MUFU.EX2 R35, R35 ;  /* 0x0000002300237308 */ /* 0x000ee20000000800 */
[----:B--2---:R-:W-:Y:S01]  /*38f0*/  FADD.FTZ R5, R31, R52 ;  /* 0x000000341f057221 */ /* 0x004fe20000010000 */
[----:B------:R-:W-:-:S04]  /*3900*/  FADD.FTZ R52, R32, R29 ;  /* 0x0000001d20347221 */ /* 0x000fc80000010000 */
[----:B------:R-:W-:Y:S01]  /*3910*/  FADD.FTZ R29, R165, R52 ;  /* 0x00000034a51d7221 */ /* 0x000fe20000010000 */
[----:B------:R-:W-:Y:S01]  /*3920*/  F2FP.F16.F32.PACK_AB R165, R34, R165 ;  /* 0x000000a522a5723e */ /* 0x000fe200000000ff */
[----:B------:R-:W2:Y:S01]  /*3930*/  MUFU.EX2 R174, R45 ;  /* 0x0000002d00ae7308 */ /* 0x000ea20000000800 */
[----:B-1----:R-:W-:Y:S01]  /*3940*/  FADD.FTZ R2, R172, R5 ;  /* 0x00000005ac027221 */ /* 0x002fe20000010000 */
[----:B------:R-:W-:Y:S01]  /*3950*/  FADD.FTZ R52, R34, R29 ;  /* 0x0000001d22347221 */ /* 0x000fe20000010000 */
[----:B------:R-:W-:-:S03]  /*3960*/  F2FP.F16.F32.PACK_AB R172, R172, R31 ;  /* 0x0000001facac723e */ /* 0x000fc600000000ff */
[----:B------:R-:W-:Y:S01]  /*3970*/  FADD.FTZ R29, R167, R52 ;  /* 0x00000034a71d7221 */ /* 0x000fe20000010000 */
[C---:B------:R-:W-:Y:S01]  /*3980*/  F2FP.F16.F32.PACK_AB R167, R36.reuse, R167 ;  /* 0x000000a724a7723e */ /* 0x040fe200000000ff */
[----:B------:R-:W1:Y:S01]  /*3990*/  MUFU.EX2 R39, R39 ;  /* 0x0000002700277308 */ /* 0x000e620000000800 */
[----:B---3--:R-:W-:Y:S01]  /*39a0*/  FADD.FTZ R5, R35, R2 ;  /* 0x0000000223057221 */ /* 0x008fe20000010000 */
[----:B------:R-:W-:-:S04]  /*39b0*/  FADD.FTZ R52, R36, R29 ;  /* 0x0000001d24347221 */ /* 0x000fc80000010000 */
[----:B------:R-:W-:Y:S01]  /*39c0*/  FADD.FTZ R29, R161, R52 ;  /* 0x00000034a11d7221 */ /* 0x000fe20000010000 */
[----:B------:R-:W-:Y:S01]  /*39d0*/  F2FP.F16.F32.PACK_AB R161, R38, R161 ;  /* 0x000000a126a1723e */ /* 0x000fe200000000ff */
[----:B------:R-:W3:Y:S01]  /*39e0*/  MUFU.EX2 R168, R49 ;  /* 0x0000003100a87308 */ /* 0x000ee20000000800 */
[----:B--2---:R-:W-:Y:S01]  /*39f0*/  FADD.FTZ R2, R174, R5 ;  /* 0x00000005ae027221 */ /* 0x004fe20000010000 */
[----:B------:R-:W-:Y:S01]  /*3a00*/  FADD.FTZ R52, R38, R29 ;  /* 0x0000001d26347221 */ /* 0x000fe20000010000 */
[----:B------:R-:W-:-:S03]  /*3a10*/  F2FP.F16.F32.PACK_AB R174, R174, R35 ;  /* 0x00000023aeae723e */ /* 0x000fc600000000ff */
[----:B------:R-:W-:Y:S01]  /*3a20*/  FADD.FTZ R29, R163, R52 ;  /* 0x00000034a31d7221 */ /* 0x000fe20000010000 */
[C---:B------:R-:W-:Y:S01]  /*3a30*/  F2FP.F16.F32.PACK_AB R163, R40.reuse, R163 ;  /* 0x000000a328a3723e */ /* 0x040fe200000000ff */
[----:B------:R-:W2:Y:S01]  /*3a40*/  MUFU.EX2 R43, R43 ;  /* 0x0000002b002b7308 */ /* 0x000ea20000000800 */
[----:B-1----:R-:W-:Y:S01]  /*3a50*/  FADD.FTZ R5, R39, R2 ;  /* 0x0000000227057221 */ /* 0x002fe20000010000 */
[----:B------:R-:W-:-:S04]  /*3a60*/  FADD.FTZ R6, R40, R29 ;  /* 0x0000001d28067221 */ /* 0x000fc80000010000 */
[----:B------:R-:W-:Y:S01]  /*3a70*/  FADD.FTZ R29, R157, R6 ;  /* 0x000000069d1d7221 */ /* 0x000fe20000010000 */
[----:B------:R-:W-:Y:S01]  /*3a80*/  F2FP.F16.F32.PACK_AB R157, R44, R157 ;  /* 0x0000009d2c9d723e */ /* 0x000fe200000000ff */
[----:B------:R-:W1:Y:S01]  /*3a90*/  MUFU.EX2 R170, R53 ;  /* 0x0000003500aa7308 */ /* 0x000e620000000800 */
[----:B---3--:R-:W-:Y:S01]  /*3aa0*/  FADD.FTZ R2, R168, R5 ;  /* 0x00000005a8027221 */ /* 0x008fe20000010000 */
[----:B------:R-:W-:Y:S01]  /*3ab0*/  FADD.FTZ R6, R44, R29 ;  /* 0x0000001d2c067221 */ /* 0x000fe20000010000 */
[----:B------:R-:W-:-:S03]  /*3ac0*/  F2FP.F16.F32.PACK_AB R168, R168, R39 ;  /* 0x00000027a8a8723e */ /* 0x000fc600000000ff */
[----:B------:R-:W-:Y:S01]  /*3ad0*/  FADD.FTZ R29, R127, R6 ;  /* 0x000000067f1d7221 */ /* 0x000fe20000010000 */
[----:B------:R-:W-:Y:S01]  /*3ae0*/  IMAD.MOV.U32 R127, RZ, RZ, R151 ;  /* 0x000000ffff7f7224 */ /* 0x000fe200078e0097 */
[----:B------:R-:W3:Y:S01]  /*3af0*/  MUFU.EX2 R47, R47 ;  /* 0x0000002f002f7308 */ /* 0x000ee20000000800 */
[----:B--2---:R-:W-:Y:S01]  /*3b00*/  FADD.FTZ R5, R43, R2 ;  /* 0x000000022b057221 */ /* 0x004fe20000010000 */
[----:B------:R-:W-:-:S04]  /*3b10*/  FADD.FTZ R6, R48, R29 ;  /* 0x0000001d30067221 */ /* 0x000fc80000010000 */
[----:B------:R-:W-:Y:S01]  /*3b20*/  FADD.FTZ R29, R129, R6 ;  /* 0x00000006811d7221 */ /* 0x000fe20000010000 */
[----:B------:R-:W-:Y:S01]  /*3b30*/  IMAD.MOV.U32 R129, RZ, RZ, R151 ;  /* 0x000000ffff817224 */ /* 0x000fe200078e0097 */
[----:B------:R-:W2:Y:S01]  /*3b40*/  MUFU.EX2 R164, R57 ;  /* 0x0000003900a47308 */ /* 0x000ea20000000800 */
[----:B-1----:R-:W-:Y:S01]  /*3b50*/  FADD.FTZ R2, R170, R5 ;  /* 0x00000005aa027221 */ /* 0x002fe20000010000 */
[----:B------:R-:W-:Y:S01]  /*3b60*/  FADD.FTZ R6, R50, R29 ;  /* 0x0000001d32067221 */ /* 0x000fe20000010000 */
[----:B------:R-:W-:-:S05]  /*3b70*/  F2FP.F16.F32.PACK_AB R170, R170, R43 ;  /* 0x0000002baaaa723e */ /* 0x000fca00000000ff */
[----:B------:R-:W1:Y:S01]  /*3b80*/  MUFU.EX2 R51, R51 ;  /* 0x0000003300337308 */ /* 0x000e620000000800 */
[----:B---3--:R-:W-:-:S07]  /*3b90*/  FADD.FTZ R5, R47, R2 ;  /* 0x000000022f057221 */ /* 0x008fce0000010000 */
[----:B------:R-:W3:Y:S01]  /*3ba0*/  MUFU.EX2 R166, R61 ;  /* 0x0000003d00a67308 */ /* 0x000ee20000000800 */
[C---:B--2---:R-:W-:Y:S01]  /*3bb0*/  FADD.FTZ R2, R164.reuse, R5 ;  /* 0x00000005a4027221 */ /* 0x044fe20000010000 */
[----:B------:R-:W-:-:S06]  /*3bc0*/  F2FP.F16.F32.PACK_AB R164, R164, R47 ;  /* 0x0000002fa4a4723e */ /* 0x000fcc00000000ff */
[----:B------:R-:W2:Y:S01]  /*3bd0*/  MUFU.EX2 R55, R55 ;  /* 0x0000003700377308 */ /* 0x000ea20000000800 */
[----:B-1----:R-:W-:-:S07]  /*3be0*/  FADD.FTZ R5, R51, R2 ;  /* 0x0000000233057221 */ /* 0x002fce0000010000 */
[----:B------:R-:W1:Y:S01]  /*3bf0*/  MUFU.EX2 R160, R65 ;  /* 0x0000004100a07308 */ /* 0x000e620000000800 */
[C---:B---3--:R-:W-:Y:S01]  /*3c00*/  FADD.FTZ R2, R166.reuse, R5 ;  /* 0x00000005a6027221 */ /* 0x048fe20000010000 */
[----:B------:R-:W-:-:S06]  /*3c10*/  F2FP.F16.F32.PACK_AB R166, R166, R51 ;  /* 0x00000033a6a6723e */ /* 0x000fcc00000000ff */
[----:B------:R-:W3:Y:S01]  /*3c20*/  MUFU.EX2 R59, R59 ;  /* 0x0000003b003b7308 */ /* 0x000ee20000000800 */
[----:B--2---:R-:W-:-:S07]  /*3c30*/  FADD.FTZ R5, R55, R2 ;  /* 0x0000000237057221 */ /* 0x004fce0000010000 */
[----:B------:R-:W2:Y:S01]  /*3c40*/  MUFU.EX2 R162, R69 ;  /* 0x0000004500a27308 */ /* 0x000ea20000000800 */
[C---:B-1----:R-:W-:Y:S01]  /*3c50*/  FADD.FTZ R2, R160.reuse, R5 ;  /* 0x00000005a0027221 */ /* 0x042fe20000010000 */
[----:B------:R-:W-:-:S06]  /*3c60*/  F2FP.F16.F32.PACK_AB R160, R160, R55 ;  /* 0x00000037a0a0723e */ /* 0x000fcc00000000ff */
        /* <DEDUP_REMOVED lines=23> */
[----:B---3--:R-:W-:Y:S01]  /*3de0*/  FADD.FTZ R15, R3, R2 ;  /* 0x00000002030f7221 */ /* 0x008fe20000010000 */
[----:B------:R-:W-:Y:S02]  /*3df0*/  MOV R2, 0x3f800000 ;  /* 0x3f80000000027802 */ /* 0x000fe40000000f00 */
[C---:B--2---:R-:W-:Y:S01]  /*3e00*/  F2FP.F16.F32.PACK_AB R155, R46.reuse, R131 ;  /* 0x000000832e9b723e */ /* 0x044fe200000000ff */
[----:B------:R-:W-:Y:S01]  /*3e10*/  FADD.FTZ R5, R46, R29 ;  /* 0x0000001d2e057221 */ /* 0x000fe20000010000 */
[----:B------:R-:W-:Y:S01]  /*3e20*/  IMAD.MOV.U32 R131, RZ, RZ, R151 ;  /* 0x000000ffff837224 */ /* 0x000fe200078e0097 */
[C---:B-1----:R-:W-:Y:S01]  /*3e30*/  F2FP.F16.F32.PACK_AB R154, R42.reuse, R3 ;  /* 0x000000032a9a723e */ /* 0x042fe200000000ff */
[----:B------:R-:W-:Y:S01]  /*3e40*/  FADD.FTZ R6, R42, R15 ;  /* 0x0000000f2a067221 */ /* 0x000fe20000010000 */
[----:B------:R-:W-:Y:S01]  /*3e50*/  IMAD.MOV.U32 R3, RZ, RZ, 0x3f800000 ;  /* 0x3f800000ff037424 */ /* 0x000fe200078e00ff */
[----:B------:R-:W-:Y:S06]  /*3e60*/  @!P2 BRA `(.L_x_1865) ;  /* 0x0000002c001ca947 */ /* 0x000fec0003800000 */
[----:B------:R-:W-:Y:S01]  /*3e70*/  IMAD.MOV.U32 R15, RZ, RZ, R7 ;  /* 0x000000ffff0f7224 */ /* 0x000fe200078e0007 */
[----:B------:R-:W-:Y:S01]  /*3e80*/  CS2R R150, SRZ ;  /* 0x0000000000967805 */ /* 0x000fe2000001ff00 */
[----:B------:R-:W-:Y:S01]  /*3e90*/  IMAD.MOV.U32 R14, RZ, RZ, R4 ;  /* 0x000000ffff0e7224 */ /* 0x000fe200078e0004 */
[----:B------:R-:W-:Y:S01]  /*3ea0*/  CS2R R146, SRZ ;  /* 0x0000000000927805 */ /* 0x000fe2000001ff00 */
[----:B------:R-:W-:Y:S01]  /*3eb0*/  IMAD.MOV.U32 R2, RZ, RZ, 0x3f800000 ;  /* 0x3f800000ff027424 */ /* 0x000fe200078e00ff */
        /* <DEDUP_REMOVED lines=31> */
[----:B------:R-:W-:Y:S01]  /*40b0*/  UMOV UR4, UR36 ;  /* 0x0000002400047c82 */ /* 0x000fe20008000000 */
[----:B------:R-:W-:-:S05]  /*40c0*/  ULDC.64 UR40, c[0x0][0x3f8] ;  /* 0x0000fe0000287ab9 */ /* 0x000fca0000000a00 */
.L_x_1874:
[----:B------:R-:W-:-:S04]  /*40d0*/  UIADD3 UR5, UR4, 0x1, URZ ;  /* 0x0000000104057890 */ /* 0x000fc8000fffe03f */
[----:B------:R-:W-:-:S04]  /*40e0*/  UISETP.NE.AND UP0, UPT, UR5, 0x2, UPT ;  /* 0x000000020500788c */ /* 0x000fc8000bf05270 */
[----:B------:R-:W-:Y:S02]  /*40f0*/  USEL UR46, URZ, 0x1, UP0 ;  /* 0x000000013f2e7887 */ /* 0x000fe40008000000 */
[----:B------:R-:W-:Y:S02]  /*4100*/  USEL UR36, UR5, URZ, UP0 ;  /* 0x0000003f05247287 */ /* 0x000fe40008000000 */
[----:B------:R-:W-:Y:S01]  /*4110*/  ULOP3.LUT UR46, UR39, UR46, URZ, 0x3c, !UPT ;  /* 0x0000002e272e7292 */ /* 0x000fe2000f8e3c3f */
[----:B------:R-:W-:Y:S11]  /*4120*/  @!P0 BRA `(.L_x_1866) ;  /* 0x0000000000048947 */ /* 0x000ff60003800000 */
[----:B------:R-:W-:Y:S01]  /*4130*/  BPT.TRAP 0x1 ;  /* 0x000000040000795c */ /* 0x000fe20000300000 */
.L_x_1866:
[----:B------:R-:W-:Y:S01]  /*4140*/  ULEA UR7, UR36, UR37, 0x3 ;  /* 0x0000002524077291 */ /* 0x000fe2000f8e183f */
[----:B------:R-:W-:-:S05]  /*4150*/  IMAD.U32 R0, RZ, RZ, UR46 ;  /* 0x0000002eff007e24 */ /* 0x000fca000f8e00ff */
[----:B------:R-:W-:-:S04]  /*4160*/  SHF.L.U32 R0, R0, 0x1f, RZ ;  /* 0x0000001f00007819 */ /* 0x000fc800000006ff */
[----:B------:R1:W2:Y:S01]  /*4170*/  SYNCS.PHASECHK.TRANS64.TRYWAIT P2, [UR7+0x34830], R0 ;  /* 0x03483000ff0075a7 */ /* 0x0002a20008040147 */
[----:B------:R-:W-:Y:S05]  /*4180*/  @!P0 BRA `(.L_x_1867) ;  /* 0x0000000000048947 */ /* 0x000fea0003800000 */
[----:B------:R-:W-:Y:S01]  /*4190*/  BPT.TRAP 0x1 ;  /* 0x000000040000795c */ /* 0x000fe20000300000 */
.L_x_1867:
[----:B--2---:R-:W-:Y:S05]  /*41a0*/  @P2 BRA `(.L_x_1868) ;  /* 0x0000000000082947 */ /* 0x004fea0003800000 */
[----:B------:R-:W2:Y:S02]  /*41b0*/  SYNCS.PHASECHK.TRANS64.TRYWAIT P2, [UR7+0x34830], R0 ;  /* 0x03483000ff0075a7 */ /* 0x000ea40008040147 */
[----:B--2---:R-:W-:Y:S05]  /*41c0*/  @!P2 BRA `(.L_x_1869) ;  /* 0x0000009800b8a947 */ /* 0x004fea0003800000 */
.L_x_1868:
        /* <DEDUP_REMOVED lines=16> */
[----:B------:R-:W-:Y:S01]  /*42d0*/  R2UR UR56, R10 ;  /* 0x000000000a3872ca */ /* 0x000fe200000e0000 */
[----:B------:R-:W-:Y:S01]  /*42e0*/  UIADD3 UR58, UR5, 0x2, URZ ;  /* 0x00000002053a7890 */ /* 0x000fe2000fffe03f */
[----:B------:R-:W-:Y:S01]  /*42f0*/  R2UR UR57, R11 ;  /* 0x000000000b3972ca */ /* 0x000fe200000e0000 */
        /* <DEDUP_REMOVED lines=77> */
[----:B------:R-:W-:Y:S01]  /*47d0*/  R2UR UR56, R8 ;  /* 0x00000000083872ca */ /* 0x000fe200000e0000 */
[----:B------:R-:W-:Y:S01]  /*47e0*/  UIADD3 UR58, UR5, 0x806, URZ ;  /* 0x00000806053a7890 */ /* 0x000fe2000fffe03f */
[----:B------:R-:W-:Y:S01]  /*47f0*/  R2UR UR57, R9 ;  /* 0x00000000093972ca */ /* 0x000fe200000e0000 */
        /* <DEDUP_REMOVED lines=34> */
.L_x_1870:
[----:B------:R-:W-:Y:S01]  /*4a20*/  ULEA UR5, UR4, UR37, 0x3 ;  /* 0x0000002504057291 */ /* 0x000fe2000f8e183f */
[----:B-12---:R-:W-:-:S05]  /*4a30*/  IMAD.U32 R0, RZ, RZ, UR39 ;  /* 0x00000027ff007e24 */ /* 0x006fca000f8e00ff */
[----:B------:R-:W-:-:S04]  /*4a40*/  SHF.L.U32 R0, R0, 0x1f, RZ ;  /* 0x0000001f00007819 */ /* 0x000fc800000006ff */
[----:B------:R1:W2:Y:S01]  /*4a50*/  SYNCS.PHASECHK.TRANS64.TRYWAIT P2, [UR5+0x34850], R0 ;  /* 0x03485000ff0075a7 */ /* 0x0002a20008040145 */
[----:B------:R-:W-:Y:S05]  /*4a60*/  @!P0 BRA `(.L_x_1871) ;  /* 0x0000000000048947 */ /* 0x000fea0003800000 */
[----:B------:R-:W-:Y:S01]  /*4a70*/  BPT.TRAP 0x1 ;  /* 0x000000040000795c */ /* 0x000fe20000300000 */
.L_x_1871:
[----:B--2---:R-:W-:Y:S05]  /*4a80*/  @P2 BRA `(.L_x_1872) ;  /* 0x0000000000082947 */ /* 0x004fea0003800000 */
[----:B------:R-:W2:Y:S02]  /*4a90*/  SYNCS.PHASECHK.TRANS64.TRYWAIT P2, [UR5+0x34850], R0 ;  /* 0x03485000ff0075a7 */ /* 0x000ea40008040145 */
[----:B--2---:R-:W-:Y:S05]  /*4aa0*/  @!P2 BRA `(.L_x_1873) ;  /* 0x000000900098a947 */ /* 0x004fea0003800000 */
.L_x_1872:
[----:B------:R-:W-:Y:S01]  /*4ab0*/  UIADD3 UR10, UR37, 0x400, URZ ;  /* 0x00000400250a7890 */ /* 0x000fe2000fffe03f */
[----:B------:R-:W-:Y:S01]  /*4ac0*/  WARPGROUP.ARRIVE ;  /* 0x00000000000079c5 */ /* 0x000fe20000000000 */
[----:B------:R-:W-:Y:S01]  /*4ad0*/  UMOV UR11, 0x40000040 ;  /* 0x40000040000b7882 */ /* 0x000fe20000000000 */
[----:B------:R-:W-:Y:S02]  /*4ae0*/  UISETP.NE.U32.AND UP0, UPT, UR40, URZ, UPT ;  /* 0x0000003f2800728c */ /* 0x000fe4000bf05070 */
[----:B------:R-:W-:Y:S02]  /*4af0*/  USHF.R.U32.HI UR10, URZ, 0x4, UR10 ;  /* 0x000000043f0a7899 */ /* 0x000fe4000801160a */
[----:B------:R-:W-:Y:S02]  /*4b00*/  UISETP.NE.AND.EX UP0, UPT, UR41, URZ, UPT, UP0 ;  /* 0x0000003f2900728c */ /* 0x000fe4000bf05300 */
[----:B------:R-:W-:Y:S01]  /*4b10*/  ULOP3.LUT UR10, UR10, 0x3fff, URZ, 0xc0, !UPT ;  /* 0x00003fff0a0a7892 */ /* 0x000fe2000f8ec03f */
[----:B------:R-:W-:Y:S01]  /*4b20*/  ULDC UR18, c[0x0][0x404] ;  /* 0x0001010000127ab9 */ /* 0x000fe20000000800 */
[----:B------:R-:W-:-:S02]  /*4b30*/  ULDC UR15, c[0x0][0x2e0] ;  /* 0x0000b800000f7ab9 */ /* 0x000fc40000000800 */
[----:B------:R-:W-:Y:S01]  /*4b40*/  ULOP3.LUT UR10, UR10, 0x4000000, URZ, 0xfc, !UPT ;  /* 0x040000000a0a7892 */ /* 0x000fe2000f8efc3f */
[----:B------:R-:W-:Y:S01]  /*4b50*/  ULDC UR14, c[0x0][0x288] ;  /* 0x0000a200000e7ab9 */ /* 0x000fe20000000800 */
[----:B------:R-:W-:Y:S02]  /*4b60*/  UMOV UR39, UR46 ;  /* 0x0000002e00277c82 */ /* 0x000fe40008000000 */
        /* <DEDUP_REMOVED lines=8> */
[----:B------:R-:W-:Y:S01]  /*4bf0*/  UMOV UR10, 0xffffff80 ;  /* 0xffffff80000a7882 */ /* 0x000fe20000000000 */
[----:B------:R-:W-:Y:S02]  /*4c00*/  USEL UR11, UR18, 0x1, UP0 ;  /* 0x00000001120b7887 */ /* 0x000fe40008000000 */
[----:B------:R-:W-:Y:S02]  /*4c10*/  UIMAD UR10, UR6, UR10, 0x1 ;  /* 0x00000001060a74a4 */ /* 0x000fe4000f8e020a */
[----:B------:R-:W-:Y:S02]  /*4c20*/  UISETP.GT.AND UP0, UPT, UR6, UR45, UPT ;  /* 0x0000002d0600728c */ /* 0x000fe4000bf04270 */
[----:B------:R-:W-:Y:S02]  /*4c30*/  UIADD3 UR10, UR42, UR10, URZ ;  /* 0x0000000a2a0a7290 */ /* 0x000fe4000fffe03f */
[----:B------:R-:W-:-:S02]  /*4c40*/  UIADD3 UR6, UR6, -0x1, URZ ;  /* 0xffffffff06067890 */ /* 0x000fc4000fffe03f */
[----:B------:R-:W-:-:S03]  /*4c50*/  UIMAD UR10, UR11, UR15, UR10 ;  /* 0x0000000f0b0a72a4 */ /* 0x000fc6000f8e020a */
[----:B------:R-:W-:Y:S01]  /*4c60*/  UMOV UR11, 0x40000040 ;  /* 0x40000040000b7882 */ /* 0x000fe20000000000 */
[----:B------:R-:W-:-:S06]  /*4c70*/  UIADD3 UR10, UR10, -UR14, URZ ;  /* 0x8000000e0a0a7290 */ /* 0x000fcc000fffe03f */
[----:B--2---:R-:W-:Y:S01]  /*4c80*/  IMAD.U32 R3, RZ, RZ, UR10 ;  /* 0x0000000aff037e24 */ /* 0x004fe2000f8e00ff */
[----:B------:R-:W-:-:S03]  /*4c90*/  UIADD3 UR10, UR4, 0x100, URZ ;  /* 0x00000100040a7890 */ /* 0x000fc6000fffe03f */
[----:B------:R-:W-:-:S04]  /*4ca0*/  IMAD R20, R22, -0x2, R3 ;  /* 0xfffffffe16147824 */ /* 0x000fc800078e0203 */
[----:B------:R-:W-:-:S05]  /*4cb0*/  IMAD.IADD R20, R23, 0x1, R20 ;  /* 0x0000000117147824 */ /* 0x000fca00078e0214 */
[C---:B------:R-:W-:Y:S02]  /*4cc0*/  ISETP.GT.AND P2, PT, R20.reuse, RZ, PT ;  /* 0x000000ff1400720c */ /* 0x040fe40003f44270 */
[----:B------:R-:W-:Y:S02]  /*4cd0*/  ISETP.GT.AND P3, PT, R20, 0x1, PT ;  /* 0x000000011400780c */ /* 0x000fe40003f64270 */
[----:B------:R-:W-:Y:S02]  /*4ce0*/  FSEL R203, R24, -INF , P2 ;  /* 0xff80000018cb7808 */ /* 0x000fe40001000000 */
[----:B------:R-:W-:Y:S02]  /*4cf0*/  ISETP.GT.AND P2, PT, R20, 0x8, PT ;  /* 0x000000081400780c */ /* 0x000fe40003f44270 */
[----:B------:R-:W-:Y:S02]  /*4d00*/  FSEL R207, R25, -INF , P3 ;  /* 0xff80000019cf7808 */ /* 0x000fe40001800000 */
[----:B-1----:R-:W-:-:S02]  /*4d10*/  FMNMX.FTZ R0, R203, R14, !PT ;  /* 0x0000000ecb007209 */ /* 0x002fc40007810000 */
[----:B------:R-:W-:Y:S02]  /*4d20*/  ISETP.GT.AND P3, PT, R20, 0x9, PT ;  /* 0x000000091400780c */ /* 0x000fe40003f64270 */
[----:B------:R-:W-:Y:S02]  /*4d30*/  FSEL R199, R28, -INF , P2 ;  /* 0xff8000001cc77808 */ /* 0x000fe40001000000 */
[----:B------:R-:W-:Y:S02]  /*4d40*/  FMNMX.FTZ R0, R207, R0, !PT ;  /* 0x00000000cf007209 */ /* 0x000fe40007810000 */
[----:B------:R-:W-:Y:S02]  /*4d50*/  ISETP.GT.AND P2, PT, R20, 0x10, PT ;  /* 0x000000101400780c */ /* 0x000fe40003f44270 */
        /* <DEDUP_REMOVED lines=21> */
[----:B------:R-:W-:Y:S01]  /*4eb0*/  FMNMX.FTZ R0, R181, R0, !PT ;  /* 0x00000000b5007209 */ /* 0x000fe20007810000 */
[----:B------:R-:W-:Y:S02]  /*4ec0*/  WARPGROUP.DEPBAR.LE gsb0, 0x0 ;  /* 0x00008000000079c5 */ /* 0x000fe40000010000 */
[----:B------:R-:W-:Y:S01]  /*4ed0*/  WARPGROUP.ARRIVE ;  /* 0x00000000000079c5 */ /* 0x000fe20000000000 */
[----:B------:R-:W-:Y:S02]  /*4ee0*/  FSEL R179, R44, -INF , P2 ;  /* 0xff8000002cb37808 */ /* 0x000fe40001000000 */
[C---:B------:R-:W-:Y:S02]  /*4ef0*/  ISETP.GT.AND P2, PT, R20.reuse, 0x30, PT ;  /* 0x000000301400780c */ /* 0x040fe40003f44270 */
[----:B------:R-:W-:Y:S01]  /*4f00*/  FSEL R177, R45, -INF , P3 ;  /* 0xff8000002db17808 */ /* 0x000fe20001800000 */
[----:B------:R-:W-:Y:S01]  /*4f10*/  HGMMA.64x128x16.F32 R88, R172, gdesc[UR8].tnspB, R88, gsb0 ;  /* 0x41e00008ac587df0 */ /* 0x000fe20008000858 */
[----:B------:R-:W-:Y:S01]  /*4f20*/  UIADD3 UR10, UR4, 0x180, URZ ;  /* 0x00000180040a7890 */ /* 0x000fe2000fffe03f */
[----:B------:R-:W-:Y:S01]  /*4f30*/  FMNMX.FTZ R0, R179, R0, !PT ;  /* 0x00000000b3007209 */ /* 0x000fe20007810000 */
[----:B------:R-:W-:Y:S01]  /*4f40*/  UMOV UR11, 0x40000040 ;  /* 0x40000040000b7882 */ /* 0x000fe20000000000 */
[----:B------:R-:W-:-:S02]  /*4f50*/  ISETP.GT.AND P3, PT, R20, 0x31, PT ;  /* 0x000000311400780c */ /* 0x000fc40003f64270 */
[----:B------:R-:W-:Y:S01]  /*4f60*/  FMNMX.FTZ R0, R177, R0, !PT ;  /* 0x00000000b1007209 */ /* 0x000fe20007810000 */
[----:B------:R-:W-:Y:S02]  /*4f70*/  WARPGROUP.DEPBAR.LE gsb0, 0x0 ;  /* 0x00008000000079c5 */ /* 0x000fe40000010000 */
[----:B------:R-:W-:Y:S01]  /*4f80*/  WARPGROUP.ARRIVE ;  /* 0x00000000000079c5 */ /* 0x000fe20000000000 */
[----:B------:R-:W-:Y:S02]  /*4f90*/  FSEL R175, R48, -INF , P2 ;  /* 0xff80000030af7808 */ /* 0x000fe40001000000 */
[C---:B------:R-:W-:Y:S02]  /*4fa0*/  ISETP.GT.AND P2, PT, R20.reuse, 0x38, PT ;  /* 0x000000381400780c */ /* 0x040fe40003f44270 */
[----:B------:R-:W-:Y:S01]  /*4fb0*/  FSEL R173, R49, -INF , P3 ;  /* 0xff80000031ad7808 */ /* 0x000fe20001800000 */
[----:B------:R-:W-:Y:S01]  /*4fc0*/  HGMMA.64x128x16.F32 R88, R168, gdesc[UR8].tnspB, R88, gsb0 ;  /* 0x41e00008a8587df0 */ /* 0x000fe20008000858 */
[----:B------:R-:W-:Y:S01]  /*4fd0*/  FMNMX.FTZ R0, R175, R0, !PT ;  /* 0x00000000af007209 */ /* 0x000fe20007810000 */
[----:B------:R-:W-:Y:S01]  /*4fe0*/  UIADD3 UR10, UR4, 0x200, URZ ;  /* 0x00000200040a7890 */ /* 0x000fe2000fffe03f */
[----:B------:R-:W-:Y:S01]  /*4ff0*/  ISETP.GT.AND P3, PT, R20, 0x39, PT ;  /* 0x000000391400780c */ /* 0x000fe20003f64270 */
[----:B------:R-:W-:Y:S01]  /*5000*/  UMOV UR11, 0x40000040 ;  /* 0x40000040000b7882 */ /* 0x000fe20000000000 */
        /* <DEDUP_REMOVED lines=47> */
[C---:B------:R-:W-:Y:S01]  /*5300*/  ISETP.GT.AND P3, PT, R20.reuse, 0x79, PT ;  /* 0x000000791400780c */ /* 0x040fe20003f64270 */
[----:B------:R-:W-:Y:S01]  /*5310*/  VIADD R20, R20, 0x8 ;  /* 0x0000000814147836 */ /* 0x000fe20000000000 */
[----:B------:R-:W-:-:S02]  /*5320*/  FSEL R41, R84, -INF , P2 ;  /* 0xff80000054297808 */ /* 0x000fc40001000000 */
[----:B------:R-:W-:Y:S02]  /*5330*/  FMNMX.FTZ R0, R81, R0, !PT ;  /* 0x0000000051007209 */ /* 0x000fe40007810000 */
[----:B------:R-:W-:Y:S02]  /*5340*/  FSEL R85, R85, -INF , P3 ;  /* 0xff80000055557808 */ /* 0x000fe40001800000 */
[----:B------:R-:W-:Y:S02]  /*5350*/  FMNMX.FTZ R0, R41, R0, !PT ;  /* 0x0000000029007209 */ /* 0x000fe40007810000 */
[C---:B------:R-:W-:Y:S02]  /*5360*/  ISETP.GT.AND P5, PT, R20.reuse, RZ, PT ;  /* 0x000000ff1400720c */ /* 0x040fe40003fa4270 */
[----:B------:R-:W-:Y:S02]  /*5370*/  FMNMX.FTZ R24, R85, R0, !PT ;  /* 0x0000000055187209 */ /* 0x000fe40007810000 */
[----:B------:R-:W1:Y:S01]  /*5380*/  LDC R0, c[0x0][0x988] ;  /* 0x00026200ff007b82 */ /* 0x000e620000000800 */
[----:B------:R-:W-:-:S02]  /*5390*/  ISETP.GT.AND P6, PT, R20, 0x1, PT ;  /* 0x000000011400780c */ /* 0x000fc40003fc4270 */
[----:B------:R-:W2:Y:S01]  /*53a0*/  SHFL.BFLY PT, R37, R24, 0x2, 0x1f ;  /* 0x0c401f0018257f89 */ /* 0x000ea200000e0000 */
[----:B------:R-:W-:Y:S02]  /*53b0*/  FSEL R26, R26, -INF , P5 ;  /* 0xff8000001a1a7808 */ /* 0x000fe40002800000 */
[C---:B------:R-:W-:Y:S02]  /*53c0*/  ISETP.GT.AND P3, PT, R20.reuse, 0x8, PT ;  /* 0x000000081400780c */ /* 0x040fe40003f64270 */
[C---:B------:R-:W-:Y:S02]  /*53d0*/  ISETP.GT.AND P4, PT, R20.reuse, 0x9, PT ;  /* 0x000000091400780c */ /* 0x040fe40003f84270 */
[----:B------:R-:W-:Y:S02]  /*53e0*/  ISETP.GT.AND P5, PT, R20, 0x10, PT ;  /* 0x000000101400780c */ /* 0x000fe40003fa4270 */
[----:B--2---:R-:W-:Y:S01]  /*53f0*/  FMNMX.FTZ R28, R24, R37, !PT ;  /* 0x00000025181c7209 */ /* 0x004fe20007810000 */
[----:B------:R-:W-:-:S02]  /*5400*/  WARPGROUP.DEPBAR.LE gsb0, 0x0 ;  /* 0x00008000000079c5 */ /* 0x000fc40000010000 */
[----:B------:R-:W-:Y:S02]  /*5410*/  WARPGROUP.ARRIVE ;  /* 0x00000000000079c5 */ /* 0x000fe40000000000 */
[----:B------:R-:W2:Y:S01]  /*5420*/  SHFL.BFLY PT, R37, R28, 0x1, 0x1f ;  /* 0x0c201f001c257f89 */ /* 0x000ea200000e0000 */
[----:B------:R-:W-:Y:S02]  /*5430*/  FMNMX.FTZ R24, R26, R15, !PT ;  /* 0x0000000f1a187209 */ /* 0x000fe40007810000 */
[----:B------:R-:W-:Y:S01]  /*5440*/  FSEL R169, R31, -INF , P4 ;  /* 0xff8000001fa97808 */ /* 0x000fe20002000000 */
[----:B------:R-:W-:Y:S01]  /*5450*/  HGMMA.64x128x16.F32 R88, R164, gdesc[UR8].tnspB, R88, gsb0 ;  /* 0x41e00008a4587df0 */ /* 0x000fe20008000858 */
[----:B------:R-:W-:Y:S01]  /*5460*/  UIADD3 UR10, UR4, 0x280, URZ ;  /* 0x00000280040a7890 */ /* 0x000fe2000fffe03f */
[----:B------:R-:W-:Y:S01]  /*5470*/  FSEL R171, R34, -INF , P5 ;  /* 0xff80000022ab7808 */ /* 0x000fe20002800000 */
[----:B------:R-:W-:Y:S01]  /*5480*/  UMOV UR11, 0x40000040 ;  /* 0x40000040000b7882 */ /* 0x000fe20000000000 */
[----:B------:R-:W-:-:S02]  /*5490*/  ISETP.GT.AND P4, PT, R20, 0x19, PT ;  /* 0x000000191400780c */ /* 0x000fc40003f84270 */
[----:B------:R-:W-:Y:S02]  /*54a0*/  ISETP.GT.AND P5, PT, R20, 0x20, PT ;  /* 0x000000201400780c */ /* 0x000fe40003fa4270 */
[----:B--2---:R-:W-:-:S04]  /*54b0*/  FMNMX.FTZ R4, R28, R37, !PT ;  /* 0x000000251c047209 */ /* 0x004fc80007810000 */
[C---:B------:R-:W-:Y:S01]  /*54c0*/  FSETP.NEU.FTZ.AND P2, PT, R4.reuse, -INF , PT ;  /* 0xff8000000400780b */ /* 0x040fe20003f5d000 */
[----:B-1----:R-:W-:-:S05]  /*54d0*/  FMUL.FTZ R2, R4, R0 ;  /* 0x0000000004027220 */ /* 0x002fca0000410000 */
[----:B------:R-:W-:-:S05]  /*54e0*/  FSEL R2, R2, RZ, P2 ;  /* 0x000000ff02027208 */ /* 0x000fca0001000000 */
[-CC-:B------:R-:W-:Y:S01]  /*54f0*/  FFMA.FTZ R176, R183, R0.reuse, -R2.reuse ;  /* 0x00000000b7b07223 */ /* 0x180fe20000010802 */
[-CC-:B------:R-:W-:Y:S01]  /*5500*/  FFMA.FTZ R31, R193, R0.reuse, -R2.reuse ;  /* 0x00000000c11f7223 */ /* 0x180fe20000010802 */
[-CC-:B------:R-:W-:Y:S01]  /*5510*/  FFMA.FTZ R178, R197, R0.reuse, -R2.reuse ;  /* 0x00000000c5b27223 */ /* 0x180fe20000010802 */
[----:B------:R-:W-:Y:S01]  /*5520*/  FSEL R197, R39, -INF , P4 ;  /* 0xff80000027c57808 */ /* 0x000fe20002000000 */
[-CC-:B------:R-:W-:Y:S01]  /*5530*/  FFMA.FTZ R182, R199, R0.reuse, -R2.reuse ;  /* 0x00000000c7b67223 */ /* 0x180fe20000010802 */
[----:B------:R-:W-:Y:S01]  /*5540*/  FSEL R199, R42, -INF , P5 ;  /* 0xff8000002ac77808 */ /* 0x000fe20002800000 */
[-CC-:B------:R-:W-:Y:S01]  /*5550*/  FFMA.FTZ R180, R203, R0.reuse, -R2.reuse ;  /* 0x00000000cbb47223 */ /* 0x180fe20000010802 */
[C---:B------:R-:W-:Y:S01]  /*5560*/  ISETP.GT.AND P4, PT, R20.reuse, 0x29, PT ;  /* 0x000000291400780c */ /* 0x040fe20003f84270 */
[-CC-:B------:R-:W-:Y:S01]  /*5570*/  FFMA.FTZ R172, R195, R0.reuse, -R2.reuse ;  /* 0x00000000c3ac7223 */ /* 0x180fe20000010802 */
[----:B------:R-:W-:Y:S01]  /*5580*/  ISETP.GT.AND P5, PT, R20, 0x30, PT ;  /* 0x000000301400780c */ /* 0x000fe20003fa4270 */
        /* <DEDUP_REMOVED lines=9> */
[-CC-:B------:R-:W-:Y:S01]  /*5620*/  FFMA.FTZ R170, R49, R0.reuse, -R2.reuse ;  /* 0x0000000031aa7223 */ /* 0x180fe20000010802 */
[-CC-:B------:R-:W-:Y:S01]  /*5630*/  FFMA.FTZ R49, R53, R0.reuse, -R2.reuse ;  /* 0x0000000035317223 */ /* 0x180fe20000010802 */
[----:B------:R-:W-:Y:S01]  /*5640*/  FSEL R179, R58, -INF , P5 ;  /* 0xff8000003ab37808 */ /* 0x000fe20002800000 */
[----:B------:R-:W-:Y:S01]  /*5650*/  MUFU.EX2 R180, R180 ;  /* 0x000000b400b47308 */ /* 0x000fe20000000800 */
[----:B------:R-:W-:Y:S01]  /*5660*/  ISETP.GT.AND P5, PT, R20, 0x50, PT ;  /* 0x000000501400780c */ /* 0x000fe20003fa4270 */
[-CC-:B------:R-:W-:Y:S01]  /*5670*/  FFMA.FTZ R28, R33, R0.reuse, -R2.reuse ;  /* 0x00000000211c7223 */ /* 0x180fe20000010802 */
[-CC-:B------:R-:W-:Y:S01]  /*5680*/  FFMA.FTZ R32, R41, R0.reuse, -R2.reuse ;  /* 0x0000000029207223 */ /* 0x180fe20000010802 */
[-CC-:B------:R-:W-:Y:S01]  /*5690*/  FFMA.FTZ R33, R81, R0.reuse, -R2.reuse ;  /* 0x0000000051217223 */ /* 0x180fe20000010802 */
[----:B------:R-:W-:Y:S01]  /*56a0*/  FSEL R175, R66, -INF , P5 ;  /* 0xff80000042af7808 */ /* 0x000fe20002800000 */
[----:B------:R-:W-:Y:S01]  /*56b0*/  FFMA.FTZ R41, R85, R0, -R2 ;  /* 0x0000000055297223 */ /* 0x000fe20000010802 */
[----:B------:R-:W-:Y:S01]  /*56c0*/  ISETP.GT.AND P5, PT, R20, 0x60, PT ;  /* 0x000000601400780c */ /* 0x000fe20003fa4270 */
[----:B------:R-:W-:Y:S03]  /*56d0*/  MUFU.EX2 R37, R37 ;  /* 0x0000002500257308 */ /* 0x000fe60000000800 */
[----:B------:R-:W-:-:S02]  /*56e0*/  FSEL R207, R74, -INF , P5 ;  /* 0xff8000004acf7808 */ /* 0x000fc40002800000 */
[----:B------:R-:W-:-:S03]  /*56f0*/  ISETP.GT.AND P5, PT, R20, 0x70, PT ;  /* 0x000000701400780c */ /* 0x000fc60003fa4270 */
[----:B------:R-:W-:Y:S01]  /*5700*/  MUFU.EX2 R182, R182 ;  /* 0x000000b600b67308 */ /* 0x000fe20000000800 */
[----:B------:R-:W-:-:S07]  /*5710*/  FSEL R209, R82, -INF , P5 ;  /* 0xff80000052d17808 */ /* 0x000fce0002800000 */
        /* <DEDUP_REMOVED lines=10> */
[----:B------:R-:W-:Y:S01]  /*57c0*/  FSEL R167, R27, -INF , P6 ;  /* 0xff8000001ba77808 */ /* 0x000fe20003000000 */
[--C-:B------:R-:W-:Y:S01]  /*57d0*/  FFMA.FTZ R166, R3, R0, -R2.reuse ;  /* 0x0000000003a67223 */ /* 0x100fe20000010802 */
[----:B------:R-:W-:Y:S02]  /*57e0*/  FSEL R165, R30, -INF , P3 ;  /* 0xff8000001ea57808 */ /* 0x000fe40001800000 */
[----:B------:R1:W-:Y:S01]  /*57f0*/  MUFU.EX2 R27, R205 ;  /* 0x000000cd001b7308 */ /* 0x0003e20000000800 */
[----:B------:R-:W-:Y:S01]  /*5800*/  FMNMX.FTZ R24, R167, R24, !PT ;  /* 0x00000018a7187209 */ /* 0x000fe20007810000 */
[----:B------:R-:W-:Y:S01]  /*5810*/  HGMMA.64x128x16.F32 R88, R160, gdesc[UR8].tnspB, R88, gsb0 ;  /* 0x41e00008a0587df0 */ /* 0x000fe20008000858 */
[C---:B------:R-:W-:Y:S01]  /*5820*/  ISETP.GT.AND P6, PT, R20.reuse, 0x11, PT ;  /* 0x000000111400780c */ /* 0x040fe20003fc4270 */
[----:B------:R-:W-:Y:S01]  /*5830*/  UIADD3 UR10, UR4, 0x300, URZ ;  /* 0x00000300040a7890 */ /* 0x000fe2000fffe03f */
[----:B------:R-:W-:Y:S01]  /*5840*/  FMNMX.FTZ R24, R165, R24, !PT ;  /* 0x00000018a5187209 */ /* 0x000fe20007810000 */
[----:B------:R-:W-:Y:S01]  /*5850*/  UMOV UR11, 0x40000040 ;  /* 0x40000040000b7882 */ /* 0x000fe20000000000 */
[----:B------:R-:W-:Y:S01]  /*5860*/  ISETP.GT.AND P3, PT, R20, 0x18, PT ;  /* 0x000000181400780c */ /* 0x000fe20003f64270 */
        /* <DEDUP_REMOVED lines=8> */
[----:B------:R-:W-:Y:S01]  /*58f0*/  FFMA.FTZ R61, R65, R0, -R2 ;  /* 0x00000000413d7223 */ /* 0x000fe20000010802 */
[----:B------:R-:W-:Y:S01]  /*5900*/  FMNMX.FTZ R24, R183, R24, !PT ;  /* 0x00000018b7187209 */ /* 0x000fe20007810000 */
[----:B------:R-:W-:Y:S01]  /*5910*/  MUFU.EX2 R35, R35 ;  /* 0x0000002300237308 */ /* 0x000fe20000000800 */
[----:B------:R-:W-:-:S02]  /*5920*/  ISETP.GT.AND P6, PT, R20, 0x21, PT ;  /* 0x000000211400780c */ /* 0x000fc40003fc4270 */
[----:B------:R-:W-:Y:S02]  /*5930*/  FMNMX.FTZ R24, R193, R24, !PT ;  /* 0x00000018c1187209 */ /* 0x000fe40007810000 */
[----:B------:R-:W-:Y:S02]  /*5940*/  ISETP.GT.AND P3, PT, R20, 0x28, PT ;  /* 0x000000281400780c */ /* 0x000fe40003f64270 */
[----:B------:R-:W-:Y:S01]  /*5950*/  FMNMX.FTZ R24, R197, R24, !PT ;  /* 0x00000018c5187209 */ /* 0x000fe20007810000 */
[----:B------:R-:W-:Y:S01]  /*5960*/  MUFU.EX2 R49, R49 ;  /* 0x0000003100317308 */ /* 0x000fe20000000800 */
[----:B------:R-:W-:Y:S01]  /*5970*/  FSEL R201, R43, -INF , P6 ;  /* 0xff8000002bc97808 */ /* 0x000fe20003000000 */
[----:B------:R-:W-:Y:S01]  /*5980*/  FFMA.FTZ R43, R177, R0, -R2 ;  /* 0x00000000b12b7223 */ /* 0x000fe20000010802 */
[----:B------:R-:W-:Y:S02]  /*5990*/  FMNMX.FTZ R24, R199, R24, !PT ;  /* 0x00000018c7187209 */ /* 0x000fe40007810000 */
[----:B------:R-:W-:-:S02]  /*59a0*/  FSEL R203, R46, -INF , P3 ;  /* 0xff8000002ecb7808 */ /* 0x000fc40001800000 */
[----:B------:R-:W-:Y:S01]  /*59b0*/  FMNMX.FTZ R24, R201, R24, !PT ;  /* 0x00000018c9187209 */ /* 0x000fe20007810000 */
[----:B------:R-:W-:Y:S01]  /*59c0*/  MUFU.EX2 R43, R43 ;  /* 0x0000002b002b7308 */ /* 0x000fe20000000800 */
[C---:B------:R-:W-:Y:S02]  /*59d0*/  ISETP.GT.AND P6, PT, R20.reuse, 0x31, PT ;  /* 0x000000311400780c */ /* 0x040fe40003fc4270 */
[----:B------:R-:W-:Y:S02]  /*59e0*/  FMNMX.FTZ R24, R203, R24, !PT ;  /* 0x00000018cb187209 */ /* 0x000fe40007810000 */
[----:B------:R-:W-:Y:S02]  /*59f0*/  ISETP.GT.AND P3, PT, R20, 0x38, PT ;  /* 0x000000381400780c */ /* 0x000fe40003f64270 */
[----:B------:R-:W-:Y:S01]  /*5a00*/  FMNMX.FTZ R24, R47, R24, !PT ;  /* 0x000000182f187209 */ /* 0x000fe20007810000 */
[----:B------:R-:W-:Y:S01]  /*5a10*/  MUFU.EX2 R164, R164 ;  /* 0x000000a400a47308 */ /* 0x000fe20000000800 */
[----:B------:R-:W-:-:S02]  /*5a20*/  FSEL R51, R51, -INF , P6 ;  /* 0xff80000033337808 */ /* 0x000fc40003000000 */
[----:B------:R-:W-:Y:S02]  /*5a30*/  FMNMX.FTZ R24, R195, R24, !PT ;  /* 0x00000018c3187209 */ /* 0x000fe40007810000 */
[----:B------:R-:W-:Y:S01]  /*5a40*/  FSEL R181, R54, -INF , P3 ;  /* 0xff80000036b57808 */ /* 0x000fe20001800000 */
[----:B------:R-:W-:Y:S01]  /*5a50*/  IMAD.U32 R54, RZ, RZ, UR5 ;  /* 0x00000005ff367e24 */ /* 0x000fe2000f8e00ff */
[----:B------:R-:W-:Y:S01]  /*5a60*/  FMNMX.FTZ R24, R51, R24, !PT ;  /* 0x0000001833187209 */ /* 0x000fe20007810000 */
[----:B------:R-:W-:Y:S01]  /*5a70*/  MUFU.EX2 R45, R45 ;  /* 0x0000002d002d7308 */ /* 0x000fe20000000800 */
[----:B-1----:R-:W-:Y:S01]  /*5a80*/  FSEL R205, R55, -INF , P4 ;  /* 0xff80000037cd7808 */ /* 0x002fe20002000000 */
[----:B------:R-:W-:Y:S01]  /*5a90*/  FFMA.FTZ R55, R173, R0, -R2 ;  /* 0x00000000ad377223 */ /* 0x000fe20000010802 */
[----:B------:R-:W-:Y:S01]  /*5aa0*/  FMNMX.FTZ R24, R181, R24, !PT ;  /* 0x00000018b5187209 */ /* 0x000fe20007810000 */
[----:B------:R-:W-:Y:S01]  /*5ab0*/  @!P1 VIADD R54, R54, 0x34860 ;  /* 0x0003486036369836 */ /* 0x000fe20000000000 */
[----:B------:R-:W-:-:S02]  /*5ac0*/  ISETP.GT.AND P6, PT, R20, 0x41, PT ;  /* 0x000000411400780c */ /* 0x000fc40003fc4270 */
[----:B------:R-:W-:Y:S01]  /*5ad0*/  FMNMX.FTZ R24, R205, R24, !PT ;  /* 0x00000018cd187209 */ /* 0x000fe20007810000 */
[----:B------:R-:W-:Y:S01]  /*5ae0*/  MUFU.EX2 R55, R55 ;  /* 0x0000003700377308 */ /* 0x000fe20000000800 */
[C---:B------:R-:W-:Y:S02]  /*5af0*/  ISETP.GT.AND P3, PT, R20.reuse, 0x48, PT ;  /* 0x000000481400780c */ /* 0x040fe40003f64270 */
[----:B------:R-:W-:Y:S02]  /*5b00*/  FSEL R59, R59, -INF , P6 ;  /* 0xff8000003b3b7808 */ /* 0x000fe40003000000 */
[----:B------:R-:W-:Y:S02]  /*5b10*/  FMNMX.FTZ R24, R179, R24, !PT ;  /* 0x00000018b3187209 */ /* 0x000fe40007810000 */
[----:B------:R-:W-:Y:S01]  /*5b20*/  ISETP.GT.AND P4, PT, R20, 0x49, PT ;  /* 0x000000491400780c */ /* 0x000fe20003f84270 */
[----:B------:R-:W-:Y:S01]  /*5b30*/  MUFU.EX2 R166, R166 ;  /* 0x000000a600a67308 */ /* 0x000fe20000000800 */
[----:B------:R-:W-:-:S02]  /*5b40*/  FSEL R177, R62, -INF , P3 ;  /* 0xff8000003eb17808 */ /* 0x000fc40001800000 */
[----:B------:R-:W-:Y:S02]  /*5b50*/  FMNMX.FTZ R24, R59, R24, !PT ;  /* 0x000000183b187209 */ /* 0x000fe40007810000 */
[----:B------:R-:W-:Y:S02]  /*5b60*/  FSEL R63, R63, -INF , P4 ;  /* 0xff8000003f3f7808 */ /* 0x000fe40002000000 */
[----:B------:R-:W-:Y:S01]  /*5b70*/  FMNMX.FTZ R24, R177, R24, !PT ;  /* 0x00000018b1187209 */ /* 0x000fe20007810000 */
[----:B------:R-:W-:Y:S01]  /*5b80*/  MUFU.EX2 R57, R57 ;  /* 0x0000003900397308 */ /* 0x000fe20000000800 */
[C---:B------:R-:W-:Y:S02]  /*5b90*/  ISETP.GT.AND P6, PT, R20.reuse, 0x51, PT ;  /* 0x000000511400780c */ /* 0x040fe40003fc4270 */
[----:B------:R-:W-:Y:S02]  /*5ba0*/  FMNMX.FTZ R24, R63, R24, !PT ;  /* 0x000000183f187209 */ /* 0x000fe40007810000 */
[----:B------:R-:W-:-:S02]  /*5bb0*/  ISETP.GT.AND P3, PT, R20, 0x58, PT ;  /* 0x000000581400780c */ /* 0x000fc40003f64270 */
[----:B------:R-:W-:Y:S01]  /*5bc0*/  FSEL R67, R67, -INF , P6 ;  /* 0xff80000043437808 */ /* 0x000fe20003000000 */
[----:B------:R-:W-:Y:S01]  /*5bd0*/  MUFU.EX2 R61, R61 ;  /* 0x0000003d003d7308 */ /* 0x000fe20000000800 */
[----:B------:R-:W-:Y:S02]  /*5be0*/  FMNMX.FTZ R24, R175, R24, !PT ;  /* 0x00000018af187209 */ /* 0x000fe40007810000 */
[----:B------:R-:W-:Y:S02]  /*5bf0*/  ISETP.GT.AND P4, PT, R20, 0x59, PT ;  /* 0x000000591400780c */ /* 0x000fe40003f84270 */
[----:B------:R-:W-:Y:S02]  /*5c00*/  FSEL R173, R70, -INF , P3 ;  /* 0xff80000046ad7808 */ /* 0x000fe40001800000 */
[----:B------:R-:W-:Y:S01]  /*5c10*/  FMNMX.FTZ R24, R67, R24, !PT ;  /* 0x0000001843187209 */ /* 0x000fe20007810000 */
[----:B------:R-:W-:Y:S01]  /*5c20*/  MUFU.EX2 R28, R28 ;  /* 0x0000001c001c7308 */ /* 0x000fe20000000800 */
[----:B------:R-:W-:-:S02]  /*5c30*/  FSEL R71, R71, -INF , P4 ;  /* 0xff80000047477808 */ /* 0x000fc40002000000 */
[----:B------:R-:W-:Y:S02]  /*5c40*/  FMNMX.FTZ R24, R173, R24, !PT ;  /* 0x00000018ad187209 */ /* 0x000fe40007810000 */
[C---:B------:R-:W-:Y:S02]  /*5c50*/  ISETP.GT.AND P6, PT, R20.reuse, 0x61, PT ;  /* 0x000000611400780c */ /* 0x040fe40003fc4270 */
        /* <DEDUP_REMOVED lines=9> */
[----:B------:R-:W-:Y:S02]  /*5cf0*/  FSEL R79, R79, -INF , P4 ;  /* 0xff8000004f4f7808 */ /* 0x000fe40002000000 */
[----:B------:R-:W-:Y:S02]  /*5d00*/  FMNMX.FTZ R24, R53, R24, !PT ;  /* 0x0000001835187209 */ /* 0x000fe40007810000 */
[----:B------:R-:W-:-:S02]  /*5d10*/  ISETP.GT.AND P6, PT, R20, 0x71, PT ;  /* 0x000000711400780c */ /* 0x000fc40003fc4270 */
[----:B------:R-:W-:Y:S02]  /*5d20*/  FMNMX.FTZ R24, R79, R24, !PT ;  /* 0x000000184f187209 */ /* 0x000fe40007810000 */
[C---:B------:R-:W-:Y:S02]  /*5d30*/  ISETP.GT.AND P3, PT, R20.reuse, 0x78, PT ;  /* 0x000000781400780c */ /* 0x040fe40003f64270 */
[----:B------:R-:W-:Y:S02]  /*5d40*/  FSEL R83, R83, -INF , P6 ;  /* 0xff80000053537808 */ /* 0x000fe40003000000 */
[----:B------:R-:W-:Y:S02]  /*5d50*/  FMNMX.FTZ R24, R209, R24, !PT ;  /* 0x00000018d1187209 */ /* 0x000fe40007810000 */
[----:B------:R-:W-:Y:S01]  /*5d60*/  ISETP.GT.AND P4, PT, R20, 0x79, PT ;  /* 0x000000791400780c */ /* 0x000fe20003f84270 */
[--C-:B------:R-:W-:Y:S01]  /*5d70*/  FFMA.FTZ R20, R25, R0, -R2.reuse ;  /* 0x0000000019147223 */ /* 0x100fe20000010802 */
[----:B------:R-:W-:Y:S01]  /*5d80*/  FMNMX.FTZ R24, R83, R24, !PT ;  /* 0x0000001853187209 */ /* 0x000fe20007810000 */
[----:B------:R-:W-:Y:S01]  /*5d90*/  FFMA.FTZ R25, R73, R0, -R2 ;  /* 0x0000000049197223 */ /* 0x000fe20000010802 */
[----:B------:R-:W-:-:S02]  /*5da0*/  FSEL R87, R87, -INF , P4 ;  /* 0xff80000057577808 */ /* 0x000fc40002000000 */
[----:B------:R-:W-:Y:S01]  /*5db0*/  @!P1 PRMT R54, RZ, 0x654, R54 ;  /* 0x00000654ff369816 */ /* 0x000fe20000000036 */
[----:B------:R-:W-:Y:S08]  /*5dc0*/  MUFU.EX2 R20, R20 ;  /* 0x0000001400147308 */ /* 0x000ff00000000800 */
[----:B------:R-:W-:Y:S01]  /*5dd0*/  MUFU.EX2 R25, R25 ;  /* 0x0000001900197308 */ /* 0x000fe20000000800 */
[----:B------:R-:W-:-:S02]  /*5de0*/  WARPGROUP.DEPBAR.LE gsb0, 0x0 ;  /* 0x00008000000079c5 */ /* 0x000fc40000010000 */
[----:B------:R-:W-:Y:S01]  /*5df0*/  WARPGROUP.ARRIVE ;  /* 0x00000000000079c5 */ /* 0x000fe20000000000 */
[----:B------:R-:W-:Y:S01]  /*5e00*/  FSEL R161, R86, -INF , P3 ;  /* 0xff80000056a17808 */ /* 0x000fe20001800000 */
[-CC-:B------:R-:W-:Y:S01]  /*5e10*/  FFMA.FTZ R160, R7, R0.reuse, -R2.reuse ;  /* 0x0000000007a07223 */ /* 0x180fe20000010802 */
[-CC-:B------:R-:W-:Y:S01]  /*5e20*/  FFMA.FTZ R162, R21, R0.reuse, -R2.reuse ;  /* 0x0000000015a27223 */ /* 0x180fe20000010802 */
[----:B------:R-:W-:Y:S01]  /*5e30*/  FFMA.FTZ R21, R69, R0, -R2 ;  /* 0x0000000045157223 */ /* 0x000fe20000010802 */
[----:B------:R-:W-:Y:S01]  /*5e40*/  FMNMX.FTZ R24, R161, R24, !PT ;  /* 0x00000018a1187209 */ /* 0x000fe20007810000 */
[----:B------:R-:W-:Y:S01]  /*5e50*/  HGMMA.64x128x16.F32 R88, R156, gdesc[UR8].tnspB, R88, gsb0 ;  /* 0x41e000089c587df0 */ /* 0x000fe20008000858 */
[----:B------:R-:W-:Y:S01]  /*5e60*/  UIADD3 UR10, UR4, 0x380, URZ ;  /* 0x00000380040a7890 */ /* 0x000fe2000fffe03f */
[----:B------:R-:W-:Y:S01]  /*5e70*/  MUFU.EX2 R160, R160 ;  /* 0x000000a000a07308 */ /* 0x000fe20000000800 */
[----:B------:R-:W-:Y:S01]  /*5e80*/  FMNMX.FTZ R24, R87, R24, !PT ;  /* 0x0000001857187209 */ /* 0x000fe20007810000 */
[----:B------:R-:W-:Y:S01]  /*5e90*/  UMOV UR11, 0x40000040 ;  /* 0x40000040000b7882 */ /* 0x000fe20000000000 */
[----:B------:R-:W-:-:S03]  /*5ea0*/  UMOV UR4, UR36 ;  /* 0x0000002400047c82 */ /* 0x000fc60008000000 */
[----:B------:R-:W1:Y:S02]  /*5eb0*/  SHFL.BFLY PT, R3, R24, 0x2, 0x1f ;  /* 0x0c401f0018037f89 */ /* 0x000e6400000e0000 */
[----:B------:R-:W-:Y:S08]  /*5ec0*/  MUFU.EX2 R162, R162 ;  /* 0x000000a200a27308 */ /* 0x000ff00000000800 */
[----:B------:R-:W-:Y:S01]  /*5ed0*/  MUFU.EX2 R21, R21 ;  /* 0x0000001500157308 */ /* 0x000fe20000000800 */
[----:B-1----:R-:W-:Y:S01]  /*5ee0*/  FMNMX.FTZ R3, R24, R3, !PT ;  /* 0x0000000318037209 */ /* 0x002fe20007810000 */
[-CC-:B------:R-:W-:Y:S01]  /*5ef0*/  FFMA.FTZ R24, R29, R0.reuse, -R2.reuse ;  /* 0x000000001d187223 */ /* 0x180fe20000010802 */
[----:B------:R-:W-:-:S03]  /*5f00*/  FFMA.FTZ R29, R77, R0, -R2 ;  /* 0x000000004d1d7223 */ /* 0x000fc60000010802 */
[----:B------:R-:W1:Y:S02]  /*5f10*/  SHFL.BFLY PT, R30, R3, 0x1, 0x1f ;  /* 0x0c201f00031e7f89 */ /* 0x000e6400000e0000 */
[----:B------:R-:W-:Y:S08]  /*5f20*/  MUFU.EX2 R24, R24 ;  /* 0x0000001800187308 */ /* 0x000ff00000000800 */
[----:B------:R-:W-:Y:S01]  /*5f30*/  MUFU.EX2 R29, R29 ;  /* 0x0000001d001d7308 */ /* 0x000fe20000000800 */
[----:B-1----:R-:W-:-:S02]  /*5f40*/  FMNMX.FTZ R7, R3, R30, !PT ;  /* 0x0000001e03077209 */ /* 0x002fc40007810000 */
[----:B------:R-:W-:-:S05]  /*5f50*/  FSEL R3, R4, RZ, P2 ;  /* 0x000000ff04037208 */ /* 0x000fca0001000000 */
[----:B------:R1:W-:Y:S01]  /*5f60*/  MUFU.EX2 R30, R32 ;  /* 0x00000020001e7308 */ /* 0x0003e20000000800 */
[C---:B------:R-:W-:Y:S01]  /*5f70*/  FSETP.NEU.FTZ.AND P2, PT, R7.reuse, -INF , PT ;  /* 0xff8000000700780b */ /* 0x040fe20003f5d000 */
[-C--:B------:R-:W-:Y:S01]  /*5f80*/  FMUL.FTZ R34, R7, R0.reuse ;  /* 0x0000000007227220 */ /* 0x080fe20000410000 */
[----:B------:R-:W-:Y:S02]  /*5f90*/  FADD.FTZ R3, -R3, R14 ;  /* 0x0000000e03037221 */ /* 0x000fe40000010100 */
[----:B------:R-:W-:Y:S02]  /*5fa0*/  FSEL R2, R7, RZ, P2 ;  /* 0x000000ff07027208 */ /* 0x000fe40001000000 */
[----:B------:R-:W-:Y:S01]  /*5fb0*/  FSEL R34, R34, RZ, P2 ;  /* 0x000000ff22227208 */ /* 0x000fe20001000000 */
[----:B------:R-:W-:Y:S01]  /*5fc0*/  FMUL.FTZ R3, R3, R0 ;  /* 0x0000000003037220 */ /* 0x000fe20000410000 */
[----:B------:R-:W-:Y:S01]  /*5fd0*/  PLOP3.LUT P2, PT, PT, PT, UP0, 0x80, 0x0 ;  /* 0x000000000000781c */ /* 0x000fe20003f4f008 */
[----:B------:R-:W-:-:S02]  /*5fe0*/  FADD.FTZ R15, -R2, R15 ;  /* 0x0000000f020f7221 */ /* 0x000fc40000010100 */
[-CC-:B------:R-:W-:Y:S01]  /*5ff0*/  FFMA.FTZ R65, R26, R0.reuse, -R34.reuse ;  /* 0x000000001a417223 */ /* 0x180fe20000010822 */
[-CC-:B------:R-:W-:Y:S01]  /*6000*/  FFMA.FTZ R42, R51, R0.reuse, -R34.reuse ;  /* 0x00000000332a7223 */ /* 0x180fe20000010822 */
[----:B------:R-:W2:Y:S01]  /*6010*/  MUFU.EX2 R3, R3 ;  /* 0x0000000300037308 */ /* 0x000ea20000000800 */
[-C--:B------:R-:W-:Y:S01]  /*6020*/  FMUL.FTZ R15, R15, R0.reuse ;  /* 0x000000000f0f7220 */ /* 0x080fe20000410000 */
[-CC-:B------:R-:W-:Y:S01]  /*6030*/  FFMA.FTZ R14, R167, R0.reuse, -R34.reuse ;  /* 0x00000000a70e7223 */ /* 0x180fe20000010822 */
[-CC-:B------:R-:W-:Y:S01]  /*6040*/  FFMA.FTZ R26, R165, R0.reuse, -R34.reuse ;  /* 0x00000000a51a7223 */ /* 0x180fe20000010822 */
[-CC-:B------:R-:W-:Y:S01]  /*6050*/  FFMA.FTZ R69, R169, R0.reuse, -R34.reuse ;  /* 0x00000000a9457223 */ /* 0x180fe20000010822 */
[-CC-:B-1----:R-:W-:Y:S01]  /*6060*/  FFMA.FTZ R32, R171, R0.reuse, -R34.reuse ;  /* 0x00000000ab207223 */ /* 0x182fe20000010822 */
        /* <DEDUP_REMOVED lines=10> */
[----:B------:R-:W1:Y:S01]  /*6110*/  MUFU.EX2 R2, R15 ;  /* 0x0000000f00027308 */ /* 0x000e620000000800 */
[----:B--2---:R-:W-:Y:S01]  /*6120*/  FFMA.FTZ R6, R3, R6, R180 ;  /* 0x0000000603067223 */ /* 0x004fe200000100b4 */
        /* <DEDUP_REMOVED lines=8> */
[--C-:B------:R-:W-:Y:S01]  /*61b0*/  FFMA.FTZ R163, R173, R0, -R34.reuse ;  /* 0x00000000ada37223 */ /* 0x100fe20000010822 */
[----:B------:R-:W-:Y:S01]  /*61c0*/  F2FP.F16.F32.PACK_AB R182, R27, R182 ;  /* 0x000000b61bb6723e */ /* 0x000fe200000000ff */
[-C--:B------:R-:W-:Y:S01]  /*61d0*/  FFMA.FTZ R71, R71, R0.reuse, -R34 ;  /* 0x0000000047477223 */ /* 0x080fe20000010822 */
[----:B------:R-:W-:Y:S01]  /*61e0*/  FADD.FTZ R51, R27, R6 ;  /* 0x000000061b337221 */ /* 0x000fe20000010000 */
[-CC-:B------:R-:W-:Y:S01]  /*61f0*/  FFMA.FTZ R207, R207, R0.reuse, -R34.reuse ;  /* 0x00000000cfcf7223 */ /* 0x180fe20000010822 */
[-CC-:B------:R-:W-:Y:S01]  /*6200*/  FFMA.FTZ R75, R75, R0.reuse, -R34.reuse ;  /* 0x000000004b4b7223 */ /* 0x180fe20000010822 */
[----:B------:R-:W3:Y:S01]  /*6210*/  MUFU.EX2 R26, R26 ;  /* 0x0000001a001a7308 */ /* 0x000ee20000000800 */
[----:B------:R-:W-:Y:S01]  /*6220*/  FADD.FTZ R6, R176, R51 ;  /* 0x00000033b0067221 */ /* 0x000fe20000010000 */
[----:B-1----:R-:W-:Y:S01]  /*6230*/  FFMA.FTZ R5, R2, R5, R65 ;  /* 0x0000000502057223 */ /* 0x002fe20000010041 */
[-CC-:B------:R-:W-:Y:S01]  /*6240*/  FFMA.FTZ R53, R53, R0.reuse, -R34.reuse ;  /* 0x0000000035357223 */ /* 0x180fe20000010822 */
[-C--:B------:R-:W-:Y:S01]  /*6250*/  FFMA.FTZ R79, R79, R0.reuse, -R34 ;  /* 0x000000004f4f7223 */ /* 0x080fe20000010822 */
[----:B------:R-:W-:Y:S01]  /*6260*/  FADD.FTZ R51, R31, R6 ;  /* 0x000000061f337221 */ /* 0x000fe20000010000 */
[-CC-:B------:R-:W-:Y:S01]  /*6270*/  FFMA.FTZ R209, R209, R0.reuse, -R34.reuse ;  /* 0x00000000d1d17223 */ /* 0x180fe20000010822 */
[-CC-:B------:R-:W-:Y:S01]  /*6280*/  FFMA.FTZ R83, R83, R0.reuse, -R34.reuse ;  /* 0x0000000053537223 */ /* 0x180fe20000010822 */
[----:B------:R-:W1:Y:S01]  /*6290*/  MUFU.EX2 R69, R69 ;  /* 0x0000004500457308 */ /* 0x000e620000000800 */
[----:B------:R-:W-:Y:S01]  /*62a0*/  FADD.FTZ R6, R178, R51 ;  /* 0x00000033b2067221 */ /* 0x000fe20000010000 */
[C---:B--2---:R-:W-:Y:S01]  /*62b0*/  FADD.FTZ R15, R14.reuse, R5 ;  /* 0x000000050e0f7221 */ /* 0x044fe20000010000 */
[----:B------:R-:W-:Y:S01]  /*62c0*/  FFMA.FTZ R161, R161, R0, -R34 ;  /* 0x00000000a1a17223 */ /* 0x000fe20000010822 */
[----:B------:R-:W-:Y:S01]  /*62d0*/  F2FP.F16.F32.PACK_AB R181, R14, R65 ;  /* 0x000000410eb5723e */ /* 0x000fe200000000ff */
[----:B------:R-:W-:Y:S01]  /*62e0*/  FADD.FTZ R51, R35, R6 ;  /* 0x0000000623337221 */ /* 0x000fe20000010000 */
[----:B------:R-:W-:Y:S01]  /*62f0*/  IMAD.U32 R6, RZ, RZ, UR7 ;  /* 0x00000007ff067e24 */ /* 0x000fe2000f8e00ff */
[----:B------:R-:W-:Y:S01]  /*6300*/  F2FP.F16.F32.PACK_AB R180, R37, R180 ;  /* 0x000000b425b4723e */ /* 0x000fe200000000ff */
[----:B------:R-:W2:Y:S01]  /*6310*/  MUFU.EX2 R32, R32 ;  /* 0x0000002000207308 */ /* 0x000ea20000000800 */
[----:B------:R-:W-:Y:S01]  /*6320*/  FADD.FTZ R50, R172, R51 ;  /* 0x00000033ac327221 */ /* 0x000fe20000010000 */
[----:B------:R-:W-:-:S02]  /*6330*/  @!P1 VIADD R5, R6, 0x34840 ;  /* 0x0003484006059836 */ /* 0x000fc40000000000 */
[----:B---3--:R-:W-:Y:S01]  /*6340*/  FADD.FTZ R6, R26, R15 ;  /* 0x0000000f1a067221 */ /* 0x008fe20000010000 */
[----:B------:R-:W-:Y:S01]  /*6350*/  F2FP.F16.F32.PACK_AB R176, R31, R176 ;  /* 0x000000b01fb0723e */ /* 0x000fe200000000ff */
[----:B------:R-:W-:Y:S01]  /*6360*/  FADD.FTZ R51, R39, R50 ;  /* 0x0000003227337221 */ /* 0x000fe20000010000 */
[----:B------:R-:W-:Y:S01]  /*6370*/  F2FP.F16.F32.PACK_AB R178, R35, R178 ;  /* 0x000000b223b2723e */ /* 0x000fe200000000ff */
[----:B------:R-:W3:Y:S01]  /*6380*/  MUFU.EX2 R73, R73 ;  /* 0x0000004900497308 */ /* 0x000ee20000000800 */
[----:B-1----:R-:W-:Y:S01]  /*6390*/  FADD.FTZ R15, R69, R6 ;  /* 0x00000006450f7221 */ /* 0x002fe20000010000 */
[----:B------:R-:W-:Y:S01]  /*63a0*/  FADD.FTZ R50, R174, R51 ;  /* 0x00000033ae327221 */ /* 0x000fe20000010000 */
[----:B------:R-:W-:Y:S02]  /*63b0*/  @!P1 PRMT R5, RZ, 0x654, R5 ;  /* 0x00000654ff059816 */ /* 0x000fe40000000005 */
[----:B------:R-:W-:Y:S01]  /*63c0*/  F2FP.F16.F32.PACK_AB R172, R39, R172 ;  /* 0x000000ac27ac723e */ /* 0x000fe200000000ff */
[----:B------:R-:W-:Y:S01]  /*63d0*/  FADD.FTZ R51, R43, R50 ;  /* 0x000000322b337221 */ /* 0x000fe20000010000 */
[----:B------:R-:W-:Y:S01]  /*63e0*/  FFMA.FTZ R50, R67, R0, -R34 ;  /* 0x0000000043327223 */ /* 0x000fe20000010822 */
[----:B------:R-:W-:-:S02]  /*63f0*/  WARPGROUP.DEPBAR.LE gsb0, 0x0 ;  /* 0x00008000000079c5 */ /* 0x000fc40000010000 */
[----:B------:R-:W-:Y:S01]  /*6400*/  WARPGROUP.ARRIVE ;  /* 0x00000000000079c5 */ /* 0x000fe20000000000 */
[----:B------:R-:W1:Y:S01]  /*6410*/  MUFU.EX2 R36, R36 ;  /* 0x0000002400247308 */ /* 0x000e620000000800 */
[----:B--2---:R-:W-:Y:S01]  /*6420*/  FADD.FTZ R6, R32, R15 ;  /* 0x0000000f20067221 */ /* 0x004fe20000010000 */
[----:B------:R-:W-:Y:S01]  /*6430*/  FADD.FTZ R52, R168, R51 ;  /* 0x00000033a8347221 */ /* 0x000fe20000010000 */
[----:B------:R-:W-:Y:S02]  /*6440*/  F2FP.F16.F32.PACK_AB R156, R25, R20 ;  /* 0x00000014199c723e */ /* 0x000fe400000000ff */
[----:B------:R-:W-:Y:S01]  /*6450*/  HGMMA.64x128x16.F32 R88, R152, gdesc[UR8].tnspB, R88, gsb0 ;  /* 0x41e0000898587df0 */ /* 0x000fe20008000858 */
[----:B---3--:R-:W-:Y:S01]  /*6460*/  FADD.FTZ R15, R73, R6 ;  /* 0x00000006490f7221 */ /* 0x008fe20000010000 */
[----:B------:R-:W-:Y:S01]  /*6470*/  FADD.FTZ R51, R55, R52 ;  /* 0x0000003437337221 */ /* 0x000fe20000010000 */
[----:B------:R-:W2:Y:S01]  /*6480*/  MUFU.EX2 R77, R77 ;  /* 0x0000004d004d7308 */ /* 0x000ea20000000800 */
[----:B------:R-:W-:-:S02]  /*6490*/  F2FP.F16.F32.PACK_AB R174, R43, R174 ;  /* 0x000000ae2bae723e */ /* 0x000fc400000000ff */
[----:B------:R-:W-:Y:S01]  /*64a0*/  FADD.FTZ R52, R170, R51 ;  /* 0x00000033aa347221 */ /* 0x000fe20000010000 */
[----:B------:R-:W-:Y:S02]  /*64b0*/  F2FP.F16.F32.PACK_AB R168, R55, R168 ;  /* 0x000000a837a8723e */ /* 0x000fe400000000ff */
[C---:B------:R-:W-:Y:S01]  /*64c0*/  F2FP.F16.F32.PACK_AB R170, R49.reuse, R170 ;  /* 0x000000aa31aa723e */ /* 0x040fe200000000ff */
[----:B------:R-:W-:Y:S01]  /*64d0*/  FADD.FTZ R51, R49, R52 ;  /* 0x0000003431337221 */ /* 0x000fe20000010000 */
[----:B------:R-:W3:Y:S01]  /*64e0*/  MUFU.EX2 R38, R38 ;  /* 0x0000002600267308 */ /* 0x000ee20000000800 */
[----:B-1----:R-:W-:Y:S01]  /*64f0*/  FADD.FTZ R6, R36, R15 ;  /* 0x0000000f24067221 */ /* 0x002fe20000010000 */
[----:B------:R-:W-:Y:S01]  /*6500*/  F2FP.F16.F32.PACK_AB R158, R29, R24 ;  /* 0x000000181d9e723e */ /* 0x000fe200000000ff */
[----:B------:R-:W-:Y:S01]  /*6510*/  FADD.FTZ R52, R164, R51 ;  /* 0x00000033a4347221 */ /* 0x000fe20000010000 */
[----:B------:R-:W-:Y:S02]  /*6520*/  F2FP.F16.F32.PACK_AB R164, R45, R164 ;  /* 0x000000a42da4723e */ /* 0x000fe400000000ff */
[----:B------:R-:W-:-:S02]  /*6530*/  F2FP.F16.F32.PACK_AB R183, R69, R26 ;  /* 0x0000001a45b7723e */ /* 0x000fc400000000ff */
[----:B------:R-:W1:Y:S01]  /*6540*/  MUFU.EX2 R81, R81 ;  /* 0x0000005100517308 */ /* 0x000e620000000800 */
[----:B--2---:R-:W-:Y:S01]  /*6550*/  FADD.FTZ R15, R77, R6 ;  /* 0x000000064d0f7221 */ /* 0x004fe20000010000 */
[----:B------:R-:W-:Y:S02]  /*6560*/  F2FP.F16.F32.PACK_AB R177, R73, R32 ;  /* 0x0000002049b1723e */ /* 0x000fe400000000ff */
[----:B------:R-:W-:-:S04]  /*6570*/  F2FP.F16.F32.PACK_AB R179, R77, R36 ;  /* 0x000000244db3723e */ /* 0x000fc800000000ff */
[----:B------:R-:W2:Y:S01]  /*6580*/  MUFU.EX2 R40, R40 ;  /* 0x0000002800287308 */ /* 0x000ea20000000800 */
[----:B---3--:R-:W-:-:S07]  /*6590*/  FADD.FTZ R6, R38, R15 ;  /* 0x0000000f26067221 */ /* 0x008fce0000010000 */
[----:B------:R-:W3:Y:S01]  /*65a0*/  MUFU.EX2 R47, R47 ;  /* 0x0000002f002f7308 */ /* 0x000ee20000000800 */
[C---:B-1----:R-:W-:Y:S01]  /*65b0*/  FADD.FTZ R15, R81.reuse, R6 ;  /* 0x00000006510f7221 */ /* 0x042fe20000010000 */
[----:B------:R-:W-:-:S06]  /*65c0*/  F2FP.F16.F32.PACK_AB R173, R81, R38 ;  /* 0x0000002651ad723e */ /* 0x000fcc00000000ff */
[----:B------:R-:W1:Y:S01]  /*65d0*/  MUFU.EX2 R169, R169 ;  /* 0x000000a900a97308 */ /* 0x000e620000000800 */
[----:B--2---:R-:W-:Y:S01]  /*65e0*/  FADD.FTZ R6, R40, R15 ;  /* 0x0000000f28067221 */ /* 0x004fe20000010000 */
[----:B------:R-:W-:-:S04]  /*65f0*/  FADD.FTZ R15, R45, R52 ;  /* 0x000000342d0f7221 */ /* 0x000fc80000010000 */
[----:B------:R-:W-:Y:S01]  /*6600*/  FADD.FTZ R52, R166, R15 ;  /* 0x0000000fa6347221 */ /* 0x000fe20000010000 */
[----:B------:R-:W-:Y:S01]  /*6610*/  F2FP.F16.F32.PACK_AB R166, R57, R166 ;  /* 0x000000a639a6723e */ /* 0x000fe200000000ff */
[----:B------:R-:W2:Y:S01]  /*6620*/  MUFU.EX2 R42, R42 ;  /* 0x0000002a002a7308 */ /* 0x000ea20000000800 */
[----:B---3--:R-:W-:Y:S01]  /*6630*/  FADD.FTZ R6, R47, R6 ;  /* 0x000000062f067221 */ /* 0x008fe20000010000 */
[----:B------:R-:W-:-:S04]  /*6640*/  FADD.FTZ R51, R57, R52 ;  /* 0x0000003439337221 */ /* 0x000fc80000010000 */
        /* <DEDUP_REMOVED lines=10> */
[----:B------:R-:W-:-:S03]  /*66f0*/  F2FP.F16.F32.PACK_AB R169, R42, R169 ;  /* 0x000000a92aa9723e */ /* 0x000fc600000000ff */
[----:B------:R-:W-:Y:S02]  /*6700*/  FADD.FTZ R52, R20, R27 ;  /* 0x0000001b14347221 */ /* 0x000fe40000010000 */
[----:B------:R-:W2:Y:S01]  /*6710*/  MUFU.EX2 R165, R165 ;  /* 0x000000a500a57308 */ /* 0x000ea20000000800 */
[----:B---3--:R-:W-:Y:S01]  /*6720*/  FADD.FTZ R15, R171, R6 ;  /* 0x00000006ab0f7221 */ /* 0x008fe20000010000 */
[----:B------:R-:W-:-:S04]  /*6730*/  FADD.FTZ R27, R25, R52 ;  /* 0x00000034191b7221 */ /* 0x000fc80000010000 */
[----:B------:R-:W-:Y:S02]  /*6740*/  FADD.FTZ R52, R24, R27 ;  /* 0x0000001b18347221 */ /* 0x000fe40000010000 */
[----:B------:R-:W3:Y:S01]  /*6750*/  MUFU.EX2 R46, R46 ;  /* 0x0000002e002e7308 */ /* 0x000ee20000000800 */
[C---:B-1----:R-:W-:Y:S01]  /*6760*/  FADD.FTZ R6, R44.reuse, R15 ;  /* 0x0000000f2c067221 */ /* 0x042fe20000010000 */
[----:B------:R-:W-:Y:S01]  /*6770*/  FADD.FTZ R27, R29, R52 ;  /* 0x000000341d1b7221 */ /* 0x000fe20000010000 */
[----:B------:R-:W-:-:S03]  /*6780*/  F2FP.F16.F32.PACK_AB R171, R44, R171 ;  /* 0x000000ab2cab723e */ /* 0x000fc600000000ff */
[----:B------:R-:W-:Y:S02]  /*6790*/  FADD.FTZ R52, R28, R27 ;  /* 0x0000001b1c347221 */ /* 0x000fe40000010000 */
[----:B------:R-:W1:Y:S01]  /*67a0*/  MUFU.EX2 R167, R167 ;  /* 0x000000a700a77308 */ /* 0x000e620000000800 */
[----:B--2---:R-:W-:-:S07]  /*67b0*/  FADD.FTZ R15, R165, R6 ;  /* 0x00000006a50f7221 */ /* 0x004fce0000010000 */
[----:B------:R-:W2:Y:S01]  /*67c0*/  MUFU.EX2 R48, R48 ;  /* 0x0000003000307308 */ /* 0x000ea20000000800 */
[C---:B---3--:R-:W-:Y:S01]  /*67d0*/  FADD.FTZ R6, R46.reuse, R15 ;  /* 0x0000000f2e067221 */ /* 0x048fe20000010000 */
[----:B------:R-:W-:-:S06]  /*67e0*/  F2FP.F16.F32.PACK_AB R165, R46, R165 ;  /* 0x000000a52ea5723e */ /* 0x000fcc00000000ff */
[----:B------:R-:W-:Y:S01]  /*67f0*/  MUFU.EX2 R50, R50 ;  /* 0x0000003200327308 */ /* 0x000fe20000000800 */
[----:B-1----:R-:W-:-:S07]  /*6800*/  FADD.FTZ R15, R167, R6 ;  /* 0x00000006a70f7221 */ /* 0x002fce0000010000 */
[----:B------:R-:W-:Y:S01]  /*6810*/  MUFU.EX2 R163, R163 ;  /* 0x000000a300a37308 */ /* 0x000fe20000000800 */
[C---:B--2---:R-:W-:Y:S01]  /*6820*/  FADD.FTZ R6, R48.reuse, R15 ;  /* 0x0000000f30067221 */ /* 0x044fe20000010000 */
[----:B------:R-:W-:-:S06]  /*6830*/  F2FP.F16.F32.PACK_AB R167, R48, R167 ;  /* 0x000000a730a7723e */ /* 0x000fcc00000000ff */
[----:B------:R-:W-:Y:S08]  /*6840*/  MUFU.EX2 R71, R71 ;  /* 0x0000004700477308 */ /* 0x000ff00000000800 */
[----:B------:R-:W-:Y:S08]  /*6850*/  MUFU.EX2 R157, R207 ;  /* 0x000000cf009d7308 */ /* 0x000ff00000000800 */
[----:B------:R-:W-:Y:S01]  /*6860*/  MUFU.EX2 R56, R53 ;  /* 0x0000003500387308 */ /* 0x000fe20000000800 */
[----:B------:R-:W-:-:S02]  /*6870*/  WARPGROUP.DEPBAR.LE gsb0, 0x0 ;  /* 0x00008000000079c5 */ /* 0x000fc40000010000 */
[----:B------:R1:W-:Y:S01]  /*6880*/  @!P1 SYNCS.ARRIVE.TRANS64.RED.A1T0 RZ, [R5+URZ], RZ ;  /* 0x000000ff05ff99a7 */ /* 0x0003e2000810043f */
[----:B------:R-:W-:-:S04]  /*6890*/  F2FP.F16.F32.PACK_AB R152, R33, R28 ;  /* 0x0000001c2198723e */ /* 0x000fc800000000ff */
[----:B------:R-:W2:Y:S01]  /*68a0*/  MUFU.EX2 R79, R79 ;  /* 0x0000004f004f7308 */ /* 0x000ea20000000800 */
[----:B------:R-:W-:Y:S01]  /*68b0*/  F2FP.F16.F32.PACK_AB R154, R41, R30 ;  /* 0x0000001e299a723e */ /* 0x000fe200000000ff */
[-CC-:B-1----:R-:W-:Y:S01]  /*68c0*/  FFMA.FTZ R5, R175, R0.reuse, -R34.reuse ;  /* 0x00000000af057223 */ /* 0x182fe20000010822 */
[----:B------:R1:W-:Y:S01]  /*68d0*/  @!P1 SYNCS.ARRIVE.TRANS64.RED.A1T0 RZ, [R54+URZ], RZ ;  /* 0x000000ff36ff99a7 */ /* 0x0003e2000810043f */
[----:B------:R-:W-:-:S04]  /*68e0*/  FFMA.FTZ R34, R87, R0, -R34 ;  /* 0x0000000057227223 */ /* 0x000fc80000010822 */
[----:B------:R-:W-:Y:S01]  /*68f0*/  MUFU.EX2 R58, R209 ;  /* 0x000000d1003a7308 */ /* 0x000fe20000000800 */
[----:B------:R-:W-:-:S07]  /*6900*/  F2FP.F16.F32.PACK_AB R175, R47, R40 ;  /* 0x000000282faf723e */ /* 0x000fce00000000ff */
[----:B------:R-:W3:Y:S01]  /*6910*/  MUFU.EX2 R5, R5 ;  /* 0x0000000500057308 */ /* 0x000ee20000000800 */
[----:B--2---:R-:W-:-:S07]  /*6920*/  F2FP.F16.F32.PACK_AB R159, R79, R56 ;  /* 0x000000384f9f723e */ /* 0x004fce00000000ff */
[----:B-1----:R-:W1:Y:S08]  /*6930*/  MUFU.EX2 R54, R75 ;  /* 0x0000004b00367308 */ /* 0x002e700000000800 */
[----:B------:R-:W2:Y:S01]  /*6940*/  MUFU.EX2 R83, R83 ;  /* 0x0000005300537308 */ /* 0x000ea20000000800 */
[----:B---3--:R-:W-:-:S04]  /*6950*/  FADD.FTZ R15, R5, R6 ;  /* 0x00000006050f7221 */ /* 0x008fc80000010000 */
[----:B------:R-:W-:Y:S01]  /*6960*/  FADD.FTZ R6, R50, R15 ;  /* 0x0000000f32067221 */ /* 0x000fe20000010000 */
[----:B------:R-:W-:Y:S02]  /*6970*/  FADD.FTZ R15, R33, R52 ;  /* 0x00000034210f7221 */ /* 0x000fe40000010000 */
[----:B------:R3:W-:Y:S01]  /*6980*/  MUFU.EX2 R14, R161 ;  /* 0x000000a1000e7308 */ /* 0x0007e20000000800 */
[----:B------:R-:W-:Y:S01]  /*6990*/  FADD.FTZ R6, R163, R6 ;  /* 0x00000006a3067221 */ /* 0x000fe20000010000 */
[----:B------:R-:W-:Y:S01]  /*69a0*/  FADD.FTZ R20, R30, R15 ;  /* 0x0000000f1e147221 */ /* 0x000fe20000010000 */
[C---:B------:R-:W-:Y:S02]  /*69b0*/  F2FP.F16.F32.PACK_AB R163, R71.reuse, R163 ;  /* 0x000000a347a3723e */ /* 0x040fe400000000ff */
[----:B------:R-:W-:-:S03]  /*69c0*/  FADD.FTZ R6, R71, R6 ;  /* 0x0000000647067221 */ /* 0x000fc60000010000 */
[----:B------:R-:W4:Y:S01]  /*69d0*/  MUFU.EX2 R34, R34 ;  /* 0x0000002200227308 */ /* 0x000f220000000800 */
[----:B------:R-:W-:Y:S01]  /*69e0*/  FADD.FTZ R15, R157, R6 ;  /* 0x000000069d0f7221 */ /* 0x000fe20000010000 */
[----:B---3--:R-:W-:Y:S01]  /*69f0*/  F2FP.F16.F32.PACK_AB R161, R50, R5 ;  /* 0x0000000532a1723e */ /* 0x008fe200000000ff */
[----:B------:R-:W-:Y:S01]  /*6a00*/  FADD.FTZ R6, R41, R20 ;  /* 0x0000001429067221 */ /* 0x000fe20000010000 */
[C---:B-1----:R-:W-:Y:S01]  /*6a10*/  F2FP.F16.F32.PACK_AB R157, R54.reuse, R157 ;  /* 0x0000009d369d723e */ /* 0x042fe200000000ff */
[----:B------:R-:W-:Y:S01]  /*6a20*/  FADD.FTZ R15, R54, R15 ;  /* 0x0000000f360f7221 */ /* 0x000fe20000010000 */
[----:B--2---:R-:W-:-:S03]  /*6a30*/  F2FP.F16.F32.PACK_AB R153, R83, R58 ;  /* 0x0000003a5399723e */ /* 0x004fc600000000ff */
[----:B------:R-:W-:-:S04]  /*6a40*/  FADD.FTZ R15, R56, R15 ;  /* 0x0000000f380f7221 */ /* 0x000fc80000010000 */
[----:B------:R-:W-:-:S04]  /*6a50*/  FADD.FTZ R15, R79, R15 ;  /* 0x0000000f4f0f7221 */ /* 0x000fc80000010000 */
[----:B------:R-:W-:Y:S01]  /*6a60*/  FADD.FTZ R15, R58, R15 ;  /* 0x0000000f3a0f7221 */ /* 0x000fe20000010000 */
[----:B----4-:R-:W-:-:S03]  /*6a70*/  F2FP.F16.F32.PACK_AB R155, R34, R14 ;  /* 0x0000000e229b723e */ /* 0x010fc600000000ff */
[----:B------:R-:W-:-:S04]  /*6a80*/  FADD.FTZ R15, R83, R15 ;  /* 0x0000000f530f7221 */ /* 0x000fc80000010000 */
[----:B------:R-:W-:Y:S01]  /*6a90*/  FADD.FTZ R15, R14, R15 ;  /* 0x0000000f0e0f7221 */ /* 0x000fe20000010000 */
[----:B------:R-:W-:-:S03]  /*6aa0*/  IMAD.MOV.U32 R14, RZ, RZ, R4 ;  /* 0x000000ffff0e7224 */ /* 0x000fc600078e0004 */
[----:B------:R-:W-:Y:S01]  /*6ab0*/  FADD.FTZ R5, R34, R15 ;  /* 0x0000000f22057221 */ /* 0x000fe20000010000 */
[----:B------:R-:W-:Y:S01]  /*6ac0*/  IMAD.MOV.U32 R15, RZ, RZ, R7 ;  /* 0x000000ffff0f7224 */ /* 0x000fe200078e0007 */
[----:B------:R-:W-:Y:S06]  /*6ad0*/  @P2 BRA `(.L_x_1874) ;  /* 0xffffffd4007c2947 */ /* 0x000fec000383ffff */
.L_x_1865:
[----:B------:R-:W-:-:S13]  /*6ae0*/  ISETP.LE.AND P2, PT, RZ, UR6, PT ;  /* 0x00000006ff007c0c */ /* 0x000fda000bf43270 */
[----:B------:R-:W-:Y:S05]  /*6af0*/  @!P2 BRA `(.L_x_1875) ;  /* 0x000000200048a947 */ /* 0x000fea0003800000 */
[----:B------:R-:W-:Y:S01]  /*6b00*/  IMAD.MOV.U32 R14, RZ, RZ, R7 ;  /* 0x000000ffff0e7224 */ /* 0x000fe200078e0007 */
[----:B------:R-:W-:Y:S01]  /*6b10*/  UMOV UR7, UR46 ;  /* 0x0000002e00077c82 */ /* 0x000fe20008000000 */
[----:B------:R-:W-:Y:S01]  /*6b20*/  IMAD.MOV.U32 R15, RZ, RZ, R4 ;  /* 0x000000ffff0f7224 */ /* 0x000fe200078e0004 */
[----:B------:R-:W-:-:S06]  /*6b30*/  UMOV UR4, UR36 ;  /* 0x0000002400047c82 */ /* 0x000fcc0008000000 */
.L_x_1884:
[----:B------:R-:W-:-:S04]  /*6b40*/  UIADD3 UR36, UR4, 0x1, URZ ;  /* 0x0000000104247890 */ /* 0x000fc8000fffe03f */
[----:B------:R-:W-:-:S04]  /*6b50*/  UISETP.NE.AND UP0, UPT, UR36, 0x2, UPT ;  /* 0x000000022400788c */ /* 0x000fc8000bf05270 */
[----:B------:R-:W-:Y:S02]  /*6b60*/  USEL UR46, URZ, 0x1, UP0 ;  /* 0x000000013f2e7887 */ /* 0x000fe40008000000 */
[----:B------:R-:W-:Y:S02]  /*6b70*/  USEL UR36, UR36, URZ, UP0 ;  /* 0x0000003f24247287 */ /* 0x000fe40008000000 */
[----:B------:R-:W-:Y:S01]  /*6b80*/  ULOP3.LUT UR46, UR7, UR46, URZ, 0x3c, !UPT ;  /* 0x0000002e072e7292 */ /* 0x000fe2000f8e3c3f */
[----:B------:R-:W-:Y:S11]  /*6b90*/  @!P0 BRA `(.L_x_1876) ;  /* 0x0000000000048947 */ /* 0x000ff60003800000 */
[----:B------:R-:W-:Y:S01]  /*6ba0*/  BPT.TRAP 0x1 ;  /* 0x000000040000795c */ /* 0x000fe20000300000 */
.L_x_1876:
[----:B------:R-:W-:Y:S01]  /*6bb0*/  ULEA UR5, UR36, UR37, 0x3 ;  /* 0x0000002524057291 */ /* 0x000fe2000f8e183f */
[----:B------:R-:W-:-:S05]  /*6bc0*/  IMAD.U32 R0, RZ, RZ, UR46 ;  /* 0x0000002eff007e24 */ /* 0x000fca000f8e00ff */
[----:B------:R-:W-:-:S04]  /*6bd0*/  SHF.L.U32 R0, R0, 0x1f, RZ ;  /* 0x0000001f00007819 */ /* 0x000fc800000006ff */
[----:B------:R1:W2:Y:S01]  /*6be0*/  SYNCS.PHASECHK.TRANS64.TRYWAIT P2, [UR5+0x34830], R0 ;  /* 0x03483000ff0075a7 */ /* 0x0002a20008040145 */
[----:B------:R-:W-:Y:S05]  /*6bf0*/  @!P0 BRA `(.L_x_1877) ;  /* 0x0000000000048947 */ /* 0x000fea0003800000 */
[----:B------:R-:W-:Y:S01]  /*6c00*/  BPT.TRAP 0x1 ;  /* 0x000000040000795c */ /* 0x000fe20000300000 */
.L_x_1877:
[----:B--2---:R-:W-:Y:S05]  /*6c10*/  @P2 BRA `(.L_x_1878) ;  /* 0x0000000000082947 */ /* 0x004fea0003800000 */
[----:B------:R-:W2:Y:S02]  /*6c20*/  SYNCS.PHASECHK.TRANS64.TRYWAIT P2, [UR5+0x34830], R0 ;  /* 0x03483000ff0075a7 */ /* 0x000ea40008040145 */
[----:B--2---:R-:W-:Y:S05]  /*6c30*/  @!P2 BRA `(.L_x_1879) ;  /* 0x00000070004ca947 */ /* 0x004fea0003800000 */
.L_x_1878:
        /* <DEDUP_REMOVED lines=133> */
.L_x_1880:
[----:B------:R-:W-:Y:S01]  /*7490*/  ULEA UR5, UR4, UR37, 0x3 ;  /* 0x0000002504057291 */ /* 0x000fe2000f8e183f */
[----:B-12---:R-:W-:-:S05]  /*74a0*/  IMAD.U32 R0, RZ, RZ, UR7 ;  /* 0x00000007ff007e24 */ /* 0x006fca000f8e00ff */
[----:B------:R-:W-:-:S04]  /*74b0*/  SHF.L.U32 R0, R0, 0x1f, RZ ;  /* 0x0000001f00007819 */ /* 0x000fc800000006ff */
[----:B------:R1:W2:Y:S01]  /*74c0*/  SYNCS.PHASECHK.TRANS64.TRYWAIT P2, [UR5+0x34850], R0 ;  /* 0x03485000ff0075a7 */ /* 0x0002a20008040145 */
[----:B------:R-:W-:Y:S05]  /*74d0*/  @!P0 BRA `(.L_x_1881) ;  /* 0x0000000000048947 */ /* 0x000fea0003800000 */
[----:B------:R-:W-:Y:S01]  /*74e0*/  BPT.TRAP 0x1 ;  /* 0x000000040000795c */ /* 0x000fe20000300000 */
.L_x_1881:
[----:B--2---:R-:W-:Y:S05]  /*74f0*/  @P2 BRA `(.L_x_1882) ;  /* 0x0000000000082947 */ /* 0x004fea0003800000 */
[----:B------:R-:W2:Y:S02]  /*7500*/  SYNCS.PHASECHK.TRANS64.TRYWAIT P2, [UR5+0x34850], R0 ;  /* 0x03485000ff0075a7 */ /* 0x000ea40008040145 */
[----:B--2---:R-:W-:Y:S05]  /*7510*/  @!P2 BRA `(.L_x_1883) ;  /* 0x00000068002ca947 */ /* 0x004fea0003800000 */
.L_x_1882:
[----:B------:R-:W-:Y:S01]  /*7520*/  UIADD3 UR7, UR37, 0x400, URZ ;  /* 0x0000040025077890 */ /* 0x000fe2000fffe03f */
[----:B------:R-:W-:Y:S01]  /*7530*/  WARPGROUP.ARRIVE ;  /* 0x00000000000079c5 */ /* 0x000fe20000000000 */
[----:B------:R-:W-:Y:S01]  /*7540*/  UMOV UR11, 0x40000040 ;  /* 0x40000040000b7882 */ /* 0x000fe20000000000 */
[----:B-12---:R-:W-:Y:S01]  /*7550*/  FMNMX.FTZ R0, R24, R15, !PT ;  /* 0x0000000f18007209 */ /* 0x006fe20007810000 */
[----:B------:R-:W-:Y:S01]  /*7560*/  USHF.R.U32.HI UR7, URZ, 0x4, UR7 ;  /* 0x000000043f077899 */ /* 0x000fe20008011607 */
[----:B------:R-:W-:Y:S02]  /*7570*/  ISETP.LT.AND P2, PT, RZ, UR6, PT ;  /* 0x00000006ff007c0c */ /* 0x000fe4000bf41270 */
[----:B------:R-:W-:Y:S01]  /*7580*/  FMNMX.FTZ R3, R25, R0, !PT ;  /* 0x0000000019037209 */ /* 0x000fe20007810000 */
[----:B------:R-:W-:-:S03]  /*7590*/  ULOP3.LUT UR7, UR7, 0x3fff, URZ, 0xc0, !UPT ;  /* 0x00003fff07077892 */ /* 0x000fc6000f8ec03f */
[----:B------:R-:W-:Y:S01]  /*75a0*/  FMNMX.FTZ R0, R28, R3, !PT ;  /* 0x000000031c007209 */ /* 0x000fe20007810000 */
[----:B------:R-:W-:-:S03]  /*75b0*/  ULOP3.LUT UR7, UR7, 0x4000000, URZ, 0xfc, !UPT ;  /* 0x0400000007077892 */ /* 0x000fc6000f8efc3f */
[----:B------:R-:W-:Y:S01]  /*75c0*/  FMNMX.FTZ R3, R29, R0, !PT ;  /* 0x000000001d037209 */ /* 0x000fe20007810000 */
[----:B------:R-:W-:-:S03]  /*75d0*/  ULEA UR4, UR4, UR7, 0xb ;  /* 0x0000000704047291 */ /* 0x000fc6000f8e583f */
[----:B------:R-:W-:Y:S01]  /*75e0*/  FMNMX.FTZ R0, R32, R3, !PT ;  /* 0x0000000320007209 */ /* 0x000fe20007810000 */
[----:B------:R-:W-:-:S03]  /*75f0*/  UMOV UR7, UR46 ;  /* 0x0000002e00077c82 */ /* 0x000fc60008000000 */
[----:B------:R-:W-:Y:S01]  /*7600*/  UMOV UR10, UR4 ;  /* 0x00000004000a7c82 */ /* 0x000fe20008000000 */
        /* <DEDUP_REMOVED lines=30> */
[----:B------:R-:W1:Y:S03]  /*77f0*/  LDC R0, c[0x0][0x988] ;  /* 0x00026200ff007b82 */ /* 0x000e660000000800 */
[----:B------:R-:W2:Y:S02]  /*7800*/  SHFL.BFLY PT, R3, R2, 0x2, 0x1f ;  /* 0x0c401f0002037f89 */ /* 0x000ea400000e0000 */
[----:B--2---:R-:W-:Y:S02]  /*7810*/  FMNMX.FTZ R7, R2, R3, !PT ;  /* 0x0000000302077209 */ /* 0x004fe40007810000 */
[----:B------:R-:W-:-:S03]  /*7820*/  FMNMX.FTZ R2, R26, R14, !PT ;  /* 0x0000000e1a027209 */ /* 0x000fc60007810000 */
        /* <DEDUP_REMOVED lines=10> */
[----:B-1----:R-:W-:Y:S01]  /*78d0*/  FMUL.FTZ R3, R3, R0 ;  /* 0x0000000003037220 */ /* 0x002fe20000410000 */
[----:B------:R-:W-:-:S04]  /*78e0*/  FMNMX.FTZ R7, R31, R2, !PT ;  /* 0x000000021f077209 */ /* 0x000fc80007810000 */
[----:B------:R-:W-:Y:S01]  /*78f0*/  FMNMX.FTZ R2, R34, R7, !PT ;  /* 0x0000000722027209 */ /* 0x000fe20007810000 */
[----:B------:R-:W-:Y:S03]  /*7900*/  MUFU.EX2 R3, R3 ;  /* 0x0000000300037308 */ /* 0x000fe60000000800 */
        /* <DEDUP_REMOVED lines=27> */
[----:B------:R-:W1:Y:S01]  /*7ac0*/  SHFL.BFLY PT, R7, R2, 0x2, 0x1f ;  /* 0x0c401f0002077f89 */ /* 0x000e6200000e0000 */
        /* <DEDUP_REMOVED lines=16> */
[----:B-1----:R-:W-:Y:S01]  /*7bd0*/  FMNMX.FTZ R36, R2, R7, !PT ;  /* 0x0000000702247209 */ /* 0x002fe20007810000 */
[----:B------:R-:W-:Y:S01]  /*7be0*/  UMOV UR11, 0x40000040 ;  /* 0x40000040000b7882 */ /* 0x000fe20000000000 */
[-CC-:B------:R-:W-:Y:S01]  /*7bf0*/  FFMA.FTZ R15, R25, R0.reuse, -R169.reuse ;  /* 0x00000000190f7223 */ /* 0x180fe200000108a9 */
[-CC-:B------:R-:W-:Y:S01]  /*7c00*/  FFMA.FTZ R25, R33, R0.reuse, -R169.reuse ;  /* 0x0000000021197223 */ /* 0x180fe200000108a9 */
[-CC-:B------:R-:W-:Y:S01]  /*7c10*/  FFMA.FTZ R33, R41, R0.reuse, -R169.reuse ;  /* 0x0000000029217223 */ /* 0x180fe200000108a9 */
[----:B------:R-:W1:Y:S01]  /*7c20*/  SHFL.BFLY PT, R7, R36, 0x1, 0x1f ;  /* 0x0c201f0024077f89 */ /* 0x000e6200000e0000 */
        /* <DEDUP_REMOVED lines=23> */
[----:B-1----:R-:W-:Y:S01]  /*7da0*/  FMNMX.FTZ R7, R36, R7, !PT ;  /* 0x0000000724077209 */ /* 0x002fe20007810000 */
[----:B------:R-:W-:Y:S01]  /*7db0*/  MUFU.EX2 R182, R182 ;  /* 0x000000b600b67308 */ /* 0x000fe20000000800 */
[-CC-:B------:R-:W-:Y:S01]  /*7dc0*/  FFMA.FTZ R28, R80, R0.reuse, -R169.reuse ;  /* 0x00000000501c7223 */ /* 0x180fe200000108a9 */
[-CC-:B------:R-:W-:Y:S01]  /*7dd0*/  FFMA.FTZ R32, R84, R0.reuse, -R169.reuse ;  /* 0x0000000054207223 */ /* 0x180fe200000108a9 */
[----:B------:R-:W-:Y:S01]  /*7de0*/  FFMA.FTZ R77, R85, R0, -R169 ;  /* 0x00000000554d7223 */ /* 0x000fe200000108a9 */
[----:B------:R-:W-:-:S04]  /*7df0*/  FADD.FTZ R81, -R7, R14 ;  /* 0x0000000e07517221 */ /* 0x000fc80000010100 */
[-C--:B------:R-:W-:Y:S01]  /*7e00*/  FMUL.FTZ R2, R81, R0.reuse ;  /* 0x0000000051027220 */ /* 0x080fe20000410000 */
[----:B------:R-:W-:Y:S01]  /*7e10*/  FMUL.FTZ R81, R7, R0 ;  /* 0x0000000007517220 */ /* 0x000fe20000410000 */
[----:B------:R-:W-:Y:S01]  /*7e20*/  MUFU.EX2 R21, R21 ;  /* 0x0000001500157308 */ /* 0x000fe20000000800 */
[----:B--2---:R-:W-:Y:S01]  /*7e30*/  FFMA.FTZ R6, R3, R6, R180 ;  /* 0x0000000603067223 */ /* 0x004fe200000100b4 */
[----:B------:R-:W-:Y:S01]  /*7e40*/  F2FP.F16.F32.PACK_AB R180, R15, R180 ;  /* 0x000000b40fb4723e */ /* 0x000fe200000000ff */
[-CC-:B------:R-:W-:Y:S01]  /*7e50*/  FFMA.FTZ R181, R26, R0.reuse, -R81.reuse ;  /* 0x000000001ab57223 */ /* 0x180fe20000010851 */
[-CC-:B------:R-:W-:Y:S01]  /*7e60*/  FFMA.FTZ R14, R27, R0.reuse, -R81.reuse ;  /* 0x000000001b0e7223 */ /* 0x180fe20000010851 */
[----:B------:R-:W-:Y:S02]  /*7e70*/  IMAD.U32 R27, RZ, RZ, UR36 ;  /* 0x00000024ff1b7e24 */ /* 0x000fe4000f8e00ff */
[-CC-:B------:R-:W-:Y:S01]  /*7e80*/  FFMA.FTZ R183, R30, R0.reuse, -R81.reuse ;  /* 0x000000001eb77223 */ /* 0x180fe20000010851 */
[-CC-:B------:R-:W-:Y:S01]  /*7e90*/  FFMA.FTZ R26, R31, R0.reuse, -R81.reuse ;  /* 0x000000001f1a7223 */ /* 0x180fe20000010851 */
[----:B------:R-:W-:Y:S01]  /*7ea0*/  MUFU.EX2 R2, R2 ;  /* 0x0000000200027308 */ /* 0x000fe20000000800 */
[----:B------:R-:W-:Y:S01]  /*7eb0*/  FFMA.FTZ R177, R34, R0, -R81 ;  /* 0x0000000022b17223 */ /* 0x000fe20000010851 */
[----:B------:R-:W-:Y:S01]  /*7ec0*/  @!P1 LEA R27, R27, UR37, 0x3 ;  /* 0x000000251b1b9c11 */ /* 0x000fe2000f8e18ff */
[----:B------:R-:W-:-:S02]  /*7ed0*/  IMAD.U32 R31, RZ, RZ, UR5 ;  /* 0x00000005ff1f7e24 */ /* 0x000fc4000f8e00ff */
[-CC-:B------:R-:W-:Y:S01]  /*7ee0*/  FFMA.FTZ R30, R35, R0.reuse, -R81.reuse ;  /* 0x00000000231e7223 */ /* 0x180fe20000010851 */
[-CC-:B------:R-:W-:Y:S01]  /*7ef0*/  FFMA.FTZ R179, R38, R0.reuse, -R81.reuse ;  /* 0x0000000026b37223 */ /* 0x180fe20000010851 */
[----:B------:R-:W-:Y:S01]  /*7f00*/  @!P1 IADD3 R27, R27, 0x34840, RZ ;  /* 0x000348401b1b9810 */ /* 0x000fe20007ffe0ff */
[-CC-:B------:R-:W-:Y:S01]  /*7f10*/  FFMA.FTZ R175, R46, R0.reuse, -R81.reuse ;  /* 0x000000002eaf7223 */ /* 0x180fe20000010851 */
[----:B------:R-:W1:Y:S01]  /*7f20*/  MUFU.EX2 R181, R181 ;  /* 0x000000b500b57308 */ /* 0x000e620000000800 */
[-C--:B------:R-:W-:Y:S01]  /*7f30*/  FFMA.FTZ R34, R39, R0.reuse, -R81 ;  /* 0x0000000027227223 */ /* 0x080fe20000010851 */
[----:B------:R-:W-:Y:S01]  /*7f40*/  @!P1 PRMT R27, RZ, 0x654, R27 ;  /* 0x00000654ff1b9816 */ /* 0x000fe2000000001b */
        /* <DEDUP_REMOVED lines=20> */
[----:B------:R-:W-:Y:S01]  /*8090*/  FFMA.FTZ R86, R86, R0, -R81 ;  /* 0x0000000056567223 */ /* 0x000fe20000010851 */
[----:B------:R-:W1:Y:S01]  /*80a0*/  MUFU.EX2 R26, R26 ;  /* 0x0000001a001a7308 */ /* 0x000e620000000800 */
[C---:B--2---:R-:W-:Y:S01]  /*80b0*/  FADD.FTZ R46, R14.reuse, R5 ;  /* 0x000000050e2e7221 */ /* 0x044fe20000010000 */
[----:B------:R-:W-:-:S06]  /*80c0*/  F2FP.F16.F32.PACK_AB R181, R14, R181 ;  /* 0x000000b50eb5723e */ /* 0x000fcc00000000ff */
[----:B------:R-:W-:Y:S01]  /*80d0*/  MUFU.EX2 R176, R176 ;  /* 0x000000b000b07308 */ /* 0x000fe20000000800 */
[----:B---3--:R-:W-:-:S07]  /*80e0*/  FADD.FTZ R5, R183, R46 ;  /* 0x0000002eb7057221 */ /* 0x008fce0000010000 */
[----:B------:R-:W2:Y:S01]  /*80f0*/  MUFU.EX2 R177, R177 ;  /* 0x000000b100b17308 */ /* 0x000ea20000000800 */
[C---:B-1----:R-:W-:Y:S01]  /*8100*/  FADD.FTZ R46, R26.reuse, R5 ;  /* 0x000000051a2e7221 */ /* 0x042fe20000010000 */
[----:B------:R-:W-:-:S06]  /*8110*/  F2FP.F16.F32.PACK_AB R183, R26, R183 ;  /* 0x000000b71ab7723e */ /* 0x000fcc00000000ff */
[----:B------:R-:W-:Y:S08]  /*8120*/  MUFU.EX2 R25, R25 ;  /* 0x0000001900197308 */ /* 0x000ff00000000800 */
[----:B------:R-:W1:Y:S01]  /*8130*/  MUFU.EX2 R30, R30 ;  /* 0x0000001e001e7308 */ /* 0x000e620000000800 */
[----:B--2---:R-:W-:-:S07]  /*8140*/  FADD.FTZ R5, R177, R46 ;  /* 0x0000002eb1057221 */ /* 0x004fce0000010000 */
[----:B------:R-:W-:Y:S08]  /*8150*/  MUFU.EX2 R178, R178 ;  /* 0x000000b200b27308 */ /* 0x000ff00000000800 */
[----:B------:R-:W2:Y:S01]  /*8160*/  MUFU.EX2 R179, R179 ;  /* 0x000000b300b37308 */ /* 0x000ea20000000800 */
[C---:B-1----:R-:W-:Y:S01]  /*8170*/  FADD.FTZ R46, R30.reuse, R5 ;  /* 0x000000051e2e7221 */ /* 0x042fe20000010000 */
[----:B------:R-:W-:-:S06]  /*8180*/  F2FP.F16.F32.PACK_AB R177, R30, R177 ;  /* 0x000000b11eb1723e */ /* 0x000fcc00000000ff */
[----:B------:R-:W-:Y:S01]  /*8190*/  MUFU.EX2 R29, R29 ;  /* 0x0000001d001d7308 */ /* 0x000fe20000000800 */
[----:B------:R-:W-:Y:S02]  /*81a0*/  WARPGROUP.DEPBAR.LE gsb0, 0x0 ;  /* 0x00008000000079c5 */ /* 0x000fe40000010000 */
[----:B------:R-:W-:Y:S01]  /*81b0*/  WARPGROUP.ARRIVE ;  /* 0x00000000000079c5 */ /* 0x000fe20000000000 */
[----:B------:R-:W-:-:S04]  /*81c0*/  FFMA.FTZ R164, R56, R0, -R169 ;  /* 0x0000000038a47223 */ /* 0x000fc800000108a9 */
[----:B------:R-:W1:Y:S01]  /*81d0*/  MUFU.EX2 R34, R34 ;  /* 0x0000002200227308 */ /* 0x000e620000000800 */
[-C--:B------:R-:W-:Y:S01]  /*81e0*/  FFMA.FTZ R166, R60, R0.reuse, -R169 ;  /* 0x000000003ca67223 */ /* 0x080fe200000108a9 */
[----:B--2---:R-:W-:Y:S01]  /*81f0*/  FADD.FTZ R5, R179, R46 ;  /* 0x0000002eb3057221 */ /* 0x004fe20000010000 */
[-CC-:B------:R-:W-:Y:S01]  /*8200*/  FFMA.FTZ R165, R58, R0.reuse, -R81.reuse ;  /* 0x000000003aa57223 */ /* 0x180fe20000010851 */
[----:B------:R-:W-:Y:S01]  /*8210*/  HGMMA.64x128x16.F32 R88, R160, gdesc[UR8].tnspB, R88, gsb0 ;  /* 0x41e00008a0587df0 */ /* 0x000fe20008000858 */
[----:B------:R-:W-:Y:S01]  /*8220*/  UIADD3 UR10, UR4, 0x300, URZ ;  /* 0x00000300040a7890 */ /* 0x000fe2000fffe03f */
[----:B------:R-:W-:Y:S01]  /*8230*/  FFMA.FTZ R167, R62, R0, -R81 ;  /* 0x000000003ea77223 */ /* 0x000fe20000010851 */
[----:B------:R-:W-:Y:S01]  /*8240*/  UMOV UR11, 0x40000040 ;  /* 0x40000040000b7882 */ /* 0x000fe20000000000 */
[----:B------:R-:W-:Y:S01]  /*8250*/  UIADD3 UR4, UR4, 0x380, URZ ;  /* 0x0000038004047890 */ /* 0x000fe2000fffe03f */
[----:B------:R-:W-:Y:S08]  /*8260*/  MUFU.EX2 R172, R172 ;  /* 0x000000ac00ac7308 */ /* 0x000ff00000000800 */
        /* <DEDUP_REMOVED lines=14> */
[----:B------:R-:W-:Y:S01]  /*8350*/  MUFU.EX2 R41, R41 ;  /* 0x0000002900297308 */ /* 0x000fe20000000800 */
[C---:B-1----:R-:W-:Y:S01]  /*8360*/  FADD.FTZ R46, R38.reuse, R5 ;  /* 0x00000005262e7221 */ /* 0x042fe20000010000 */
[----:B------:R-:W-:-:S06]  /*8370*/  F2FP.F16.F32.PACK_AB R175, R38, R175 ;  /* 0x000000af26af723e */ /* 0x000fcc00000000ff */
        /* <DEDUP_REMOVED lines=12> */
[----:B------:R-:W-:Y:S02]  /*8440*/  FFMA.FTZ R169, R50, R0, -R81 ;  /* 0x0000000032a97223 */ /* 0x000fe40000010851 */
[----:B------:R-:W-:Y:S01]  /*8450*/  MUFU.EX2 R44, R44 ;  /* 0x0000002c002c7308 */ /* 0x000fe20000000800 */
[----:B------:R-:W-:Y:S01]  /*8460*/  HGMMA.64x128x16.F32 R88, R156, gdesc[UR8].tnspB, R88, gsb0 ;  /* 0x41e000089c587df0 */ /* 0x000fe20008000858 */
[----:B------:R-:W-:Y:S01]  /*8470*/  UMOV UR10, UR4 ;  /* 0x00000004000a7c82 */ /* 0x000fe20008000000 */
[----:B------:R-:W-:Y:S01]  /*8480*/  UMOV UR11, 0x40000040 ;  /* 0x40000040000b7882 */ /* 0x000fe20000000000 */
[----:B------:R-:W-:-:S04]  /*8490*/  UIADD3 UR4, UR6, -0x1, URZ ;  /* 0xffffffff06047890 */ /* 0x000fc8000fffe03f */
[----:B------:R-:W1:Y:S03]  /*84a0*/  MUFU.EX2 R169, R169 ;  /* 0x000000a900a97308 */ /* 0x000e660000000800 */
[----:B------:R-:W-:Y:S01]  /*84b0*/  UMOV UR6, UR4 ;  /* 0x0000000400067c82 */ /* 0x000fe20008000000 */
[----:B------:R-:W-:-:S04]  /*84c0*/  UMOV UR4, UR36 ;  /* 0x0000002400047c82 */ /* 0x000fc80008000000 */
[----:B------:R-:W-:Y:S08]  /*84d0*/  MUFU.EX2 R166, R166 ;  /* 0x000000a600a67308 */ /* 0x000ff00000000800 */
[----:B------:R-:W2:Y:S01]  /*84e0*/  MUFU.EX2 R167, R167 ;  /* 0x000000a700a77308 */ /* 0x000ea20000000800 */
[----:B-1----:R-:W-:Y:S01]  /*84f0*/  FADD.FTZ R5, R169, R46 ;  /* 0x0000002ea9057221 */ /* 0x002fe20000010000 */
[----:B------:R-:W-:-:S03]  /*8500*/  F2FP.F16.F32.PACK_AB R169, R40, R169 ;  /* 0x000000a928a9723e */ /* 0x000fc600000000ff */
[----:B------:R-:W-:-:S03]  /*8510*/  FADD.FTZ R14, R40, R5 ;  /* 0x00000005280e7221 */ /* 0x000fc60000010000 */
[----:B------:R-:W-:Y:S01]  /*8520*/  MUFU.EX2 R53, R53 ;  /* 0x0000003500357308 */ /* 0x000fe20000000800 */
[----:B------:R-:W-:Y:S01]  /*8530*/  FADD.FTZ R5, R171, R14 ;  /* 0x0000000eab057221 */ /* 0x000fe20000010000 */
[----:B------:R-:W-:-:S03]  /*8540*/  F2FP.F16.F32.PACK_AB R171, R42, R171 ;  /* 0x000000ab2aab723e */ /* 0x000fc600000000ff */
[----:B------:R-:W-:-:S03]  /*8550*/  FADD.FTZ R14, R42, R5 ;  /* 0x000000052a0e7221 */ /* 0x000fc60000010000 */
[----:B------:R-:W-:Y:S01]  /*8560*/  MUFU.EX2 R160, R160 ;  /* 0x000000a000a07308 */ /* 0x000fe20000000800 */
[----:B------:R-:W-:Y:S01]  /*8570*/  FADD.FTZ R5, R165, R14 ;  /* 0x0000000ea5057221 */ /* 0x000fe20000010000 */
[----:B------:R-:W-:-:S03]  /*8580*/  F2FP.F16.F32.PACK_AB R165, R44, R165 ;  /* 0x000000a52ca5723e */ /* 0x000fc600000000ff */
[----:B------:R-:W-:-:S03]  /*8590*/  FADD.FTZ R14, R44, R5 ;  /* 0x000000052c0e7221 */ /* 0x000fc60000010000 */
[----:B------:R-:W-:Y:S01]  /*85a0*/  MUFU.EX2 R66, R66 ;  /* 0x0000004200427308 */ /* 0x000fe20000000800 */
[----:B--2---:R-:W-:-:S07]  /*85b0*/  FADD.FTZ R5, R167, R14 ;  /* 0x0000000ea7057221 */ /* 0x004fce0000010000 */
[----:B------:R-:W-:Y:S08]  /*85c0*/  MUFU.EX2 R57, R57 ;  /* 0x0000003900397308 */ /* 0x000ff00000000800 */
[----:B------:R-:W1:Y:S08]  /*85d0*/  MUFU.EX2 R67, R67 ;  /* 0x0000004300437308 */ /* 0x000e700000000800 */
[----:B------:R-:W-:Y:S08]  /*85e0*/  MUFU.EX2 R162, R162 ;  /* 0x000000a200a27308 */ /* 0x000ff00000000800 */
[----:B------:R-:W-:Y:S01]  /*85f0*/  MUFU.EX2 R70, R70 ;  /* 0x0000004600467308 */ /* 0x000fe20000000800 */
[----:B-1----:R-:W-:-:S07]  /*8600*/  F2FP.F16.F32.PACK_AB R161, R67, R66 ;  /* 0x0000004243a1723e */ /* 0x002fce00000000ff */
[----:B------:R-:W-:Y:S08]  /*8610*/  MUFU.EX2 R61, R61 ;  /* 0x0000003d003d7308 */ /* 0x000ff00000000800 */
[----:B------:R-:W1:Y:S08]  /*8620*/  MUFU.EX2 R71, R71 ;  /* 0x0000004700477308 */ /* 0x000e700000000800 */
[----:B------:R-:W-:Y:S08]  /*8630*/  MUFU.EX2 R20, R20 ;  /* 0x0000001400147308 */ /* 0x000ff00000000800 */
[----:B------:R-:W-:Y:S01]  /*8640*/  MUFU.EX2 R74, R74 ;  /* 0x0000004a004a7308 */ /* 0x000fe20000000800 */
[----:B-1----:R-:W-:-:S07]  /*8650*/  F2FP.F16.F32.PACK_AB R163, R71, R70 ;  /* 0x0000004647a3723e */ /* 0x002fce00000000ff */
[----:B------:R-:W1:Y:S08]  /*8660*/  MUFU.EX2 R65, R65 ;  /* 0x0000004100417308 */ /* 0x000e700000000800 */
[----:B------:R-:W2:Y:S08]  /*8670*/  MUFU.EX2 R75, R75 ;  /* 0x0000004b004b7308 */ /* 0x000eb00000000800 */
[----:B------:R-:W-:Y:S01]  /*8680*/  MUFU.EX2 R24, R24 ;  /* 0x0000001800187308 */ /* 0x000fe20000000800 */
[----:B------:R-:W-:-:S02]  /*8690*/  WARPGROUP.DEPBAR.LE gsb0, 0x0 ;  /* 0x00008000000079c5 */ /* 0x000fc40000010000 */
[----:B------:R-:W-:-:S05]  /*86a0*/  WARPGROUP.ARRIVE ;  /* 0x00000000000079c5 */ /* 0x000fca0000000000 */
[----:B------:R-:W-:Y:S01]  /*86b0*/  MUFU.EX2 R78, R78 ;  /* 0x0000004e004e7308 */ /* 0x000fe20000000800 */
[----:B-1----:R-:W-:Y:S02]  /*86c0*/  F2FP.F16.F32.PACK_AB R156, R65, R20 ;  /* 0x00000014419c723e */ /* 0x002fe400000000ff */
[----:B--2---:R-:W-:Y:S01]  /*86d0*/  F2FP.F16.F32.PACK_AB R157, R75, R74 ;  /* 0x0000004a4b9d723e */ /* 0x004fe200000000ff */
[----:B------:R-:W-:Y:S04]  /*86e0*/  HGMMA.64x128x16.F32 R88, R152, gdesc[UR8].tnspB, R88, gsb0 ;  /* 0x41e0000898587df0 */ /* 0x000fe80008000858 */
[----:B------:R-:W1:Y:S08]  /*86f0*/  MUFU.EX2 R69, R69 ;  /* 0x0000004500457308 */ /* 0x000e700000000800 */
[----:B------:R-:W2:Y:S08]  /*8700*/  MUFU.EX2 R79, R79 ;  /* 0x0000004f004f7308 */ /* 0x000eb00000000800 */
[----:B------:R-:W-:Y:S01]  /*8710*/  MUFU.EX2 R28, R28 ;  /* 0x0000001c001c7308 */ /* 0x000fe20000000800 */
[----:B-1----:R-:W-:-:S07]  /*8720*/  F2FP.F16.F32.PACK_AB R158, R69, R24 ;  /* 0x00000018459e723e */ /* 0x002fce00000000ff */
[----:B------:R-:W-:Y:S01]  /*8730*/  MUFU.EX2 R82, R82 ;  /* 0x0000005200527308 */ /* 0x000fe20000000800 */
[----:B--2---:R-:W-:-:S07]  /*8740*/  F2FP.F16.F32.PACK_AB R159, R79, R78 ;  /* 0x0000004e4f9f723e */ /* 0x004fce00000000ff */
[----:B------:R-:W1:Y:S08]  /*8750*/  MUFU.EX2 R73, R73 ;  /* 0x0000004900497308 */ /* 0x000e700000000800 */
[----:B------:R-:W2:Y:S08]  /*8760*/  MUFU.EX2 R83, R83 ;  /* 0x0000005300537308 */ /* 0x000eb00000000800 */
[----:B------:R-:W-:Y:S08]  /*8770*/  MUFU.EX2 R32, R32 ;  /* 0x0000002000207308 */ /* 0x000ff00000000800 */
[----:B------:R-:W-:Y:S08]  /*8780*/  MUFU.EX2 R86, R86 ;  /* 0x0000005600567308 */ /* 0x000ff00000000800 */
[----:B------:R-:W3:Y:S01]  /*8790*/  MUFU.EX2 R77, R77 ;  /* 0x0000004d004d7308 */ /* 0x000ee20000000800 */
[----:B------:R-:W-:-:S02]  /*87a0*/  WARPGROUP.DEPBAR.LE gsb0, 0x0 ;  /* 0x00008000000079c5 */ /* 0x000fc40000010000 */
[----:B------:R4:W-:Y:S01]  /*87b0*/  @!P1 SYNCS.ARRIVE.TRANS64.RED.A1T0 RZ, [R27+URZ], RZ ;  /* 0x000000ff1bff99a7 */ /* 0x0009e2000810043f */
[----:B-1----:R-:W-:Y:S02]  /*87c0*/  F2FP.F16.F32.PACK_AB R152, R73, R28 ;  /* 0x0000001c4998723e */ /* 0x002fe400000000ff */
[----:B--2---:R-:W-:Y:S02]  /*87d0*/  F2FP.F16.F32.PACK_AB R153, R83, R82 ;  /* 0x000000525399723e */ /* 0x004fe400000000ff */
[----:B---3--:R-:W-:Y:S01]  /*87e0*/  F2FP.F16.F32.PACK_AB R154, R77, R32 ;  /* 0x000000204d9a723e */ /* 0x008fe200000000ff */
[----:B----4-:R-:W-:-:S05]  /*87f0*/  @!P1 VIADD R27, R31, 0x34860 ;  /* 0x000348601f1b9836 */ /* 0x010fca0000000000 */
[----:B------:R-:W-:Y:S01]  /*8800*/  @!P1 PRMT R31, RZ, 0x654, R27 ;  /* 0x00000654ff1f9816 */ /* 0x000fe2000000001b */
[----:B------:R-:W-:Y:S01]  /*8810*/  FADD.FTZ R27, R15, R6 ;  /* 0x000000060f1b7221 */ /* 0x000fe20000010000 */
[-CC-:B------:R-:W-:Y:S01]  /*8820*/  FFMA.FTZ R6, R63, R0.reuse, -R81.reuse ;  /* 0x000000003f067223 */ /* 0x180fe20000010851 */
[----:B------:R-:W-:Y:S01]  /*8830*/  FFMA.FTZ R81, R87, R0, -R81 ;  /* 0x0000000057517223 */ /* 0x000fe20000010851 */
[----:B------:R1:W-:Y:S01]  /*8840*/  @!P1 SYNCS.ARRIVE.TRANS64.RED.A1T0 RZ, [R31+URZ], RZ ;  /* 0x000000ff1fff99a7 */ /* 0x0003e2000810043f */
[----:B------:R-:W-:Y:S01]  /*8850*/  FADD.FTZ R48, R182, R27 ;  /* 0x0000001bb6307221 */ /* 0x000fe20000010000 */
[C---:B------:R-:W-:Y:S02]  /*8860*/  F2FP.F16.F32.PACK_AB R182, R21.reuse, R182 ;  /* 0x000000b615b6723e */ /* 0x040fe400000000ff */
[----:B------:R-:W2:Y:S01]  /*8870*/  MUFU.EX2 R6, R6 ;  /* 0x0000000600067308 */ /* 0x000ea20000000800 */
[----:B------:R-:W-:-:S04]  /*8880*/  FADD.FTZ R27, R21, R48 ;  /* 0x00000030151b7221 */ /* 0x000fc80000010000 */
[----:B------:R-:W-:Y:S01]  /*8890*/  FADD.FTZ R48, R176, R27 ;  /* 0x0000001bb0307221 */ /* 0x000fe20000010000 */
[C---:B------:R-:W-:Y:S02]  /*88a0*/  F2FP.F16.F32.PACK_AB R176, R25.reuse, R176 ;  /* 0x000000b019b0723e */ /* 0x040fe400000000ff */
[----:B------:R-:W3:Y:S01]  /*88b0*/  MUFU.EX2 R81, R81 ;  /* 0x0000005100517308 */ /* 0x000ee20000000800 */
[----:B------:R-:W-:-:S04]  /*88c0*/  FADD.FTZ R27, R25, R48 ;  /* 0x00000030191b7221 */ /* 0x000fc80000010000 */
[----:B------:R-:W-:Y:S01]  /*88d0*/  FADD.FTZ R48, R178, R27 ;  /* 0x0000001bb2307221 */ /* 0x000fe20000010000 */
[----:B------:R-:W-:-:S03]  /*88e0*/  F2FP.F16.F32.PACK_AB R178, R29, R178 ;  /* 0x000000b21db2723e */ /* 0x000fc600000000ff */
[----:B------:R-:W-:Y:S01]  /*88f0*/  FADD.FTZ R27, R29, R48 ;  /* 0x000000301d1b7221 */ /* 0x000fe20000010000 */
[C---:B--2---:R-:W-:Y:S01]  /*8900*/  FADD.FTZ R5, R6.reuse, R5 ;  /* 0x0000000506057221 */ /* 0x044fe20000010000 */
[----:B------:R-:W-:Y:S02]  /*8910*/  F2FP.F16.F32.PACK_AB R167, R6, R167 ;  /* 0x000000a706a7723e */ /* 0x000fe400000000ff */
[----:B------:R-:W-:Y:S01]  /*8920*/  FADD.FTZ R48, R172, R27 ;  /* 0x0000001bac307221 */ /* 0x000fe20000010000 */
[----:B------:R-:W-:Y:S01]  /*8930*/  FADD.FTZ R5, R66, R5 ;  /* 0x0000000542057221 */ /* 0x000fe20000010000 */
[C---:B------:R-:W-:Y:S02]  /*8940*/  F2FP.F16.F32.PACK_AB R172, R33.reuse, R172 ;  /* 0x000000ac21ac723e */ /* 0x040fe400000000ff */
[----:B------:R-:W-:Y:S01]  /*8950*/  FADD.FTZ R27, R33, R48 ;  /* 0x00000030211b7221 */ /* 0x000fe20000010000 */
[----:B------:R-:W-:Y:S01]  /*8960*/  FADD.FTZ R5, R67, R5 ;  /* 0x0000000543057221 */ /* 0x000fe20000010000 */
[----:B---3--:R-:W-:-:S02]  /*8970*/  F2FP.F16.F32.PACK_AB R155, R81, R86 ;  /* 0x00000056519b723e */ /* 0x008fc400000000ff */
[----:B------:R-:W-:Y:S01]  /*8980*/  FADD.FTZ R48, R174, R27 ;  /* 0x0000001bae307221 */ /* 0x000fe20000010000 */
[----:B------:R-:W-:Y:S01]  /*8990*/  FADD.FTZ R5, R70, R5 ;  /* 0x0000000546057221 */ /* 0x000fe20000010000 */
[C---:B------:R-:W-:Y:S02]  /*89a0*/  F2FP.F16.F32.PACK_AB R174, R37.reuse, R174 ;  /* 0x000000ae25ae723e */ /* 0x040fe400000000ff */
[----:B------:R-:W-:Y:S01]  /*89b0*/  FADD.FTZ R15, R37, R48 ;  /* 0x00000030250f7221 */ /* 0x000fe20000010000 */
[----:B------:R-:W-:-:S03]  /*89c0*/  FADD.FTZ R5, R71, R5 ;  /* 0x0000000547057221 */ /* 0x000fc60000010000 */
        /* <DEDUP_REMOVED lines=21> */
[----:B------:R-:W-:-:S03]  /*8b20*/  F2FP.F16.F32.PACK_AB R160, R57, R160 ;  /* 0x000000a039a0723e */ /* 0x000fc600000000ff */
[----:B------:R-:W-:-:S04]  /*8b30*/  FADD.FTZ R15, R57, R14 ;  /* 0x0000000e390f7221 */ /* 0x000fc80000010000 */
[----:B------:R-:W-:Y:S01]  /*8b40*/  FADD.FTZ R14, R162, R15 ;  /* 0x0000000fa20e7221 */ /* 0x000fe20000010000 */
[----:B------:R-:W-:-:S03]  /*8b50*/  F2FP.F16.F32.PACK_AB R162, R61, R162 ;  /* 0x000000a23da2723e */ /* 0x000fc600000000ff */
[----:B------:R-:W-:Y:S01]  /*8b60*/  FADD.FTZ R15, R61, R14 ;  /* 0x0000000e3d0f7221 */ /* 0x000fe20000010000 */
[----:B------:R-:W-:-:S03]  /*8b70*/  IMAD.MOV.U32 R14, RZ, RZ, R7 ;  /* 0x000000ffff0e7224 */ /* 0x000fc600078e0007 */
[----:B------:R-:W-:-:S04]  /*8b80*/  FADD.FTZ R6, R20, R15 ;  /* 0x0000000f14067221 */ /* 0x000fc80000010000 */
[----:B------:R-:W-:-:S04]  /*8b90*/  FADD.FTZ R15, R65, R6 ;  /* 0x00000006410f7221 */ /* 0x000fc80000010000 */
[----:B------:R-:W-:-:S04]  /*8ba0*/  FADD.FTZ R6, R24, R15 ;  /* 0x0000000f18067221 */ /* 0x000fc80000010000 */
[----:B------:R-:W-:-:S04]  /*8bb0*/  FADD.FTZ R15, R69, R6 ;  /* 0x00000006450f7221 */ /* 0x000fc80000010000 */
[----:B------:R-:W-:-:S04]  /*8bc0*/  FADD.FTZ R6, R28, R15 ;  /* 0x0000000f1c067221 */ /* 0x000fc80000010000 */
[----:B------:R-:W-:-:S04]  /*8bd0*/  FADD.FTZ R15, R73, R6 ;  /* 0x00000006490f7221 */ /* 0x000fc80000010000 */
[----:B------:R-:W-:Y:S01]  /*8be0*/  FADD.FTZ R6, R32, R15 ;  /* 0x0000000f20067221 */ /* 0x000fe20000010000 */
[----:B------:R-:W-:-:S03]  /*8bf0*/  IMAD.MOV.U32 R15, RZ, RZ, R4 ;  /* 0x000000ffff0f7224 */ /* 0x000fc600078e0004 */
[----:B------:R-:W-:Y:S01]  /*8c00*/  FADD.FTZ R6, R77, R6 ;  /* 0x000000064d067221 */ /* 0x000fe20000010000 */
[----:B-1----:R-:W-:Y:S06]  /*8c10*/  @P2 BRA `(.L_x_1884) ;  /* 0xffffffdc00c82947 */ /* 0x002fec000383ffff */
.L_x_1875:
        /* <DEDUP_REMOVED lines=67> */
.L_x_1885:
[----:B------:R-:W-:Y:S01]  /*9050*/  ULEA UR5, UR36, UR37, 0x3 ;  /* 0x0000002524057291 */ /* 0x000fe2000f8e183f */
[----:B------:R-:W-:-:S05]  /*9060*/  IMAD.U32 R2, RZ, RZ, UR46 ;  /* 0x0000002eff027e24 */ /* 0x000fca000f8e00ff */
[----:B------:R-:W-:-:S04]  /*9070*/  SHF.L.U32 R2, R2, 0x1f, RZ ;  /* 0x0000001f02027819 */ /* 0x000fc800000006ff */
[----:B------:R1:W2:Y:S01]  /*9080*/  SYNCS.PHASECHK.TRANS64.TRYWAIT P2, [UR5+0x34850], R2 ;  /* 0x03485002ff0075a7 */ /* 0x0002a20008040145 */
[----:B------:R-:W-:Y:S05]  /*9090*/  @!P0 BRA `(.L_x_1886) ;  /* 0x0000000000048947 */ /* 0x000fea0003800000 */
[----:B------:R-:W-:Y:S01]  /*90a0*/  BPT.TRAP 0x1 ;  /* 0x000000040000795c */ /* 0x000fe20000300000 */
.L_x_1886:
[----:B--2---:R-:W-:Y:S05]  /*90b0*/  @P2 BRA `(.L_x_1887) ;  /* 0x0000000000082947 */ /* 0x004fea0003800000 */
[----:B------:R-:W2:Y:S02]  /*90c0*/  SYNCS.PHASECHK.TRANS64.TRYWAIT P0, [UR5+0x34850], R2 ;  /* 0x03485002ff0075a7 */ /* 0x000ea40008000145 */
[----:B--2---:R-:W-:Y:S05]  /*90d0*/  @!P0 BRA `(.L_x_1888) ;  /* 0x0000004c00548947 */ /* 0x004fea0003800000 */
.L_x_1887:
[----:B------:R-:W-:Y:S01]  /*90e0*/  UIADD3 UR37, UR37, 0x400, URZ ;  /* 0x0000040025257890 */ /* 0x000fe2000fffe03f */
[----:B------:R-:W-:Y:S01]  /*90f0*/  WARPGROUP.ARRIVE ;  /* 0x00000000000079c5 */ /* 0x000fe20000000000 */
[----:B------:R-:W-:Y:S01]  /*9100*/  UMOV UR7, 0x40000040 ;  /* 0x4000004000077882 */ /* 0x000fe20000000000 */
[----:B--2---:R-:W2:Y:S01]  /*9110*/  SHFL.BFLY PT, R3, R6, 0x2, 0x1f ;  /* 0x0c401f0006037f89 */ /* 0x004ea200000e0000 */
[----:B------:R-:W-:Y:S01]  /*9120*/  USHF.R.U32.HI UR37, URZ, 0x4, UR37 ;  /* 0x000000043f257899 */ /* 0x000fe20008011625 */
[----:B------:R-:W-:Y:S01]  /*9130*/  IMAD.MOV.U32 R12, RZ, RZ, RZ ;  /* 0x000000ffff0c7224 */ /* 0x000fe200078e00ff */
[----:B------:R-:W-:Y:S01]  /*9140*/  R2UR UR8, R186 ;  /* 0x00000000ba0872ca */ /* 0x000fe200000e0000 */
[----:B-1----:R-:W1:Y:S01]  /*9150*/  SHFL.BFLY PT, R2, R5, 0x2, 0x1f ;  /* 0x0c401f0005027f89 */ /* 0x002e6200000e0000 */
[----:B------:R-:W-:-:S04]  /*9160*/  ULOP3.LUT UR37, UR37, 0x3fff, URZ, 0xc0, !UPT ;  /* 0x00003fff25257892 */ /* 0x000fc8000f8ec03f */
[----:B------:R-:W-:-:S04]  /*9170*/  ULOP3.LUT UR4, UR37, 0x4000000, URZ, 0xfc, !UPT ;  /* 0x0400000025047892 */ /* 0x000fc8000f8efc3f */
[----:B------:R-:W-:Y:S02]  /*9180*/  ULEA UR4, UR36, UR4, 0xb ;  /* 0x0000000424047291 */ /* 0x000fe4000f8e583f */
[----:B------:R-:W-:Y:S02]  /*9190*/  UIADD3 UR36, UR36, 0x1, URZ ;  /* 0x0000000124247890 */ /* 0x000fe4000fffe03f */
[----:B------:R-:W-:Y:S02]  /*91a0*/  UIADD3 UR8, UR8, 0x1, URZ ;  /* 0x0000000108087890 */ /* 0x000fe4000fffe03f */
[----:B------:R-:W-:Y:S01]  /*91b0*/  UISETP.NE.AND UP0, UPT, UR36, 0x2, UPT ;  /* 0x000000022400788c */ /* 0x000fe2000bf05270 */
[----:B------:R-:W-:Y:S02]  /*91c0*/  UMOV UR6, UR4 ;  /* 0x0000000400067c82 */ /* 0x000fe40008000000 */
[----:B------:R-:W-:Y:S01]  /*91d0*/  HGMMA.64x128x16.F32 R24, R180, gdesc[UR4].tnspB, R24, gsb0 ;  /* 0x41e00004b4187df0 */ /* 0x000fe20008000818 */
[----:B------:R-:W-:Y:S01]  /*91e0*/  UIADD3 UR6, UR4, 0x80, URZ ;  /* 0x0000008004067890 */ /* 0x000fe2000fffe03f */
[----:B--2---:R-:W-:Y:S01]  /*91f0*/  FADD.FTZ R3, R3, R6 ;  /* 0x0000000603037221 */ /* 0x004fe20000010000 */
[----:B------:R-:W-:Y:S01]  /*9200*/  UMOV UR7, 0x40000040 ;  /* 0x4000004000077882 */ /* 0x000fe20000000000 */
[----:B------:R-:W-:-:S02]  /*9210*/  IMAD.U32 R186, RZ, RZ, UR8 ;  /* 0x00000008ffba7e24 */ /* 0x000fc4000f8e00ff */
[----:B-1----:R-:W-:Y:S01]  /*9220*/  FADD.FTZ R8, R2, R5 ;  /* 0x0000000502087221 */ /* 0x002fe20000010000 */
[----:B------:R-:W-:Y:S01]  /*9230*/  IMAD.MOV.U32 R5, RZ, RZ, RZ ;  /* 0x000000ffff057224 */ /* 0x000fe200078e00ff */
[----:B------:R-:W1:Y:S01]  /*9240*/  SHFL.BFLY PT, R2, R3, 0x1, 0x1f ;  /* 0x0c201f0003027f89 */ /* 0x000e6200000e0000 */
[----:B------:R-:W-:-:S03]  /*9250*/  USEL UR36, UR36, URZ, UP0 ;  /* 0x0000003f24247287 */ /* 0x000fc60008000000 */
[----:B------:R-:W2:Y:S01]  /*9260*/  SHFL.BFLY PT, R9, R8, 0x1, 0x1f ;  /* 0x0c201f0008097f89 */ /* 0x000ea200000e0000 */
[----:B-1----:R-:W-:Y:S01]  /*9270*/  FADD.FTZ R11, R3, R2 ;  /* 0x00000002030b7221 */ /* 0x002fe20000010000 */
[----:B------:R-:W-:Y:S02]  /*9280*/  IMAD.MOV.U32 R3, RZ, RZ, -0x800000 ;  /* 0xff800000ff037424 */ /* 0x000fe400078e00ff */
[----:B------:R-:W-:Y:S02]  /*9290*/  IMAD.MOV.U32 R2, RZ, RZ, -0x800000 ;  /* 0xff800000ff027424 */ /* 0x000fe400078e00ff */
[----:B--2---:R-:W-:Y:S01]  /*92a0*/  FADD.FTZ R13, R8, R9 ;  /* 0x00000009080d7221 */ /* 0x004fe20000010000 */
[----:B------:R-:W-:Y:S01]  /*92b0*/  FSETP.NE.FTZ.AND P0, PT, R11, RZ, PT ;  /* 0x000000ff0b00720b */ /* 0x000fe20003f15000 */
[----:B------:R-:W-:-:S03]  /*92c0*/  IMAD.U32 R8, RZ, RZ, UR5 ;  /* 0x00000005ff087e24 */ /* 0x000fc6000f8e00ff */
[----:B------:R-:W-:-:S09]  /*92d0*/  FSETP.NE.FTZ.AND P2, PT, R13, RZ, PT ;  /* 0x000000ff0d00720b */ /* 0x000fd20003f55000 */
[----:B------:R-:W1:Y:S01]  /*92e0*/  @P0 MUFU.LG2 R10, R11 ;  /* 0x0000000b000a0308 */ /* 0x000e620000000c00 */
[----:B------:R-:W-:-:S03]  /*92f0*/  @P0 FMUL.FTZ R9, R0, 0.69314718246459960938 ;  /* 0x3f31721800090820 */ /* 0x000fc60000410000 */
[----:B------:R-:W-:Y:S01]  /*9300*/  @P2 FMUL.FTZ R15, R0, 0.69314718246459960938 ;  /* 0x3f317218000f2820 */ /* 0x000fe20000410000 */
[----:B------:R-:W-:-:S03]  /*9310*/  @!P1 VIADD R0, R8, 0x34860 ;  /* 0x0003486008009836 */ /* 0x000fc60000000000 */
[----:B------:R-:W2:Y:S02]  /*9320*/  @P2 MUFU.LG2 R6, R13 ;  /* 0x0000000d00062308 */ /* 0x000ea40000000c00 */
[----:B------:R-:W-:-:S06]  /*9330*/  @!P1 PRMT R0, RZ, 0x654, R0 ;  /* 0x00000654ff009816 */ /* 0x000fcc0000000000 */
[----:B------:R-:W3:Y:S01]  /*9340*/  @P0 MUFU.RCP R5, R11 ;  /* 0x0000000b00050308 */ /* 0x000ee20000001000 */
[----:B-1----:R-:W-:-:S04]  /*9350*/  @P0 FMUL.FTZ R10, R10, 0.69314718246459960938 ;  /* 0x3f3172180a0a0820 */ /* 0x002fc80000410000 */
[----:B------:R-:W-:Y:S01]  /*9360*/  @P0 FFMA.FTZ R3, R9, R4, R10 ;  /* 0x0000000409030223 */ /* 0x000fe2000001000a */
[----:B------:R-:W-:Y:S02]  /*9370*/  PLOP3.LUT P0, PT, PT, PT, PT, 0x8, 0x0 ;  /* 0x000000000000781c */ /* 0x000fe40003f0e170 */
[----:B------:R-:W1:Y:S01]  /*9380*/  @P2 MUFU.RCP R12, R13 ;  /* 0x0000000d000c2308 */ /* 0x000e620000001000 */
        /* <DEDUP_REMOVED lines=39> */
[----:B------:R2:W-:Y:S01]  /*9600*/  @!P1 SYNCS.ARRIVE.TRANS64.RED.A1T0 RZ, [R0+URZ], RZ ;  /* 0x000000ff00ff99a7 */ /* 0x0005e2000810043f */
[-C--:B---3--:R-:W-:Y:S01]  /*9610*/  FMUL.FTZ R8, R24, R5.reuse ;  /* 0x0000000518087220 */ /* 0x088fe20000410000 */
        /* <DEDUP_REMOVED lines=63> */
.L_x_1858:
        /* <DEDUP_REMOVED lines=9> */
[C---:B------:R-:W-:Y:S01]  /*9aa0*/  IADD3 R27, P2, R16.reuse, 0x20, RZ ;  /* 0x00000020101b7810 */ /* 0x040fe20007f5e0ff */
[----:B------:R-:W-:Y:S01]  /*9ab0*/  ULDC UR10, c[0x0][0xa88] ;  /* 0x0002a200000a7ab9 */ /* 0x000fe20000000800 */
[C---:B------:R-:W-:Y:S01]  /*9ac0*/  IADD3 R15, P4, R16.reuse, 0x4000, RZ ;  /* 0x00004000100f7810 */ /* 0x040fe20007f9e0ff */
[----:B------:R-:W-:Y:S01]  /*9ad0*/  VIADD R4, R91, 0x8 ;  /* 0x000000085b047836 */ /* 0x000fe20000000000 */
[C---:B------:R-:W-:Y:S01]  /*9ae0*/  LOP3.LUT R5, R16.reuse, 0x380, RZ, 0xc0, !PT ;  /* 0x0000038010057812 */ /* 0x040fe200078ec0ff */
[----:B------:R-:W1:Y:S01]  /*9af0*/  LDC.64 R88, c[0x0][0xb78] ;  /* 0x0002de00ff587b82 */ /* 0x000e620000000a00 */
[----:B------:R-:W-:Y:S01]  /*9b00*/  LOP3.LUT R26, R27, 0x380, RZ, 0xc0, !PT ;  /* 0x000003801b1a7812 */ /* 0x000fe200078ec0ff */
[----:B------:R-:W-:Y:S01]  /*9b10*/  USHF.R.S32.HI UR5, URZ, 0x1f, UR43 ;  /* 0x0000001f3f057899 */ /* 0x000fe2000801142b */
[----:B------:R-:W-:Y:S01]  /*9b20*/  LOP3.LUT P0, RZ, R187, 0x3, RZ, 0xc0, !PT ;  /* 0x00000003bbff7812 */ /* 0x000fe2000780c0ff */
[----:B------:R-:W-:Y:S01]  /*9b30*/  ULDC.64 UR8, c[0x0][0xb70] ;  /* 0x0002dc0000087ab9 */ /* 0x000fe20000000a00 */
[C---:B------:R-:W-:Y:S01]  /*9b40*/  IADD3 R13, P6, R16.reuse, 0x40, RZ ;  /* 0x00000040100d7810 */ /* 0x040fe20007fde0ff */
[----:B------:R-:W-:Y:S01]  /*9b50*/  UIMAD UR5, UR5, UR8, URZ ;  /* 0x00000008050572a4 */ /* 0x000fe2000f8e023f */
[----:B------:R-:W-:Y:S01]  /*9b60*/  LOP3.LUT R14, R15, 0x380, RZ, 0xc0, !PT ;  /* 0x000003800f0e7812 */ /* 0x000fe200078ec0ff */
[----:B------:R-:W-:Y:S01]  /*9b70*/  UIMAD.WIDE.U32 UR6, UR43, UR8, URZ ;  /* 0x000000082b0672a5 */ /* 0x000fe2000f8e003f */
[----:B------:R-:W-:Y:S01]  /*9b80*/  IADD3 R21, P5, R16, 0x60, RZ ;  /* 0x0000006010157810 */ /* 0x000fe20007fbe0ff */
[----:B------:R-:W-:Y:S01]  /*9b90*/  USHF.R.S32.HI UR8, URZ, 0x1f, UR44 ;  /* 0x0000001f3f087899 */ /* 0x000fe2000801142c */
[----:B------:R-:W-:Y:S01]  /*9ba0*/  SHF.R.U64 R5, R5, 0x3, RZ ;  /* 0x0000000305057819 */ /* 0x000fe200000012ff */
[----:B------:R-:W-:Y:S01]  /*9bb0*/  UIMAD UR5, UR43, UR9, UR5 ;  /* 0x000000092b0572a4 */ /* 0x000fe2000f8e0205 */
[----:B------:R-:W-:-:S02]  /*9bc0*/  SHF.R.U64 R26, R26, 0x3, RZ ;  /* 0x000000031a1a7819 */ /* 0x000fc400000012ff */
[----:B------:R-:W-:Y:S01]  /*9bd0*/  ISETP.GE.OR P1, PT, R4, UR10, P0 ;  /* 0x0000000a04007c0c */ /* 0x000fe20008726670 */
[----:B------:R-:W-:Y:S01]  /*9be0*/  UIADD3 UR5, UR7, UR5, URZ ;  /* 0x0000000507057290 */ /* 0x000fe2000fffe03f */
[----:B------:R-:W-:Y:S02]  /*9bf0*/  LOP3.LUT R24, R13, 0x380, RZ, 0xc0, !PT ;  /* 0x000003800d187812 */ /* 0x000fe400078ec0ff */
[----:B------:R-:W-:Y:S02]  /*9c00*/  SHF.R.U64 R14, R14, 0x3, RZ ;  /* 0x000000030e0e7819 */ /* 0x000fe400000012ff */
[----:B------:R-:W-:Y:S02]  /*9c10*/  LOP3.LUT R20, R21, 0x380, RZ, 0xc0, !PT ;  /* 0x0000038015147812 */ /* 0x000fe400078ec0ff */
[----:B------:R-:W-:Y:S01]  /*9c20*/  LOP3.LUT R4, R5, R16, RZ, 0x3c, !PT ;  /* 0x0000001005047212 */ /* 0x000fe200078e3cff */
[--C-:B------:R-:W-:Y:S01]  /*9c30*/  IMAD.MOV.U32 R5, RZ, RZ, R17.reuse ;  /* 0x000000ffff057224 */ /* 0x100fe200078e0011 */
[----:B------:R-:W-:Y:S01]  /*9c40*/  LOP3.LUT R26, R26, R27, RZ, 0x3c, !PT ;  /* 0x0000001b1a1a7212 */ /* 0x000fe200078e3cff */
[----:B------:R-:W-:Y:S01]  /*9c50*/  IMAD.X R27, RZ, RZ, R17, P2 ;  /* 0x000000ffff1b7224 */ /* 0x000fe200010e0611 */
[----:B------:R-:W-:-:S02]  /*9c60*/  SHF.R.U64 R24, R24, 0x3, RZ ;  /* 0x0000000318187819 */ /* 0x000fc400000012ff */
[----:B------:R-:W-:Y:S02]  /*9c70*/  LOP3.LUT R14, R14, R15, RZ, 0x3c, !PT ;  /* 0x0000000f0e0e7212 */ /* 0x000fe400078e3cff */
[----:B------:R-:W-:Y:S02]  /*9c80*/  SHF.R.U64 R20, R20, 0x3, RZ ;  /* 0x0000000314147819 */ /* 0x000fe400000012ff */
[----:B------:R-:W-:Y:S02]  /*9c90*/  IADD3 R15, P2, R16, 0x4040, RZ ;  /* 0x00004040100f7810 */ /* 0x000fe40007f5e0ff */
[----:B------:R-:W-:Y:S02]  /*9ca0*/  MOV R31, R4 ;  /* 0x00000004001f7202 */ /* 0x000fe40000000f00 */
[----:B------:R-:W-:Y:S02]  /*9cb0*/  LOP3.LUT R24, R24, R13, RZ, 0x3c, !PT ;  /* 0x0000000d18187212 */ /* 0x000fe400078e3cff */
[----:B------:R-:W-:Y:S01]  /*9cc0*/  F2FP.F16.F32.PACK_AB R4, R25, R8 ;  /* 0x000000081904723e */ /* 0x000fe200000000ff */
[----:B------:R-:W-:Y:S01]  /*9cd0*/  IMAD.X R25, RZ, RZ, R17, P6 ;  /* 0x000000ffff197224 */ /* 0x000fe200030e0611 */
[----:B------:R-:W-:-:S02]  /*9ce0*/  LOP3.LUT R20, R20, R21, RZ, 0x3c, !PT ;  /* 0x0000001514147212 */ /* 0x000fc400078e3cff */
[C---:B------:R-:W-:Y:S02]  /*9cf0*/  IADD3 R13, P3, R16.reuse, 0x4020, RZ ;  /* 0x00004020100d7810 */ /* 0x040fe40007f7e0ff */
[----:B------:R-:W-:Y:S02]  /*9d00*/  LOP3.LUT R10, R15, 0x380, RZ, 0xc0, !PT ;  /* 0x000003800f0a7812 */ /* 0x000fe400078ec0ff */
[----:B------:R-:W-:Y:S02]  /*9d10*/  IADD3 R21, P6, R16, 0x4060, RZ ;  /* 0x0000406010157810 */ /* 0x000fe40007fde0ff */
[----:B------:R-:W-:Y:S02]  /*9d20*/  LOP3.LUT R12, R13, 0x380, RZ, 0xc0, !PT ;  /* 0x000003800d0c7812 */ /* 0x000fe400078ec0ff */
[----:B------:R-:W-:Y:S02]  /*9d30*/  SHF.R.U64 R10, R10, 0x3, RZ ;  /* 0x000000030a0a7819 */ /* 0x000fe400000012ff */
[----:B------:R-:W-:-:S02]  /*9d40*/  LOP3.LUT R8, R21, 0x380, RZ, 0xc0, !PT ;  /* 0x0000038015087812 */ /* 0x000fc400078ec0ff */
[----:B------:R-:W-:Y:S01]  /*9d50*/  F2FP.F16.F32.PACK_AB R5, R0, R11 ;  /* 0x0000000b0005723e */ /* 0x000fe200000000ff */
[--C-:B------:R-:W-:Y:S01]  /*9d60*/  IMAD.X R11, RZ, RZ, R17.reuse, P2 ;  /* 0x000000ffff0b7224 */ /* 0x100fe200010e0611 */
[----:B------:R-:W-:Y:S01]  /*9d70*/  F2FP.F16.F32.PACK_AB R6, R6, R9 ;  /* 0x000000090606723e */ /* 0x000fe200000000ff */
[--C-:B------:R-:W-:Y:S01]  /*9d80*/  IMAD.X R9, RZ, RZ, R17.reuse, P6 ;  /* 0x000000ffff097224 */ /* 0x100fe200030e0611 */
[----:B------:R-:W-:Y:S02]  /*9d90*/  SHF.R.U64 R12, R12, 0x3, RZ ;  /* 0x000000030c0c7819 */ /* 0x000fe400000012ff */
[----:B------:R-:W-:Y:S01]  /*9da0*/  F2FP.F16.F32.PACK_AB R7, R7, R30 ;  /* 0x0000001e0707723e */ /* 0x000fe200000000ff */
[----:B------:R-:W-:Y:S01]  /*9db0*/  BAR.SYNC.DEFER_BLOCKING 0x1, 0x100 ;  /* 0x0044000000007b1d */ /* 0x000fe20000010000 */
[----:B------:R-:W-:Y:S01]  /*9dc0*/  LOP3.LUT R10, R10, R15, RZ, 0x3c, !PT ;  /* 0x0000000f0a0a7212 */ /* 0x000fe200078e3cff */
[----:B------:R-:W-:Y:S01]  /*9dd0*/  IMAD.X R15, RZ, RZ, R17, P4 ;  /* 0x000000ffff0f7224 */ /* 0x000fe200020e0611 */
[----:B------:R-:W-:-:S02]  /*9de0*/  SHF.R.U64 R8, R8, 0x3, RZ ;  /* 0x0000000308087819 */ /* 0x000fc400000012ff */
[----:B------:R-:W-:Y:S02]  /*9df0*/  MOV R28, R24 ;  /* 0x00000018001c7202 */ /* 0x000fe40000000f00 */
[----:B------:R-:W-:Y:S01]  /*9e00*/  LOP3.LUT R12, R12, R13, RZ, 0x3c, !PT ;  /* 0x0000000d0c0c7212 */ /* 0x000fe200078e3cff */
[--C-:B------:R-:W-:Y:S01]  /*9e10*/  IMAD.X R13, RZ, RZ, R17.reuse, P3 ;  /* 0x000000ffff0d7224 */ /* 0x100fe200018e0611 */
[----:B------:R-:W-:Y:S01]  /*9e20*/  MOV R24, R10 ;  /* 0x0000000a00187202 */ /* 0x000fe20000000f00 */
[----:B-1----:R-:W-:Y:S01]  /*9e30*/  IMAD R10, R88, UR8, RZ ;  /* 0x00000008580a7c24 */ /* 0x002fe2000f8e02ff */
[----:B------:R-:W-:Y:S01]  /*9e40*/  LOP3.LUT R8, R8, R21, RZ, 0x3c, !PT ;  /* 0x0000001508087212 */ /* 0x000fe200078e3cff */
[----:B------:R-:W-:Y:S01]  /*9e50*/  IMAD.X R21, RZ, RZ, R17, P5 ;  /* 0x000000ffff157224 */ /* 0x000fe200028e0611 */
[----:B------:R-:W-:Y:S01]  /*9e60*/  MOV R29, R26 ;  /* 0x0000001a001d7202 */ /* 0x000fe20000000f00 */
[----:B------:R-:W-:Y:S01]  /*9e70*/  IMAD R30, R89, UR44, R10 ;  /* 0x0000002c591e7c24 */ /* 0x000fe2000f8e020a */
[----:B------:R-:W-:-:S02]  /*9e80*/  MOV R0, R8 ;  /* 0x0000000800007202 */ /* 0x000fc40000000f00 */
[----:B------:R-:W-:Y:S02]  /*9e90*/  MOV R26, R14 ;  /* 0x0000000e001a7202 */ /* 0x000fe40000000f00 */
[----:B------:R-:W-:Y:S02]  /*9ea0*/  MOV R25, R12 ;  /* 0x0000000c00197202 */ /* 0x000fe40000000f00 */
[----:B------:R-:W-:Y:S02]  /*9eb0*/  F2FP.F16.F32.PACK_AB R8, R41, R40 ;  /* 0x000000282908723e */ /* 0x000fe400000000ff */
[----:B------:R-:W-:Y:S01]  /*9ec0*/  F2FP.F16.F32.PACK_AB R9, R43, R42 ;  /* 0x0000002a2b09723e */ /* 0x000fe200000000ff */
[----:B------:R1:W-:Y:S01]  /*9ed0*/  STSM.16.M88.4 [R31], R4 ;  /* 0x000000041f007844 */ /* 0x0003e20000000200 */
[----:B------:R-:W-:Y:S02]  /*9ee0*/  F2FP.F16.F32.PACK_AB R10, R45, R44 ;  /* 0x0000002c2d0a723e */ /* 0x000fe400000000ff */
[----:B------:R-:W-:-:S02]  /*9ef0*/  F2FP.F16.F32.PACK_AB R11, R47, R46 ;  /* 0x0000002e2f0b723e */ /* 0x000fc400000000ff */
[----:B------:R-:W-:Y:S01]  /*9f00*/  MOV R27, R20 ;  /* 0x00000014001b7202 */ /* 0x000fe20000000f00 */
[----:B------:R-:W-:Y:S01]  /*9f10*/  IMAD.U32 R21, RZ, RZ, UR7 ;  /* 0x00000007ff157e24 */ /* 0x000fe2000f8e00ff */
[----:B------:R-:W-:Y:S01]  /*9f20*/  F2FP.F16.F32.PACK_AB R12, R49, R48 ;  /* 0x00000030310c723e */ /* 0x000fe200000000ff */
[----:B------:R-:W-:Y:S01]  /*9f30*/  IMAD.U32 R20, RZ, RZ, UR6 ;  /* 0x00000006ff147e24 */ /* 0x000fe2000f8e00ff */
[----:B------:R-:W-:Y:S01]  /*9f40*/  F2FP.F16.F32.PACK_AB R13, R51, R50 ;  /* 0x00000032330d723e */ /* 0x000fe200000000ff */
[----:B------:R-:W-:Y:S01]  /*9f50*/  IMAD.U32 R21, RZ, RZ, UR5 ;  /* 0x00000005ff157e24 */ /* 0x000fe2000f8e00ff */
[----:B------:R-:W-:Y:S01]  /*9f60*/  F2FP.F16.F32.PACK_AB R14, R53, R52 ;  /* 0x00000034350e723e */ /* 0x000fe200000000ff */
[----:B------:R-:W-:Y:S01]  /*9f70*/  ULDC.64 UR6, c[0x0][0xb40] ;  /* 0x0002d00000067ab9 */ /* 0x000fe20000000a00 */
[----:B------:R-:W-:Y:S01]  /*9f80*/  F2FP.F16.F32.PACK_AB R15, R55, R54 ;  /* 0x00000036370f723e */ /* 0x000fe200000000ff */
[----:B------:R-:W-:Y:S01]  /*9f90*/  IMAD.WIDE.U32 R20, R88, UR44, R20 ;  /* 0x0000002c58147c25 */ /* 0x000fe2000f8e0014 */
[----:B------:R-:W-:-:S02]  /*9fa0*/  F2FP.F16.F32.PACK_AB R64, R65, R64 ;  /* 0x000000404140723e */ /* 0x000fc400000000ff */
[----:B-1----:R-:W-:Y:S02]  /*9fb0*/  F2FP.F16.F32.PACK_AB R4, R33, R32 ;  /* 0x000000202104723e */ /* 0x002fe400000000ff */
        /* <DEDUP_REMOVED lines=8> */
[----:B------:R-:W-:Y:S01]  /*a040*/  STSM.16.M88.4 [R28], R8 ;  /* 0x000000081c007844 */ /* 0x000fe20000000200 */
[----:B------:R-:W-:Y:S02]  /*a050*/  F2FP.F16.F32.PACK_AB R73, R75, R74 ;  /* 0x0000004a4b49723e */ /* 0x000fe400000000ff */
[----:B------:R-:W-:Y:S01]  /*a060*/  F2FP.F16.F32.PACK_AB R80, R81, R80 ;  /* 0x000000505150723e */ /* 0x000fe200000000ff */
[----:B------:R-:W-:Y:S01]  /*a070*/  STSM.16.M88.4 [R27], R12 ;  /* 0x0000000c1b007844 */ /* 0x000fe20000000200 */
[----:B------:R-:W-:Y:S02]  /*a080*/  F2FP.F16.F32.PACK_AB R74, R77, R76 ;  /* 0x0000004c4d4a723e */ /* 0x000fe400000000ff */
        /* <DEDUP_REMOVED lines=8> */
[----:B------:R-:W-:Y:S01]  /*a110*/  SHF.R.S32.HI R29, RZ, 0x1f, R91 ;  /* 0x0000001fff1d7819 */ /* 0x000fe2000001145b */
[----:B------:R1:W-:Y:S01]  /*a120*/  STSM.16.M88.4 [R26], R4 ;  /* 0x000000041a007844 */ /* 0x0003e20000000200 */
[C---:B------:R-:W-:Y:S02]  /*a130*/  IADD3 R20, P2, R91.reuse, R20, RZ ;  /* 0x000000145b147210 */ /* 0x040fe40007f5e0ff */
[----:B------:R-:W-:Y:S01]  /*a140*/  ISETP.GE.OR P0, PT, R91, UR10, P0 ;  /* 0x0000000a5b007c0c */ /* 0x000fe20008706670 */
[----:B------:R-:W-:Y:S01]  /*a150*/  STSM.16.M88.4 [R25], R64 ;  /* 0x0000004019007844 */ /* 0x000fe20000000200 */
[----:B------:R-:W-:-:S03]  /*a160*/  IADD3.X R29, R29, R21, R30, P2, !PT ;  /* 0x000000151d1d7210 */ /* 0x000fc600017fe41e */
[----:B------:R-:W-:Y:S04]  /*a170*/  STSM.16.M88.4 [R24], R72 ;  /* 0x0000004818007844 */ /* 0x000fe80000000200 */
[----:B------:R-:W-:Y:S01]  /*a180*/  STSM.16.M88.4 [R0], R80 ;  /* 0x0000005000007844 */ /* 0x000fe20000000200 */
        /* <DEDUP_REMOVED lines=8> */
[----:B------:R-:W1:Y:S03]  /*a210*/  SHFL.IDX PT, R6, R189, RZ, 0x1f ;  /* 0x00001fffbd067589 */ /* 0x000e6600000e0000 */
[----:B------:R-:W-:-:S05]  /*a220*/  LEA.HI.X R5, R20, UR7, R29, 0x2, P2 ;  /* 0x0000000714057c11 */ /* 0x000fca00090f141d */
[----:B------:R2:W-:Y:S04]  /*a230*/  @!P1 STG.E desc[UR60][R4.64+0x20], R2 ;  /* 0x0000200204009986 */ /* 0x0005e8000c10193c */
        /* <DEDUP_REMOVED lines=24> */
.L_x_1892:
[----:B------:R-:W-:Y:S05]  /*a3c0*/  BSYNC B0 ;  /* 0x0000000000007941 */ /* 0x000fea0003800000 */
.L_x_1891:
[----:B------:R-:W-:Y:S05]  /*a3d0*/  BRA `(.L_x_1890) ;  /* 0x00000008001c7947 */ /* 0x000fea0003800000 */
.L_x_1889:
        /* <DEDUP_REMOVED lines=10> */
[----:B------:R-:W-:Y:S01]  /*a480*/  IMAD.U32 R2, RZ, RZ, UR42 ;  /* 0x0000002aff027e24 */ /* 0x000fe2000f8e00ff */
[----:B------:R-:W-:-:S04]  /*a490*/  ULDC UR5, c[0x0][0xa88] ;  /* 0x0002a20000057ab9 */ /* 0x000fc80000000800 */
        /* <DEDUP_REMOVED lines=19> */
.L_x_1894:
[----:B------:R-:W-:Y:S05]  /*a5d0*/  BSYNC B0 ;  /* 0x0000000000007941 */ /* 0x000fea0003800000 */
.L_x_1893:
        /* <DEDUP_REMOVED lines=39> */
.L_x_1896:
[----:B------:R-:W-:Y:S05]  /*a850*/  BSYNC B0 ;  /* 0x0000000000007941 */ /* 0x000fea0003800000 */
.L_x_1895:
[----:B------:R-:W-:Y:S04]  /*a860*/  BSSY B0, `(.L_x_1897) ;  /* 0x0000014000007945 */ /* 0x000fe80003800000 */
[----:B------:R-:W-:Y:S05]  /*a870*/  @P4 BRA `(.L_x_1898) ;  /* 0x0000000000484947 */ /* 0x000fea0003800000 */
[----:B-1----:R-:W-:Y:S01]  /*a880*/  IADD3 R9, P2, R4, 0x20, RZ ;  /* 0x0000002004097810 */ /* 0x002fe20007f5e0ff */
[----:B------:R-:W-:Y:S01]  /*a890*/  ULDC.64 UR6, c[0x0][0xad8] ;  /* 0x0002b60000067ab9 */ /* 0x000fe20000000a00 */
[----:B------:R-:W-:Y:S01]  /*a8a0*/  MOV R2, R6 ;  /* 0x0000000600027202 */ /* 0x000fe20000000f00 */
[----:B------:R-:W-:Y:S01]  /*a8b0*/  IMAD.MOV.U32 R3, RZ, RZ, R11 ;  /* 0x000000ffff037224 */ /* 0x000fe200078e000b */
[----:B------:R-:W-:Y:S01]  /*a8c0*/  ULDC UR5, c[0x0][0xa8c] ;  /* 0x0002a30000057ab9 */ /* 0x000fe20000000800 */
[----:B------:R-:W-:Y:S01]  /*a8d0*/  IMAD.X R0, RZ, RZ, R5, P2 ;  /* 0x000000ffff007224 */ /* 0x000fe200010e0605 */
[C---:B------:R-:W-:Y:S01]  /*a8e0*/  ISETP.GE.AND P3, PT, R18.reuse, UR5, PT ;  /* 0x0000000512007c0c */ /* 0x040fe2000bf66270 */
[----:B------:R-:W-:Y:S02]  /*a8f0*/  VIADD R8, R18, 0x40 ;  /* 0x0000004012087836 */ /* 0x000fe40000000000 */
        /* <DEDUP_REMOVED lines=10> */
.L_x_1898:
[----:B------:R-:W-:Y:S05]  /*a9a0*/  BSYNC B0 ;  /* 0x0000000000007941 */ /* 0x000fea0003800000 */
.L_x_1897:
        /* <DEDUP_REMOVED lines=20> */
.L_x_1900:
[----:B------:R-:W-:Y:S05]  /*aaf0*/  BSYNC B0 ;  /* 0x0000000000007941 */ /* 0x000fea0003800000 */
.L_x_1899:
        /* <DEDUP_REMOVED lines=20> */
.L_x_1901:
[----:B------:R-:W-:Y:S05]  /*ac40*/  BSYNC B0 ;  /* 0x0000000000007941 */ /* 0x000fea0003800000 */
.L_x_1890:
[----:B------:R-:W5:Y:S02]  /*ac50*/  LDC R0, c[0x0][0xda8] ;  /* 0x00036a00ff007b82 */ /* 0x000f640000000800 */
[----:B-----5:R-:W-:-:S13]  /*ac60*/  ISETP.LE.AND P0, PT, R0, UR4, PT ;  /* 0x0000000400007c0c */ /* 0x020fda000bf03270 */
[----:B------:R-:W-:Y:S05]  /*ac70*/  @!P0 BRA `(.L_x_1902) ;  /* 0xffffff60005c8947 */ /* 0x000fea000383ffff */
[----:B------:R-:W-:Y:S05]  /*ac80*/  EXIT ;  /* 0x000000000000794d */ /* 0x000fea0003800000 */
.L_x_1854:
        /* <DEDUP_REMOVED lines=8> */
[----:B------:R-:W-:Y:S02]  /*ad10*/  IMAD.MOV.U32 R17, RZ, RZ, 0x1 ;  /* 0x00000001ff117424 */ /* 0x000fe400078e00ff */
[----:B------:R-:W-:-:S04]  /*ad20*/  IMAD.MOV.U32 R16, RZ, RZ, RZ ;  /* 0x000000ffff107224 */ /* 0x000fc800078e00ff */
[----:B------:R-:W1:Y:S02]  /*ad30*/  LDC R0, c[0x0][0xda8] ;  /* 0x00036a00ff007b82 */ /* 0x000e640000000800 */
[----:B-1----:R-:W-:-:S13]  /*ad40*/  ISETP.LE.AND P0, PT, R0, UR4, PT ;  /* 0x0000000400007c0c */ /* 0x002fda000bf03270 */
[----:B------:R-:W-:Y:S05]  /*ad50*/  @P0 BRA `(.L_x_1903) ;  /* 0x0000002800d00947 */ /* 0x000fea0003800000 */
[----:B------:R-:W1:Y:S01]  /*ad60*/  S2R R2, SR_TID.X ;  /* 0x0000000000027919 */ /* 0x000e620000002100 */
[----:B------:R-:W-:Y:S01]  /*ad70*/  IMAD.U32 R18, RZ, RZ, UR4 ;  /* 0x00000004ff127e24 */ /* 0x000fe2000f8e00ff */
[----:B------:R-:W-:Y:S01]  /*ad80*/  ULDC UR48, c[0x0][0xc] ;  /* 0x0000030000307ab9 */ /* 0x000fe20000000800 */
[----:B------:R-:W-:Y:S01]  /*ad90*/  IMAD.MOV.U32 R16, RZ, RZ, RZ ;  /* 0x000000ffff107224 */ /* 0x000fe200078e00ff */
[----:B------:R-:W-:Y:S01]  /*ada0*/  ULDC.64 UR44, c[0x0][0x198] ;  /* 0x00006600002c7ab9 */ /* 0x000fe20000000a00 */
[----:B------:R-:W-:Y:S01]  /*adb0*/  IMAD.MOV.U32 R17, RZ, RZ, 0x1 ;  /* 0x00000001ff117424 */ /* 0x000fe200078e00ff */
[----:B------:R-:W-:Y:S01]  /*adc0*/  UMOV UR47, URZ ;  /* 0x0000003f002f7c82 */ /* 0x000fe20008000000 */
[----:B-1----:R-:W-:-:S07]  /*add0*/  LOP3.LUT R19, R2, 0x1f, RZ, 0xc0, !PT ;  /* 0x0000001f02137812 */ /* 0x002fce00078ec0ff */
.L_x_1951:
        /* <DEDUP_REMOVED lines=21> */
.L_x_1904:
[----:B------:R-:W-:Y:S01]  /*af30*/  ULDC UR9, c[0x0][0xdc4] ;  /* 0x0003710000097ab9 */ /* 0x000fe20000000800 */
[----:B------:R-:W-:Y:S01]  /*af40*/  UMOV UR7, UR8 ;  /* 0x0000000800077c82 */ /* 0x000fe20008000000 */
[----:B------:R-:W-:-:S11]  /*af50*/  UISETP.NE.AND UP0, UPT, UR9, 0x1, UPT ;  /* 0x000000010900788c */ /* 0x000fd6000bf05270 */
[----:B------:R-:W-:Y:S02]  /*af60*/  @UP0 ULDC.64 UR10, c[0x0][0xdc8] ;  /* 0x00037200000a0ab9 */ /* 0x000fe40000000a00 */
[----:B------:R-:W-:-:S04]  /*af70*/  UIMAD.WIDE.U32 UR4, UR8, UR10, URZ ;  /* 0x0000000a080472a5 */ /* 0x000fc8000f8e003f */
[----:B------:R-:W-:-:S04]  /*af80*/  @UP0 USHF.R.U32.HI UR7, URZ, UR11, UR5 ;  /* 0x0000000b3f070299 */ /* 0x000fc80008011605 */
[----:B------:R-:W-:-:S12]  /*af90*/  UIMAD UR4, UR7, UR9, URZ ;  /* 0x00000009070472a4 */ /* 0x000fd8000f8e023f */
.L_x_1905:
[----:B------:R-:W-:Y:S01]  /*afa0*/  ULOP3.LUT UR5, URZ, UR7, URZ, 0x33, !UPT ;  /* 0x000000073f057292 */ /* 0x000fe2000f8e333f */
[----:B------:R-:W-:Y:S01]  /*afb0*/  BSSY B6, `(.L_x_1906) ;  /* 0x000027f000067945 */ /* 0x000fe20003800000 */
[----:B------:R-:W-:Y:S01]  /*afc0*/  ULDC.64 UR10, c[0x0][0x3f8] ;  /* 0x0000fe00000a7ab9 */ /* 0x000fe20000000a00 */
[----:B------:R-:W-:Y:S01]  /*afd0*/  ULDC UR7, c[0x0][0xdac] ;  /* 0x00036b0000077ab9 */ /* 0x000fe20000000800 */
[----:B------:R-:W-:Y:S02]  /*afe0*/  UISETP.NE.U32.AND UP0, UPT, UR10, URZ, UPT ;  /* 0x0000003f0a00728c */ /* 0x000fe4000bf05070 */
[----:B------:R-:W-:Y:S02]  /*aff0*/  UIADD3 UR5, UR5, UR7, URZ ;  /* 0x0000000705057290 */ /* 0x000fe4000fffe03f */
[----:B------:R-:W-:Y:S02]  /*b000*/  UISETP.NE.AND.EX UP0, UPT, UR11, URZ, UPT, UP0 ;  /* 0x0000003f0b00728c */ /* 0x000fe4000bf05300 */
[----:B------:R-:W-:Y:S01]  /*b010*/  USHF.L.U32 UR41, UR5, 0x7, URZ ;  /* 0x0000000705297899 */ /* 0x000fe2000800063f */
[----:B------:R-:W-:Y:S01]  /*b020*/  ULDC UR7, c[0x0][0x404] ;  /* 0x0001010000077ab9 */ /* 0x000fe20000000800 */
[----:B------:R-:W-:Y:S01]  /*b030*/  ULDC UR10, c[0x0][0x288] ;  /* 0x0000a200000a7ab9 */ /* 0x000fe20000000800 */
[----:B------:R-:W-:-:S02]  /*b040*/  USEL UR7, UR7, 0x1, UP0 ;  /* 0x0000000107077887 */ /* 0x000fc40008000000 */
[----:B------:R-:W-:Y:S01]  /*b050*/  UIADD3 UR5, UR41, 0xff, -UR10 ;  /* 0x000000ff29057890 */ /* 0x000fe2000fffe80a */
[----:B------:R-:W-:Y:S02]  /*b060*/  ULDC UR9, c[0x0][0xdb8] ;  /* 0x00036e0000097ab9 */ /* 0x000fe40000000800 */
[----:B------:R-:W-:Y:S01]  /*b070*/  ULDC UR10, c[0x0][0x2e0] ;  /* 0x0000b800000a7ab9 */ /* 0x000fe20000000800 */
[----:B------:R-:W-:Y:S02]  /*b080*/  UISETP.NE.AND UP1, UPT, UR9, 0x1, UPT ;  /* 0x000000010900788c */ /* 0x000fe4000bf25270 */
[----:B------:R-:W-:Y:S02]  /*b090*/  UIMAD UR11, UR7, UR10, 0x7f ;  /* 0x0000007f070b74a4 */ /* 0x000fe4000f8e020a */
[----:B------:R-:W-:Y:S02]  /*b0a0*/  UIMAD UR5, UR7, UR10, UR5 ;  /* 0x0000000a070572a4 */ /* 0x000fe4000f8e0205 */
[----:B------:R-:W-:-:S02]  /*b0b0*/  USHF.R.S32.HI UR10, URZ, 0x1f, UR11 ;  /* 0x0000001f3f0a7899 */ /* 0x000fc4000801140b */
[----:B------:R-:W-:Y:S02]  /*b0c0*/  USHF.R.S32.HI UR7, URZ, 0x1f, UR5 ;  /* 0x0000001f3f077899 */ /* 0x000fe40008011405 */
[----:B------:R-:W-:Y:S02]  /*b0d0*/  ULEA.HI UR10, UR10, UR11, URZ, 0x7 ;  /* 0x0000000b0a0a7291 */ /* 0x000fe4000f8f383f */
[----:B------:R-:W-:Y:S02]  /*b0e0*/  ULEA.HI UR7, UR7, UR5, URZ, 0x7 ;  /* 0x0000000507077291 */ /* 0x000fe4000f8f383f */
[----:B------:R-:W-:Y:S02]  /*b0f0*/  USHF.R.S32.HI UR10, URZ, 0x7, UR10 ;  /* 0x000000073f0a7899 */ /* 0x000fe4000801140a */
[----:B------:R-:W-:Y:S02]  /*b100*/  USHF.R.S32.HI UR7, URZ, 0x7, UR7 ;  /* 0x000000073f077899 */ /* 0x000fe40008011407 */
[----:B------:R-:W-:-:S02]  /*b110*/  UIADD3 UR4, UR8, -UR4, URZ ;  /* 0x8000000408047290 */ /* 0x000fc4000fffe03f */
[----:B------:R-:W-:Y:S01]  /*b120*/  UISETP.LT.AND UP0, UPT, UR10, UR7, UPT ;  /* 0x000000070a00728c */ /* 0x000fe2000bf01270 */
[----:B------:R-:W-:-:S03]  /*b130*/  ULDC UR8, c[0x0][0xdc4] ;  /* 0x0003710000087ab9 */ /* 0x000fc60000000800 */
[----:B------:R-:W-:Y:S02]  /*b140*/  USEL UR39, UR10, UR7, UP0 ;  /* 0x000000070a277287 */ /* 0x000fe40008000000 */
[----:B------:R-:W-:-:S03]  /*b150*/  UIMAD UR6, UR6, UR8, UR4 ;  /* 0x00000008060672a4 */ /* 0x000fc6000f8e0204 */
[----:B------:R-:W-:Y:S01]  /*b160*/  @UP1 ULDC UR4, c[0x0][0xdbc] ;  /* 0x00036f0000041ab9 */ /* 0x000fe20000000800 */
[----:B------:R-:W-:Y:S01]  /*b170*/  ISETP.LT.AND P0, PT, RZ, UR39, PT ;  /* 0x00000027ff007c0c */ /* 0x000fe2000bf01270 */
[----:B------:R-:W-:Y:S01]  /*b180*/  UIMAD.WIDE.U32 UR4, UR6, UR4, URZ ;  /* 0x00000004060472a5 */ /* 0x000fe2000f8e003f */
[----:B------:R-:W-:Y:S01]  /*b190*/  @UP1 ULDC UR8, c[0x0][0xdc0] ;  /* 0x0003700000081ab9 */ /* 0x000fe20000000800 */
[----:B------:R-:W-:Y:S02]  /*b1a0*/  UMOV UR43, UR6 ;  /* 0x00000006002b7c82 */ /* 0x000fe40008000000 */
[----:B------:R-:W-:-:S04]  /*b1b0*/  @UP1 USHF.R.U32.HI UR43, URZ, UR8, UR5 ;  /* 0x000000083f2b1299 */ /* 0x000fc80008011605 */
[----:B------:R-:W-:-:S04]  /*b1c0*/  UIADD3 UR42, -UR43, URZ, URZ ;  /* 0x0000003f2b2a7290 */ /* 0x000fc8000fffe13f */
[----:B------:R-:W-:Y:S01]  /*b1d0*/  UIMAD UR42, UR9, UR42, UR6 ;  /* 0x0000002a092a72a4 */ /* 0x000fe2000f8e0206 */
[----:B------:R-:W-:Y:S11]  /*b1e0*/  @P0 BRA `(.L_x_1907) ;  /* 0x0000000000400947 */ /* 0x000ff60003800000 */
[----:B------:R-:W-:Y:S01]  /*b1f0*/  ISETP.NE.AND P0, PT, R19, RZ, PT ;  /* 0x000000ff1300720c */ /* 0x000fe20003f05270 */
[----:B------:R-:W-:-:S12]  /*b200*/  IMAD.MOV.U32 R13, RZ, RZ, R18 ;  /* 0x000000ffff0d7224 */ /* 0x000fd800078e0012 */
        /* <DEDUP_REMOVED lines=14> */
.L_x_1907:
        /* <DEDUP_REMOVED lines=23> */
.L_x_1909:
        /* <DEDUP_REMOVED lines=20> */
.L_x_1911:
[----:B------:R-:W-:Y:S01]  /*b5a0*/  MOV R2, 0x0 ;  /* 0x0000000000027802 */ /* 0x000fe20000000f00 */
[----:B------:R-:W-:Y:S01]  /*b5b0*/  ULDC.64 UR6, c[0x4][0xb8] ;  /* 0x01002e0000067ab9 */ /* 0x000fe20000000a00 */
[----:B------:R-:W-:Y:S01]  /*b5c0*/  ULDC.64 UR8, c[0x4][0xc0] ;  /* 0x0100300000087ab9 */ /* 0x000fe20000000a00 */
[----:B------:R-:W-:Y:S01]  /*b5d0*/  ULDC.64 UR4, c[0x4][0x18] ;  /* 0x0100060000047ab9 */ /* 0x000fe20000000a00 */
[----:B------:R-:W-:Y:S01]  /*b5e0*/  IMAD.U32 R4, RZ, RZ, UR6 ;  /* 0x00000006ff047e24 */ /* 0x000fe2000f8e00ff */
[----:B------:R-:W-:Y:S01]  /*b5f0*/  MOV R10, UR4 ;  /* 0x00000004000a7c02 */ /* 0x000fe20008000f00 */
[----:B------:R-:W1:Y:S01]  /*b600*/  LDC.64 R2, c[0x4][R2] ;  /* 0x0100000002027b82 */ /* 0x000e620000000a00 */
        /* <DEDUP_REMOVED lines=9> */
.L_x_1910:
[----:B------:R-:W-:Y:S01]  /*b6a0*/  ULDC.64 UR4, c[0x0][0x9f8] ;  /* 0x00027e0000047ab9 */ /* 0x000fe20000000a00 */
[----:B------:R-:W-:Y:S01]  /*b6b0*/  IMAD.U32 R5, RZ, RZ, UR43 ;  /* 0x0000002bff057e24 */ /* 0x000fe2000f8e00ff */
[----:B------:R-:W-:Y:S01]  /*b6c0*/  ISETP.NE.U32.AND P0, PT, RZ, UR4, PT ;  /* 0x00000004ff007c0c */ /* 0x000fe2000bf05070 */
[----:B------:R-:W-:Y:S01]  /*b6d0*/  IMAD.U32 R0, RZ, RZ, UR43 ;  /* 0x0000002bff007e24 */ /* 0x000fe2000f8e00ff */
[----:B------:R-:W1:Y:S02]  /*b6e0*/  LDC R4, c[0x0][0x428] ;  /* 0x00010a00ff047b82 */ /* 0x000e640000000800 */
[----:B------:R-:W-:-:S13]  /*b6f0*/  ISETP.NE.AND.EX P0, PT, RZ, UR5, PT, P0 ;  /* 0x00000005ff007c0c */ /* 0x000fda000bf05300 */
[----:B------:R-:W2:Y:S02]  /*b700*/  @P0 LDC.64 R2, c[0x0][0x9f8] ;  /* 0x00027e00ff020b82 */ /* 0x000ea40000000a00 */
[----:B--2---:R-:W-:-:S05]  /*b710*/  @P0 IMAD.WIDE R2, R5, 0x4, R2 ;  /* 0x0000000405020825 */ /* 0x004fca00078e0202 */
[----:B------:R2:W3:Y:S01]  /*b720*/  @P0 LDG.E R0, desc[UR60][R2.64] ;  /* 0x0000003c02000981 */ /* 0x0004e2000c1e1900 */
[----:B-1----:R-:W-:Y:S01]  /*b730*/  ISETP.NE.AND P0, PT, R4, 0x1, PT ;  /* 0x000000010400780c */ /* 0x002fe20003f05270 */
[----:B------:R-:W-:Y:S01]  /*b740*/  IMAD.U32 R4, RZ, RZ, UR42 ;  /* 0x0000002aff047e24 */ /* 0x000fe2000f8e00ff */
[----:B------:R-:W-:Y:S01]  /*b750*/  ISETP.NE.AND P1, PT, R19, RZ, PT ;  /* 0x000000ff1300720c */ /* 0x000fe20003f25270 */
[----:B------:R-:W-:Y:S01]  /*b760*/  UMOV UR40, URZ ;  /* 0x0000003f00287c82 */ /* 0x000fe20008000000 */
[----:B------:R-:W-:Y:S01]  /*b770*/  UMOV UR8, 0x40 ;  /* 0x0000004000087882 */ /* 0x000fe20000000000 */
[----:B------:R-:W-:Y:S01]  /*b780*/  UMOV UR9, UR41 ;  /* 0x0000002900097c82 */ /* 0x000fe20008000000 */
[----:B------:R-:W-:Y:S01]  /*b790*/  UMOV UR10, UR42 ;  /* 0x0000002a000a7c82 */ /* 0x000fe20008000000 */
[----:B------:R-:W-:Y:S01]  /*b7a0*/  UMOV UR11, UR43 ;  /* 0x0000002b000b7c82 */ /* 0x000fe20008000000 */
[----:B------:R-:W-:Y:S01]  /*b7b0*/  UMOV UR12, 0x80 ;  /* 0x00000080000c7882 */ /* 0x000fe20000000000 */
[----:B--2---:R-:W1:Y:S01]  /*b7c0*/  LDC.64 R2, c[0x0][0x3f8] ;  /* 0x0000fe00ff027b82 */ /* 0x004e620000000a00 */
[----:B------:R-:W-:Y:S01]  /*b7d0*/  UMOV UR13, UR41 ;  /* 0x00000029000d7c82 */ /* 0x000fe20008000000 */
[----:B------:R-:W-:Y:S01]  /*b7e0*/  UMOV UR14, UR42 ;  /* 0x0000002a000e7c82 */ /* 0x000fe20008000000 */
[----:B------:R-:W-:Y:S01]  /*b7f0*/  UMOV UR15, UR43 ;  /* 0x0000002b000f7c82 */ /* 0x000fe20008000000 */
[----:B------:R-:W-:-:S02]  /*b800*/  UMOV UR6, 0xffffffff ;  /* 0xffffffff00067882 */ /* 0x000fc40000000000 */
[----:B------:R-:W-:Y:S02]  /*b810*/  VOTEU.ALL UP1, P1 ;  /* 0x00000000003f7886 */ /* 0x000fe40000820000 */
[----:B------:R-:W2:Y:S03]  /*b820*/  @P0 LDC R5, c[0x0][0x42c] ;  /* 0x00010b00ff050b82 */ /* 0x000ea60000000800 */
[----:B------:R-:W-:-:S04]  /*b830*/  @!UP1 UIADD3 UR4, UP0, UR44, 0x270, URZ ;  /* 0x000002702c049890 */ /* 0x000fc8000ff1e03f */
[----:B------:R-:W-:Y:S01]  /*b840*/  @!UP1 UIADD3.X UR5, URZ, UR45, URZ, UP0, !UPT ;  /* 0x0000002d3f059290 */ /* 0x000fe200087fe43f */
[----:B------:R-:W4:Y:S08]  /*b850*/  @P0 LDC R6, c[0x0][0x430] ;  /* 0x00010c00ff060b82 */ /* 0x000f300000000800 */
[----:B------:R1:W-:Y:S01]  /*b860*/  @!UP1 UTMAPF.L2.4D [UR40], [UR4] ;  /* 0x00000028040095b8 */ /* 0x0003e20008018000 */
[----:B--2---:R-:W-:Y:S01]  /*b870*/  @P0 IMAD.HI.U32 R5, R5, UR42, RZ ;  /* 0x0000002a05050c27 */ /* 0x004fe2000f8e00ff */
[----:B------:R2:W-:Y:S04]  /*b880*/  @!UP1 UTMAPF.L2.4D [UR8], [UR4] ;  /* 0x00000008040095b8 */ /* 0x0005e80008018000 */
[----:B----4-:R-:W-:Y:S01]  /*b890*/  @P0 SHF.R.U32.HI R4, RZ, R6, R5 ;  /* 0x00000006ff040219 */ /* 0x010fe20000011605 */
[----:B------:R-:W-:Y:S01]  /*b8a0*/  IMAD.U32 R5, RZ, RZ, UR39 ;  /* 0x00000027ff057e24 */ /* 0x000fe2000f8e00ff */
[----:B-1----:R-:W-:Y:S01]  /*b8b0*/  ISETP.NE.U32.AND P0, PT, R2, RZ, PT ;  /* 0x000000ff0200720c */ /* 0x002fe20003f05070 */
[----:B------:R2:W-:Y:S02]  /*b8c0*/  @!UP1 UTMAPF.L2.4D [UR12], [UR4] ;  /* 0x0000000c040095b8 */ /* 0x0005e40008018000 */
[----:B------:R-:W-:Y:S01]  /*b8d0*/  VIADD R5, R5, 0xffffffff ;  /* 0xffffffff05057836 */ /* 0x000fe20000000000 */
[----:B------:R-:W-:-:S04]  /*b8e0*/  ISETP.NE.AND.EX P0, PT, R3, RZ, PT, P0 ;  /* 0x000000ff0300720c */ /* 0x000fc80003f05300 */
[----:B---3--:R-:W-:Y:S01]  /*b8f0*/  SEL R6, R0, RZ, !P0 ;  /* 0x000000ff00067207 */ /* 0x008fe20004000000 */
[----:B--2---:R-:W-:Y:S08]  /*b900*/  BRA.DIV UR6, `(.L_x_1912) ;  /* 0x0000002606607947 */ /* 0x004ff0000b800000 */
.L_x_1963:
[----:B------:R-:W-:Y:S01]  /*b910*/  UMOV UR4, 0xffffffff ;  /* 0xffffffff00047882 */ /* 0x000fe20000000000 */
[----:B------:R-:W-:Y:S02]  /*b920*/  SHF.R.S32.HI R12, RZ, 0x1f, R0 ;  /* 0x0000001fff0c7819 */ /* 0x000fe40000011400 */
[----:B------:R-:W-:Y:S05]  /*b930*/  BRA.DIV UR4, `(.L_x_1913) ;  /* 0x0000002604807947 */ /* 0x000fea000b800000 */
[----:B------:R-:W-:-:S13]  /*b940*/  ELECT P6, URZ, PT ;  /* 0x00000000003f782f */ /* 0x000fda00038c0000 */
.L_x_1966:
        /* <DEDUP_REMOVED lines=21> */
.L_x_1915:
[----:B------:R-:W2:Y:S01]  /*baa0*/  S2R R7, SR_TID.X ;  /* 0x0000000000077919 */ /* 0x000ea20000002100 */
[----:B-1----:R-:W-:Y:S02]  /*bab0*/  LEA R8, R16, UR38, 0x3 ;  /* 0x0000002610087c11 */ /* 0x002fe4000f8e18ff */
[----:B--2---:R-:W-:Y:S02]  /*bac0*/  LOP3.LUT R9, R7, 0x7f, RZ, 0xc0, !PT ;  /* 0x0000007f07097812 */ /* 0x004fe400078ec0ff */
[----:B------:R-:W-:Y:S02]  /*bad0*/  SHF.L.U32 R7, R17, 0x1f, RZ ;  /* 0x0000001f11077819 */ /* 0x000fe400000006ff */
[----:B------:R-:W-:Y:S02]  /*bae0*/  ISETP.NE.AND P3, PT, R9, RZ, PT ;  /* 0x000000ff0900720c */ /* 0x000fe40003f65270 */
[----:B------:R-:W1:Y:S02]  /*baf0*/  SYNCS.PHASECHK.TRANS64.TRYWAIT P2, [R8+URZ+0x34840], R7 ;  /* 0x03484007080075a7 */ /* 0x000e64000804017f */
[----:B-1----:R-:W-:Y:S09]  /*bb00*/  @!P2 BRA `(.L_x_1916) ;  /* 0x00000024002ca947 */ /* 0x002ff20003800000 */
.L_x_1967:
[----:B------:R-:W-:Y:S05]  /*bb10*/  @P3 BRA `(.L_x_1917) ;  /* 0x0000000000143947 */ /* 0x000fea0003800000 */
[----:B------:R-:W-:Y:S01]  /*bb20*/  ISETP.NE.AND P2, PT, R19, RZ, PT ;  /* 0x000000ff1300720c */ /* 0x000fe20003f45270 */
[----:B-1----:R-:W-:-:S04]  /*bb30*/  IMAD.MOV.U32 R7, RZ, RZ, 0xc000 ;  /* 0x0000c000ff077424 */ /* 0x002fc800078e00ff */
[----:B------:R2:W-:Y:S08]  /*bb40*/  SYNCS.ARRIVE.TRANS64 RZ, [R8+URZ+0x34830], R7 ;  /* 0x0348300708ff79a7 */ /* 0x0005f0000800003f */
[----:B------:R-:W-:Y:S05]  /*bb50*/  @!P2 BRA `(.L_x_1917) ;  /* 0x000000000004a947 */ /* 0x000fea0003800000 */
[----:B------:R-:W-:Y:S01]  /*bb60*/  BPT.TRAP 0x1 ;  /* 0x000000040000795c */ /* 0x000fe20000300000 */
.L_x_1917:
        /* <DEDUP_REMOVED lines=13> */
[----:B------:R-:W-:Y:S02]  /*bc40*/  USHF.L.U32 UR11, UR11, 0x7, URZ ;  /* 0x000000070b0b7899 */ /* 0x000fe4000800063f */
[----:B------:R-:W-:Y:S02]  /*bc50*/  UIADD3 UR14, UR8, 0x1c400, URZ ;  /* 0x0001c400080e7890 */ /* 0x000fe4000fffe03f */
[----:B------:R-:W-:Y:S02]  /*bc60*/  UIADD3 UR15, UR8, 0x20400, URZ ;  /* 0x00020400080f7890 */ /* 0x000fe4000fffe03f */
[----:B------:R-:W-:-:S03]  /*bc70*/  UIADD3 UR17, UR8, 0x24400, URZ ;  /* 0x0002440008117890 */ /* 0x000fc6000fffe03f */
[----:B------:R-:W-:Y:S01]  /*bc80*/  UMOV UR8, UR14 ;  /* 0x0000000e00087c82 */ /* 0x000fe20008000000 */
[----:B------:R-:W-:Y:S01]  /*bc90*/  UMOV UR14, 0x80 ;  /* 0x00000080000e7882 */ /* 0x000fe20000000000 */
[----:B------:R3:W-:Y:S02]  /*bca0*/  UTMALDG.4D [UR8], [UR4], desc[UR6] ;  /* 0x00000608040075b4 */ /* 0x0007e40008019000 */
[----:B---3--:R-:W-:Y:S01]  /*bcb0*/  UMOV UR8, UR15 ;  /* 0x0000000f00087c82 */ /* 0x008fe20008000000 */
[----:B------:R-:W-:Y:S02]  /*bcc0*/  UMOV UR10, UR16 ;  /* 0x00000010000a7c82 */ /* 0x000fe40008000000 */
[----:B------:R3:W-:Y:S02]  /*bcd0*/  UTMALDG.4D [UR8], [UR4], desc[UR6] ;  /* 0x00000608040075b4 */ /* 0x0007e40008019000 */
[----:B---3--:R-:W-:Y:S01]  /*bce0*/  UMOV UR8, UR17 ;  /* 0x0000001100087c82 */ /* 0x008fe20008000000 */
[----:B------:R-:W-:-:S02]  /*bcf0*/  UMOV UR10, UR14 ;  /* 0x0000000e000a7c82 */ /* 0x000fc40008000000 */
[----:B------:R3:W-:Y:S02]  /*bd00*/  UTMALDG.4D [UR8], [UR4], desc[UR6] ;  /* 0x00000608040075b4 */ /* 0x0007e40008019000 */
[----:B---3--:R-:W-:Y:S01]  /*bd10*/  NOP ;  /* 0x0000000000007918 */ /* 0x008fe20000000000 */
.L_x_1914:
        /* <DEDUP_REMOVED lines=9> */
[----:B-12---:R-:W-:Y:S01]  /*bdb0*/  @P2 IMAD.MOV.U32 R7, RZ, RZ, 0xc000 ;  /* 0x0000c000ff072424 */ /* 0x006fe200078e00ff */
        /* <DEDUP_REMOVED lines=28> */
.L_x_1968:
[----:B------:R-:W-:-:S06]  /*bf80*/  UISETP.GE.AND UP0, UPT, UR39, 0x2, UPT ;  /* 0x000000022700788c */ /* 0x000fcc000bf06270 */
[----:B------:R-:W-:-:S13]  /*bf90*/  PLOP3.LUT P2, PT, PT, PT, UP0, 0x80, 0x0 ;  /* 0x000000000000781c */ /* 0x000fda0003f4f008 */
[----:B------:R-:W-:Y:S05]  /*bfa0*/  @!P2 BRA `(.L_x_1919) ;  /* 0x000000140014a947 */ /* 0x000fea0003800000 */
[----:B------:R-:W-:Y:S02]  /*bfb0*/  ULOP3.LUT UR4, UR39, 0x1, URZ, 0xc0, !UPT ;  /* 0x0000000127047892 */ /* 0x000fe4000f8ec03f */
[----:B------:R-:W-:Y:S02]  /*bfc0*/  UIADD3 UR46, UR39, -0x2, URZ ;  /* 0xfffffffe272e7890 */ /* 0x000fe4000fffe03f */
[----:B------:R-:W-:Y:S01]  /*bfd0*/  UISETP.NE.U32.AND UP0, UPT, UR4, 0x1, UPT ;  /* 0x000000010400788c */ /* 0x000fe2000bf05070 */
[----:B------:R-:W-:-:S03]  /*bfe0*/  ULDC.64 UR36, c[0x0][0x408] ;  /* 0x0001020000247ab9 */ /* 0x000fc60000000a00 */
[----:B-1----:R-:W-:Y:S02]  /*bff0*/  IMAD.U32 R7, RZ, RZ, UR46 ;  /* 0x0000002eff077e24 */ /* 0x002fe4000f8e00ff */
[----:B------:R-:W-:-:S13]  /*c000*/  PLOP3.LUT P2, PT, PT, PT, UP0, 0x80, 0x0 ;  /* 0x000000000000781c */ /* 0x000fda0003f4f008 */
[----:B------:R-:W-:Y:S05]  /*c010*/  @!P2 BRA `(.L_x_1920) ;  /* 0x0000000400b4a947 */ /* 0x000fea0003800000 */
[----:B------:R-:W-:Y:S01]  /*c020*/  VIADD R7, R16, 0x1 ;  /* 0x0000000110077836 */ /* 0x000fe20000000000 */
[----:B------:R-:W-:Y:S04]  /*c030*/  BSSY B0, `(.L_x_1921) ;  /* 0x0000067000007945 */ /* 0x000fe80003800000 */
[----:B------:R-:W-:-:S04]  /*c040*/  ISETP.NE.AND P2, PT, R7, 0x2, PT ;  /* 0x000000020700780c */ /* 0x000fc80003f45270 */
[----:B------:R-:W-:Y:S02]  /*c050*/  SEL R10, RZ, 0x1, P2 ;  /* 0x00000001ff0a7807 */ /* 0x000fe40001000000 */
[----:B------:R-:W-:Y:S02]  /*c060*/  SEL R7, R7, RZ, P2 ;  /* 0x000000ff07077207 */ /* 0x000fe40001000000 */
[----:B------:R-:W-:Y:S01]  /*c070*/  LOP3.LUT R10, R17, R10, RZ, 0x3c, !PT ;  /* 0x0000000a110a7212 */ /* 0x000fe200078e3cff */
[----:B------:R-:W-:Y:S06]  /*c080*/  @!P6 BRA `(.L_x_1922) ;  /* 0x000000040084e947 */ /* 0x000fec0003800000 */
[----:B------:R-:W-:Y:S02]  /*c090*/  IMAD.MOV.U32 R9, RZ, RZ, R6 ;  /* 0x000000ffff097224 */ /* 0x000fe400078e0006 */
[----:B------:R-:W-:Y:S01]  /*c0a0*/  IMAD.U32 R8, RZ, RZ, UR46 ;  /* 0x0000002eff087e24 */ /* 0x000fe2000f8e00ff */
[----:B------:R-:W-:Y:S06]  /*c0b0*/  @!P0 BRA `(.L_x_1923) ;  /* 0x0000000000508947 */ /* 0x000fec0003800000 */
[----:B------:R-:W-:Y:S01]  /*c0c0*/  ULDC UR7, c[0x0][0x41c] ;  /* 0x0001070000077ab9 */ /* 0x000fe20000000800 */
[----:B------:R-:W-:Y:S01]  /*c0d0*/  UMOV UR6, UR46 ;  /* 0x0000002e00067c82 */ /* 0x000fe20008000000 */
[----:B------:R-:W-:-:S11]  /*c0e0*/  UISETP.NE.AND UP0, UPT, UR7, 0x1, UPT ;  /* 0x000000010700788c */ /* 0x000fd6000bf05270 */
[----:B------:R-:W-:Y:S02]  /*c0f0*/  @UP0 ULDC.64 UR8, c[0x0][0x420] ;  /* 0x0001080000080ab9 */ /* 0x000fe40000000a00 */
[----:B------:R-:W-:-:S04]  /*c100*/  UIMAD.WIDE.U32 UR4, UR46, UR8, URZ ;  /* 0x000000082e0472a5 */ /* 0x000fc8000f8e003f */
[----:B------:R-:W-:-:S03]  /*c110*/  @UP0 USHF.R.U32.HI UR6, URZ, UR9, UR5 ;  /* 0x000000093f060299 */ /* 0x000fc60008011605 */
[----:B------:R-:W-:Y:S01]  /*c120*/  ULDC.64 UR8, c[0x0][0x408] ;  /* 0x0001020000087ab9 */ /* 0x000fe20000000a00 */
[----:B------:R-:W-:Y:S01]  /*c130*/  USHF.R.S32.HI UR4, URZ, 0x1f, UR6 ;  /* 0x0000001f3f047899 */ /* 0x000fe20008011406 */
[----:B------:R-:W-:Y:S02]  /*c140*/  IMAD R11, R12, UR8, RZ ;  /* 0x000000080c0b7c24 */ /* 0x000fe4000f8e02ff */
[----:B------:R-:W-:Y:S02]  /*c150*/  IMAD.U32 R8, RZ, RZ, UR6 ;  /* 0x00000006ff087e24 */ /* 0x000fe4000f8e00ff */
[C---:B------:R-:W-:Y:S02]  /*c160*/  IMAD R11, R0.reuse, UR9, R11 ;  /* 0x00000009000b7c24 */ /* 0x040fe4000f8e020b */
[----:B------:R-:W-:Y:S02]  /*c170*/  IMAD.U32 R9, RZ, RZ, UR4 ;  /* 0x00000004ff097e24 */ /* 0x000fe4000f8e00ff */
[----:B------:R-:W-:-:S04]  /*c180*/  IMAD.WIDE.U32 R8, R0, UR8, R8 ;  /* 0x0000000800087c25 */ /* 0x000fc8000f8e0008 */
[----:B------:R-:W-:Y:S01]  /*c190*/  IMAD.IADD R9, R11, 0x1, R9 ;  /* 0x000000010b097824 */ /* 0x000fe200078e0209 */
[----:B------:R-:W-:-:S04]  /*c1a0*/  LEA R2, P2, R8, R2, 0x2 ;  /* 0x0000000208027211 */ /* 0x000fc800078410ff */
[----:B------:R-:W-:-:S05]  /*c1b0*/  LEA.HI.X R3, R8, R3, R9, 0x2, P2 ;  /* 0x0000000308037211 */ /* 0x000fca00010f1409 */
[----:B------:R1:W5:Y:S01]  /*c1c0*/  LDG.E R9, desc[UR60][R2.64] ;  /* 0x0000003c02097981 */ /* 0x000362000c1e1900 */
[----:B------:R-:W-:-:S04]  /*c1d0*/  UIADD3 UR4, -UR6, URZ, URZ ;  /* 0x0000003f06047290 */ /* 0x000fc8000fffe13f */
[----:B------:R-:W-:-:S06]  /*c1e0*/  UIMAD UR4, UR7, UR4, UR46 ;  /* 0x00000004070472a4 */ /* 0x000fcc000f8e022e */
[----:B-1----:R-:W-:-:S07]  /*c1f0*/  IMAD.U32 R8, RZ, RZ, UR4 ;  /* 0x00000004ff087e24 */ /* 0x002fce000f8e00ff */
.L_x_1923:
[----:B------:R-:W1:Y:S01]  /*c200*/  S2R R2, SR_TID.X ;  /* 0x0000000000027919 */ /* 0x000e620000002100 */
[----:B------:R-:W-:Y:S02]  /*c210*/  LEA R3, R7, UR38, 0x3 ;  /* 0x0000002607037c11 */ /* 0x000fe4000f8e18ff */
[----:B-1----:R-:W-:Y:S02]  /*c220*/  LOP3.LUT R11, R2, 0x7f, RZ, 0xc0, !PT ;  /* 0x0000007f020b7812 */ /* 0x002fe400078ec0ff */
[----:B------:R-:W-:Y:S02]  /*c230*/  SHF.L.U32 R2, R10, 0x1f, RZ ;  /* 0x0000001f0a027819 */ /* 0x000fe400000006ff */
[----:B------:R-:W-:Y:S02]  /*c240*/  ISETP.NE.AND P2, PT, R11, RZ, PT ;  /* 0x000000ff0b00720c */ /* 0x000fe40003f45270 */
[----:B------:R-:W1:Y:S02]  /*c250*/  SYNCS.PHASECHK.TRANS64.TRYWAIT P3, [R3+URZ+0x34840], R2 ;  /* 0x03484002030075a7 */ /* 0x000e64000806017f */
[----:B-1----:R-:W-:Y:S09]  /*c260*/  @!P3 BRA `(.L_x_1924) ;  /* 0x0000001c0080b947 */ /* 0x002ff20003800000 */
.L_x_1969:
[----:B------:R-:W-:Y:S05]  /*c270*/  @P2 BRA `(.L_x_1925) ;  /* 0x0000000000142947 */ /* 0x000fea0003800000 */
[----:B------:R-:W-:Y:S01]  /*c280*/  ISETP.NE.AND P3, PT, R19, RZ, PT ;  /* 0x000000ff1300720c */ /* 0x000fe20003f65270 */
[----:B-1----:R-:W-:-:S04]  /*c290*/  IMAD.MOV.U32 R2, RZ, RZ, 0xc000 ;  /* 0x0000c000ff027424 */ /* 0x002fc800078e00ff */
[----:B------:R2:W-:Y:S08]  /*c2a0*/  SYNCS.ARRIVE.TRANS64 RZ, [R3+URZ+0x34830], R2 ;  /* 0x0348300203ff79a7 */ /* 0x0005f0000800003f */
[----:B------:R-:W-:Y:S05]  /*c2b0*/  @!P3 BRA `(.L_x_1925) ;  /* 0x000000000004b947 */ /* 0x000fea0003800000 */
[----:B------:R-:W-:Y:S01]  /*c2c0*/  BPT.TRAP 0x1 ;  /* 0x000000040000795c */ /* 0x000fe20000300000 */
.L_x_1925:
        /* <DEDUP_REMOVED lines=14> */
[----:B-12---:R-:W-:Y:S01]  /*c3b0*/  SHF.L.U32 R3, R17, 0x1f, RZ ;  /* 0x0000001f11037819 */ /* 0x006fe200000006ff */
[----:B------:R-:W-:Y:S01]  /*c3c0*/  UIADD3 UR9, UR9, 0x34830, URZ ;  /* 0x0003483009097890 */ /* 0x000fe2000fffe03f */
[----:B------:R-:W-:Y:S01]  /*c3d0*/  LEA R2, R16, UR19, 0x3 ;  /* 0x0000001310027c11 */ /* 0x000fe2000f8e18ff */
[----:B------:R-:W-:-:S02]  /*c3e0*/  USHF.L.U32 UR11, UR11, 0x7, URZ ;  /* 0x000000070b0b7899 */ /* 0x000fc4000800063f */
        /* <DEDUP_REMOVED lines=13> */
.L_x_1970:
[----:B------:R-:W-:Y:S05]  /*c4c0*/  @P2 BRA `(.L_x_1927) ;  /* 0x0000000000182947 */ /* 0x000fea0003800000 */
[----:B------:R-:W-:Y:S01]  /*c4d0*/  ISETP.NE.AND P2, PT, R19, RZ, PT ;  /* 0x000000ff1300720c */ /* 0x000fe20003f45270 */
[----:B-1----:R-:W-:Y:S01]  /*c4e0*/  IMAD.MOV.U32 R3, RZ, RZ, 0x8000 ;  /* 0x00008000ff037424 */ /* 0x002fe200078e00ff */
[----:B------:R-:W-:-:S04]  /*c4f0*/  LEA R2, R16, UR38, 0x3 ;  /* 0x0000002610027c11 */ /* 0x000fc8000f8e18ff */
[----:B------:R2:W-:Y:S07]  /*c500*/  SYNCS.ARRIVE.TRANS64 RZ, [R2+URZ+0x34850], R3 ;  /* 0x0348500302ff79a7 */ /* 0x0005ee000800003f */
[----:B------:R-:W-:Y:S05]  /*c510*/  @!P2 BRA `(.L_x_1927) ;  /* 0x000000000004a947 */ /* 0x000fea0003800000 */
[----:B------:R-:W-:Y:S01]  /*c520*/  BPT.TRAP 0x1 ;  /* 0x000000040000795c */ /* 0x000fe20000300000 */
.L_x_1927:
        /* <DEDUP_REMOVED lines=11> */
[----:B------:R-:W-:Y:S02]  /*c5e0*/  ULEA UR6, UR9, UR38, 0xf ;  /* 0x0000002609067291 */ /* 0x000fe4000f8e783f */
[----:B------:R-:W-:Y:S02]  /*c5f0*/  ULEA UR9, UR9, UR38, 0x3 ;  /* 0x0000002609097291 */ /* 0x000fe4000f8e183f */
[----:B------:R-:W-:Y:S02]  /*c600*/  USHF.L.U32 UR11, UR11, 0x7, URZ ;  /* 0x000000070b0b7899 */ /* 0x000fe4000800063f */
[----:B------:R-:W-:Y:S02]  /*c610*/  UIADD3 UR8, UR6, 0x400, URZ ;  /* 0x0000040006087890 */ /* 0x000fe4000fffe03f */
[----:B------:R-:W-:Y:S02]  /*c620*/  UIADD3 UR9, UR9, 0x34850, URZ ;  /* 0x0003485009097890 */ /* 0x000fe4000fffe03f */
[----:B------:R-:W-:-:S03]  /*c630*/  UIADD3 UR14, UR6, 0x4400, URZ ;  /* 0x00004400060e7890 */ /* 0x000fc6000fffe03f */
[----:B------:R-:W-:-:S04]  /*c640*/  UMOV UR6, 0x0 ;  /* 0x0000000000067882 */ /* 0x000fc80000000000 */
[----:B------:R3:W-:Y:S02]  /*c650*/  UTMALDG.4D [UR8], [UR4], desc[UR6] ;  /* 0x00000608040075b4 */ /* 0x0007e40008019000 */
[----:B---3--:R-:W-:Y:S01]  /*c660*/  UMOV UR8, UR14 ;  /* 0x0000000e00087c82 */ /* 0x008fe20008000000 */
[----:B------:R-:W-:Y:S02]  /*c670*/  UMOV UR10, UR15 ;  /* 0x0000000f000a7c82 */ /* 0x000fe40008000000 */
[----:B------:R3:W-:Y:S02]  /*c680*/  UTMALDG.4D [UR8], [UR4], desc[UR6] ;  /* 0x00000608040075b4 */ /* 0x0007e40008019000 */
[----:B---3--:R-:W-:Y:S01]  /*c690*/  NOP ;  /* 0x0000000000007918 */ /* 0x008fe20000000000 */
.L_x_1922:
[----:B------:R-:W-:Y:S05]  /*c6a0*/  BSYNC B0 ;  /* 0x0000000000007941 */ /* 0x000fea0003800000 */
.L_x_1921:
[----:B------:R-:W-:Y:S01]  /*c6b0*/  UIADD3 UR4, UR39, -0x3, URZ ;  /* 0xfffffffd27047890 */ /* 0x000fe2000fffe03f */
[----:B------:R-:W-:Y:S02]  /*c6c0*/  IMAD.MOV.U32 R16, RZ, RZ, R7 ;  /* 0x000000ffff107224 */ /* 0x000fe400078e0007 */
[----:B------:R-:W-:-:S03]  /*c6d0*/  IMAD.MOV.U32 R17, RZ, RZ, R10 ;  /* 0x000000ffff117224 */ /* 0x000fc600078e000a */
[----:B------:R-:W-:-:S07]  /*c6e0*/  IMAD.U32 R7, RZ, RZ, UR4 ;  /* 0x00000004ff077e24 */ /* 0x000fce000f8e00ff */
.L_x_1920:
[----:B------:R-:W-:Y:S01]  /*c6f0*/  ISETP.NE.AND P2, PT, RZ, UR46, PT ;  /* 0x0000002eff007c0c */ /* 0x000fe2000bf45270 */
[----:B------:R-:W-:-:S12]  /*c700*/  BSSY B0, `(.L_x_1919) ;  /* 0x00000cf000007945 */ /* 0x000fd80003800000 */
[----:B------:R-:W-:Y:S05]  /*c710*/  @!P2 BRA `(.L_x_1928) ;  /* 0x0000000c0034a947 */ /* 0x000fea0003800000 */
[----:B------:R-:W-:-:S07]  /*c720*/  IMAD.MOV.U32 R8, RZ, RZ, R6 ;  /* 0x000000ffff087224 */ /* 0x000fce00078e0006 */
.L_x_1943:
[----:B------:R-:W-:Y:S01]  /*c730*/  VIADD R10, R16, 0x1 ;  /* 0x00000001100a7836 */ /* 0x000fe20000000000 */
[----:B------:R-:W-:Y:S05]  /*c740*/  YIELD ;  /* 0x0000000000007946 */ /* 0x000fea0003800000 */
[----:B------:R-:W-:Y:S01]  /*c750*/  ISETP.NE.AND P2, PT, R10, 0x2, PT ;  /* 0x000000020a00780c */ /* 0x000fe20003f45270 */
[----:B------:R-:W-:Y:S03]  /*c760*/  BSSY B1, `(.L_x_1929) ;  /* 0x0000061000017945 */ /* 0x000fe60003800000 */
[----:B-12---:R-:W-:-:S02]  /*c770*/  SEL R2, RZ, 0x1, P2 ;  /* 0x00000001ff027807 */ /* 0x006fc40001000000 */
        /* <DEDUP_REMOVED lines=22> */
.L_x_1931:
[----:B------:R-:W1:Y:S01]  /*c8e0*/  S2R R2, SR_TID.X ;  /* 0x0000000000027919 */ /* 0x000e620000002100 */
[----:B------:R-:W-:Y:S02]  /*c8f0*/  LEA R3, R10, UR38, 0x3 ;  /* 0x000000260a037c11 */ /* 0x000fe4000f8e18ff */
[----:B-1----:R-:W-:Y:S02]  /*c900*/  LOP3.LUT R9, R2, 0x7f, RZ, 0xc0, !PT ;  /* 0x0000007f02097812 */ /* 0x002fe400078ec0ff */
[----:B------:R-:W-:Y:S02]  /*c910*/  SHF.L.U32 R2, R11, 0x1f, RZ ;  /* 0x0000001f0b027819 */ /* 0x000fe400000006ff */
[----:B------:R-:W-:Y:S02]  /*c920*/  ISETP.NE.AND P2, PT, R9, RZ, PT ;  /* 0x000000ff0900720c */ /* 0x000fe40003f45270 */
[----:B------:R-:W1:Y:S02]  /*c930*/  SYNCS.PHASECHK.TRANS64.TRYWAIT P3, [R3+URZ+0x34840], R2 ;  /* 0x03484002030075a7 */ /* 0x000e64000806017f */
[----:B-1----:R-:W-:Y:S09]  /*c940*/  @!P3 BRA `(.L_x_1932) ;  /* 0x0000001400f0b947 */ /* 0x002ff20003800000 */
.L_x_1971:
[----:B------:R-:W-:Y:S05]  /*c950*/  @P2 BRA `(.L_x_1933) ;  /* 0x0000000000142947 */ /* 0x000fea0003800000 */
[----:B------:R-:W-:Y:S01]  /*c960*/  ISETP.NE.AND P3, PT, R19, RZ, PT ;  /* 0x000000ff1300720c */ /* 0x000fe20003f65270 */
[----:B-1----:R-:W-:-:S04]  /*c970*/  IMAD.MOV.U32 R2, RZ, RZ, 0xc000 ;  /* 0x0000c000ff027424 */ /* 0x002fc800078e00ff */
[----:B------:R2:W-:Y:S08]  /*c980*/  SYNCS.ARRIVE.TRANS64 RZ, [R3+URZ+0x34830], R2 ;  /* 0x0348300203ff79a7 */ /* 0x0005f0000800003f */
[----:B------:R-:W-:Y:S05]  /*c990*/  @!P3 BRA `(.L_x_1933) ;  /* 0x000000000004b947 */ /* 0x000fea0003800000 */
[----:B------:R-:W-:Y:S01]  /*c9a0*/  BPT.TRAP 0x1 ;  /* 0x000000040000795c */ /* 0x000fe20000300000 */
.L_x_1933:
        /* <DEDUP_REMOVED lines=16> */
[----:B-12---:R-:W-:Y:S01]  /*cab0*/  LEA R2, R16, UR19, 0x3 ;  /* 0x0000001310027c11 */ /* 0x006fe2000f8e18ff */
        /* <DEDUP_REMOVED lines=14> */
.L_x_1972:
[----:B------:R-:W-:Y:S05]  /*cba0*/  @P2 BRA `(.L_x_1935) ;  /* 0x0000000000142947 */ /* 0x000fea0003800000 */
[----:B------:R-:W-:Y:S01]  /*cbb0*/  ISETP.NE.AND P2, PT, R19, RZ, PT ;  /* 0x000000ff1300720c */ /* 0x000fe20003f45270 */
[----:B------:R-:W-:-:S04]  /*cbc0*/  IMAD.MOV.U32 R3, RZ, RZ, 0x8000 ;  /* 0x00008000ff037424 */ /* 0x000fc800078e00ff */
[----:B------:R2:W-:Y:S08]  /*cbd0*/  SYNCS.ARRIVE.TRANS64 RZ, [R2+URZ+0x50], R3 ;  /* 0x0000500302ff79a7 */ /* 0x0005f0000800003f */
[----:B------:R-:W-:Y:S05]  /*cbe0*/  @!P2 BRA `(.L_x_1935) ;  /* 0x000000000004a947 */ /* 0x000fea0003800000 */
[----:B------:R-:W-:Y:S01]  /*cbf0*/  BPT.TRAP 0x1 ;  /* 0x000000040000795c */ /* 0x000fe20000300000 */
.L_x_1935:
        /* <DEDUP_REMOVED lines=10> */
[----:B------:R-:W-:Y:S01]  /*cca0*/  MOV R5, R13 ;  /* 0x0000000d00057202 */ /* 0x000fe20000000f00 */
[----:B------:R-:W-:-:S02]  /*ccb0*/  IMAD.MOV.U32 R6, RZ, RZ, R8 ;  /* 0x000000ffff067224 */ /* 0x000fc400078e0008 */
        /* <DEDUP_REMOVED lines=11> */
.L_x_1930:
[----:B------:R-:W-:Y:S05]  /*cd70*/  BSYNC B1 ;  /* 0x0000000000017941 */ /* 0x000fea0003800000 */
.L_x_1929:
[----:B------:R-:W-:Y:S01]  /*cd80*/  VIADD R16, R10, 0x1 ;  /* 0x000000010a107836 */ /* 0x000fe20000000000 */
[----:B------:R-:W-:Y:S04]  /*cd90*/  BSSY B1, `(.L_x_1936) ;  /* 0x0000062000017945 */ /* 0x000fe80003800000 */
[----:B------:R-:W-:-:S04]  /*cda0*/  ISETP.NE.AND P2, PT, R16, 0x2, PT ;  /* 0x000000021000780c */ /* 0x000fc80003f45270 */
[----:B-12---:R-:W-:Y:S02]  /*cdb0*/  SEL R2, RZ, 0x1, P2 ;  /* 0x00000001ff027807 */ /* 0x006fe40001000000 */
[----:B------:R-:W-:Y:S02]  /*cdc0*/  SEL R16, R16, RZ, P2 ;  /* 0x000000ff10107207 */ /* 0x000fe40001000000 */
[----:B------:R-:W-:Y:S01]  /*cdd0*/  LOP3.LUT R17, R11, R2, RZ, 0x3c, !PT ;  /* 0x000000020b117212 */ /* 0x000fe200078e3cff */
[----:B------:R-:W-:Y:S06]  /*cde0*/  @!P6 BRA `(.L_x_1937) ;  /* 0x000000040070e947 */ /* 0x000fec0003800000 */
[----:B------:R-:W-:Y:S01]  /*cdf0*/  VIADD R13, R7, 0xffffffff ;  /* 0xffffffff070d7836 */ /* 0x000fe20000000000 */
        /* <DEDUP_REMOVED lines=18> */
.L_x_1938:
[----:B------:R-:W1:Y:S01]  /*cf20*/  S2R R2, SR_TID.X ;  /* 0x0000000000027919 */ /* 0x000e620000002100 */
[----:B------:R-:W-:Y:S02]  /*cf30*/  SHF.L.U32 R3, R17, 0x1f, RZ ;  /* 0x0000001f11037819 */ /* 0x000fe400000006ff */
[----:B-1----:R-:W-:Y:S02]  /*cf40*/  LOP3.LUT R9, R2, 0x7f, RZ, 0xc0, !PT ;  /* 0x0000007f02097812 */ /* 0x002fe400078ec0ff */
[----:B------:R-:W-:Y:S02]  /*cf50*/  LEA R2, R16, UR38, 0x3 ;  /* 0x0000002610027c11 */ /* 0x000fe4000f8e18ff */
[----:B------:R-:W-:Y:S02]  /*cf60*/  ISETP.NE.AND P2, PT, R9, RZ, PT ;  /* 0x000000ff0900720c */ /* 0x000fe40003f45270 */
[----:B------:R-:W1:Y:S02]  /*cf70*/  SYNCS.PHASECHK.TRANS64.TRYWAIT P3, [R2+URZ+0x34840], R3 ;  /* 0x03484003020075a7 */ /* 0x000e64000806017f */
[----:B-1----:R-:W-:Y:S09]  /*cf80*/  @!P3 BRA `(.L_x_1939) ;  /* 0x000000100088b947 */ /* 0x002ff20003800000 */
.L_x_1973:
[----:B------:R-:W-:Y:S05]  /*cf90*/  @P2 BRA `(.L_x_1940) ;  /* 0x0000000000142947 */ /* 0x000fea0003800000 */
[----:B------:R-:W-:Y:S01]  /*cfa0*/  ISETP.NE.AND P3, PT, R19, RZ, PT ;  /* 0x000000ff1300720c */ /* 0x000fe20003f65270 */
[----:B-1----:R-:W-:-:S04]  /*cfb0*/  IMAD.MOV.U32 R3, RZ, RZ, 0xc000 ;  /* 0x0000c000ff037424 */ /* 0x002fc800078e00ff */
[----:B------:R2:W-:Y:S08]  /*cfc0*/  SYNCS.ARRIVE.TRANS64 RZ, [R2+URZ+0x34830], R3 ;  /* 0x0348300302ff79a7 */ /* 0x0005f0000800003f */
[----:B------:R-:W-:Y:S05]  /*cfd0*/  @!P3 BRA `(.L_x_1940) ;  /* 0x000000000004b947 */ /* 0x000fea0003800000 */
[----:B------:R-:W-:Y:S01]  /*cfe0*/  BPT.TRAP 0x1 ;  /* 0x000000040000795c */ /* 0x000fe20000300000 */
.L_x_1940:
        /* <DEDUP_REMOVED lines=14> */
[----:B-12---:R-:W-:Y:S01]  /*d0d0*/  LEA R2, R10, UR19, 0x3 ;  /* 0x000000130a027c11 */ /* 0x006fe2000f8e18ff */
[----:B------:R-:W-:-:S02]  /*d0e0*/  ULEA UR9, UR9, UR19, 0x3 ;  /* 0x0000001309097291 */ /* 0x000fc4000f8e183f */
[----:B------:R-:W-:Y:S02]  /*d0f0*/  USHF.L.U32 UR11, UR11, 0x7, URZ ;  /* 0x000000070b0b7899 */ /* 0x000fe4000800063f */
        /* <DEDUP_REMOVED lines=14> */
.L_x_1974:
[----:B------:R-:W-:Y:S05]  /*d1e0*/  @P2 BRA `(.L_x_1942) ;  /* 0x0000000000142947 */ /* 0x000fea0003800000 */
[----:B------:R-:W-:Y:S01]  /*d1f0*/  ISETP.NE.AND P2, PT, R19, RZ, PT ;  /* 0x000000ff1300720c */ /* 0x000fe20003f45270 */
[----:B------:R-:W-:-:S04]  /*d200*/  IMAD.MOV.U32 R3, RZ, RZ, 0x8000 ;  /* 0x00008000ff037424 */ /* 0x000fc800078e00ff */
[----:B------:R2:W-:Y:S08]  /*d210*/  SYNCS.ARRIVE.TRANS64 RZ, [R2+URZ+0x50], R3 ;  /* 0x0000500302ff79a7 */ /* 0x0005f0000800003f */
[----:B------:R-:W-:Y:S05]  /*d220*/  @!P2 BRA `(.L_x_1942) ;  /* 0x000000000004a947 */ /* 0x000fea0003800000 */
[----:B------:R-:W-:Y:S01]  /*d230*/  BPT.TRAP 0x1 ;  /* 0x000000040000795c */ /* 0x000fe20000300000 */
.L_x_1942:
        /* <DEDUP_REMOVED lines=23> */
.L_x_1937:
[----:B------:R-:W-:Y:S05]  /*d3b0*/  BSYNC B1 ;  /* 0x0000000000017941 */ /* 0x000fea0003800000 */
.L_x_1936:
[C---:B------:R-:W-:Y:S01]  /*d3c0*/  ISETP.GT.AND P2, PT, R7.reuse, 0x1, PT ;  /* 0x000000010700780c */ /* 0x040fe20003f44270 */
[----:B------:R-:W-:-:S12]  /*d3d0*/  VIADD R7, R7, 0xfffffffe ;  /* 0xfffffffe07077836 */ /* 0x000fd80000000000 */
[----:B------:R-:W-:Y:S05]  /*d3e0*/  @P2 BRA `(.L_x_1943) ;  /* 0xfffffff000d02947 */ /* 0x000fea000383ffff */
.L_x_1928:
[----:B------:R-:W-:Y:S05]  /*d3f0*/  BSYNC B0 ;  /* 0x0000000000007941 */ /* 0x000fea0003800000 */
.L_x_1919:
[----:B------:R-:W-:Y:S04]  /*d400*/  BSSY B0, `(.L_x_1944) ;  /* 0x000000e000007945 */ /* 0x000fe80003800000 */
[----:B------:R-:W-:Y:S05]  /*d410*/  @P1 BRA `(.L_x_1945) ;  /* 0x0000000000301947 */ /* 0x000fea0003800000 */
[----:B-1----:R-:W1:Y:S01]  /*d420*/  S2R R7, SR_LANEID ;  /* 0x0000000000077919 */ /* 0x002e620000000000 */
[----:B------:R-:W-:Y:S01]  /*d430*/  VOTEU.ANY UR4, UPT, PT ;  /* 0x0000000000047886 */ /* 0x000fe200038e0100 */
[----:B--2---:R-:W2:Y:S01]  /*d440*/  LDC.64 R2, c[0x0][0xdf0] ;  /* 0x00037c00ff027b82 */ /* 0x004ea20000000a00 */
        /* <DEDUP_REMOVED lines=9> */
.L_x_1945:
[----:B------:R-:W-:Y:S05]  /*d4e0*/  BSYNC B0 ;  /* 0x0000000000007941 */ /* 0x000fea0003800000 */
.L_x_1944:
[----:B------:R-:W-:Y:S04]  /*d4f0*/  BSSY B0, `(.L_x_1946) ;  /* 0x0000024000007945 */ /* 0x000fe80003800000 */
[----:B------:R-:W-:Y:S05]  /*d500*/  @!P6 BRA `(.L_x_1947) ;  /* 0x000000000088e947 */ /* 0x000fea0003800000 */
[----:B------:R-:W3:Y:S01]  /*d510*/  S2R R0, SR_TID.X ;  /* 0x0000000000007919 */ /* 0x000ee20000002100 */
[----:B-12---:R-:W-:Y:S02]  /*d520*/  LEA R3, R16, UR38, 0x3 ;  /* 0x0000002610037c11 */ /* 0x006fe4000f8e18ff */
[----:B---3--:R-:W-:Y:S02]  /*d530*/  LOP3.LUT R2, R0, 0x7f, RZ, 0xc0, !PT ;  /* 0x0000007f00027812 */ /* 0x008fe400078ec0ff */
[----:B------:R-:W-:Y:S02]  /*d540*/  SHF.L.U32 R0, R17, 0x1f, RZ ;  /* 0x0000001f11007819 */ /* 0x000fe400000006ff */
[----:B------:R-:W-:Y:S02]  /*d550*/  ISETP.NE.AND P1, PT, R2, RZ, PT ;  /* 0x000000ff0200720c */ /* 0x000fe40003f25270 */
[----:B------:R-:W1:Y:S02]  /*d560*/  SYNCS.PHASECHK.TRANS64.TRYWAIT P0, [R3+URZ+0x34860], R0 ;  /* 0x03486000030075a7 */ /* 0x000e64000800017f */
[----:B-1----:R-:W-:Y:S09]  /*d570*/  @!P0 BRA `(.L_x_1948) ;  /* 0x0000000c00348947 */ /* 0x002ff20003800000 */
.L_x_1975:
[----:B------:R-:W-:Y:S05]  /*d580*/  @P1 BRA `(.L_x_1949) ;  /* 0x0000000000141947 */ /* 0x000fea0003800000 */
[----:B------:R-:W-:Y:S01]  /*d590*/  ISETP.NE.AND P0, PT, R19, RZ, PT ;  /* 0x000000ff1300720c */ /* 0x000fe20003f05270 */
[----:B-1----:R-:W-:-:S04]  /*d5a0*/  IMAD.MOV.U32 R0, RZ, RZ, 0x8000 ;  /* 0x00008000ff007424 */ /* 0x002fc800078e00ff */
[----:B------:R2:W-:Y:S08]  /*d5b0*/  SYNCS.ARRIVE.TRANS64 RZ, [R3+URZ+0x34850], R0 ;  /* 0x0348500003ff79a7 */ /* 0x0005f0000800003f */
[----:B------:R-:W-:Y:S05]  /*d5c0*/  @!P0 BRA `(.L_x_1949) ;  /* 0x0000000000048947 */ /* 0x000fea0003800000 */
[----:B------:R-:W-:Y:S01]  /*d5d0*/  BPT.TRAP 0x1 ;  /* 0x000000040000795c */ /* 0x000fe20000300000 */
.L_x_1949:
        /* <DEDUP_REMOVED lines=21> */
.L_x_1947:
[----:B------:R-:W-:Y:S05]  /*d730*/  BSYNC B0 ;  /* 0x0000000000007941 */ /* 0x000fea0003800000 */
.L_x_1946:
[----:B------:R-:W-:Y:S02]  /*d740*/  VIADD R16, R16, 0x1 ;  /* 0x0000000110107836 */ /* 0x000fe40000000000 */
[----:B------:R-:W-:-:S03]  /*d750*/  IMAD.MOV.U32 R13, RZ, RZ, R18 ;  /* 0x000000ffff0d7224 */ /* 0x000fc600078e0012 */
[----:B------:R-:W-:-:S04]  /*d760*/  ISETP.NE.AND P0, PT, R16, 0x2, PT ;  /* 0x000000021000780c */ /* 0x000fc80003f05270 */
[----:B-12---:R-:W-:Y:S02]  /*d770*/  SEL R0, RZ, 0x1, P0 ;  /* 0x00000001ff007807 */ /* 0x006fe40000000000 */
[----:B------:R-:W-:Y:S02]  /*d780*/  SEL R16, R16, RZ, P0 ;  /* 0x000000ff10107207 */ /* 0x000fe40000000000 */
[----:B------:R-:W-:-:S07]  /*d790*/  LOP3.LUT R17, R17, R0, RZ, 0x3c, !PT ;  /* 0x0000000011117212 */ /* 0x000fce00078e3cff */
.L_x_1908:
[----:B------:R-:W-:Y:S05]  /*d7a0*/  BSYNC B6 ;  /* 0x0000000000067941 */ /* 0x000fea0003800000 */
.L_x_1906:
[----:B------:R-:W-:-:S03]  /*d7b0*/  UMOV UR4, 0xffffffff ;  /* 0xffffffff00047882 */ /* 0x000fc60000000000 */
[----:B------:R-:W-:Y:S05]  /*d7c0*/  BRA.DIV UR4, `(.L_x_1950) ;  /* 0x0000000a04b47947 */ /* 0x000fea000b800000 */
[----:B------:R1:W2:Y:S02]  /*d7d0*/  SHFL.IDX PT, R14, R13, RZ, 0x1f ;  /* 0x00001fff0d0e7589 */ /* 0x0002a400000e0000 */
.L_x_1978:
[----:B------:R-:W-:Y:S01]  /*d7e0*/  ISETP.NE.AND P0, PT, R19, RZ, PT ;  /* 0x000000ff1300720c */ /* 0x000fe20003f05270 */
[----:B------:R-:W-:Y:S05]  /*d7f0*/  WARPSYNC.ALL ;  /* 0x0000000000007948 */ /* 0x000fea0003800000 */
[----:B------:R-:W-:Y:S01]  /*d800*/  BAR.SYNC.DEFER_BLOCKING 0x4, 0x120 ;  /* 0x0104800000007b1d */ /* 0x000fe20000010000 */
[----:B--2---:R-:W-:-:S05]  /*d810*/  IMAD.MOV.U32 R18, RZ, RZ, R14 ;  /* 0x000000ffff127224 */ /* 0x004fca00078e000e */
[----:B------:R-:W-:Y:S01]  /*d820*/  ULDC UR4, c[0x0][0xda8] ;  /* 0x00036a0000047ab9 */ /* 0x000fe20000000800 */
[----:B------:R-:W-:Y:S01]  /*d830*/  @!P0 MOV R0, 0x400 ;  /* 0x0000040000008802 */ /* 0x000fe20000000f00 */
[----:B------:R-:W2:Y:S03]  /*d840*/  @!P0 S2R R3, SR_CgaCtaId ;  /* 0x0000000000038919 */ /* 0x000ea60000008800 */
[----:B--2---:R-:W-:-:S05]  /*d850*/  @!P0 LEA R0, R3, R0, 0x18 ;  /* 0x0000000003008211 */ /* 0x004fca00078ec0ff */
[----:B------:R2:W-:Y:S01]  /*d860*/  @!P0 STS [R0+0x348d0], R13 ;  /* 0x0348d00d00008388 */ /* 0x0005e20000000800 */
[----:B------:R-:W-:Y:S06]  /*d870*/  BAR.ARV 0x5, 0x120 ;  /* 0x0144800000007b1d */ /* 0x000fec0000002000 */
[----:B------:R-:W-:-:S13]  /*d880*/  ISETP.GE.AND P0, PT, R18, UR4, PT ;  /* 0x0000000412007c0c */ /* 0x000fda000bf06270 */
[----:B--2---:R-:W-:Y:S05]  /*d890*/  @!P0 BRA `(.L_x_1951) ;  /* 0xffffffd400508947 */ /* 0x004fea000383ffff */
.L_x_1903:
        /* <DEDUP_REMOVED lines=11> */
.L_x_1979:
        /* <DEDUP_REMOVED lines=16> */
.L_x_1955:
        /* <DEDUP_REMOVED lines=12> */
.L_x_1980:
[----:B------:R-:W3:Y:S02]  /*db10*/  SYNCS.PHASECHK.TRANS64.TRYWAIT P0, [R3+URZ], R0 ;  /* 0x00000000030075a7 */ /* 0x000ee4000800017f */
[----:B---3--:R-:W-:Y:S05]  /*db20*/  @!P0 BRA `(.L_x_1957) ;  /* 0x0000000800288947 */ /* 0x008fea0003800000 */
.L_x_1981:
[----:B------:R-:W-:Y:S05]  /*db30*/  @!P2 BRA `(.L_x_1958) ;  /* 0x000000000004a947 */ /* 0x000fea0003800000 */
[----:B------:R-:W-:Y:S01]  /*db40*/  BPT.TRAP 0x1 ;  /* 0x000000040000795c */ /* 0x000fe20000300000 */
.L_x_1958:
[----:B---3--:R-:W-:-:S04]  /*db50*/  VIADD R3, R7, 0x34860 ;  /* 0x0003486007037836 */ /* 0x008fc80000000000 */
[----:B--2---:R-:W-:-:S04]  /*db60*/  IMAD R5, R16, 0x8, R3 ;  /* 0x0000000810057824 */ /* 0x004fc800078e0203 */
[----:B------:R-:W2:Y:S02]  /*db70*/  SYNCS.PHASECHK.TRANS64.TRYWAIT P0, [R5+URZ], R4 ;  /* 0x00000004050075a7 */ /* 0x000ea4000800017f */
[----:B--2---:R-:W-:Y:S05]  /*db80*/  @!P0 BRA `(.L_x_1959) ;  /* 0x0000000800248947 */ /* 0x004fea0003800000 */
.L_x_1982:
[----:B------:R-:W-:-:S07]  /*db90*/  IMAD R3, R2, 0x8, R3 ;  /* 0x0000000802037824 */ /* 0x000fce00078e0203 */
.L_x_1960:
[----:B---3--:R3:W4:Y:S02]  /*dba0*/  SYNCS.PHASECHK.TRANS64.TRYWAIT P0, [R3+URZ], R0 ;  /* 0x00000000030075a7 */ /* 0x008724000800017f */
[----:B----4-:R-:W-:Y:S05]  /*dbb0*/  @!P0 NANOSLEEP.SYNCS 0x989680 ;  /* 0x009896800000895d */ /* 0x010fea0003900000 */
[----:B------:R-:W4:Y:S02]  /*dbc0*/  @!P0 SYNCS.PHASECHK.TRANS64 P0, [R3+URZ], R0 ;  /* 0x00000000030085a7 */ /* 0x000f24000800007f */
[----:B----4-:R-:W-:Y:S05]  /*dbd0*/  @!P0 BRA `(.L_x_1960) ;  /* 0xfffffffc00f08947 */ /* 0x010fea000383ffff */
.L_x_1954:
[----:B------:R-:W-:Y:S05]  /*dbe0*/  BSYNC B0 ;  /* 0x0000000000007941 */ /* 0x000fea0003800000 */
.L_x_1953:
[----:B------:R-:W-:Y:S05]  /*dbf0*/  EXIT ;  /* 0x000000000000794d */ /* 0x000fea0003800000 */
.L_x_1860:
[----:B-1----:R-:W-:-:S04]  /*dc00*/  IMAD.U32 R3, RZ, RZ, UR37 ;  /* 0x00000025ff037e24 */ /* 0x002fc8000f8e00ff */
[----:B------:R1:W2:Y:S03]  /*dc10*/  SYNCS.PHASECHK.TRANS64.TRYWAIT P1, [R3+URZ+0x34800], R0 ;  /* 0x03480000030075a7 */ /* 0x0002a6000802017f */
[----:B--2---:R-:W-:Y:S05]  /*dc20*/  @!P1 NANOSLEEP.SYNCS 0x989680 ;  /* 0x009896800000995d */ /* 0x004fea0003900000 */
[----:B------:R-:W2:Y:S02]  /*dc30*/  @!P1 SYNCS.PHASECHK.TRANS64 P1, [R3+URZ+0x34800], R0 ;  /* 0x03480000030095a7 */ /* 0x000ea4000802007f */
[----:B--2---:R-:W-:Y:S05]  /*dc40*/  @!P1 BRA `(.L_x_1860) ;  /* 0xfffffffc00ec9947 */ /* 0x004fea000383ffff */
[----:B------:R-:W-:Y:S05]  /*dc50*/  BRA `(.L_x_1961) ;  /* 0xffffff3800907947 */ /* 0x000fea000383ffff */
.L_x_1864:
[----:B--2---:R2:W3:Y:S02]  /*dc60*/  SYNCS.PHASECHK.TRANS64.TRYWAIT P2, [R2+URZ+0x34830], R3 ;  /* 0x03483003020075a7 */ /* 0x0044e4000804017f */
[----:B---3--:R-:W-:Y:S05]  /*dc70*/  @!P2 NANOSLEEP.SYNCS 0x989680 ;  /* 0x009896800000a95d */ /* 0x008fea0003900000 */
[----:B------:R-:W3:Y:S02]  /*dc80*/  @!P2 SYNCS.PHASECHK.TRANS64 P2, [R2+URZ+0x34830], R3 ;  /* 0x034830030200a5a7 */ /* 0x000ee4000804007f */
[----:B---3--:R-:W-:Y:S05]  /*dc90*/  @!P2 BRA `(.L_x_1864) ;  /* 0xfffffffc00f0a947 */ /* 0x008fea000383ffff */
[----:B------:R-:W-:Y:S05]  /*dca0*/  BRA `(.L_x_1863) ;  /* 0xffffff3800b87947 */ /* 0x000fea000383ffff */
.L_x_1869:
[----:B--2---:R-:W-:-:S04]  /*dcb0*/  IMAD.U32 R7, RZ, RZ, UR7 ;  /* 0x00000007ff077e24 */ /* 0x004fc8000f8e00ff */
[----:B------:R2:W3:Y:S03]  /*dcc0*/  SYNCS.PHASECHK.TRANS64.TRYWAIT P2, [R7+URZ+0x34830], R0 ;  /* 0x03483000070075a7 */ /* 0x0004e6000804017f */
[----:B---3--:R-:W-:Y:S05]  /*dcd0*/  @!P2 NANOSLEEP.SYNCS 0x989680 ;  /* 0x009896800000a95d */ /* 0x008fea0003900000 */
[----:B------:R-:W3:Y:S02]  /*dce0*/  @!P2 SYNCS.PHASECHK.TRANS64 P2, [R7+URZ+0x34830], R0 ;  /* 0x034830000700a5a7 */ /* 0x000ee4000804007f */
[----:B---3--:R-:W-:Y:S05]  /*dcf0*/  @!P2 BRA `(.L_x_1869) ;  /* 0xfffffffc00eca947 */ /* 0x008fea000383ffff */
[----:B------:R-:W-:Y:S05]  /*dd00*/  BRA `(.L_x_1868) ;  /* 0xffffff6400307947 */ /* 0x000fea000383ffff */
.L_x_1873:
[----:B--2---:R-:W-:-:S04]  /*dd10*/  IMAD.U32 R3, RZ, RZ, UR5 ;  /* 0x00000005ff037e24 */ /* 0x004fc8000f8e00ff */
[----:B------:R2:W3:Y:S03]  /*dd20*/  SYNCS.PHASECHK.TRANS64.TRYWAIT P2, [R3+URZ+0x34850], R0 ;  /* 0x03485000030075a7 */ /* 0x0004e6000804017f */
[----:B---3--:R-:W-:Y:S05]  /*dd30*/  @!P2 NANOSLEEP.SYNCS 0x989680 ;  /* 0x009896800000a95d */ /* 0x008fea0003900000 */
[----:B------:R-:W3:Y:S02]  /*dd40*/  @!P2 SYNCS.PHASECHK.TRANS64 P2, [R3+URZ+0x34850], R0 ;  /* 0x034850000300a5a7 */ /* 0x000ee4000804007f */
[----:B---3--:R-:W-:Y:S05]  /*dd50*/  @!P2 BRA `(.L_x_1873) ;  /* 0xfffffffc00eca947 */ /* 0x008fea000383ffff */
[----:B------:R-:W-:Y:S05]  /*dd60*/  BRA `(.L_x_1872) ;  /* 0xffffff6c00507947 */ /* 0x000fea000383ffff */
.L_x_1879:
[----:B--2---:R-:W-:-:S04]  /*dd70*/  IMAD.U32 R7, RZ, RZ, UR5 ;  /* 0x00000005ff077e24 */ /* 0x004fc8000f8e00ff */
[----:B------:R2:W3:Y:S03]  /*dd80*/  SYNCS.PHASECHK.TRANS64.TRYWAIT P2, [R7+URZ+0x34830], R0 ;  /* 0x03483000070075a7 */ /* 0x0004e6000804017f */
[----:B---3--:R-:W-:Y:S05]  /*dd90*/  @!P2 NANOSLEEP.SYNCS 0x989680 ;  /* 0x009896800000a95d */ /* 0x008fea0003900000 */
[----:B------:R-:W3:Y:S02]  /*dda0*/  @!P2 SYNCS.PHASECHK.TRANS64 P2, [R7+URZ+0x34830], R0 ;  /* 0x034830000700a5a7 */ /* 0x000ee4000804007f */
[----:B---3--:R-:W-:Y:S05]  /*ddb0*/  @!P2 BRA `(.L_x_1879) ;  /* 0xfffffffc00eca947 */ /* 0x008fea000383ffff */
[----:B------:R-:W-:Y:S05]  /*ddc0*/  BRA `(.L_x_1878) ;  /* 0xffffff8c009c7947 */ /* 0x000fea000383ffff */
.L_x_1883:
[----:B--2---:R-:W-:-:S04]  /*ddd0*/  IMAD.U32 R3, RZ, RZ, UR5 ;  /* 0x00000005ff037e24 */ /* 0x004fc8000f8e00ff */
[----:B------:R2:W3:Y:S03]  /*dde0*/  SYNCS.PHASECHK.TRANS64.TRYWAIT P2, [R3+URZ+0x34850], R0 ;  /* 0x03485000030075a7 */ /* 0x0004e6000804017f */
[----:B---3--:R-:W-:Y:S05]  /*ddf0*/  @!P2 NANOSLEEP.SYNCS 0x989680 ;  /* 0x009896800000a95d */ /* 0x008fea0003900000 */
[----:B------:R-:W3:Y:S02]  /*de00*/  @!P2 SYNCS.PHASECHK.TRANS64 P2, [R3+URZ+0x34850], R0 ;  /* 0x034850000300a5a7 */ /* 0x000ee4000804007f */
[----:B---3--:R-:W-:Y:S05]  /*de10*/  @!P2 BRA `(.L_x_1883) ;  /* 0xfffffffc00eca947 */ /* 0x008fea000383ffff */
[----:B------:R-:W-:Y:S05]  /*de20*/  BRA `(.L_x_1882) ;  /* 0xffffff9400bc7947 */ /* 0x000fea000383ffff */
.L_x_1888:
[----:B--2---:R-:W-:-:S04]  /*de30*/  IMAD.U32 R3, RZ, RZ, UR5 ;  /* 0x00000005ff037e24 */ /* 0x004fc8000f8e00ff */
[----:B------:R2:W3:Y:S03]  /*de40*/  SYNCS.PHASECHK.TRANS64.TRYWAIT P0, [R3+URZ+0x34850], R2 ;  /* 0x03485002030075a7 */ /* 0x0004e6000800017f */
[----:B---3--:R-:W-:Y:S05]  /*de50*/  @!P0 NANOSLEEP.SYNCS 0x989680 ;  /* 0x009896800000895d */ /* 0x008fea0003900000 */
[----:B------:R-:W3:Y:S02]  /*de60*/  @!P0 SYNCS.PHASECHK.TRANS64 P0, [R3+URZ+0x34850], R2 ;  /* 0x03485002030085a7 */ /* 0x000ee4000800007f */
[----:B---3--:R-:W-:Y:S05]  /*de70*/  @!P0 BRA `(.L_x_1888) ;  /* 0xfffffffc00ec8947 */ /* 0x008fea000383ffff */
[----:B------:R-:W-:Y:S05]  /*de80*/  BRA `(.L_x_1887) ;  /* 0xffffffb000947947 */ /* 0x000fea000383ffff */
.L_x_1912:
        /* <DEDUP_REMOVED lines=10> */
.L_x_1962:
[----:B------:R-:W-:Y:S05]  /*df30*/  BRA `(.L_x_1963) ;  /* 0xffffffd800747947 */ /* 0x000fea000383ffff */
.L_x_1913:
[----:B------:R-:W-:Y:S01]  /*df40*/  BSSY B0, `(.L_x_1964) ;  /* 0x0000006000007945 */ /* 0x000fe20003800000 */
[----:B------:R-:W-:-:S07]  /*df50*/  IMAD.MOV.U32 R15, RZ, RZ, -0x1 ;  /* 0xffffffffff0f7424 */ /* 0x000fce00078e00ff */
[----:B------:R-:W-:Y:S05]  /*df60*/  WARPSYNC.COLLECTIVE R15, `(.L_x_1965) ;  /* 0x000000000f0c7348 */ /* 0x000fea0003c00000 */
[----:B------:R-:W-:Y:S02]  /*df70*/  ELECT P6, UR62, PT ;  /* 0x00000000003e782f */ /* 0x000fe400038c0000 */
[----:B------:R-:W-:Y:S01]  /*df80*/  MOV R14, UR62 ;  /* 0x0000003e000e7c02 */ /* 0x000fe20008000f00 */
[----:B------:R-:W-:Y:S10]  /*df90*/  ENDCOLLECTIVE ;  /* 0x000000000000791b */ /* 0x000ff40003800000 */
.L_x_1965:
[----:B------:R-:W-:Y:S05]  /*dfa0*/  BSYNC B0 ;  /* 0x0000000000007941 */ /* 0x000fea0003800000 */
.L_x_1964:
[----:B------:R-:W-:Y:S05]  /*dfb0*/  BRA `(.L_x_1966) ;  /* 0xffffffd800647947 */ /* 0x000fea000383ffff */
.L_x_1916:
[----:B-1----:R1:W2:Y:S02]  /*dfc0*/  SYNCS.PHASECHK.TRANS64.TRYWAIT P2, [R8+URZ+0x34840], R7 ;  /* 0x03484007080075a7 */ /* 0x0022a4000804017f */
[----:B--2---:R-:W-:Y:S05]  /*dfd0*/  @!P2 NANOSLEEP.SYNCS 0x989680 ;  /* 0x009896800000a95d */ /* 0x004fea0003900000 */
[----:B------:R-:W2:Y:S02]  /*dfe0*/  @!P2 SYNCS.PHASECHK.TRANS64 P2, [R8+URZ+0x34840], R7 ;  /* 0x034840070800a5a7 */ /* 0x000ea4000804007f */
[----:B--2---:R-:W-:Y:S05]  /*dff0*/  @!P2 BRA `(.L_x_1916) ;  /* 0xfffffffc00f0a947 */ /* 0x004fea000383ffff */
[----:B------:R-:W-:Y:S05]  /*e000*/  BRA `(.L_x_1967) ;  /* 0xffffffd800c07947 */ /* 0x000fea000383ffff */
.L_x_1918:
[----:B-1----:R-:W-:-:S04]  /*e010*/  IMAD.U32 R8, RZ, RZ, UR38 ;  /* 0x00000026ff087e24 */ /* 0x002fc8000f8e00ff */
[----:B------:R1:W2:Y:S03]  /*e020*/  SYNCS.PHASECHK.TRANS64.TRYWAIT P2, [R8+URZ+0x34820], R7 ;  /* 0x03482007080075a7 */ /* 0x0002a6000804017f */
[----:B--2---:R-:W-:Y:S05]  /*e030*/  @!P2 NANOSLEEP.SYNCS 0x989680 ;  /* 0x009896800000a95d */ /* 0x004fea0003900000 */
[----:B------:R-:W2:Y:S02]  /*e040*/  @!P2 SYNCS.PHASECHK.TRANS64 P2, [R8+URZ+0x34820], R7 ;  /* 0x034820070800a5a7 */ /* 0x000ea4000804007f */
[----:B--2---:R-:W-:Y:S05]  /*e050*/  @!P2 BRA `(.L_x_1918) ;  /* 0xfffffffc00eca947 */ /* 0x004fea000383ffff */
[----:B------:R-:W-:Y:S05]  /*e060*/  BRA `(.L_x_1968) ;  /* 0xffffffdc00c47947 */ /* 0x000fea000383ffff */
.L_x_1924:
[----:B-1----:R1:W2:Y:S02]  /*e070*/  SYNCS.PHASECHK.TRANS64.TRYWAIT P3, [R3+URZ+0x34840], R2 ;  /* 0x03484002030075a7 */ /* 0x0022a4000806017f */
[----:B--2---:R-:W-:Y:S05]  /*e080*/  @!P3 NANOSLEEP.SYNCS 0x989680 ;  /* 0x009896800000b95d */ /* 0x004fea0003900000 */
[----:B------:R-:W2:Y:S02]  /*e090*/  @!P3 SYNCS.PHASECHK.TRANS64 P3, [R3+URZ+0x34840], R2 ;  /* 0x034840020300b5a7 */ /* 0x000ea4000806007f */
[----:B--2---:R-:W-:Y:S05]  /*e0a0*/  @!P3 BRA `(.L_x_1924) ;  /* 0xfffffffc00f0b947 */ /* 0x004fea000383ffff */
[----:B------:R-:W-:Y:S05]  /*e0b0*/  BRA `(.L_x_1969) ;  /* 0xffffffe0006c7947 */ /* 0x000fea000383ffff */
.L_x_1926:
[----:B-1----:R1:W2:Y:S02]  /*e0c0*/  SYNCS.PHASECHK.TRANS64.TRYWAIT P3, [R2+URZ+0x60], R3 ;  /* 0x00006003020075a7 */ /* 0x0022a4000806017f */
[----:B--2---:R-:W-:Y:S05]  /*e0d0*/  @!P3 NANOSLEEP.SYNCS 0x989680 ;  /* 0x009896800000b95d */ /* 0x004fea0003900000 */
[----:B------:R-:W2:Y:S02]  /*e0e0*/  @!P3 SYNCS.PHASECHK.TRANS64 P3, [R2+URZ+0x60], R3 ;  /* 0x000060030200b5a7 */ /* 0x000ea4000806007f */
[----:B--2---:R-:W-:Y:S05]  /*e0f0*/  @!P3 BRA `(.L_x_1926) ;  /* 0xfffffffc00f0b947 */ /* 0x004fea000383ffff */
[----:B------:R-:W-:Y:S05]  /*e100*/  BRA `(.L_x_1970) ;  /* 0xffffffe000ec7947 */ /* 0x000fea000383ffff */
.L_x_1932:
[----:B-1----:R1:W2:Y:S02]  /*e110*/  SYNCS.PHASECHK.TRANS64.TRYWAIT P3, [R3+URZ+0x34840], R2 ;  /* 0x03484002030075a7 */ /* 0x0022a4000806017f */
[----:B--2---:R-:W-:Y:S05]  /*e120*/  @!P3 NANOSLEEP.SYNCS 0x989680 ;  /* 0x009896800000b95d */ /* 0x004fea0003900000 */
[----:B------:R-:W2:Y:S02]  /*e130*/  @!P3 SYNCS.PHASECHK.TRANS64 P3, [R3+URZ+0x34840], R2 ;  /* 0x034840020300b5a7 */ /* 0x000ea4000806007f */
[----:B--2---:R-:W-:Y:S05]  /*e140*/  @!P3 BRA `(.L_x_1932) ;  /* 0xfffffffc00f0b947 */ /* 0x004fea000383ffff */
[----:B------:R-:W-:Y:S05]  /*e150*/  BRA `(.L_x_1971) ;  /* 0xffffffe400fc7947 */ /* 0x000fea000383ffff */
.L_x_1934:
[----:B-1----:R1:W2:Y:S02]  /*e160*/  SYNCS.PHASECHK.TRANS64.TRYWAIT P3, [R2+URZ+0x60], R17 ;  /* 0x00006011020075a7 */ /* 0x0022a4000806017f */
[----:B--2---:R-:W-:Y:S05]  /*e170*/  @!P3 NANOSLEEP.SYNCS 0x989680 ;  /* 0x009896800000b95d */ /* 0x004fea0003900000 */
[----:B------:R-:W2:Y:S02]  /*e180*/  @!P3 SYNCS.PHASECHK.TRANS64 P3, [R2+URZ+0x60], R17 ;  /* 0x000060110200b5a7 */ /* 0x000ea4000806007f */
[----:B--2---:R-:W-:Y:S05]  /*e190*/  @!P3 BRA `(.L_x_1934) ;  /* 0xfffffffc00f0b947 */ /* 0x004fea000383ffff */
[----:B------:R-:W-:Y:S05]  /*e1a0*/  BRA `(.L_x_1972) ;  /* 0xffffffe8007c7947 */ /* 0x000fea000383ffff */
.L_x_1939:
[----:B-1----:R1:W2:Y:S02]  /*e1b0*/  SYNCS.PHASECHK.TRANS64.TRYWAIT P3, [R2+URZ+0x34840], R3 ;  /* 0x03484003020075a7 */ /* 0x0022a4000806017f */
[----:B--2---:R-:W-:Y:S05]  /*e1c0*/  @!P3 NANOSLEEP.SYNCS 0x989680 ;  /* 0x009896800000b95d */ /* 0x004fea0003900000 */
[----:B------:R-:W2:Y:S02]  /*e1d0*/  @!P3 SYNCS.PHASECHK.TRANS64 P3, [R2+URZ+0x34840], R3 ;  /* 0x034840030200b5a7 */ /* 0x000ea4000806007f */
[----:B--2---:R-:W-:Y:S05]  /*e1e0*/  @!P3 BRA `(.L_x_1939) ;  /* 0xfffffffc00f0b947 */ /* 0x004fea000383ffff */
[----:B------:R-:W-:Y:S05]  /*e1f0*/  BRA `(.L_x_1973) ;  /* 0xffffffec00647947 */ /* 0x000fea000383ffff */
.L_x_1941:
[----:B-1----:R1:W2:Y:S02]  /*e200*/  SYNCS.PHASECHK.TRANS64.TRYWAIT P3, [R2+URZ+0x60], R11 ;  /* 0x0000600b020075a7 */ /* 0x0022a4000806017f */
[----:B--2---:R-:W-:Y:S05]  /*e210*/  @!P3 NANOSLEEP.SYNCS 0x989680 ;  /* 0x009896800000b95d */ /* 0x004fea0003900000 */
[----:B------:R-:W2:Y:S02]  /*e220*/  @!P3 SYNCS.PHASECHK.TRANS64 P3, [R2+URZ+0x60], R11 ;  /* 0x0000600b0200b5a7 */ /* 0x000ea4000806007f */
[----:B--2---:R-:W-:Y:S05]  /*e230*/  @!P3 BRA `(.L_x_1941) ;  /* 0xfffffffc00f0b947 */ /* 0x004fea000383ffff */
[----:B------:R-:W-:Y:S05]  /*e240*/  BRA `(.L_x_1974) ;  /* 0xffffffec00e47947 */ /* 0x000fea000383ffff */
.L_x_1948:
[----:B-1----:R1:W2:Y:S02]  /*e250*/  SYNCS.PHASECHK.TRANS64.TRYWAIT P0, [R3+URZ+0x34860], R0 ;  /* 0x03486000030075a7 */ /* 0x0022a4000800017f */
[----:B--2---:R-:W-:Y:S05]  /*e260*/  @!P0 NANOSLEEP.SYNCS 0x989680 ;  /* 0x009896800000895d */ /* 0x004fea0003900000 */
[----:B------:R-:W2:Y:S02]  /*e270*/  @!P0 SYNCS.PHASECHK.TRANS64 P0, [R3+URZ+0x34860], R0 ;  /* 0x03486000030085a7 */ /* 0x000ea4000800007f */
[----:B--2---:R-:W-:Y:S05]  /*e280*/  @!P0 BRA `(.L_x_1948) ;  /* 0xfffffffc00f08947 */ /* 0x004fea000383ffff */
[----:B------:R-:W-:Y:S05]  /*e290*/  BRA `(.L_x_1975) ;  /* 0xfffffff000b87947 */ /* 0x000fea000383ffff */
.L_x_1950:
[----:B------:R-:W-:Y:S01]  /*e2a0*/  BSSY B0, `(.L_x_1976) ;  /* 0x0000007000007945 */ /* 0x000fe20003800000 */
[----:B------:R-:W-:Y:S02]  /*e2b0*/  IMAD.MOV.U32 R12, RZ, RZ, RZ ;  /* 0x000000ffff0c7224 */ /* 0x000fe400078e00ff */
[----:B------:R-:W-:Y:S02]  /*e2c0*/  IMAD.MOV.U32 R11, RZ, RZ, 0x1f ;  /* 0x0000001fff0b7424 */ /* 0x000fe400078e00ff */
[----:B------:R-:W-:-:S07]  /*e2d0*/  IMAD.MOV.U32 R15, RZ, RZ, -0x1 ;  /* 0xffffffffff0f7424 */ /* 0x000fce00078e00ff */
[----:B------:R-:W-:Y:S05]  /*e2e0*/  WARPSYNC.COLLECTIVE R15, `(.L_x_1977) ;  /* 0x000000000f087348 */ /* 0x000fea0003c00000 */
[----:B------:R1:W2:Y:S02]  /*e2f0*/  SHFL.IDX P6, R14, R13, R12, R11 ;  /* 0x0000000c0d0e7389 */ /* 0x0002a400000c000b */
[----:B-12---:R-:W-:Y:S01]  /*e300*/  ENDCOLLECTIVE ;  /* 0x000000000000791b */ /* 0x006fe20003800000 */
.L_x_1977:
[----:B------:R-:W-:Y:S05]  /*e310*/  BSYNC B0 ;  /* 0x0000000000007941 */ /* 0x000fea0003800000 */
.L_x_1976:
[----:B------:R-:W-:Y:S05]  /*e320*/  BRA `(.L_x_1978) ;  /* 0xfffffff4002c7947 */ /* 0x000fea000383ffff */
.L_x_1952:
[----:B--2---:R2:W3:Y:S02]  /*e330*/  SYNCS.PHASECHK.TRANS64.TRYWAIT P0, [R7+URZ+0x34820], R0 ;  /* 0x03482000070075a7 */ /* 0x0044e4000800017f */
[----:B---3--:R-:W-:Y:S05]  /*e340*/  @!P0 NANOSLEEP.SYNCS 0x989680 ;  /* 0x009896800000895d */ /* 0x008fea0003900000 */
[----:B------:R-:W3:Y:S02]  /*e350*/  @!P0 SYNCS.PHASECHK.TRANS64 P0, [R7+URZ+0x34820], R0 ;  /* 0x03482000070085a7 */ /* 0x000ee4000800007f */
[----:B---3--:R-:W-:Y:S05]  /*e360*/  @!P0 BRA `(.L_x_1952) ;  /* 0xfffffffc00f08947 */ /* 0x008fea000383ffff */
[----:B------:R-:W-:Y:S05]  /*e370*/  BRA `(.L_x_1979) ;  /* 0xfffffff400747947 */ /* 0x000fea000383ffff */
.L_x_1956:
[----:B--2---:R2:W3:Y:S02]  /*e380*/  SYNCS.PHASECHK.TRANS64.TRYWAIT P0, [R5+URZ], R4 ;  /* 0x00000004050075a7 */ /* 0x0044e4000800017f */
[----:B---3--:R-:W-:Y:S05]  /*e390*/  @!P0 NANOSLEEP.SYNCS 0x989680 ;  /* 0x009896800000895d */ /* 0x008fea0003900000 */
[----:B------:R-:W3:Y:S02]  /*e3a0*/  @!P0 SYNCS.PHASECHK.TRANS64 P0, [R5+URZ], R4 ;  /* 0x00000004050085a7 */ /* 0x000ee4000800007f */
[----:B---3--:R-:W-:Y:S05]  /*e3b0*/  @!P0 BRA `(.L_x_1956) ;  /* 0xfffffffc00f08947 */ /* 0x008fea000383ffff */
[----:B------:R-:W-:Y:S05]  /*e3c0*/  BRA `(.L_x_1980) ;  /* 0xfffffff400d07947 */ /* 0x000fea000383ffff */
.L_x_1957:
[----:B---3--:R3:W4:Y:S02]  /*e3d0*/  SYNCS.PHASECHK.TRANS64.TRYWAIT P0, [R3+URZ], R0 ;  /* 0x00000000030075a7 */ /* 0x008724000800017f */
[----:B----4-:R-:W-:Y:S05]  /*e3e0*/  @!P0 NANOSLEEP.SYNCS 0x989680 ;  /* 0x009896800000895d */ /* 0x010fea0003900000 */
[----:B------:R-:W4:Y:S02]  /*e3f0*/  @!P0 SYNCS.PHASECHK.TRANS64 P0, [R3+URZ], R0 ;  /* 0x00000000030085a7 */ /* 0x000f24000800007f */
[----:B----4-:R-:W-:Y:S05]  /*e400*/  @!P0 BRA `(.L_x_1957) ;  /* 0xfffffffc00f08947 */ /* 0x010fea000383ffff */
[----:B------:R-:W-:Y:S05]  /*e410*/  BRA `(.L_x_1981) ;  /* 0xfffffff400c47947 */ /* 0x000fea000383ffff */
.L_x_1959:
[----:B--2---:R2:W3:Y:S02]  /*e420*/  SYNCS.PHASECHK.TRANS64.TRYWAIT P0, [R5+URZ], R4 ;  /* 0x00000004050075a7 */ /* 0x0044e4000800017f */
[----:B---3--:R-:W-:Y:S05]  /*e430*/  @!P0 NANOSLEEP.SYNCS 0x989680 ;  /* 0x009896800000895d */ /* 0x008fea0003900000 */
[----:B------:R-:W3:Y:S02]  /*e440*/  @!P0 SYNCS.PHASECHK.TRANS64 P0, [R5+URZ], R4 ;  /* 0x00000004050085a7 */ /* 0x000ee4000800007f */
[----:B---3--:R-:W-:Y:S05]  /*e450*/  @!P0 BRA `(.L_x_1959) ;  /* 0xfffffffc00f08947 */ /* 0x008fea000383ffff */
[----:B------:R-:W-:Y:S05]  /*e460*/  BRA `(.L_x_1982) ;  /* 0xfffffff400c87947 */ /* 0x000fea000383ffff */
.L_x_1983:
        /* <DEDUP_REMOVED lines=9> */
.L_x_2662:


//--------------------- .text._ZN7cutlass13device_kernelIN5flash11enable_sm90INS1_16FlashAttnFwdSm90INS1_25CollectiveMainloopFwdSm90ILi2EN4cute5tupleIJNS5_1CILi1EEES8_S8_EEENS6_IJNS7_ILi128EEESA_NS7_ILi192EEEEEELi128ENS_6half_tEfNS_4arch4Sm90ELb1ELb0ELb0ELb1ELb0ELb0ELb0ELb1ELb1ELb0ELb0ELb0EEENS1_21CollectiveEpilogueFwdINS6_IJSA_SA_SA_EEES9_SD_SF_Li256ELb1ELb0ELb0ELb0EEENS1_36VarlenDynamicPersistentTileSchedulerILi128ELi128ELi256ELi32ELb0ELb0ELb1ELb1ELb1ELb1EEEEEEEEEvNT_6ParamsE --------------------------
	.section	.text._ZN7cutlass13device_kernelIN5flash11enable_sm90INS1_16FlashAttnFwdSm90INS1_25CollectiveMainloopFwdSm90ILi2EN4cute5tupleIJNS5_1CILi1EEES8_S8_EEENS6_IJNS7_ILi128EEESA_NS7_ILi192EEEEEELi128ENS_6half_tEfNS_4arch4Sm90ELb1ELb0ELb0ELb1ELb0ELb0ELb0ELb1ELb1ELb0ELb0ELb0EEENS1_21CollectiveEpilogueFwdINS6_IJSA_SA_SA_EEES9_SD_SF_Li256ELb1ELb0ELb0ELb0EEENS1_36VarlenDynamicPersistentTileSchedulerILi128ELi128ELi256ELi32ELb0ELb0ELb1ELb1ELb1ELb1EEEEEEEEEvNT_6ParamsE,"ax",@progbits
	.align	128
.text._ZN7cutlass13device_kernelIN5flash11enable_sm90INS1_16FlashAttnFwdSm90INS1_25CollectiveMainloopFwdSm90ILi2EN4cute5tupleIJNS5_1CILi1EEES8_S8_EEENS6_IJNS7_ILi128EEESA_NS7_ILi192EEEEEELi128ENS_6half_tEfNS_4arch4Sm90ELb1ELb0ELb0ELb1ELb0ELb0ELb0ELb1ELb1ELb0ELb0ELb0EEENS1_21CollectiveEpilogueFwdINS6_IJSA_SA_SA_EEES9_SD_SF_Li256ELb1ELb0ELb0ELb0EEENS1_36VarlenDynamicPersistentTileSchedulerILi128ELi128ELi256ELi32ELb0ELb0ELb1ELb1ELb1ELb1EEEEEEEEEvNT_6ParamsE:
        .type           _ZN7cutlass13device_kernelIN5flash11enable_sm90INS1_16FlashAttnFwdSm90INS1_25CollectiveMainloopFwdSm90ILi2EN4cute5tupleIJNS5_1CILi1EEES8_S8_EEENS6_IJNS7_ILi128EEESA_NS7_ILi192EEEEEELi128ENS_6half_tEfNS_4arch4Sm90ELb1ELb0ELb0ELb1ELb0ELb0ELb0ELb1ELb1ELb0ELb0ELb0EEENS1_21CollectiveEpilogueFwdINS6_IJSA_SA_SA_EEES9_SD_SF_Li256ELb1ELb0ELb0ELb0EEENS1_36VarlenDynamicPersistentTileSchedulerILi128ELi128ELi256ELi32ELb0ELb0ELb1ELb1ELb1ELb1EEEEEEEEEvNT_6ParamsE,@function
        .size           _ZN7cutlass13device_kernelIN5flash11enable_sm90INS1_16FlashAttnFwdSm90INS1_25CollectiveMainloopFwdSm90ILi2EN4cute5tupleIJNS5_1CILi1EEES8_S8_EEENS6_IJNS7_ILi128EEESA_NS7_ILi192EEEEEELi128ENS_6half_tEfNS_4arch4Sm90ELb1ELb0ELb0ELb1ELb0ELb0ELb0ELb1ELb1ELb0ELb0ELb0EEENS1_21CollectiveEpilogueFwdINS6_IJSA_SA_SA_EEES9_SD_SF_Li256ELb1ELb0ELb0ELb0EEENS1_36VarlenDynamicPersistentTileSchedulerILi128ELi128ELi256ELi32ELb0ELb0ELb1ELb1ELb1ELb1EEEEEEEEEvNT_6ParamsE,(.L_x_2663 - _ZN7cutlass13device_kernelIN5flash11enable_sm90INS1_16FlashAttnFwdSm90INS1_25CollectiveMainloopFwdSm90ILi2EN4cute5tupleIJNS5_1CILi1EEES8_S8_EEENS6_IJNS7_ILi128EEESA_NS7_ILi192EEEEEELi128ENS_6half_tEfNS_4arch4Sm90ELb1ELb0ELb0ELb1ELb0ELb0ELb0ELb1ELb1ELb0ELb0ELb0EEENS1_21CollectiveEpilogueFwdINS6_IJSA_SA_SA_EEES9_SD_SF_Li256ELb1ELb0ELb0ELb0EEENS1_36VarlenDynamicPersistentTileSchedulerILi128ELi128ELi256ELi32ELb0ELb0ELb1ELb1ELb1ELb1EEEEEEEEEvNT_6ParamsE)
        .other          _ZN7cutlass13device_kernelIN5flash11enable_sm90INS1_16FlashAttnFwdSm90INS1_25CollectiveMainloopFwdSm90ILi2EN4cute5tupleIJNS5_1CILi1EEES8_S8_EEENS6_IJNS7_ILi128EEESA_NS7_ILi192EEEEEELi128ENS_6half_tEfNS_4arch4Sm90ELb1ELb0ELb0ELb1ELb0ELb0ELb0ELb1ELb1ELb0ELb0ELb0EEENS1_21CollectiveEpilogueFwdINS6_IJSA_SA_SA_EEES9_SD_SF_Li256ELb1ELb0ELb0ELb0EEENS1_36VarlenDynamicPersistentTileSchedulerILi128ELi128ELi256ELi32ELb0ELb0ELb1ELb1ELb1ELb1EEEEEEEEEvNT_6ParamsE,@"STO_CUDA_ENTRY STV_DEFAULT"
_ZN7cutlass13device_kernelIN5flash11enable_sm90INS1_16FlashAttnFwdSm90INS1_25CollectiveMainloopFwdSm90ILi2EN4cute5tupleIJNS5_1CILi1EEES8_S8_EEENS6_IJNS7_ILi128EEESA_NS7_ILi192EEEEEELi128ENS_6half_tEfNS_4arch4Sm90ELb1ELb0ELb0ELb1ELb0ELb0ELb0ELb1ELb1ELb0ELb0ELb0EEENS1_21CollectiveEpilogueFwdINS6_IJSA_SA_SA_EEES9_SD_SF_Li256ELb1ELb0ELb0ELb0EEENS1_36VarlenDynamicPersistentTileSchedulerILi128ELi128ELi256ELi32ELb0ELb0ELb1ELb1ELb1ELb1EEEEEEEEEvNT_6ParamsE:
        /* <DEDUP_REMOVED lines=21> */
.L_x_1985:
[----:B------:R-:W-:Y:S05]  /*0150*/  BSYNC B0 ;  /* 0x0000000000007941 */ /* 0x000fea0003800000 */
.L_x_1984:
        /* <DEDUP_REMOVED lines=41> */
.L_x_1986:
        /* <DEDUP_REMOVED lines=22> */
.L_x_1987:
        /* <DEDUP_REMOVED lines=18> */
.L_x_1988:
        /* <DEDUP_REMOVED lines=22> */
.L_x_1989:
        /* <DEDUP_REMOVED lines=22> */
.L_x_1990:
        /* <DEDUP_REMOVED lines=8> */
.L_x_1992:
        /* <DEDUP_REMOVED lines=16> */
[----:B------:R-:W-:Y:S01]  /*0ab0*/  UMOV UR37, URZ ;  /* 0x0000003f00257c82 */ /* 0x000fe20008000000 */
[----:B------:R-:W-:Y:S01]  /*0ac0*/  UMOV UR36, URZ ;  /* 0x0000003f00247c82 */ /* 0x000fe20008000000 */
[----:B------:R-:W0:Y:S10]  /*0ad0*/  S2R R0, SR_TID.X ;  /* 0x0000000000007919 */ /* 0x000e340000002100 */
[----:B------:R-:W-:Y:S01]  /*0ae0*/  IMAD.U32 R16, RZ, RZ, UR5 ;  /* 0x00000005ff107e24 */ /* 0x000fe2000f8e00ff */
[----:B------:R-:W-:Y:S01]  /*0af0*/  R2UR UR5, R46 ;  /* 0x000000002e0572ca */ /* 0x000fe200000e0000 */
[----:B0-----:R-:W-:-:S05]  /*0b00*/  VIADD R193, R0, 0xffffff80 ;  /* 0xffffff8000c17836 */ /* 0x001fca0000000000 */
[----:B------:R-:W-:-:S04]  /*0b10*/  SHF.R.S32.HI R0, RZ, 0x1f, R193 ;  /* 0x0000001fff007819 */ /* 0x000fc800000114c1 */
[CC--:B------:R-:W-:Y:S02]  /*0b20*/  LEA.HI R3, R0.reuse, R193.reuse, RZ, 0x7 ;  /* 0x000000c100037211 */ /* 0x0c0fe400078f38ff */
[----:B------:R-:W-:Y:S02]  /*0b30*/  LEA.HI R4, R0, R193, RZ, 0x5 ;  /* 0x000000c100047211 */ /* 0x000fe400078f28ff */
[----:B------:R-:W-:Y:S02]  /*0b40*/  SHF.R.S32.HI R190, RZ, 0x7, R3 ;  /* 0x00000007ffbe7819 */ /* 0x000fe40000011403 */
[----:B--2---:R-:W-:Y:S02]  /*0b50*/  R2UR UR4, R2 ;  /* 0x00000000020472ca */ /* 0x004fe400000e0000 */
[C---:B------:R-:W-:Y:S02]  /*0b60*/  LOP3.LUT R2, R3.reuse, 0xffffff80, RZ, 0xc0, !PT ;  /* 0xffffff8003027812 */ /* 0x040fe400078ec0ff */
[----:B------:R-:W-:-:S03]  /*0b70*/  LEA.HI R3, R3, R190, RZ, 0x1 ;  /* 0x000000be03037211 */ /* 0x000fc600078f08ff */
[----:B------:R-:W-:Y:S01]  /*0b80*/  IMAD.IADD R189, R193, 0x1, -R2 ;  /* 0x00000001c1bd7824 */ /* 0x000fe200078e0a02 */
[----:B------:R-:W-:-:S04]  /*0b90*/  LOP3.LUT R3, R3, 0x3fffffe, RZ, 0xc0, !PT ;  /* 0x03fffffe03037812 */ /* 0x000fc800078ec0ff */
[----:B------:R-:W-:Y:S01]  /*0ba0*/  SHF.R.S32.HI R8, RZ, 0x1f, R189 ;  /* 0x0000001fff087819 */ /* 0x000fe200000114bd */
[----:B------:R-:W-:Y:S01]  /*0bb0*/  ULOP3.LUT UR4, UR4, 0x1, URZ, 0xfc, !UPT ;  /* 0x0000000104047892 */ /* 0x000fe2000f8efc3f */
[----:B------:R-:W-:Y:S02]  /*0bc0*/  IMAD.IADD R3, R190, 0x1, -R3 ;  /* 0x00000001be037824 */ /* 0x000fe400078e0a03 */
[CC--:B------:R-:W-:Y:S02]  /*0bd0*/  LEA.HI R9, R8.reuse, R189.reuse, RZ, 0x2 ;  /* 0x000000bd08097211 */ /* 0x0c0fe400078f10ff */
[----:B------:R-:W-:Y:S01]  /*0be0*/  LEA.HI R8, R8, R189, RZ, 0x5 ;  /* 0x000000bd08087211 */ /* 0x000fe200078f28ff */
[----:B------:R-:W-:Y:S01]  /*0bf0*/  IMAD.U32 R192, RZ, RZ, UR4 ;  /* 0x00000004ffc07e24 */ /* 0x000fe2000f8e00ff */
[--C-:B------:R-:W-:Y:S01]  /*0c00*/  SHF.R.S32.HI R5, RZ, 0x2, R9.reuse ;  /* 0x00000002ff057819 */ /* 0x100fe20000011409 */
[----:B------:R-:W-:Y:S01]  /*0c10*/  UMOV UR4, URZ ;  /* 0x0000003f00047c82 */ /* 0x000fe20008000000 */
[----:B------:R-:W-:Y:S01]  /*0c20*/  SHF.R.S32.HI R2, RZ, 0x1f, R9 ;  /* 0x0000001fff027819 */ /* 0x000fe20000011409 */
[----:B------:R-:W-:Y:S01]  /*0c30*/  IMAD.U32 R188, RZ, RZ, UR4 ;  /* 0x00000004ffbc7e24 */ /* 0x000fe2000f8e00ff */
[----:B------:R-:W-:-:S02]  /*0c40*/  SHF.R.S32.HI R8, RZ, 0x5, R8 ;  /* 0x00000005ff087819 */ /* 0x000fc40000011408 */
[----:B------:R-:W-:Y:S02]  /*0c50*/  LEA.HI R2, R2, R5, RZ, 0x3 ;  /* 0x0000000502027211 */ /* 0x000fe400078f18ff */
[----:B------:R-:W-:Y:S02]  /*0c60*/  LOP3.LUT R22, R9, 0x7ffffffc, RZ, 0xc0, !PT ;  /* 0x7ffffffc09167812 */ /* 0x000fe400078ec0ff */
[----:B------:R-:W-:Y:S02]  /*0c70*/  LOP3.LUT R6, R2, 0xfffffff8, RZ, 0xc0, !PT ;  /* 0xfffffff802067812 */ /* 0x000fe400078ec0ff */
[CC--:B------:R-:W-:Y:S01]  /*0c80*/  LEA.HI R2, R0.reuse, R193.reuse, RZ, 0x4 ;  /* 0x000000c100027211 */ /* 0x0c0fe200078f20ff */
[----:B------:R-:W-:Y:S01]  /*0c90*/  IMAD.IADD R22, R189, 0x1, -R22 ;  /* 0x00000001bd167824 */ /* 0x000fe200078e0a16 */
[----:B------:R-:W-:Y:S01]  /*0ca0*/  LEA.HI R0, R0, R193, RZ, 0x3 ;  /* 0x000000c100007211 */ /* 0x000fe200078f18ff */
[----:B------:R-:W-:Y:S01]  /*0cb0*/  IMAD.IADD R11, R5, 0x1, -R6 ;  /* 0x00000001050b7824 */ /* 0x000fe200078e0a06 */
[----:B------:R-:W-:Y:S01]  /*0cc0*/  SHF.R.S32.HI R5, RZ, 0x4, R2 ;  /* 0x00000004ff057819 */ /* 0x000fe20000011402 */
[----:B------:R-:W-:Y:S01]  /*0cd0*/  IMAD.SHL.U32 R6, R4, 0x20, RZ ;  /* 0x0000002004067824 */ /* 0x000fe200078e00ff */
[----:B------:R-:W-:Y:S01]  /*0ce0*/  LOP3.LUT R4, R2, 0x3fffff0, RZ, 0xc0, !PT ;  /* 0x03fffff002047812 */ /* 0x000fe200078ec0ff */
[----:B------:R-:W-:Y:S01]  /*0cf0*/  IMAD R8, R8, 0x10, R11 ;  /* 0x0000001008087824 */ /* 0x000fe200078e020b */
[----:B------:R-:W-:-:S02]  /*0d00*/  LEA.HI R2, R2, R5, RZ, 0x1 ;  /* 0x0000000502027211 */ /* 0x000fc400078f08ff */
[----:B------:R-:W-:Y:S01]  /*0d10*/  LOP3.LUT R7, R6, 0xfffffc00, RZ, 0xc0, !PT ;  /* 0xfffffc0006077812 */ /* 0x000fe200078ec0ff */
[----:B------:R-:W-:Y:S01]  /*0d20*/  IMAD.IADD R4, R193, 0x1, -R4 ;  /* 0x00000001c1047824 */ /* 0x000fe200078e0a04 */
[----:B------:R-:W-:Y:S01]  /*0d30*/  LOP3.LUT R2, R2, 0x1ffffffe, RZ, 0xc0, !PT ;  /* 0x1ffffffe02027812 */ /* 0x000fe200078ec0ff */
[----:B------:R-:W-:Y:S01]  /*0d40*/  IMAD R23, R3, 0x40, R8 ;  /* 0x0000004003177824 */ /* 0x000fe200078e0208 */
[----:B------:R-:W-:Y:S01]  /*0d50*/  SHF.R.S32.HI R18, RZ, 0x3, R0 ;  /* 0x00000003ff127819 */ /* 0x000fe20000011400 */
[----:B------:R-:W-:Y:S02]  /*0d60*/  IMAD R7, R4, 0x40, R7 ;  /* 0x0000004004077824 */ /* 0x000fe400078e0207 */
[----:B------:R-:W-:-:S04]  /*0d70*/  IMAD.IADD R2, R5, 0x1, -R2 ;  /* 0x0000000105027824 */ /* 0x000fc800078e0a02 */
[----:B------:R-:W-:Y:S01]  /*0d80*/  IMAD R191, R2, 0x8, R7 ;  /* 0x0000000802bf7824 */ /* 0x000fe200078e0207 */
[----:B------:R-:W-:-:S05]  /*0d90*/  LOP3.LUT R2, R0, 0x1ffffff8, RZ, 0xc0, !PT ;  /* 0x1ffffff800027812 */ /* 0x000fca00078ec0ff */
[----:B------:R-:W-:-:S04]  /*0da0*/  IMAD.IADD R2, R193, 0x1, -R2 ;  /* 0x00000001c1027824 */ /* 0x000fc800078e0a02 */
[----:B------:R-:W-:-:S07]  /*0db0*/  IMAD.SHL.U32 R17, R2, 0x8, RZ ;  /* 0x0000000802117824 */ /* 0x000fce00078e00ff */
.L_x_2046:
[----:B0-----:R-:W0:Y:S01]  /*0dc0*/  LDC.64 R2, c[0x0][0xc60] ;  /* 0x00031800ff027b82 */ /* 0x001e220000000a00 */
        /* <DEDUP_REMOVED lines=13> */
[----:B------:R-:W-:Y:S01]  /*0ea0*/  IMAD.U32 R184, RZ, RZ, UR4 ;  /* 0x00000004ffb87e24 */ /* 0x000fe2000f8e00ff */
[----:B------:R-:W-:-:S04]  /*0eb0*/  @UP0 ULEA UR6, UP2, UR4, UR6, 0x2 ;  /* 0x0000000604060291 */ /* 0x000fc8000f84103f */
[----:B------:R-:W-:Y:S02]  /*0ec0*/  @UP0 ULEA.HI.X UR7, UR4, UR7, UR12, 0x2, UP2 ;  /* 0x0000000704070291 */ /* 0x000fe400090f140c */
[----:B------:R-:W-:Y:S01]  /*0ed0*/  IMAD.U32 R186, RZ, RZ, UR12 ;  /* 0x0000000cffba7e24 */ /* 0x000fe2000f8e00ff */
[----:B------:R-:W-:Y:S01]  /*0ee0*/  @UP1 ULEA UR8, UP0, UR4, UR8, 0x2 ;  /* 0x0000000804081291 */ /* 0x000fe2000f80103f */
[----:B------:R-:W-:-:S03]  /*0ef0*/  IMAD.U32 R2, RZ, RZ, UR6 ;  /* 0x00000006ff027e24 */ /* 0x000fc6000f8e00ff */
[----:B------:R-:W-:Y:S01]  /*0f00*/  @UP1 ULEA.HI.X UR9, UR4, UR9, UR12, 0x2, UP0 ;  /* 0x0000000904091291 */ /* 0x000fe200080f140c */
[----:B------:R-:W-:Y:S01]  /*0f10*/  IMAD.U32 R3, RZ, RZ, UR7 ;  /* 0x00000007ff037e24 */ /* 0x000fe2000f8e00ff */
[----:B------:R-:W-:Y:S01]  /*0f20*/  ULDC.64 UR6, c[0x0][0x3f8] ;  /* 0x0000fe0000067ab9 */ /* 0x000fe20000000a00 */
[----:B---345:R-:W-:Y:S01]  /*0f30*/  IMAD.U32 R4, RZ, RZ, UR8 ;  /* 0x00000008ff047e24 */ /* 0x038fe2000f8e00ff */
[----:B------:R-:W-:Y:S02]  /*0f40*/  ULDC UR4, c[0x0][0x404] ;  /* 0x0001010000047ab9 */ /* 0x000fe40000000800 */
[----:B------:R-:W-:Y:S01]  /*0f50*/  IMAD.U32 R5, RZ, RZ, UR9 ;  /* 0x00000009ff057e24 */ /* 0x000fe2000f8e00ff */
[----:B------:R-:W2:Y:S01]  /*0f60*/  @P0 LDG.E R2, desc[UR10][R2.64] ;  /* 0x0000000a02020981 */ /* 0x000ea2000c1e1900 */
[----:B------:R-:W-:Y:S01]  /*0f70*/  UISETP.NE.U32.AND UP0, UPT, UR6, URZ, UPT ;  /* 0x0000003f0600728c */ /* 0x000fe2000bf05070 */
[----:B------:R-:W-:Y:S02]  /*0f80*/  ULDC.64 UR8, c[0x0][0xa20] ;  /* 0x0002880000087ab9 */ /* 0x000fe40000000a00 */
[----:B------:R-:W3:Y:S01]  /*0f90*/  @P2 LDG.E R4, desc[UR10][R4.64] ;  /* 0x0000000a04042981 */ /* 0x000ee2000c1e1900 */
[----:B------:R-:W-:Y:S01]  /*0fa0*/  UISETP.NE.AND.EX UP0, UPT, UR7, URZ, UPT, UP0 ;  /* 0x0000003f0700728c */ /* 0x000fe2000bf05300 */
[----:B------:R-:W-:Y:S01]  /*0fb0*/  ISETP.NE.U32.AND P1, PT, RZ, UR8, PT ;  /* 0x00000008ff007c0c */ /* 0x000fe2000bf25070 */
[----:B------:R-:W-:Y:S01]  /*0fc0*/  ULDC UR6, c[0x0][0x2e0] ;  /* 0x0000b80000067ab9 */ /* 0x000fe20000000800 */
[----:B------:R-:W-:Y:S01]  /*0fd0*/  UMOV UR61, URZ ;  /* 0x0000003f003d7c82 */ /* 0x000fe20008000000 */
[----:B------:R-:W-:Y:S01]  /*0fe0*/  USEL UR4, UR4, 0x1, UP0 ;  /* 0x0000000104047887 */ /* 0x000fe20008000000 */
[----:B------:R-:W-:Y:S01]  /*0ff0*/  ISETP.NE.AND.EX P1, PT, RZ, UR9, PT, P1 ;  /* 0x00000009ff007c0c */ /* 0x000fe2000bf25310 */
[----:B------:R-:W-:Y:S01]  /*1000*/  ULDC UR60, c[0x0][0x288] ;  /* 0x0000a200003c7ab9 */ /* 0x000fe20000000800 */
[----:B------:R-:W-:Y:S01]  /*1010*/  IMAD.U32 R185, RZ, RZ, UR5 ;  /* 0x00000005ffb97e24 */ /* 0x000fe2000f8e00ff */
[----:B------:R-:W-:Y:S01]  /*1020*/  UIMAD UR6, UR4, UR6, URZ ;  /* 0x00000006040672a4 */ /* 0x000fe2000f8e023f */
[----:B--2---:R-:W-:-:S02]  /*1030*/  @P0 R2UR UR61, R2 ;  /* 0x00000000023d02ca */ /* 0x004fc400000e0000 */
[----:B---3--:R-:W-:Y:S01]  /*1040*/  @P2 R2UR UR60, R4 ;  /* 0x00000000043c22ca */ /* 0x008fe200000e0000 */
[----:B-1----:R-:W-:-:S14]  /*1050*/  @P2 BRA `(.L_x_1993) ;  /* 0x00000000003c2947 */ /* 0x002fdc0003800000 */
[----:B------:R-:W-:Y:S02]  /*1060*/  ULDC.64 UR4, c[0x0][0xa00] ;  /* 0x0002800000047ab9 */ /* 0x000fe40000000a00 */
[----:B------:R-:W-:-:S04]  /*1070*/  ISETP.NE.U32.AND P0, PT, RZ, UR4, PT ;  /* 0x00000004ff007c0c */ /* 0x000fc8000bf05070 */
[----:B------:R-:W-:-:S13]  /*1080*/  ISETP.NE.AND.EX P0, PT, RZ, UR5, PT, P0 ;  /* 0x00000005ff007c0c */ /* 0x000fda000bf05300 */
[----:B------:R-:W-:Y:S05]  /*1090*/  @!P0 BRA `(.L_x_1993) ;  /* 0x00000000002c8947 */ /* 0x000fea0003800000 */
[----:B------:R-:W-:Y:S01]  /*10a0*/  R2UR UR7, R184 ;  /* 0x00000000b80772ca */ /* 0x000fe200000e0000 */
[----:B------:R-:W-:Y:S01]  /*10b0*/  ULDC.64 UR4, c[0x0][0xa00] ;  /* 0x0002800000047ab9 */ /* 0x000fe20000000a00 */
[----:B------:R-:W-:-:S11]  /*10c0*/  ULDC.64 UR10, c[0x0][0x208] ;  /* 0x00008200000a7ab9 */ /* 0x000fd60000000a00 */
        /* <DEDUP_REMOVED lines=8> */
.L_x_1993:
[----:B------:R-:W-:-:S13]  /*1150*/  R2UR UR4, R16 ;  /* 0x00000000100472ca */ /* 0x000fda00000e0000 */
[----:B------:R-:W-:Y:S01]  /*1160*/  IMAD.U32 R187, RZ, RZ, UR4 ;  /* 0x00000004ffbb7e24 */ /* 0x000fe2000f8e00ff */
[----:B------:R-:W-:Y:S06]  /*1170*/  @!P1 BRA `(.L_x_1994) ;  /* 0x0000000000289947 */ /* 0x000fec0003800000 */
[----:B------:R-:W-:Y:S01]  /*1180*/  R2UR UR5, R184 ;  /* 0x00000000b80572ca */ /* 0x000fe200000e0000 */
[----:B------:R-:W-:Y:S01]  /*1190*/  ULDC.64 UR6, c[0x0][0x208] ;  /* 0x0000820000067ab9 */ /* 0x000fe20000000a00 */
[----:B------:R-:W-:-:S11]  /*11a0*/  R2UR UR10, R186 ;  /* 0x00000000ba0a72ca */ /* 0x000fd600000e0000 */
[----:B------:R-:W-:-:S04]  /*11b0*/  ULEA UR4, UP0, UR5, UR8, 0x2 ;  /* 0x0000000805047291 */ /* 0x000fc8000f80103f */
[----:B------:R-:W-:Y:S02]  /*11c0*/  ULEA.HI.X UR5, UR5, UR9, UR10, 0x2, UP0 ;  /* 0x0000000905057291 */ /* 0x000fe400080f140a */
[----:B------:R-:W-:-:S04]  /*11d0*/  IMAD.U32 R2, RZ, RZ, UR4 ;  /* 0x00000004ff027e24 */ /* 0x000fc8000f8e00ff */
[----:B------:R-:W-:-:S05]  /*11e0*/  IMAD.U32 R3, RZ, RZ, UR5 ;  /* 0x00000005ff037e24 */ /* 0x000fca000f8e00ff */
[----:B------:R-:W2:Y:S02]  /*11f0*/  LDG.E R2, desc[UR6][R2.64] ;  /* 0x0000000602027981 */ /* 0x000ea4000c1e1900 */
[----:B--2---:R-:W-:Y:S01]  /*1200*/  R2UR UR6, R2 ;  /* 0x00000000020672ca */ /* 0x004fe200000e0000 */
[----:B------:R-:W-:-:S14]  /*1210*/  BRA `(.L_x_1995) ;  /* 0x00000000003c7947 */ /* 0x000fdc0003800000 */
.L_x_1994:
        /* <DEDUP_REMOVED lines=15> */
.L_x_1995:
[----:B------:R-:W-:Y:S01]  /*1310*/  R2UR UR4, R16 ;  /* 0x00000000100472ca */ /* 0x000fe200000e0000 */
[----:B------:R-:W-:Y:S01]  /*1320*/  UIADD3 UR61, -UR61, UR6, URZ ;  /* 0x000000063d3d7290 */ /* 0x000fe2000fffe13f */
[----:B------:R-:W-:Y:S02]  /*1330*/  PLOP3.LUT P0, PT, PT, PT, PT, 0x80, 0x0 ;  /* 0x000000000000781c */ /* 0x000fe40003f0f070 */
        /* <DEDUP_REMOVED lines=10> */
[----:B------:R-:W-:Y:S01]  /*13e0*/  ULEA UR5, UR4, 0xff, 0x7 ;  /* 0x000000ff04057891 */ /* 0x000fe2000f8e383f */
[----:B------:R-:W-:Y:S01]  /*13f0*/  CS2R R68, SRZ ;  /* 0x0000000000447805 */ /* 0x000fe2000001ff00 */
[----:B------:R-:W-:Y:S01]  /*1400*/  UIADD3 UR4, UR61, 0x7f, URZ ;  /* 0x0000007f3d047890 */ /* 0x000fe2000fffe03f */
[----:B------:R-:W-:Y:S01]  /*1410*/  CS2R R66, SRZ ;  /* 0x0000000000427805 */ /* 0x000fe2000001ff00 */
[----:B------:R-:W-:Y:S01]  /*1420*/  UIADD3 UR6, UR61, UR5, -UR60 ;  /* 0x000000053d067290 */ /* 0x000fe2000fffe83c */
        /* <DEDUP_REMOVED lines=12> */
[----:B------:R-:W-:-:S02]  /*14f0*/  CS2R R52, SRZ ;  /* 0x0000000000347805 */ /* 0x000fc4000001ff00 */
[----:B------:R-:W-:Y:S02]  /*1500*/  CS2R R50, SRZ ;  /* 0x0000000000327805 */ /* 0x000fe4000001ff00 */
[----:B------:R-:W-:Y:S01]  /*1510*/  CS2R R48, SRZ ;  /* 0x0000000000307805 */ /* 0x000fe2000001ff00 */
[----:B------:R-:W-:Y:S01]  /*1520*/  UISETP.LT.AND UP0, UPT, UR5, UR7, UPT ;  /* 0x000000070500728c */ /* 0x000fe2000bf01270 */
[----:B------:R-:W-:Y:S02]  /*1530*/  CS2R R30, SRZ ;  /* 0x00000000001e7805 */ /* 0x000fe4000001ff00 */
[----:B------:R-:W-:Y:S02]  /*1540*/  CS2R R32, SRZ ;  /* 0x0000000000207805 */ /* 0x000fe4000001ff00 */
[----:B------:R-:W-:Y:S01]  /*1550*/  CS2R R42, SRZ ;  /* 0x00000000002a7805 */ /* 0x000fe2000001ff00 */
[----:B------:R-:W-:Y:S01]  /*1560*/  USEL UR8, UR5, UR7, UP0 ;  /* 0x0000000705087287 */ /* 0x000fe20008000000 */
[----:B------:R-:W-:-:S02]  /*1570*/  CS2R R40, SRZ ;  /* 0x0000000000287805 */ /* 0x000fc4000001ff00 */
[----:B------:R-:W-:Y:S02]  /*1580*/  CS2R R38, SRZ ;  /* 0x0000000000267805 */ /* 0x000fe4000001ff00 */
[----:B------:R-:W-:Y:S01]  /*1590*/  CS2R R36, SRZ ;  /* 0x0000000000247805 */ /* 0x000fe2000001ff00 */
[----:B------:R-:W-:Y:S01]  /*15a0*/  UISETP.GE.AND UP0, UPT, UR8, 0x1, UPT ;  /* 0x000000010800788c */ /* 0x000fe2000bf06270 */
[----:B------:R-:W-:Y:S01]  /*15b0*/  CS2R R34, SRZ ;  /* 0x0000000000227805 */ /* 0x000fe2000001ff00 */
[----:B------:R-:W-:Y:S01]  /*15c0*/  IMAD.U32 R90, RZ, RZ, UR8 ;  /* 0x00000008ff5a7e24 */ /* 0x000fe2000f8e00ff */
[----:B------:R-:W-:Y:S02]  /*15d0*/  CS2R R88, SRZ ;  /* 0x0000000000587805 */ /* 0x000fe4000001ff00 */
[----:B------:R-:W-:Y:S01]  /*15e0*/  CS2R R6, SRZ ;  /* 0x0000000000067805 */ /* 0x000fe2000001ff00 */
[----:B------:R-:W-:Y:S01]  /*15f0*/  IMAD.MOV.U32 R8, RZ, RZ, RZ ;  /* 0x000000ffff087224 */ /* 0x000fe200078e00ff */
[----:B------:R-:W-:Y:S01]  /*1600*/  PLOP3.LUT P1, PT, PT, PT, UP0, 0x80, 0x0 ;  /* 0x000000000000781c */ /* 0x000fe20003f2f008 */
[----:B------:R-:W-:-:S02]  /*1610*/  IMAD.MOV.U32 R91, RZ, RZ, RZ ;  /* 0x000000ffff5b7224 */ /* 0x000fc400078e00ff */
[----:B------:R-:W-:Y:S02]  /*1620*/  IMAD.MOV.U32 R12, RZ, RZ, RZ ;  /* 0x000000ffff0c7224 */ /* 0x000fe400078e00ff */
[----:B------:R-:W-:Y:S02]  /*1630*/  IMAD.MOV.U32 R93, RZ, RZ, RZ ;  /* 0x000000ffff5d7224 */ /* 0x000fe400078e00ff */
[----:B------:R-:W-:Y:S02]  /*1640*/  IMAD.MOV.U32 R14, RZ, RZ, RZ ;  /* 0x000000ffff0e7224 */ /* 0x000fe400078e00ff */
[----:B------:R-:W-:-:S04]  /*1650*/  IMAD.MOV.U32 R95, RZ, RZ, RZ ;  /* 0x000000ffff5f7224 */ /* 0x000fc800078e00ff */
[----:B------:R-:W-:Y:S05]  /*1660*/  @!P1 BRA `(.L_x_1996) ;  /* 0x00000084008c9947 */ /* 0x000fea0003800000 */
        /* <DEDUP_REMOVED lines=31> */
.L_x_1997:
        /* <DEDUP_REMOVED lines=9> */
[----:B------:R-:W0:Y:S02]  /*18f0*/  SYNCS.PHASECHK.TRANS64.TRYWAIT P1, [UR38+0x34800], R0 ;  /* 0x03480000ff0075a7 */ /* 0x000e240008020166 */
[----:B0-----:R-:W-:Y:S05]  /*1900*/  @!P1 BRA `(.L_x_1998) ;  /* 0x000000f8000c9947 */ /* 0x001fea0003800000 */
.L_x_2134:
[----:B------:R-:W-:Y:S05]  /*1910*/  @!P0 BRA `(.L_x_1999) ;  /* 0x0000000000048947 */ /* 0x000fea0003800000 */
[----:B------:R-:W-:Y:S01]  /*1920*/  BPT.TRAP 0x1 ;  /* 0x000000040000795c */ /* 0x000fe20000300000 */
.L_x_1999:
[----:B------:R-:W-:Y:S02]  /*1930*/  IMAD.U32 R2, RZ, RZ, UR36 ;  /* 0x00000024ff027e24 */ /* 0x000fe4000f8e00ff */
[----:B0-----:R-:W-:-:S03]  /*1940*/  IMAD.U32 R3, RZ, RZ, UR37 ;  /* 0x00000025ff037e24 */ /* 0x001fc6000f8e00ff */
[----:B------:R-:W-:Y:S02]  /*1950*/  LEA R2, R2, UR38, 0x3 ;  /* 0x0000002602027c11 */ /* 0x000fe4000f8e18ff */
[----:B------:R-:W-:-:S04]  /*1960*/  SHF.L.U32 R3, R3, 0x1f, RZ ;  /* 0x0000001f03037819 */ /* 0x000fc800000006ff */
[----:B------:R0:W1:Y:S01]  /*1970*/  SYNCS.PHASECHK.TRANS64.TRYWAIT P2, [R2+URZ+0x34830], R3 ;  /* 0x03483003020075a7 */ /* 0x000062000804017f */
[----:B------:R-:W-:Y:S05]  /*1980*/  @!P0 BRA `(.L_x_2000) ;  /* 0x0000000000048947 */ /* 0x000fea0003800000 */
[----:B------:R-:W-:Y:S01]  /*1990*/  BPT.TRAP 0x1 ;  /* 0x000000040000795c */ /* 0x000fe20000300000 */
.L_x_2000:
[----:B------:R-:W2:Y:S01]  /*19a0*/  S2R R0, SR_TID.X ;  /* 0x0000000000007919 */ /* 0x000ea20000002100 */
[----:B------:R-:W-:Y:S01]  /*19b0*/  IMAD.MOV.U32 R151, RZ, RZ, RZ ;  /* 0x000000ffff977224 */ /* 0x000fe200078e00ff */
[----:B--2---:R-:W-:Y:S01]  /*19c0*/  LOP3.LUT P1, RZ, R0, 0x7f, RZ, 0xc0, !PT ;  /* 0x0000007f00ff7812 */ /* 0x004fe2000782c0ff */
[----:B-1----:R-:W-:-:S12]  /*19d0*/  @P2 BRA `(.L_x_2001) ;  /* 0x0000000000082947 */ /* 0x002fd80003800000 */
[----:B------:R-:W1:Y:S02]  /*19e0*/  SYNCS.PHASECHK.TRANS64.TRYWAIT P2, [R2+URZ+0x34830], R3 ;  /* 0x03483003020075a7 */ /* 0x000e64000804017f */
[----:B-1----:R-:W-:Y:S05]  /*19f0*/  @!P2 BRA `(.L_x_2002) ;  /* 0x000000f400e8a947 */ /* 0x002fea0003800000 */
.L_x_2001:
        /* <DEDUP_REMOVED lines=10> */
[----:B------:R-:W-:Y:S01]  /*1aa0*/  R2UR UR7, R90 ;  /* 0x000000005a0772ca */ /* 0x000fe200000e0000 */
[----:B------:R-:W-:Y:S01]  /*1ab0*/  UMOV UR53, 0x40000040 ;  /* 0x4000004000357882 */ /* 0x000fe20000000000 */
[----:B------:R-:W-:Y:S01]  /*1ac0*/  UMOV UR55, 0x40000040 ;  /* 0x4000004000377882 */ /* 0x000fe20000000000 */
[----:B------:R-:W-:Y:S01]  /*1ad0*/  ULOP3.LUT UR39, UR4, 0x10000, URZ, 0xfc, !UPT ;  /* 0x0001000004277892 */ /* 0x000fe2000f8efc3f */
[----:B------:R-:W-:Y:S01]  /*1ae0*/  R2UR UR6, R16 ;  /* 0x00000000100672ca */ /* 0x000fe200000e0000 */
[----:B------:R-:W-:Y:S01]  /*1af0*/  ULOP3.LUT UR4, UR40, 0x10000, URZ, 0xfc, !UPT ;  /* 0x0001000028047892 */ /* 0x000fe2000f8efc3f */
[----:B01----:R-:W-:Y:S01]  /*1b00*/  @!P1 VIADD R2, R2, 0x34840 ;  /* 0x0003484002029836 */ /* 0x003fe20000000000 */
[----:B------:R-:W-:Y:S01]  /*1b10*/  UIMAD UR5, UR36, 0xc00, UR39 ;  /* 0x00000c00240578a4 */ /* 0x000fe2000f8e0227 */
[--C-:B------:R-:W-:Y:S01]  /*1b20*/  IMAD.MOV.U32 R150, RZ, RZ, R151.reuse ;  /* 0x000000ffff967224 */ /* 0x100fe200078e0097 */
[----:B------:R-:W-:Y:S01]  /*1b30*/  UIADD3 UR56, UR4, 0x2, URZ ;  /* 0x0000000204387890 */ /* 0x000fe2000fffe03f */
[--C-:B------:R-:W-:Y:S01]  /*1b40*/  IMAD.MOV.U32 R149, RZ, RZ, R151.reuse ;  /* 0x000000ffff957224 */ /* 0x100fe200078e0097 */
[----:B------:R-:W-:Y:S01]  /*1b50*/  UIADD3 UR58, UR5, 0x2, URZ ;  /* 0x00000002053a7890 */ /* 0x000fe2000fffe03f */
[----:B------:R-:W-:Y:S01]  /*1b60*/  @!P1 PRMT R2, RZ, 0x654, R2 ;  /* 0x00000654ff029816 */ /* 0x000fe20000000002 */
[----:B------:R-:W-:Y:S01]  /*1b70*/  UMOV UR8, UR4 ;  /* 0x0000000400087c82 */ /* 0x000fe20008000000 */
[----:B------:R-:W-:Y:S01]  /*1b80*/  UMOV UR10, UR5 ;  /* 0x00000005000a7c82 */ /* 0x000fe20008000000 */
[----:B------:R-:W-:Y:S01]  /*1b90*/  UIADD3 UR52, UR4, 0x4, URZ ;  /* 0x0000000404347890 */ /* 0x000fe2000fffe03f */
[----:B------:R-:W-:Y:S01]  /*1ba0*/  HGMMA.64x128x16.F32 R24, gdesc[UR8], RZ, !UPT, gsb0 ;  /* 0x01e00000081879f0 */ /* 0x000fe2000c0008ff */
[----:B------:R-:W-:Y:S01]  /*1bb0*/  UIADD3 UR54, UR5, 0x4, URZ ;  /* 0x0000000405367890 */ /* 0x000fe2000fffe03f */
[----:B------:R-:W-:Y:S01]  /*1bc0*/  IMAD.U32 R8, RZ, RZ, UR8 ;  /* 0x00000008ff087e24 */ /* 0x000fe2000f8e00ff */
[----:B------:R-:W-:Y:S01]  /*1bd0*/  UIADD3 UR48, UR4, 0x6, URZ ;  /* 0x0000000604307890 */ /* 0x000fe2000fffe03f */
[----:B------:R-:W-:Y:S01]  /*1be0*/  IMAD.U32 R0, RZ, RZ, UR6 ;  /* 0x00000006ff007e24 */ /* 0x000fe2000f8e00ff */
        /* <DEDUP_REMOVED lines=53> */
[--C-:B------:R-:W-:Y:S01]  /*1f40*/  IMAD.MOV.U32 R131, RZ, RZ, R151.reuse ;  /* 0x000000ffff837224 */ /* 0x100fe200078e0097 */
[----:B------:R-:W-:Y:S01]  /*1f50*/  UIMAD UR4, UR7, UR4, 0x80 ;  /* 0x00000080070474a4 */ /* 0x000fe2000f8e0204 */
[----:B------:R-:W-:-:S02]  /*1f60*/  IMAD.MOV.U32 R130, RZ, RZ, R151 ;  /* 0x000000ffff827224 */ /* 0x000fc400078e0097 */
[--C-:B------:R-:W-:Y:S01]  /*1f70*/  IMAD.MOV.U32 R129, RZ, RZ, R151.reuse ;  /* 0x000000ffff817224 */ /* 0x100fe200078e0097 */
[----:B------:R-:W-:Y:S01]  /*1f80*/  UIADD3 UR4, UR61, UR4, URZ ;  /* 0x000000043d047290 */ /* 0x000fe2000fffe03f */
[--C-:B------:R-:W-:Y:S02]  /*1f90*/  IMAD.MOV.U32 R128, RZ, RZ, R151.reuse ;  /* 0x000000ffff807224 */ /* 0x100fe400078e0097 */
[--C-:B------:R-:W-:Y:S01]  /*1fa0*/  IMAD.MOV.U32 R127, RZ, RZ, R151.reuse ;  /* 0x000000ffff7f7224 */ /* 0x100fe200078e0097 */
[----:B------:R-:W-:Y:S01]  /*1fb0*/  UIADD3 UR5, -UR60, 0x1, UR4 ;  /* 0x000000013c057890 */ /* 0x000fe2000fffe104 */
[--C-:B------:R-:W-:Y:S02]  /*1fc0*/  IMAD.MOV.U32 R126, RZ, RZ, R151.reuse ;  /* 0x000000ffff7e7224 */ /* 0x100fe400078e0097 */
[----:B------:R-:W-:Y:S01]  /*1fd0*/  IMAD.U32 R3, RZ, RZ, UR4 ;  /* 0x00000004ff037e24 */ /* 0x000fe2000f8e00ff */
[----:B------:R-:W-:Y:S01]  /*1fe0*/  ULDC UR4, c[0x0][0x988] ;  /* 0x0002620000047ab9 */ /* 0x000fe20000000800 */
[----:B------:R-:W-:-:S02]  /*1ff0*/  IMAD.MOV.U32 R125, RZ, RZ, R151 ;  /* 0x000000ffff7d7224 */ /* 0x000fc400078e0097 */
[----:B------:R-:W-:Y:S01]  /*2000*/  IMAD.U32 R5, RZ, RZ, UR5 ;  /* 0x00000005ff057e24 */ /* 0x000fe2000f8e00ff */
[----:B------:R-:W-:Y:S01]  /*2010*/  UIADD3 UR5, UR61, -UR60, URZ ;  /* 0x8000003c3d057290 */ /* 0x000fe2000fffe03f */
[C---:B------:R-:W-:Y:S02]  /*2020*/  IMAD R3, R22.reuse, -0x2, R3 ;  /* 0xfffffffe16037824 */ /* 0x040fe400078e0203 */
[----:B------:R-:W-:Y:S01]  /*2030*/  IMAD R4, R22, -0x2, R5 ;  /* 0xfffffffe16047824 */ /* 0x000fe200078e0205 */
[----:B------:R-:W-:Y:S01]  /*2040*/  ULEA UR5, UR6, UR5, 0x7 ;  /* 0x0000000506057291 */ /* 0x000fe2000f8e383f */
[----:B------:R-:W-:Y:S02]  /*2050*/  IMAD R5, R0, 0x80, R23 ;  /* 0x0000008000057824 */ /* 0x000fe400078e0217 */
[--C-:B------:R-:W-:Y:S01]  /*2060*/  IMAD.MOV.U32 R124, RZ, RZ, R151.reuse ;  /* 0x000000ffff7c7224 */ /* 0x100fe200078e0097 */
[----:B------:R-:W-:Y:S01]  /*2070*/  USHF.R.S32.HI UR6, URZ, 0x1f, UR5 ;  /* 0x0000001f3f067899 */ /* 0x000fe20008011405 */
[----:B------:R-:W-:Y:S01]  /*2080*/  IMAD.MOV.U32 R123, RZ, RZ, R151 ;  /* 0x000000ffff7b7224 */ /* 0x000fe200078e0097 */
[----:B------:R-:W-:Y:S01]  /*2090*/  IADD3 R0, R4, 0x8, R5 ;  /* 0x0000000804007810 */ /* 0x000fe20007ffe005 */
[--C-:B------:R-:W-:Y:S01]  /*20a0*/  IMAD.MOV.U32 R122, RZ, RZ, R151.reuse ;  /* 0x000000ffff7a7224 */ /* 0x100fe200078e0097 */
[----:B------:R-:W-:Y:S01]  /*20b0*/  ULEA.HI UR6, UR6, UR5, URZ, 0x7 ;  /* 0x0000000506067291 */ /* 0x000fe2000f8f383f */
[--C-:B------:R-:W-:Y:S01]  /*20c0*/  IMAD.MOV.U32 R120, RZ, RZ, R151.reuse ;  /* 0x000000ffff787224 */ /* 0x100fe200078e0097 */
[----:B------:R-:W-:Y:S01]  /*20d0*/  VIMNMX R0, R3, R0, PT ;  /* 0x0000000003007248 */ /* 0x000fe20003fe0100 */
[----:B------:R-:W-:Y:S01]  /*20e0*/  IMAD.MOV.U32 R118, RZ, RZ, R151 ;  /* 0x000000ffff767224 */ /* 0x000fe200078e0097 */
[----:B------:R-:W-:Y:S01]  /*20f0*/  VIADDMNMX R3, R5, R4, R3, PT ;  /* 0x0000000405037246 */ /* 0x000fe20003800103 */
[----:B------:R-:W-:Y:S01]  /*2100*/  USHF.R.S32.HI UR6, URZ, 0x7, UR6 ;  /* 0x000000073f067899 */ /* 0x000fe20008011406 */
[C---:B------:R-:W-:Y:S01]  /*2110*/  ISETP.GT.AND P2, PT, R0.reuse, RZ, PT ;  /* 0x000000ff0000720c */ /* 0x040fe20003f44270 */
[--C-:B------:R-:W-:Y:S01]  /*2120*/  IMAD.MOV.U32 R116, RZ, RZ, R151.reuse ;  /* 0x000000ffff747224 */ /* 0x100fe200078e0097 */
[C---:B------:R-:W-:Y:S01]  /*2130*/  ISETP.GT.AND P3, PT, R0.reuse, 0x1, PT ;  /* 0x000000010000780c */ /* 0x040fe20003f64270 */
[----:B------:R-:W-:Y:S01]  /*2140*/  UISETP.LT.AND UP0, UPT, URZ, UR6, UPT ;  /* 0x000000063f00728c */ /* 0x000fe2000bf01270 */
[----:B------:R-:W-:Y:S01]  /*2150*/  ISETP.GT.AND P4, PT, R0, 0x8, PT ;  /* 0x000000080000780c */ /* 0x000fe20003f84270 */
        /* <DEDUP_REMOVED lines=29> */
[----:B------:R-:W-:Y:S02]  /*2330*/  USEL UR11, URZ, UR6, !UP0 ;  /* 0x000000063f0b7287 */ /* 0x000fe4000c000000 */
        /* <DEDUP_REMOVED lines=109> */
[----:B------:R-:W-:Y:S01]  /*2a10*/  UIADD3 UR4, UR7, -0x2, URZ ;  /* 0xfffffffe07047890 */ /* 0x000fe2000fffe03f */
[----:B------:R-:W-:-:S02]  /*2a20*/  FMNMX.FTZ R6, R83, R6, !PT ;  /* 0x0000000653067209 */ /* 0x000fc40007810000 */
[----:B------:R-:W-:Y:S01]  /*2a30*/  FSEL R87, R87, -INF , P2 ;  /* 0xff80000057577808 */ /* 0x000fe20001000000 */
[----:B------:R-:W-:Y:S01]  /*2a40*/  UISETP.GE.AND UP0, UPT, UR4, UR11, UPT ;  /* 0x0000000b0400728c */ /* 0x000fe2000bf06270 */
[----:B------:R-:W-:Y:S02]  /*2a50*/  FMNMX.FTZ R6, R121, R6, !PT ;  /* 0x0000000679067209 */ /* 0x000fe40007810000 */
[----:B------:R-:W-:Y:S02]  /*2a60*/  ISETP.GT.AND P3, PT, R3, 0x1, PT ;  /* 0x000000010300780c */ /* 0x000fe40003f64270 */
[----:B------:R-:W-:Y:S02]  /*2a70*/  FMNMX.FTZ R6, R87, R6, !PT ;  /* 0x0000000657067209 */ /* 0x000fe40007810000 */
[----:B------:R-:W-:Y:S02]  /*2a80*/  ISETP.GT.AND P4, PT, R3, 0x8, PT ;  /* 0x000000080300780c */ /* 0x000fe40003f84270 */
[----:B------:R-:W-:Y:S01]  /*2a90*/  FSEL R25, R25, -INF , P3 ;  /* 0xff80000019197808 */ /* 0x000fe20001800000 */
[----:B------:R-:W1:Y:S01]  /*2aa0*/  SHFL.BFLY PT, R7, R6, 0x2, 0x1f ;  /* 0x0c401f0006077f89 */ /* 0x000e6200000e0000 */
[----:B------:R-:W-:-:S02]  /*2ab0*/  ISETP.GT.AND P3, PT, R3, 0x10, PT ;  /* 0x000000100300780c */ /* 0x000fc40003f64270 */
[----:B-1----:R-:W-:-:S05]  /*2ac0*/  FMNMX.FTZ R10, R6, R7, !PT ;  /* 0x00000007060a7209 */ /* 0x002fca0007810000 */
[----:B------:R-:W1:Y:S02]  /*2ad0*/  SHFL.BFLY PT, R7, R10, 0x1, 0x1f ;  /* 0x0c201f000a077f89 */ /* 0x000e6400000e0000 */
[----:B-1----:R-:W-:-:S04]  /*2ae0*/  FMNMX.FTZ R7, R10, R7, !PT ;  /* 0x000000070a077209 */ /* 0x002fc80007810000 */
        /* <DEDUP_REMOVED lines=32> */
[----:B------:R-:W1:Y:S01]  /*2cf0*/  MUFU.EX2 R6, R6 ;  /* 0x0000000600067308 */ /* 0x000e620000000800 */
        /* <DEDUP_REMOVED lines=33> */
[----:B------:R-:W-:Y:S01]  /*2f10*/  FFMA.FTZ R75, R75, R0, -R38 ;  /* 0x000000004b4b7223 */ /* 0x000fe20000010826 */
[----:B------:R-:W-:Y:S01]  /*2f20*/  FSEL R31, R48, -INF , P3 ;  /* 0xff800000301f7808 */ /* 0x000fe20001800000 */
[----:B-1----:R-:W-:Y:S01]  /*2f30*/  FADD.FTZ R48, R181, R6 ;  /* 0x00000006b5307221 */ /* 0x002fe20000010000 */
        /* <DEDUP_REMOVED lines=87> */
[----:B------:R-:W-:Y:S02]  /*34b0*/  FSEL R85, R85, -INF , P2 ;  /* 0xff80000055557808 */ /* 0x000fe40001000000 */
[----:B------:R-:W-:Y:S02]  /*34c0*/  FMNMX.FTZ R4, R3, R4, !PT ;  /* 0x0000000403047209 */ /* 0x000fe40007810000 */
[----:B------:R-:W-:Y:S01]  /*34d0*/  F2FP.F16.F32.PACK_AB R181, R6, R181 ;  /* 0x000000b506b5723e */ /* 0x000fe200000000ff */
[----:B------:R-:W-:Y:S01]  /*34e0*/  MUFU.EX2 R161, R161 ;  /* 0x000000a100a17308 */ /* 0x000fe20000000800 */
[----:B------:R-:W-:-:S05]  /*34f0*/  FMNMX.FTZ R4, R85, R4, !PT ;  /* 0x0000000455047209 */ /* 0x000fca0007810000 */
[----:B------:R-:W1:Y:S02]  /*3500*/  SHFL.BFLY PT, R89, R4, 0x2, 0x1f ;  /* 0x0c401f0004597f89 */ /* 0x000e6400000e0000 */
[----:B------:R-:W-:Y:S08]  /*3510*/  MUFU.EX2 R36, R67 ;  /* 0x0000004300247308 */ /* 0x000ff00000000800 */
[----:B------:R-:W-:Y:S08]  /*3520*/  MUFU.EX2 R163, R163 ;  /* 0x000000a300a37308 */ /* 0x000ff00000000800 */
[----:B------:R-:W-:Y:S01]  /*3530*/  MUFU.EX2 R40, R71 ;  /* 0x0000004700287308 */ /* 0x000fe20000000800 */
[----:B-1----:R-:W-:-:S07]  /*3540*/  FMNMX.FTZ R89, R4, R89, !PT ;  /* 0x0000005904597209 */ /* 0x002fce0007810000 */
[----:B------:R-:W-:Y:S01]  /*3550*/  MUFU.EX2 R115, R115 ;  /* 0x0000007300737308 */ /* 0x000fe20000000800 */
[----:B------:R-:W1:Y:S07]  /*3560*/  SHFL.BFLY PT, R4, R89, 0x1, 0x1f ;  /* 0x0c201f0059047f89 */ /* 0x000e6e00000e0000 */
[----:B------:R-:W2:Y:S08]  /*3570*/  MUFU.EX2 R42, R75 ;  /* 0x0000004b002a7308 */ /* 0x000eb00000000800 */
[----:B------:R-:W-:Y:S08]  /*3580*/  MUFU.EX2 R117, R117 ;  /* 0x0000007500757308 */ /* 0x000ff00000000800 */
[----:B------:R-:W-:Y:S01]  /*3590*/  MUFU.EX2 R44, R79 ;  /* 0x0000004f002c7308 */ /* 0x000fe20000000800 */
[----:B--2---:R-:W-:-:S02]  /*35a0*/  F2FP.F16.F32.PACK_AB R157, R42, R115 ;  /* 0x000000732a9d723e */ /* 0x004fc400000000ff */
[----:B-1----:R-:W-:Y:S01]  /*35b0*/  FMNMX.FTZ R4, R89, R4, !PT ;  /* 0x0000000459047209 */ /* 0x002fe20007810000 */
[----:B------:R-:W-:-:S03]  /*35c0*/  IMAD.MOV.U32 R89, RZ, RZ, R151 ;  /* 0x000000ffff597224 */ /* 0x000fc600078e0097 */
[C---:B------:R-:W-:Y:S01]  /*35d0*/  FSETP.NEU.FTZ.AND P2, PT, R4.reuse, -INF , PT ;  /* 0xff8000000400780b */ /* 0x040fe20003f5d000 */
[-C--:B------:R-:W-:Y:S01]  /*35e0*/  FMUL.FTZ R34, R4, R0.reuse ;  /* 0x0000000004227220 */ /* 0x080fe20000410000 */
[----:B------:R-:W-:Y:S04]  /*35f0*/  MUFU.EX2 R119, R119 ;  /* 0x0000007700777308 */ /* 0x000fe80000000800 */
[----:B------:R-:W-:Y:S02]  /*3600*/  FSEL R34, R34, RZ, P2 ;  /* 0x000000ff22227208 */ /* 0x000fe40001000000 */
[----:B------:R-:W-:Y:S02]  /*3610*/  PLOP3.LUT P2, PT, PT, PT, UP0, 0x80, 0x0 ;  /* 0x000000000000781c */ /* 0x000fe40003f4f008 */
        /* <DEDUP_REMOVED lines=32> */
[----:B------:R3:W4:Y:S01]  /*3820*/  MUFU.EX2 R182, R29 ;  /* 0x0000001d00b67308 */ /* 0x0007220000000800 */
[----:B------:R-:W-:Y:S01]  /*3830*/  FADD.FTZ R5, R179, R48 ;  /* 0x00000030b3057221 */ /* 0x000fe20000010000 */
[----:B--2---:R-:W-:Y:S01]  /*3840*/  FADD.FTZ R48, R180, R25 ;  /* 0x00000019b4307221 */ /* 0x004fe20000010000 */
[-CC-:B------:R-:W-:Y:S01]  /*3850*/  FFMA.FTZ R55, R55, R0.reuse, -R34.reuse ;  /* 0x0000000037377223 */ /* 0x180fe20000010822 */
[-CC-:B------:R-:W-:Y:S01]  /*3860*/  FFMA.FTZ R73, R73, R0.reuse, -R34.reuse ;  /* 0x0000000049497223 */ /* 0x180fe20000010822 */
[----:B------:R-:W-:Y:S01]  /*3870*/  FADD.FTZ R50, R14, R5 ;  /* 0x000000050e327221 */ /* 0x000fe20000010000 */
[-CC-:B------:R-:W-:Y:S01]  /*3880*/  FFMA.FTZ R59, R59, R0.reuse, -R34.reuse ;  /* 0x000000003b3b7223 */ /* 0x180fe20000010822 */
[-C--:B------:R-:W-:Y:S01]  /*3890*/  FFMA.FTZ R77, R77, R0.reuse, -R34 ;  /* 0x000000004d4d7223 */ /* 0x080fe20000010822 */
[----:B------:R-:W2:Y:S01]  /*38a0*/  MUFU.EX2 R13, R13 ;  /* 0x0000000d000d7308 */ /* 0x000ea20000000800 */
[----:B-1----:R-:W-:Y:S01]  /*38b0*/  FADD.FTZ R5, R11, R48 ;  /* 0x000000300b057221 */ /* 0x002fe20000010000 */
[----:B---3--:R-:W-:Y:S01]  /*38c0*/  FADD.FTZ R29, R173, R50 ;  /* 0x00000032ad1d7221 */ /* 0x008fe20000010000 */
[-CC-:B------:R-:W-:Y:S01]  /*38d0*/  FFMA.FTZ R63, R63, R0.reuse, -R34.reuse ;  /* 0x000000003f3f7223 */ /* 0x180fe20000010822 */
[-CC-:B------:R-:W-:Y:S01]  /*38e0*/  FFMA.FTZ R81, R81, R0.reuse, -R34.reuse ;  /* 0x0000000051517223 */ /* 0x180fe20000010822 */
[-CC-:B------:R-:W-:Y:S01]  /*38f0*/  FFMA.FTZ R3, R3, R0.reuse, -R34.reuse ;  /* 0x0000000003037223 */ /* 0x180fe20000010822 */
[----:B------:R-:W-:Y:S01]  /*3900*/  FADD.FTZ R50, R20, R29 ;  /* 0x0000001d14327221 */ /* 0x000fe20000010000 */
[----:B------:R-:W-:Y:S01]  /*3910*/  FFMA.FTZ R34, R85, R0, -R34 ;  /* 0x0000000055227223 */ /* 0x000fe20000010822 */
[----:B------:R-:W1:Y:S01]  /*3920*/  MUFU.EX2 R176, R33 ;  /* 0x0000002100b07308 */ /* 0x000e620000000800 */
[C---:B----4-:R-:W-:Y:S01]  /*3930*/  FADD.FTZ R48, R182.reuse, R5 ;  /* 0x00000005b6307221 */ /* 0x050fe20000010000 */
        /* <DEDUP_REMOVED lines=9> */
[----:B------:R-:W-:Y:S01]  /*39d0*/  F2FP.F16.F32.PACK_AB R177, R12, R177 ;  /* 0x000000b10cb1723e */ /* 0x000fe200000000ff */
[----:B------:R-:W-:Y:S01]  /*39e0*/  FADD.FTZ R50, R26, R29 ;  /* 0x0000001d1a327221 */ /* 0x000fe20000010000 */
[----:B------:R-:W-:Y:S01]  /*39f0*/  F2FP.F16.F32.PACK_AB R179, R14, R179 ;  /* 0x000000b30eb3723e */ /* 0x000fe200000000ff */
[----:B------:R-:W2:Y:S01]  /*3a00*/  MUFU.EX2 R178, R37 ;  /* 0x0000002500b27308 */ /* 0x000ea20000000800 */
[----:B-1----:R-:W-:Y:S01]  /*3a10*/  FADD.FTZ R48, R176, R5 ;  /* 0x00000005b0307221 */ /* 0x002fe20000010000 */
[----:B------:R-:W-:Y:S01]  /*3a20*/  FADD.FTZ R29, R171, R50 ;  /* 0x00000032ab1d7221 */ /* 0x000fe20000010000 */
[----:B------:R-:W-:-:S02]  /*3a30*/  F2FP.F16.F32.PACK_AB R173, R20, R173 ;  /* 0x000000ad14ad723e */ /* 0x000fc400000000ff */
[----:B------:R-:W-:Y:S02]  /*3a40*/  F2FP.F16.F32.PACK_AB R175, R24, R175 ;  /* 0x000000af18af723e */ /* 0x000fe400000000ff */
[----:B------:R-:W-:Y:S01]  /*3a50*/  F2FP.F16.F32.PACK_AB R169, R26, R169 ;  /* 0x000000a91aa9723e */ /* 0x000fe200000000ff */
[----:B------:R-:W1:Y:S01]  /*3a60*/  MUFU.EX2 R21, R21 ;  /* 0x0000001500157308 */ /* 0x000e620000000800 */
[----:B---3--:R-:W-:Y:S01]  /*3a70*/  FADD.FTZ R5, R15, R48 ;  /* 0x000000300f057221 */ /* 0x008fe20000010000 */
[----:B------:R-:W-:Y:S02]  /*3a80*/  F2FP.F16.F32.PACK_AB R171, R28, R171 ;  /* 0x000000ab1cab723e */ /* 0x000fe400000000ff */
[----:B------:R-:W-:Y:S02]  /*3a90*/  F2FP.F16.F32.PACK_AB R180, R25, R180 ;  /* 0x000000b419b4723e */ /* 0x000fe400000000ff */
[----:B------:R-:W-:Y:S02]  /*3aa0*/  F2FP.F16.F32.PACK_AB R176, R176, R13 ;  /* 0x0000000db0b0723e */ /* 0x000fe400000000ff */
[----:B------:R-:W0:Y:S01]  /*3ab0*/  MUFU.EX2 R172, R41 ;  /* 0x0000002900ac7308 */ /* 0x000e220000000800 */
[C---:B--2---:R-:W-:Y:S01]  /*3ac0*/  FADD.FTZ R48, R178.reuse, R5 ;  /* 0x00000005b2307221 */ /* 0x044fe20000010000 */
[----:B------:R-:W-:-:S06]  /*3ad0*/  F2FP.F16.F32.PACK_AB R178, R178, R15 ;  /* 0x0000000fb2b2723e */ /* 0x000fcc00000000ff */
[----:B------:R-:W2:Y:S01]  /*3ae0*/  MUFU.EX2 R27, R27 ;  /* 0x0000001b001b7308 */ /* 0x000ea20000000800 */
[----:B-1----:R-:W-:Y:S01]  /*3af0*/  FADD.FTZ R5, R21, R48 ;  /* 0x0000003015057221 */ /* 0x002fe20000010000 */
[----:B------:R-:W-:-:S04]  /*3b00*/  FADD.FTZ R48, R28, R29 ;  /* 0x0000001d1c307221 */ /* 0x000fc80000010000 */
[----:B------:R-:W-:Y:S01]  /*3b10*/  FADD.FTZ R29, R165, R48 ;  /* 0x00000030a51d7221 */ /* 0x000fe20000010000 */
[----:B------:R-:W-:Y:S01]  /*3b20*/  F2FP.F16.F32.PACK_AB R165, R30, R165 ;  /* 0x000000a51ea5723e */ /* 0x000fe200000000ff */
[----:B------:R-:W1:Y:S01]  /*3b30*/  MUFU.EX2 R174, R45 ;  /* 0x0000002d00ae7308 */ /* 0x000e620000000800 */
[----:B0-----:R-:W-:Y:S01]  /*3b40*/  FADD.FTZ R2, R172, R5 ;  /* 0x00000005ac027221 */ /* 0x001fe20000010000 */
[----:B------:R-:W-:Y:S01]  /*3b50*/  FADD.FTZ R48, R30, R29 ;  /* 0x0000001d1e307221 */ /* 0x000fe20000010000 */
[----:B------:R-:W-:-:S03]  /*3b60*/  F2FP.F16.F32.PACK_AB R172, R172, R21 ;  /* 0x00000015acac723e */ /* 0x000fc600000000ff */
[----:B------:R-:W-:Y:S01]  /*3b70*/  FADD.FTZ R29, R167, R48 ;  /* 0x00000030a71d7221 */ /* 0x000fe20000010000 */
[C---:B------:R-:W-:Y:S01]  /*3b80*/  F2FP.F16.F32.PACK_AB R167, R32.reuse, R167 ;  /* 0x000000a720a7723e */ /* 0x040fe200000000ff */
[----:B------:R-:W0:Y:S01]  /*3b90*/  MUFU.EX2 R31, R31 ;  /* 0x0000001f001f7308 */ /* 0x000e220000000800 */
        /* <DEDUP_REMOVED lines=11> */
[----:B0-----:R-:W-:Y:S01]  /*3c50*/  FADD.FTZ R5, R31, R2 ;  /* 0x000000021f057221 */ /* 0x001fe20000010000 */
[----:B------:R-:W-:-:S04]  /*3c60*/  FADD.FTZ R6, R40, R29 ;  /* 0x0000001d28067221 */ /* 0x000fc80000010000 */
[----:B------:R-:W-:Y:S01]  /*3c70*/  FADD.FTZ R29, R115, R6 ;  /* 0x00000006731d7221 */ /* 0x000fe20000010000 */
[----:B------:R-:W-:Y:S01]  /*3c80*/  IMAD.MOV.U32 R115, RZ, RZ, R151 ;  /* 0x000000ffff737224 */ /* 0x000fe200078e0097 */
[----:B------:R-:W0:Y:S01]  /*3c90*/  MUFU.EX2 R170, R53 ;  /* 0x0000003500aa7308 */ /* 0x000e220000000800 */
[----:B--2---:R-:W-:Y:S01]  /*3ca0*/  FADD.FTZ R2, R168, R5 ;  /* 0x00000005a8027221 */ /* 0x004fe20000010000 */
[----:B------:R-:W-:Y:S01]  /*3cb0*/  FADD.FTZ R6, R42, R29 ;  /* 0x0000001d2a067221 */ /* 0x000fe20000010000 */
[----:B------:R-:W-:-:S03]  /*3cc0*/  F2FP.F16.F32.PACK_AB R168, R168, R31 ;  /* 0x0000001fa8a8723e */ /* 0x000fc600000000ff */
[----:B------:R-:W-:Y:S01]  /*3cd0*/  FADD.FTZ R29, R117, R6 ;  /* 0x00000006751d7221 */ /* 0x000fe20000010000 */
[----:B------:R-:W-:Y:S01]  /*3ce0*/  IMAD.MOV.U32 R117, RZ, RZ, R151 ;  /* 0x000000ffff757224 */ /* 0x000fe200078e0097 */
[----:B------:R-:W2:Y:S01]  /*3cf0*/  MUFU.EX2 R39, R39 ;  /* 0x0000002700277308 */ /* 0x000ea20000000800 */
[----:B-1----:R-:W-:Y:S01]  /*3d00*/  FADD.FTZ R5, R35, R2 ;  /* 0x0000000223057221 */ /* 0x002fe20000010000 */
[----:B------:R-:W-:-:S04]  /*3d10*/  FADD.FTZ R6, R44, R29 ;  /* 0x0000001d2c067221 */ /* 0x000fc80000010000 */
[----:B------:R-:W-:Y:S01]  /*3d20*/  FADD.FTZ R29, R119, R6 ;  /* 0x00000006771d7221 */ /* 0x000fe20000010000 */
[----:B------:R-:W-:Y:S01]  /*3d30*/  IMAD.MOV.U32 R119, RZ, RZ, R151 ;  /* 0x000000ffff777224 */ /* 0x000fe200078e0097 */
[----:B------:R-:W1:Y:S01]  /*3d40*/  MUFU.EX2 R164, R57 ;  /* 0x0000003900a47308 */ /* 0x000e620000000800 */
[----:B0-----:R-:W-:Y:S01]  /*3d50*/  FADD.FTZ R2, R170, R5 ;  /* 0x00000005aa027221 */ /* 0x001fe20000010000 */
[----:B------:R-:W-:Y:S01]  /*3d60*/  FADD.FTZ R6, R46, R29 ;  /* 0x0000001d2e067221 */ /* 0x000fe20000010000 */
[----:B------:R-:W-:-:S05]  /*3d70*/  F2FP.F16.F32.PACK_AB R170, R170, R35 ;  /* 0x00000023aaaa723e */ /* 0x000fca00000000ff */
[----:B------:R-:W0:Y:S01]  /*3d80*/  MUFU.EX2 R43, R43 ;  /* 0x0000002b002b7308 */ /* 0x000e220000000800 */
[----:B--2---:R-:W-:-:S07]  /*3d90*/  FADD.FTZ R5, R39, R2 ;  /* 0x0000000227057221 */ /* 0x004fce0000010000 */
[----:B------:R-:W2:Y:S01]  /*3da0*/  MUFU.EX2 R166, R61 ;  /* 0x0000003d00a67308 */ /* 0x000ea20000000800 */
[C---:B-1----:R-:W-:Y:S01]  /*3db0*/  FADD.FTZ R2, R164.reuse, R5 ;  /* 0x00000005a4027221 */ /* 0x042fe20000010000 */
[----:B------:R-:W-:-:S06]  /*3dc0*/  F2FP.F16.F32.PACK_AB R164, R164, R39 ;  /* 0x00000027a4a4723e */ /* 0x000fcc00000000ff */
[----:B------:R-:W1:Y:S01]  /*3dd0*/  MUFU.EX2 R47, R47 ;  /* 0x0000002f002f7308 */ /* 0x000e620000000800 */
[----:B0-----:R-:W-:-:S07]  /*3de0*/  FADD.FTZ R5, R43, R2 ;  /* 0x000000022b057221 */ /* 0x001fce0000010000 */
        /* <DEDUP_REMOVED lines=31> */
[----:B--2---:R-:W-:Y:S01]  /*3fe0*/  FADD.FTZ R11, R3, R2 ;  /* 0x00000002030b7221 */ /* 0x004fe20000010000 */
[----:B------:R-:W-:Y:S01]  /*3ff0*/  IMAD.MOV.U32 R2, RZ, RZ, 0x3f800000 ;  /* 0x3f800000ff027424 */ /* 0x000fe200078e00ff */
[C---:B-1----:R-:W-:Y:S01]  /*4000*/  F2FP.F16.F32.PACK_AB R155, R38.reuse, R121 ;  /* 0x00000079269b723e */ /* 0x042fe200000000ff */
[----:B------:R-:W-:Y:S01]  /*4010*/  FADD.FTZ R5, R38, R29 ;  /* 0x0000001d26057221 */ /* 0x000fe20000010000 */
[----:B------:R-:W-:Y:S01]  /*4020*/  IMAD.MOV.U32 R121, RZ, RZ, R151 ;  /* 0x000000ffff797224 */ /* 0x000fe200078e0097 */
[C---:B0-----:R-:W-:Y:S01]  /*4030*/  F2FP.F16.F32.PACK_AB R154, R34.reuse, R3 ;  /* 0x00000003229a723e */ /* 0x041fe200000000ff */
        /* <DEDUP_REMOVED lines=40> */
.L_x_2012:
[----:B------:R-:W-:-:S04]  /*42c0*/  UIADD3 UR7, UR6, 0x1, URZ ;  /* 0x0000000106077890 */ /* 0x000fc8000fffe03f */
[----:B------:R-:W-:-:S04]  /*42d0*/  UISETP.NE.AND UP0, UPT, UR7, 0x2, UPT ;  /* 0x000000020700788c */ /* 0x000fc8000bf05270 */
[----:B------:R-:W-:Y:S02]  /*42e0*/  USEL UR37, URZ, 0x1, UP0 ;  /* 0x000000013f257887 */ /* 0x000fe40008000000 */
[----:B------:R-:W-:Y:S02]  /*42f0*/  USEL UR36, UR7, URZ, UP0 ;  /* 0x0000003f07247287 */ /* 0x000fe40008000000 */
[----:B------:R-:W-:Y:S01]  /*4300*/  ULOP3.LUT UR37, UR5, UR37, URZ, 0x3c, !UPT ;  /* 0x0000002505257292 */ /* 0x000fe2000f8e3c3f */
[----:B------:R-:W-:Y:S11]  /*4310*/  @!P0 BRA `(.L_x_2004) ;  /* 0x0000000000048947 */ /* 0x000ff60003800000 */
[----:B------:R-:W-:Y:S01]  /*4320*/  BPT.TRAP 0x1 ;  /* 0x000000040000795c */ /* 0x000fe20000300000 */
.L_x_2004:
[----:B------:R-:W-:Y:S01]  /*4330*/  ULEA UR7, UR36, UR38, 0x3 ;  /* 0x0000002624077291 */ /* 0x000fe2000f8e183f */
[----:B------:R-:W-:-:S05]  /*4340*/  IMAD.U32 R0, RZ, RZ, UR37 ;  /* 0x00000025ff007e24 */ /* 0x000fca000f8e00ff */
[----:B------:R-:W-:-:S04]  /*4350*/  SHF.L.U32 R0, R0, 0x1f, RZ ;  /* 0x0000001f00007819 */ /* 0x000fc800000006ff */
[----:B------:R0:W1:Y:S01]  /*4360*/  SYNCS.PHASECHK.TRANS64.TRYWAIT P2, [UR7+0x34830], R0 ;  /* 0x03483000ff0075a7 */ /* 0x0000620008040147 */
[----:B------:R-:W-:Y:S05]  /*4370*/  @!P0 BRA `(.L_x_2005) ;  /* 0x0000000000048947 */ /* 0x000fea0003800000 */
[----:B------:R-:W-:Y:S01]  /*4380*/  BPT.TRAP 0x1 ;  /* 0x000000040000795c */ /* 0x000fe20000300000 */
.L_x_2005:
[----:B-1----:R-:W-:Y:S05]  /*4390*/  @P2 BRA `(.L_x_2006) ;  /* 0x0000000000082947 */ /* 0x002fea0003800000 */
[----:B------:R-:W1:Y:S02]  /*43a0*/  SYNCS.PHASECHK.TRANS64.TRYWAIT P2, [UR7+0x34830], R0 ;  /* 0x03483000ff0075a7 */ /* 0x000e640008040147 */
[----:B-1----:R-:W-:Y:S05]  /*43b0*/  @!P2 BRA `(.L_x_2007) ;  /* 0x000000cc008ca947 */ /* 0x002fea0003800000 */
.L_x_2006:
        /* <DEDUP_REMOVED lines=141> */
.L_x_2008:
[----:B------:R-:W-:Y:S01]  /*4c90*/  ULEA UR10, UR6, UR38, 0x3 ;  /* 0x00000026060a7291 */ /* 0x000fe2000f8e183f */
[----:B01----:R-:W-:-:S05]  /*4ca0*/  IMAD.U32 R0, RZ, RZ, UR5 ;  /* 0x00000005ff007e24 */ /* 0x003fca000f8e00ff */
[----:B------:R-:W-:-:S04]  /*4cb0*/  SHF.L.U32 R0, R0, 0x1f, RZ ;  /* 0x0000001f00007819 */ /* 0x000fc800000006ff */
[----:B------:R0:W1:Y:S01]  /*4cc0*/  SYNCS.PHASECHK.TRANS64.TRYWAIT P2, [UR10+0x34850], R0 ;  /* 0x03485000ff0075a7 */ /* 0x000062000804014a */
[----:B------:R-:W-:Y:S05]  /*4cd0*/  @!P0 BRA `(.L_x_2009) ;  /* 0x0000000000048947 */ /* 0x000fea0003800000 */
[----:B------:R-:W-:Y:S01]  /*4ce0*/  BPT.TRAP 0x1 ;  /* 0x000000040000795c */ /* 0x000fe20000300000 */
.L_x_2009:
[----:B-1----:R-:W-:Y:S05]  /*4cf0*/  @P2 BRA `(.L_x_2010) ;  /* 0x0000000000082947 */ /* 0x002fea0003800000 */
[----:B------:R-:W1:Y:S02]  /*4d00*/  SYNCS.PHASECHK.TRANS64.TRYWAIT P2, [UR10+0x34850], R0 ;  /* 0x03485000ff0075a7 */ /* 0x000e64000804014a */
[----:B-1----:R-:W-:Y:S05]  /*4d10*/  @!P2 BRA `(.L_x_2011) ;  /* 0x000000c4004ca947 */ /* 0x002fea0003800000 */
.L_x_2010:
[----:B------:R-:W-:Y:S01]  /*4d20*/  UIADD3 UR5, UR38, 0x400, URZ ;  /* 0x0000040026057890 */ /* 0x000fe2000fffe03f */
[----:B------:R-:W-:Y:S01]  /*4d30*/  WARPGROUP.ARRIVE ;  /* 0x00000000000079c5 */ /* 0x000fe20000000000 */
[----:B------:R-:W-:Y:S01]  /*4d40*/  UMOV UR15, 0x40000040 ;  /* 0x40000040000f7882 */ /* 0x000fe20000000000 */
[----:B------:R-:W-:Y:S01]  /*4d50*/  R2UR UR18, R16 ;  /* 0x00000000101272ca */ /* 0x000fe200000e0000 */
[----:B------:R-:W-:Y:S02]  /*4d60*/  USHF.R.U32.HI UR5, URZ, 0x4, UR5 ;  /* 0x000000043f057899 */ /* 0x000fe40008011605 */
[----:B------:R-:W-:Y:S02]  /*4d70*/  UISETP.GT.AND UP0, UPT, UR4, UR11, UPT ;  /* 0x0000000b0400728c */ /* 0x000fe4000bf04270 */
[----:B------:R-:W-:-:S04]  /*4d80*/  ULOP3.LUT UR5, UR5, 0x3fff, URZ, 0xc0, !UPT ;  /* 0x00003fff05057892 */ /* 0x000fc8000f8ec03f */
[----:B------:R-:W-:-:S04]  /*4d90*/  ULOP3.LUT UR5, UR5, 0x4000000, URZ, 0xfc, !UPT ;  /* 0x0400000005057892 */ /* 0x000fc8000f8efc3f */
[----:B------:R-:W-:-:S03]  /*4da0*/  ULEA UR5, UR6, UR5, 0xb ;  /* 0x0000000506057291 */ /* 0x000fc6000f8e583f */
[----:B------:R-:W-:Y:S02]  /*4db0*/  UMOV UR6, 0xffffff80 ;  /* 0xffffff8000067882 */ /* 0x000fe40000000000 */
[----:B------:R-:W-:Y:S02]  /*4dc0*/  UIMAD UR6, UR4, UR6, 0x1 ;  /* 0x00000001040674a4 */ /* 0x000fe4000f8e0206 */
[----:B------:R-:W-:Y:S01]  /*4dd0*/  UMOV UR14, UR5 ;  /* 0x00000005000e7c82 */ /* 0x000fe20008000000 */
[----:B------:R-:W-:Y:S01]  /*4de0*/  UIADD3 UR4, UR4, -0x1, URZ ;  /* 0xffffffff04047890 */ /* 0x000fe2000fffe03f */
[----:B------:R-:W-:Y:S01]  /*4df0*/  HGMMA.64x128x16.F32 R88, R180, gdesc[UR12].tnspB, R88, gsb0 ;  /* 0x41e0000cb4587df0 */ /* 0x000fe20008000858 */
[----:B------:R-:W-:Y:S01]  /*4e00*/  UIADD3 UR14, UR5, 0x80, URZ ;  /* 0x00000080050e7890 */ /* 0x000fe2000fffe03f */
[----:B------:R-:W-:Y:S01]  /*4e10*/  UMOV UR15, 0x40000040 ;  /* 0x40000040000f7882 */ /* 0x000fe20000000000 */
[----:B------:R-:W-:-:S04]  /*4e20*/  ULEA UR6, UR18, UR6, 0x7 ;  /* 0x0000000612067291 */ /* 0x000fc8000f8e383f */
[----:B------:R-:W-:-:S06]  /*4e30*/  UIADD3 UR6, -UR60, UR6, UR61 ;  /* 0x000000063c067290 */ /* 0x000fcc000fffe13d */
[----:B-1----:R-:W-:Y:S01]  /*4e40*/  IMAD.U32 R3, RZ, RZ, UR6 ;  /* 0x00000006ff037e24 */ /* 0x002fe2000f8e00ff */
[----:B------:R-:W-:-:S03]  /*4e50*/  UMOV UR6, UR36 ;  /* 0x0000002400067c82 */ /* 0x000fc60008000000 */
[----:B------:R-:W-:-:S04]  /*4e60*/  IMAD R12, R22, -0x2, R3 ;  /* 0xfffffffe160c7824 */ /* 0x000fc800078e0203 */
[----:B------:R-:W-:-:S05]  /*4e70*/  IMAD.IADD R12, R23, 0x1, R12 ;  /* 0x00000001170c7824 */ /* 0x000fca00078e020c */
[C---:B------:R-:W-:Y:S02]  /*4e80*/  ISETP.GT.AND P2, PT, R12.reuse, RZ, PT ;  /* 0x000000ff0c00720c */ /* 0x040fe40003f44270 */
[----:B------:R-:W-:Y:S02]  /*4e90*/  ISETP.GT.AND P3, PT, R12, 0x1, PT ;  /* 0x000000010c00780c */ /* 0x000fe40003f64270 */
[----:B------:R-:W-:Y:S02]  /*4ea0*/  FSEL R203, R24, -INF , P2 ;  /* 0xff80000018cb7808 */ /* 0x000fe40001000000 */
[----:B------:R-:W-:Y:S02]  /*4eb0*/  ISETP.GT.AND P2, PT, R12, 0x8, PT ;  /* 0x000000080c00780c */ /* 0x000fe40003f44270 */
[----:B------:R-:W-:Y:S02]  /*4ec0*/  FSEL R207, R25, -INF , P3 ;  /* 0xff80000019cf7808 */ /* 0x000fe40001800000 */
[----:B0-----:R-:W-:-:S02]  /*4ed0*/  FMNMX.FTZ R0, R203, R10, !PT ;  /* 0x0000000acb007209 */ /* 0x001fc40007810000 */
[----:B------:R-:W-:Y:S02]  /*4ee0*/  ISETP.GT.AND P3, PT, R12, 0x9, PT ;  /* 0x000000090c00780c */ /* 0x000fe40003f64270 */
[----:B------:R-:W-:Y:S02]  /*4ef0*/  FSEL R201, R28, -INF , P2 ;  /* 0xff8000001cc97808 */ /* 0x000fe40001000000 */
[----:B------:R-:W-:Y:S02]  /*4f00*/  FMNMX.FTZ R0, R207, R0, !PT ;  /* 0x00000000cf007209 */ /* 0x000fe40007810000 */
[----:B------:R-:W-:Y:S02]  /*4f10*/  ISETP.GT.AND P2, PT, R12, 0x10, PT ;  /* 0x000000100c00780c */ /* 0x000fe40003f44270 */
[----:B------:R-:W-:Y:S02]  /*4f20*/  FSEL R205, R29, -INF , P3 ;  /* 0xff8000001dcd7808 */ /* 0x000fe40001800000 */
[----:B------:R-:W-:-:S02]  /*4f30*/  FMNMX.FTZ R0, R201, R0, !PT ;  /* 0x00000000c9007209 */ /* 0x000fc40007810000 */
[C---:B------:R-:W-:Y:S02]  /*4f40*/  ISETP.GT.AND P3, PT, R12.reuse, 0x11, PT ;  /* 0x000000110c00780c */ /* 0x040fe40003f64270 */
[----:B------:R-:W-:Y:S02]  /*4f50*/  FMNMX.FTZ R0, R205, R0, !PT ;  /* 0x00000000cd007209 */ /* 0x000fe40007810000 */
[----:B------:R-:W-:Y:S02]  /*4f60*/  FSEL R199, R33, -INF , P3 ;  /* 0xff80000021c77808 */ /* 0x000fe40001800000 */
[----:B------:R-:W-:-:S04]  /*4f70*/  ISETP.GT.AND P3, PT, R12, 0x19, PT ;  /* 0x000000190c00780c */ /* 0x000fc80003f64270 */
[----:B------:R-:W-:Y:S02]  /*4f80*/  FSEL R33, R37, -INF , P3 ;  /* 0xff80000025217808 */ /* 0x000fe40001800000 */
[----:B------:R-:W-:Y:S01]  /*4f90*/  ISETP.GT.AND P3, PT, R12, 0x21, PT ;  /* 0x000000210c00780c */ /* 0x000fe20003f64270 */
[----:B------:R-:W-:Y:S02]  /*4fa0*/  WARPGROUP.DEPBAR.LE gsb0, 0x0 ;  /* 0x00008000000079c5 */ /* 0x000fe40000010000 */
[----:B------:R-:W-:Y:S01]  /*4fb0*/  WARPGROUP.ARRIVE ;  /* 0x00000000000079c5 */ /* 0x000fe20000000000 */
[----:B------:R-:W-:Y:S02]  /*4fc0*/  FSEL R183, R32, -INF , P2 ;  /* 0xff80000020b77808 */ /* 0x000fe40001000000 */
[----:B------:R-:W-:Y:S02]  /*4fd0*/  ISETP.GT.AND P2, PT, R12, 0x18, PT ;  /* 0x000000180c00780c */ /* 0x000fe40003f44270 */
[----:B------:R-:W-:Y:S01]  /*4fe0*/  FMNMX.FTZ R0, R183, R0, !PT ;  /* 0x00000000b7007209 */ /* 0x000fe20007810000 */
[----:B------:R-:W-:Y:S01]  /*4ff0*/  HGMMA.64x128x16.F32 R88, R176, gdesc[UR12].tnspB, R88, gsb0 ;  /* 0x41e0000cb0587df0 */ /* 0x000fe20008000858 */
[----:B------:R-:W-:Y:S01]  /*5000*/  UIADD3 UR14, UR5, 0x100, URZ ;  /* 0x00000100050e7890 */ /* 0x000fe2000fffe03f */
[----:B------:R-:W-:Y:S01]  /*5010*/  FSEL R197, R36, -INF , P2 ;  /* 0xff80000024c57808 */ /* 0x000fe20001000000 */
[----:B------:R-:W-:Y:S01]  /*5020*/  UMOV UR15, 0x40000040 ;  /* 0x40000040000f7882 */ /* 0x000fe20000000000 */
[----:B------:R-:W-:-:S02]  /*5030*/  FMNMX.FTZ R0, R199, R0, !PT ;  /* 0x00000000c7007209 */ /* 0x000fc40007810000 */
[----:B------:R-:W-:Y:S02]  /*5040*/  ISETP.GT.AND P2, PT, R12, 0x20, PT ;  /* 0x000000200c00780c */ /* 0x000fe40003f44270 */
[----:B------:R-:W-:Y:S02]  /*5050*/  FMNMX.FTZ R0, R197, R0, !PT ;  /* 0x00000000c5007209 */ /* 0x000fe40007810000 */
[----:B------:R-:W-:Y:S02]  /*5060*/  FSEL R195, R40, -INF , P2 ;  /* 0xff80000028c37808 */ /* 0x000fe40001000000 */
[----:B------:R-:W-:Y:S02]  /*5070*/  FMNMX.FTZ R0, R33, R0, !PT ;  /* 0x0000000021007209 */ /* 0x000fe40007810000 */
[----:B------:R-:W-:Y:S02]  /*5080*/  ISETP.GT.AND P2, PT, R12, 0x28, PT ;  /* 0x000000280c00780c */ /* 0x000fe40003f44270 */
[----:B------:R-:W-:-:S02]  /*5090*/  FSEL R181, R41, -INF , P3 ;  /* 0xff80000029b57808 */ /* 0x000fc40001800000 */
[----:B------:R-:W-:Y:S02]  /*50a0*/  FMNMX.FTZ R0, R195, R0, !PT ;  /* 0x00000000c3007209 */ /* 0x000fe40007810000 */
[----:B------:R-:W-:Y:S02]  /*50b0*/  ISETP.GT.AND P3, PT, R12, 0x29, PT ;  /* 0x000000290c00780c */ /* 0x000fe40003f64270 */
[----:B------:R-:W-:Y:S01]  /*50c0*/  FMNMX.FTZ R0, R181, R0, !PT ;  /* 0x00000000b5007209 */ /* 0x000fe20007810000 */
[----:B------:R-:W-:Y:S02]  /*50d0*/  WARPGROUP.DEPBAR.LE gsb0, 0x0 ;  /* 0x00008000000079c5 */ /* 0x000fe40000010000 */
[----:B------:R-:W-:Y:S01]  /*50e0*/  WARPGROUP.ARRIVE ;  /* 0x00000000000079c5 */ /* 0x000fe20000000000 */
[----:B------:R-:W-:Y:S02]  /*50f0*/  FSEL R179, R44, -INF , P2 ;  /* 0xff8000002cb37808 */ /* 0x000fe40001000000 */
[----:B------:R-:W-:-:S02]  /*5100*/  ISETP.GT.AND P2, PT, R12, 0x30, PT ;  /* 0x000000300c00780c */ /* 0x000fc40003f44270 */
[----:B------:R-:W-:Y:S01]  /*5110*/  FSEL R177, R45, -INF , P3 ;  /* 0xff8000002db17808 */ /* 0x000fe20001800000 */
[----:B------:R-:W-:Y:S01]  /*5120*/  HGMMA.64x128x16.F32 R88, R172, gdesc[UR12].tnspB, R88, gsb0 ;  /* 0x41e0000cac587df0 */ /* 0x000fe20008000858 */
[----:B------:R-:W-:Y:S01]  /*5130*/  UIADD3 UR14, UR5, 0x180, URZ ;  /* 0x00000180050e7890 */ /* 0x000fe2000fffe03f */
[----:B------:R-:W-:Y:S01]  /*5140*/  FMNMX.FTZ R0, R179, R0, !PT ;  /* 0x00000000b3007209 */ /* 0x000fe20007810000 */
[----:B------:R-:W-:Y:S01]  /*5150*/  UMOV UR15, 0x40000040 ;  /* 0x40000040000f7882 */ /* 0x000fe20000000000 */
[----:B------:R-:W-:Y:S02]  /*5160*/  ISETP.GT.AND P3, PT, R12, 0x31, PT ;  /* 0x000000310c00780c */ /* 0x000fe40003f64270 */
[----:B------:R-:W-:Y:S01]  /*5170*/  FMNMX.FTZ R0, R177, R0, !PT ;  /* 0x00000000b1007209 */ /* 0x000fe20007810000 */
[----:B------:R-:W-:Y:S02]  /*5180*/  WARPGROUP.DEPBAR.LE gsb0, 0x0 ;  /* 0x00008000000079c5 */ /* 0x000fe40000010000 */
[----:B------:R-:W-:Y:S01]  /*5190*/  WARPGROUP.ARRIVE ;  /* 0x00000000000079c5 */ /* 0x000fe20000000000 */
[----:B------:R-:W-:-:S02]  /*51a0*/  FSEL R175, R48, -INF , P2 ;  /* 0xff80000030af7808 */ /* 0x000fc40001000000 */
[C---:B------:R-:W-:Y:S02]  /*51b0*/  ISETP.GT.AND P2, PT, R12.reuse, 0x38, PT ;  /* 0x000000380c00780c */ /* 0x040fe40003f44270 */
[----:B------:R-:W-:Y:S01]  /*51c0*/  FSEL R173, R49, -INF , P3 ;  /* 0xff80000031ad7808 */ /* 0x000fe20001800000 */
[----:B------:R-:W-:Y:S01]  /*51d0*/  HGMMA.64x128x16.F32 R88, R168, gdesc[UR12].tnspB, R88, gsb0 ;  /* 0x41e0000ca8587df0 */ /* 0x000fe20008000858 */
[----:B------:R-:W-:Y:S01]  /*51e0*/  FMNMX.FTZ R0, R175, R0, !PT ;  /* 0x00000000af007209 */ /* 0x000fe20007810000 */
[----:B------:R-:W-:Y:S01]  /*51f0*/  UIADD3 UR14, UR5, 0x200, URZ ;  /* 0x00000200050e7890 */ /* 0x000fe2000fffe03f */
[----:B------:R-:W-:Y:S01]  /*5200*/  ISETP.GT.AND P3, PT, R12, 0x39, PT ;  /* 0x000000390c00780c */ /* 0x000fe20003f64270 */
[----:B------:R-:W-:Y:S01]  /*5210*/  UMOV UR15, 0x40000040 ;  /* 0x40000040000f7882 */ /* 0x000fe20000000000 */
[----:B------:R-:W-:Y:S02]  /*5220*/  FSEL R45, R52, -INF , P2 ;  /* 0xff800000342d7808 */ /* 0x000fe40001000000 */
[----:B------:R-:W-:-:S02]  /*5230*/  FMNMX.FTZ R0, R173, R0, !PT ;  /* 0x00000000ad007209 */ /* 0x000fc40007810000 */
[C---:B------:R-:W-:Y:S02]  /*5240*/  ISETP.GT.AND P2, PT, R12.reuse, 0x40, PT ;  /* 0x000000400c00780c */ /* 0x040fe40003f44270 */
[----:B------:R-:W-:Y:S02]  /*5250*/  FSEL R53, R53, -INF , P3 ;  /* 0xff80000035357808 */ /* 0x000fe40001800000 */
[----:B------:R-:W-:Y:S02]  /*5260*/  FMNMX.FTZ R0, R45, R0, !PT ;  /* 0x000000002d007209 */ /* 0x000fe40007810000 */
[----:B------:R-:W-:Y:S02]  /*5270*/  ISETP.GT.AND P3, PT, R12, 0x41, PT ;  /* 0x000000410c00780c */ /* 0x000fe40003f64270 */
        /* <DEDUP_REMOVED lines=41> */
[C---:B------:R-:W-:Y:S01]  /*5510*/  ISETP.GT.AND P3, PT, R12.reuse, 0x79, PT ;  /* 0x000000790c00780c */ /* 0x040fe20003f64270 */
[----:B------:R-:W-:Y:S01]  /*5520*/  VIADD R12, R12, 0x8 ;  /* 0x000000080c0c7836 */ /* 0x000fe20000000000 */
[----:B------:R-:W-:Y:S02]  /*5530*/  FSEL R37, R84, -INF , P2 ;  /* 0xff80000054257808 */ /* 0x000fe40001000000 */
[----:B------:R-:W-:-:S02]  /*5540*/  FMNMX.FTZ R0, R81, R0, !PT ;  /* 0x0000000051007209 */ /* 0x000fc40007810000 */
[----:B------:R-:W-:Y:S02]  /*5550*/  FSEL R85, R85, -INF , P3 ;  /* 0xff80000055557808 */ /* 0x000fe40001800000 */
[----:B------:R-:W-:Y:S02]  /*5560*/  FMNMX.FTZ R0, R37, R0, !PT ;  /* 0x0000000025007209 */ /* 0x000fe40007810000 */
[C---:B------:R-:W-:Y:S02]  /*5570*/  ISETP.GT.AND P5, PT, R12.reuse, RZ, PT ;  /* 0x000000ff0c00720c */ /* 0x040fe40003fa4270 */
[----:B------:R-:W-:Y:S02]  /*5580*/  FMNMX.FTZ R14, R85, R0, !PT ;  /* 0x00000000550e7209 */ /* 0x000fe40007810000 */
[----:B------:R-:W0:Y:S01]  /*5590*/  LDC R0, c[0x0][0x988] ;  /* 0x00026200ff007b82 */ /* 0x000e220000000800 */
[----:B------:R-:W-:Y:S02]  /*55a0*/  ISETP.GT.AND P6, PT, R12, 0x1, PT ;  /* 0x000000010c00780c */ /* 0x000fe40003fc4270 */
[----:B------:R-:W1:Y:S01]  /*55b0*/  SHFL.BFLY PT, R29, R14, 0x2, 0x1f ;  /* 0x0c401f000e1d7f89 */ /* 0x000e6200000e0000 */
[----:B------:R-:W-:-:S02]  /*55c0*/  FSEL R26, R26, -INF , P5 ;  /* 0xff8000001a1a7808 */ /* 0x000fc40002800000 */
[C---:B------:R-:W-:Y:S02]  /*55d0*/  ISETP.GT.AND P3, PT, R12.reuse, 0x8, PT ;  /* 0x000000080c00780c */ /* 0x040fe40003f64270 */
[----:B------:R-:W-:Y:S02]  /*55e0*/  ISETP.GT.AND P4, PT, R12, 0x9, PT ;  /* 0x000000090c00780c */ /* 0x000fe40003f84270 */
[----:B------:R-:W-:Y:S02]  /*55f0*/  FSEL R49, R30, -INF , P3 ;  /* 0xff8000001e317808 */ /* 0x000fe40001800000 */
[C---:B------:R-:W-:Y:S02]  /*5600*/  ISETP.GT.AND P5, PT, R12.reuse, 0x10, PT ;  /* 0x000000100c00780c */ /* 0x040fe40003fa4270 */
[----:B------:R-:W-:Y:S02]  /*5610*/  ISETP.GT.AND P3, PT, R12, 0x18, PT ;  /* 0x000000180c00780c */ /* 0x000fe40003f64270 */
[----:B-1----:R-:W-:Y:S01]  /*5620*/  FMNMX.FTZ R20, R14, R29, !PT ;  /* 0x0000001d0e147209 */ /* 0x002fe20007810000 */
[----:B------:R-:W-:-:S02]  /*5630*/  WARPGROUP.DEPBAR.LE gsb0, 0x0 ;  /* 0x00008000000079c5 */ /* 0x000fc40000010000 */
[----:B------:R-:W-:Y:S02]  /*5640*/  WARPGROUP.ARRIVE ;  /* 0x00000000000079c5 */ /* 0x000fe40000000000 */
[----:B------:R-:W1:Y:S01]  /*5650*/  SHFL.BFLY PT, R29, R20, 0x1, 0x1f ;  /* 0x0c201f00141d7f89 */ /* 0x000e6200000e0000 */
[----:B------:R-:W-:Y:S02]  /*5660*/  FMNMX.FTZ R14, R26, R11, !PT ;  /* 0x0000000b1a0e7209 */ /* 0x000fe40007810000 */
[----:B------:R-:W-:Y:S01]  /*5670*/  FSEL R169, R34, -INF , P5 ;  /* 0xff80000022a97808 */ /* 0x000fe20002800000 */
[----:B------:R-:W-:Y:S01]  /*5680*/  HGMMA.64x128x16.F32 R88, R164, gdesc[UR12].tnspB, R88, gsb0 ;  /* 0x41e0000ca4587df0 */ /* 0x000fe20008000858 */
[----:B------:R-:W-:Y:S01]  /*5690*/  UIADD3 UR14, UR5, 0x280, URZ ;  /* 0x00000280050e7890 */ /* 0x000fe2000fffe03f */
[----:B------:R-:W-:Y:S01]  /*56a0*/  ISETP.GT.AND P5, PT, R12, 0x20, PT ;  /* 0x000000200c00780c */ /* 0x000fe20003fa4270 */
[----:B------:R-:W-:Y:S01]  /*56b0*/  UMOV UR15, 0x40000040 ;  /* 0x40000040000f7882 */ /* 0x000fe20000000000 */
[----:B-1----:R-:W-:-:S04]  /*56c0*/  FMNMX.FTZ R4, R20, R29, !PT ;  /* 0x0000001d14047209 */ /* 0x002fc80007810000 */
[C---:B------:R-:W-:Y:S01]  /*56d0*/  FSETP.NEU.FTZ.AND P2, PT, R4.reuse, -INF , PT ;  /* 0xff8000000400780b */ /* 0x040fe20003f5d000 */
[----:B0-----:R-:W-:-:S05]  /*56e0*/  FMUL.FTZ R2, R4, R0 ;  /* 0x0000000004027220 */ /* 0x001fca0000410000 */
[----:B------:R-:W-:-:S05]  /*56f0*/  FSEL R2, R2, RZ, P2 ;  /* 0x000000ff02027208 */ /* 0x000fca0001000000 */
        /* <DEDUP_REMOVED lines=26> */
[-CC-:B------:R-:W-:Y:S01]  /*58a0*/  FFMA.FTZ R25, R81, R0.reuse, -R2.reuse ;  /* 0x0000000051197223 */ /* 0x180fe20000010802 */
[----:B------:R-:W-:Y:S01]  /*58b0*/  ISETP.GT.AND P5, PT, R12, 0x60, PT ;  /* 0x000000600c00780c */ /* 0x000fe20003fa4270 */
[----:B------:R-:W-:Y:S01]  /*58c0*/  MUFU.EX2 R29, R29 ;  /* 0x0000001d001d7308 */ /* 0x000fe20000000800 */
[----:B------:R-:W-:Y:S01]  /*58d0*/  FFMA.FTZ R37, R85, R0, -R2 ;  /* 0x0000000055257223 */ /* 0x000fe20000010802 */
[----:B------:R-:W-:-:S04]  /*58e0*/  IMAD.U32 R50, RZ, RZ, UR10 ;  /* 0x0000000aff327e24 */ /* 0x000fc8000f8e00ff */
[----:B------:R-:W-:Y:S02]  /*58f0*/  @!P1 VIADD R50, R50, 0x34860 ;  /* 0x0003486032329836 */ /* 0x000fe40000000000 */
[----:B------:R-:W-:Y:S03]  /*5900*/  MUFU.EX2 R182, R182 ;  /* 0x000000b600b67308 */ /* 0x000fe60000000800 */
[----:B------:R-:W-:-:S05]  /*5910*/  @!P1 PRMT R50, RZ, 0x654, R50 ;  /* 0x00000654ff329816 */ /* 0x000fca0000000032 */
        /* <DEDUP_REMOVED lines=11> */
[-CC-:B------:R-:W-:Y:S01]  /*59d0*/  FFMA.FTZ R166, R3, R0.reuse, -R2.reuse ;  /* 0x0000000003a67223 */ /* 0x180fe20000010802 */
[----:B------:R-:W-:Y:S01]  /*59e0*/  FSEL R167, R31, -INF , P4 ;  /* 0xff8000001fa77808 */ /* 0x000fe20002000000 */
[--C-:B------:R-:W-:Y:S01]  /*59f0*/  FFMA.FTZ R31, R199, R0, -R2.reuse ;  /* 0x00000000c71f7223 */ /* 0x100fe20000010802 */
[----:B------:R-:W-:Y:S01]  /*5a00*/  FMNMX.FTZ R14, R165, R14, !PT ;  /* 0x0000000ea50e7209 */ /* 0x000fe20007810000 */
[----:B------:R-:W-:Y:S01]  /*5a10*/  HGMMA.64x128x16.F32 R88, R160, gdesc[UR12].tnspB, R88, gsb0 ;  /* 0x41e0000ca0587df0 */ /* 0x000fe20008000858 */
[C---:B------:R-:W-:Y:S01]  /*5a20*/  ISETP.GT.AND P6, PT, R12.reuse, 0x11, PT ;  /* 0x000000110c00780c */ /* 0x040fe20003fc4270 */
[----:B------:R-:W-:Y:S01]  /*5a30*/  UIADD3 UR14, UR5, 0x300, URZ ;  /* 0x00000300050e7890 */ /* 0x000fe2000fffe03f */
[----:B------:R-:W-:Y:S01]  /*5a40*/  FMNMX.FTZ R14, R49, R14, !PT ;  /* 0x0000000e310e7209 */ /* 0x000fe20007810000 */
[----:B------:R0:W-:Y:S01]  /*5a50*/  MUFU.EX2 R27, R205 ;  /* 0x000000cd001b7308 */ /* 0x0001e20000000800 */
[----:B------:R-:W-:Y:S01]  /*5a60*/  FSEL R171, R35, -INF , P6 ;  /* 0xff80000023ab7808 */ /* 0x000fe20003000000 */
[--C-:B------:R-:W-:Y:S01]  /*5a70*/  FFMA.FTZ R35, R181, R0, -R2.reuse ;  /* 0x00000000b5237223 */ /* 0x100fe20000010802 */
[----:B------:R-:W-:Y:S01]  /*5a80*/  FMNMX.FTZ R14, R167, R14, !PT ;  /* 0x0000000ea70e7209 */ /* 0x000fe20007810000 */
[----:B------:R-:W-:Y:S01]  /*5a90*/  UMOV UR15, 0x40000040 ;  /* 0x40000040000f7882 */ /* 0x000fe20000000000 */
[C---:B------:R-:W-:Y:S01]  /*5aa0*/  ISETP.GT.AND P4, PT, R12.reuse, 0x19, PT ;  /* 0x000000190c00780c */ /* 0x040fe20003f84270 */
[--C-:B------:R-:W-:Y:S01]  /*5ab0*/  FFMA.FTZ R164, R41, R0, -R2.reuse ;  /* 0x0000000029a47223 */ /* 0x100fe20000010802 */
[----:B------:R-:W-:Y:S01]  /*5ac0*/  FMNMX.FTZ R14, R169, R14, !PT ;  /* 0x0000000ea90e7209 */ /* 0x000fe20007810000 */
[-CC-:B------:R-:W-:Y:S01]  /*5ad0*/  FFMA.FTZ R41, R57, R0.reuse, -R2.reuse ;  /* 0x0000000039297223 */ /* 0x180fe20000010802 */
[----:B------:R-:W-:Y:S01]  /*5ae0*/  FSEL R39, R39, -INF , P4 ;  /* 0xff80000027277808 */ /* 0x000fe20002000000 */
[--C-:B------:R-:W-:Y:S01]  /*5af0*/  FFMA.FTZ R57, R61, R0, -R2.reuse ;  /* 0x000000003d397223 */ /* 0x100fe20000010802 */
[----:B------:R-:W-:Y:S01]  /*5b00*/  FMNMX.FTZ R14, R171, R14, !PT ;  /* 0x0000000eab0e7209 */ /* 0x000fe20007810000 */
[----:B------:R-:W-:Y:S01]  /*5b10*/  FFMA.FTZ R61, R65, R0, -R2 ;  /* 0x00000000413d7223 */ /* 0x000fe20000010802 */
[----:B------:R-:W-:Y:S01]  /*5b20*/  ISETP.GT.AND P6, PT, R12, 0x21, PT ;  /* 0x000000210c00780c */ /* 0x000fe20003fc4270 */
[----:B------:R-:W-:Y:S01]  /*5b30*/  MUFU.EX2 R31, R31 ;  /* 0x0000001f001f7308 */ /* 0x000fe20000000800 */
[----:B------:R-:W-:-:S02]  /*5b40*/  FMNMX.FTZ R14, R183, R14, !PT ;  /* 0x0000000eb70e7209 */ /* 0x000fc40007810000 */
[----:B------:R-:W-:Y:S01]  /*5b50*/  FSEL R199, R43, -INF , P6 ;  /* 0xff8000002bc77808 */ /* 0x000fe20003000000 */
[----:B------:R-:W-:Y:S01]  /*5b60*/  FFMA.FTZ R43, R177, R0, -R2 ;  /* 0x00000000b12b7223 */ /* 0x000fe20000010802 */
[----:B------:R-:W-:Y:S02]  /*5b70*/  FMNMX.FTZ R14, R39, R14, !PT ;  /* 0x0000000e270e7209 */ /* 0x000fe40007810000 */
[----:B------:R-:W-:Y:S01]  /*5b80*/  ISETP.GT.AND P4, PT, R12, 0x29, PT ;  /* 0x000000290c00780c */ /* 0x000fe20003f84270 */
[----:B------:R-:W-:Y:S01]  /*5b90*/  MUFU.EX2 R35, R35 ;  /* 0x0000002300237308 */ /* 0x000fe20000000800 */
[----:B------:R-:W-:Y:S02]  /*5ba0*/  FMNMX.FTZ R14, R197, R14, !PT ;  /* 0x0000000ec50e7209 */ /* 0x000fe40007810000 */
[----:B------:R-:W-:Y:S02]  /*5bb0*/  FSEL R47, R47, -INF , P4 ;  /* 0xff8000002f2f7808 */ /* 0x000fe40002000000 */
[----:B------:R-:W-:-:S02]  /*5bc0*/  FMNMX.FTZ R14, R199, R14, !PT ;  /* 0x0000000ec70e7209 */ /* 0x000fc40007810000 */
[C---:B------:R-:W-:Y:S01]  /*5bd0*/  ISETP.GT.AND P6, PT, R12.reuse, 0x31, PT ;  /* 0x000000310c00780c */ /* 0x040fe20003fc4270 */
[----:B------:R-:W-:Y:S01]  /*5be0*/  MUFU.EX2 R43, R43 ;  /* 0x0000002b002b7308 */ /* 0x000fe20000000800 */
[----:B------:R-:W-:Y:S02]  /*5bf0*/  FMNMX.FTZ R14, R201, R14, !PT ;  /* 0x0000000ec90e7209 */ /* 0x000fe40007810000 */
[----:B------:R-:W-:Y:S02]  /*5c00*/  FSEL R51, R51, -INF , P6 ;  /* 0xff80000033337808 */ /* 0x000fe40003000000 */
[----:B------:R-:W-:Y:S02]  /*5c10*/  FMNMX.FTZ R14, R47, R14, !PT ;  /* 0x0000000e2f0e7209 */ /* 0x000fe40007810000 */
[----:B------:R-:W-:Y:S01]  /*5c20*/  ISETP.GT.AND P4, PT, R12, 0x39, PT ;  /* 0x000000390c00780c */ /* 0x000fe20003f84270 */
[----:B------:R-:W-:Y:S01]  /*5c30*/  MUFU.EX2 R164, R164 ;  /* 0x000000a400a47308 */ /* 0x000fe20000000800 */
[----:B------:R-:W-:-:S02]  /*5c40*/  FMNMX.FTZ R14, R195, R14, !PT ;  /* 0x0000000ec30e7209 */ /* 0x000fc40007810000 */
[----:B------:R-:W-:Y:S02]  /*5c50*/  FSEL R181, R54, -INF , P3 ;  /* 0xff80000036b57808 */ /* 0x000fe40001800000 */
[----:B------:R-:W-:Y:S02]  /*5c60*/  FMNMX.FTZ R14, R51, R14, !PT ;  /* 0x0000000e330e7209 */ /* 0x000fe40007810000 */
[----:B------:R-:W-:Y:S01]  /*5c70*/  FSEL R203, R55, -INF , P4 ;  /* 0xff80000037cb7808 */ /* 0x000fe20002000000 */
[----:B------:R-:W-:Y:S01]  /*5c80*/  FFMA.FTZ R55, R173, R0, -R2 ;  /* 0x00000000ad377223 */ /* 0x000fe20000010802 */
[----:B------:R-:W-:Y:S01]  /*5c90*/  FMNMX.FTZ R14, R181, R14, !PT ;  /* 0x0000000eb50e7209 */ /* 0x000fe20007810000 */
[----:B------:R-:W-:Y:S01]  /*5ca0*/  MUFU.EX2 R41, R41 ;  /* 0x0000002900297308 */ /* 0x000fe20000000800 */
[----:B------:R-:W-:Y:S02]  /*5cb0*/  ISETP.GT.AND P6, PT, R12, 0x41, PT ;  /* 0x000000410c00780c */ /* 0x000fe40003fc4270 */
[----:B------:R-:W-:-:S02]  /*5cc0*/  FMNMX.FTZ R14, R203, R14, !PT ;  /* 0x0000000ecb0e7209 */ /* 0x000fc40007810000 */
[C---:B------:R-:W-:Y:S02]  /*5cd0*/  ISETP.GT.AND P3, PT, R12.reuse, 0x48, PT ;  /* 0x000000480c00780c */ /* 0x040fe40003f64270 */
        /* <DEDUP_REMOVED lines=20> */
[----:B------:R-:W-:Y:S01]  /*5e20*/  FMNMX.FTZ R14, R173, R14, !PT ;  /* 0x0000000ead0e7209 */ /* 0x000fe20007810000 */
[----:B------:R-:W-:Y:S01]  /*5e30*/  MUFU.EX2 R20, R20 ;  /* 0x0000001400147308 */ /* 0x000fe20000000800 */
[----:B------:R-:W-:-:S02]  /*5e40*/  ISETP.GT.AND P6, PT, R12, 0x61, PT ;  /* 0x000000610c00780c */ /* 0x000fc40003fc4270 */
[----:B0-----:R-:W-:Y:S02]  /*5e50*/  FSEL R205, R74, -INF , P5 ;  /* 0xff8000004acd7808 */ /* 0x001fe40002800000 */
[----:B------:R-:W-:Y:S02]  /*5e60*/  FMNMX.FTZ R14, R71, R14, !PT ;  /* 0x0000000e470e7209 */ /* 0x000fe40007810000 */
[C---:B------:R-:W-:Y:S01]  /*5e70*/  ISETP.GT.AND P3, PT, R12.reuse, 0x68, PT ;  /* 0x000000680c00780c */ /* 0x040fe20003f64270 */
[----:B------:R-:W-:Y:S01]  /*5e80*/  MUFU.EX2 R25, R25 ;  /* 0x0000001900197308 */ /* 0x000fe20000000800 */
[----:B------:R-:W-:Y:S02]  /*5e90*/  FSEL R75, R75, -INF , P6 ;  /* 0xff8000004b4b7808 */ /* 0x000fe40003000000 */
[----:B------:R-:W-:Y:S02]  /*5ea0*/  FMNMX.FTZ R14, R205, R14, !PT ;  /* 0x0000000ecd0e7209 */ /* 0x000fe40007810000 */
[----:B------:R-:W-:-:S02]  /*5eb0*/  ISETP.GT.AND P4, PT, R12, 0x69, PT ;  /* 0x000000690c00780c */ /* 0x000fc40003f84270 */
[----:B------:R-:W-:Y:S01]  /*5ec0*/  FSEL R53, R78, -INF , P3 ;  /* 0xff8000004e357808 */ /* 0x000fe20001800000 */
[----:B------:R-:W-:Y:S01]  /*5ed0*/  MUFU.EX2 R37, R37 ;  /* 0x0000002500257308 */ /* 0x000fe20000000800 */
[----:B------:R-:W-:Y:S02]  /*5ee0*/  FMNMX.FTZ R14, R75, R14, !PT ;  /* 0x0000000e4b0e7209 */ /* 0x000fe40007810000 */
[C---:B------:R-:W-:Y:S02]  /*5ef0*/  ISETP.GT.AND P5, PT, R12.reuse, 0x70, PT ;  /* 0x000000700c00780c */ /* 0x040fe40003fa4270 */
[----:B------:R-:W-:Y:S02]  /*5f00*/  FSEL R79, R79, -INF , P4 ;  /* 0xff8000004f4f7808 */ /* 0x000fe40002000000 */
[----:B------:R-:W-:Y:S02]  /*5f10*/  FMNMX.FTZ R14, R53, R14, !PT ;  /* 0x0000000e350e7209 */ /* 0x000fe40007810000 */
[----:B------:R-:W-:-:S02]  /*5f20*/  ISETP.GT.AND P6, PT, R12, 0x71, PT ;  /* 0x000000710c00780c */ /* 0x000fc40003fc4270 */
[----:B------:R-:W-:Y:S02]  /*5f30*/  FSEL R207, R82, -INF , P5 ;  /* 0xff80000052cf7808 */ /* 0x000fe40002800000 */
        /* <DEDUP_REMOVED lines=8> */
[----:B------:R-:W-:-:S03]  /*5fc0*/  FSEL R87, R87, -INF , P4 ;  /* 0xff80000057577808 */ /* 0x000fc60002000000 */
[----:B------:R-:W-:Y:S01]  /*5fd0*/  MUFU.EX2 R12, R12 ;  /* 0x0000000c000c7308 */ /* 0x000fe20000000800 */
[----:B------:R-:W-:Y:S02]  /*5fe0*/  WARPGROUP.DEPBAR.LE gsb0, 0x0 ;  /* 0x00008000000079c5 */ /* 0x000fe40000010000 */
        /* <DEDUP_REMOVED lines=12> */
[----:B------:R-:W0:Y:S02]  /*60b0*/  SHFL.BFLY PT, R3, R14, 0x2, 0x1f ;  /* 0x0c401f000e037f89 */ /* 0x000e2400000e0000 */
[----:B------:R-:W-:Y:S08]  /*60c0*/  MUFU.EX2 R162, R162 ;  /* 0x000000a200a27308 */ /* 0x000ff00000000800 */
[----:B------:R-:W-:Y:S08]  /*60d0*/  MUFU.EX2 R13, R13 ;  /* 0x0000000d000d7308 */ /* 0x000ff00000000800 */
[----:B------:R-:W-:Y:S01]  /*60e0*/  MUFU.EX2 R15, R15 ;  /* 0x0000000f000f7308 */ /* 0x000fe20000000800 */
[----:B0-----:R-:W-:Y:S01]  /*60f0*/  FMNMX.FTZ R3, R14, R3, !PT ;  /* 0x000000030e037209 */ /* 0x001fe20007810000 */
[-CC-:B------:R-:W-:Y:S01]  /*6100*/  FFMA.FTZ R14, R21, R0.reuse, -R2.reuse ;  /* 0x00000000150e7223 */ /* 0x180fe20000010802 */
[----:B------:R-:W-:-:S03]  /*6110*/  FFMA.FTZ R21, R77, R0, -R2 ;  /* 0x000000004d157223 */ /* 0x000fc60000010802 */
[----:B------:R-:W0:Y:S02]  /*6120*/  SHFL.BFLY PT, R24, R3, 0x1, 0x1f ;  /* 0x0c201f0003187f89 */ /* 0x000e2400000e0000 */
[----:B------:R-:W-:Y:S08]  /*6130*/  MUFU.EX2 R14, R14 ;  /* 0x0000000e000e7308 */ /* 0x000ff00000000800 */
[----:B------:R-:W-:Y:S01]  /*6140*/  MUFU.EX2 R21, R21 ;  /* 0x0000001500157308 */ /* 0x000fe20000000800 */
[----:B0-----:R-:W-:-:S02]  /*6150*/  FMNMX.FTZ R7, R3, R24, !PT ;  /* 0x0000001803077209 */ /* 0x001fc40007810000 */
        /* <DEDUP_REMOVED lines=12> */
[----:B------:R-:W1:Y:S01]  /*6220*/  MUFU.EX2 R3, R3 ;  /* 0x0000000300037308 */ /* 0x000e620000000800 */
[-C--:B------:R-:W-:Y:S01]  /*6230*/  FMUL.FTZ R11, R11, R0.reuse ;  /* 0x000000000b0b7220 */ /* 0x080fe20000410000 */
[-CC-:B------:R-:W-:Y:S01]  /*6240*/  FFMA.FTZ R10, R165, R0.reuse, -R30.reuse ;  /* 0x00000000a50a7223 */ /* 0x180fe2000001081e */
[-CC-:B------:R-:W-:Y:S01]  /*6250*/  FFMA.FTZ R26, R49, R0.reuse, -R30.reuse ;  /* 0x00000000311a7223 */ /* 0x180fe2000001081e */
[-CC-:B------:R-:W-:Y:S01]  /*6260*/  FFMA.FTZ R49, R167, R0.reuse, -R30.reuse ;  /* 0x00000000a7317223 */ /* 0x180fe2000001081e */
[-CC-:B0-----:R-:W-:Y:S01]  /*6270*/  FFMA.FTZ R28, R169, R0.reuse, -R30.reuse ;  /* 0x00000000a91c7223 */ /* 0x181fe2000001081e */
        /* <DEDUP_REMOVED lines=10> */
[----:B------:R-:W0:Y:S01]  /*6320*/  MUFU.EX2 R2, R11 ;  /* 0x0000000b00027308 */ /* 0x000e220000000800 */
[----:B-1----:R-:W-:Y:S01]  /*6330*/  FFMA.FTZ R6, R3, R6, R180 ;  /* 0x0000000603067223 */ /* 0x002fe200000100b4 */
[-CC-:B------:R-:W-:Y:S01]  /*6340*/  FFMA.FTZ R40, R203, R0.reuse, -R30.reuse ;  /* 0x00000000cb287223 */ /* 0x180fe2000001081e */
[-CC-:B------:R-:W-:Y:S01]  /*6350*/  FFMA.FTZ R165, R179, R0.reuse, -R30.reuse ;  /* 0x00000000b3a57223 */ /* 0x180fe2000001081e */
[-C--:B------:R-:W-:Y:S01]  /*6360*/  FFMA.FTZ R42, R59, R0.reuse, -R30 ;  /* 0x000000003b2a7223 */ /* 0x080fe2000001081e */
[----:B------:R-:W-:Y:S01]  /*6370*/  FADD.FTZ R51, R29, R6 ;  /* 0x000000061d337221 */ /* 0x000fe20000010000 */
[-CC-:B------:R-:W-:Y:S01]  /*6380*/  FFMA.FTZ R167, R177, R0.reuse, -R30.reuse ;  /* 0x00000000b1a77223 */ /* 0x180fe2000001081e */
[-CC-:B------:R-:W-:Y:S01]  /*6390*/  FFMA.FTZ R44, R63, R0.reuse, -R30.reuse ;  /* 0x000000003f2c7223 */ /* 0x180fe2000001081e */
[----:B------:R-:W1:Y:S01]  /*63a0*/  MUFU.EX2 R10, R10 ;  /* 0x0000000a000a7308 */ /* 0x000e620000000800 */
[----:B------:R-:W-:Y:S01]  /*63b0*/  FADD.FTZ R6, R182, R51 ;  /* 0x00000033b6067221 */ /* 0x000fe20000010000 */
[-CC-:B------:R-:W-:Y:S01]  /*63c0*/  FFMA.FTZ R173, R173, R0.reuse, -R30.reuse ;  /* 0x00000000adad7223 */ /* 0x180fe2000001081e */
[-CC-:B------:R-:W-:Y:S01]  /*63d0*/  FFMA.FTZ R71, R71, R0.reuse, -R30.reuse ;  /* 0x0000000047477223 */ /* 0x180fe2000001081e */
[----:B------:R-:W-:Y:S01]  /*63e0*/  FFMA.FTZ R205, R205, R0, -R30 ;  /* 0x00000000cdcd7223 */ /* 0x000fe2000001081e */
[C---:B------:R-:W-:Y:S01]  /*63f0*/  FADD.FTZ R51, R27.reuse, R6 ;  /* 0x000000061b337221 */ /* 0x040fe20000010000 */
[----:B------:R-:W-:Y:S01]  /*6400*/  F2FP.F16.F32.PACK_AB R182, R27, R182 ;  /* 0x000000b61bb6723e */ /* 0x000fe200000000ff */
[-CC-:B------:R-:W-:Y:S01]  /*6410*/  FFMA.FTZ R75, R75, R0.reuse, -R30.reuse ;  /* 0x000000004b4b7223 */ /* 0x180fe2000001081e */
[----:B------:R-:W2:Y:S01]  /*6420*/  MUFU.EX2 R26, R26 ;  /* 0x0000001a001a7308 */ /* 0x000ea20000000800 */
[----:B------:R-:W-:Y:S01]  /*6430*/  FADD.FTZ R6, R176, R51 ;  /* 0x00000033b0067221 */ /* 0x000fe20000010000 */
[----:B0-----:R-:W-:Y:S01]  /*6440*/  FFMA.FTZ R5, R2, R5, R65 ;  /* 0x0000000502057223 */ /* 0x001fe20000010041 */
[-CC-:B------:R-:W-:Y:S01]  /*6450*/  FFMA.FTZ R53, R53, R0.reuse, -R30.reuse ;  /* 0x0000000035357223 */ /* 0x180fe2000001081e */
[-C--:B------:R-:W-:Y:S01]  /*6460*/  FFMA.FTZ R79, R79, R0.reuse, -R30 ;  /* 0x000000004f4f7223 */ /* 0x080fe2000001081e */
[----:B------:R-:W-:Y:S01]  /*6470*/  FADD.FTZ R51, R31, R6 ;  /* 0x000000061f337221 */ /* 0x000fe20000010000 */
[-CC-:B------:R-:W-:Y:S01]  /*6480*/  FFMA.FTZ R207, R207, R0.reuse, -R30.reuse ;  /* 0x00000000cfcf7223 */ /* 0x180fe2000001081e */
[-CC-:B------:R-:W-:Y:S01]  /*6490*/  FFMA.FTZ R83, R83, R0.reuse, -R30.reuse ;  /* 0x0000000053537223 */ /* 0x180fe2000001081e */
[----:B------:R-:W0:Y:S01]  /*64a0*/  MUFU.EX2 R49, R49 ;  /* 0x0000003100317308 */ /* 0x000e220000000800 */
[----:B------:R-:W-:Y:S01]  /*64b0*/  FADD.FTZ R6, R178, R51 ;  /* 0x00000033b2067221 */ /* 0x000fe20000010000 */
[C---:B-1----:R-:W-:Y:S01]  /*64c0*/  FADD.FTZ R11, R10.reuse, R5 ;  /* 0x000000050a0b7221 */ /* 0x042fe20000010000 */
[----:B------:R-:W-:Y:S01]  /*64d0*/  FFMA.FTZ R161, R161, R0, -R30 ;  /* 0x00000000a1a17223 */ /* 0x000fe2000001081e */
[----:B------:R-:W-:Y:S01]  /*64e0*/  F2FP.F16.F32.PACK_AB R181, R10, R65 ;  /* 0x000000410ab5723e */ /* 0x000fe200000000ff */
[----:B------:R-:W-:Y:S01]  /*64f0*/  FADD.FTZ R51, R33, R6 ;  /* 0x0000000621337221 */ /* 0x000fe20000010000 */
[----:B------:R-:W-:Y:S01]  /*6500*/  IMAD.U32 R6, RZ, RZ, UR7 ;  /* 0x00000007ff067e24 */ /* 0x000fe2000f8e00ff */
[----:B------:R-:W-:Y:S01]  /*6510*/  F2FP.F16.F32.PACK_AB R180, R29, R180 ;  /* 0x000000b41db4723e */ /* 0x000fe200000000ff */
[----:B------:R-:W1:Y:S01]  /*6520*/  MUFU.EX2 R28, R28 ;  /* 0x0000001c001c7308 */ /* 0x000e620000000800 */
[----:B------:R-:W-:Y:S01]  /*6530*/  FADD.FTZ R46, R172, R51 ;  /* 0x00000033ac2e7221 */ /* 0x000fe20000010000 */
[----:B------:R-:W-:-:S02]  /*6540*/  @!P1 VIADD R5, R6, 0x34840 ;  /* 0x0003484006059836 */ /* 0x000fc40000000000 */
[----:B--2---:R-:W-:Y:S01]  /*6550*/  FADD.FTZ R6, R26, R11 ;  /* 0x0000000b1a067221 */ /* 0x004fe20000010000 */
[----:B------:R-:W-:Y:S01]  /*6560*/  F2FP.F16.F32.PACK_AB R176, R31, R176 ;  /* 0x000000b01fb0723e */ /* 0x000fe200000000ff */
[----:B------:R-:W-:Y:S01]  /*6570*/  FADD.FTZ R51, R35, R46 ;  /* 0x0000002e23337221 */ /* 0x000fe20000010000 */
[----:B------:R-:W-:Y:S01]  /*6580*/  F2FP.F16.F32.PACK_AB R178, R33, R178 ;  /* 0x000000b221b2723e */ /* 0x000fe200000000ff */
[----:B------:R-:W2:Y:S01]  /*6590*/  MUFU.EX2 R69, R69 ;  /* 0x0000004500457308 */ /* 0x000ea20000000800 */
[----:B0-----:R-:W-:Y:S01]  /*65a0*/  FADD.FTZ R11, R49, R6 ;  /* 0x00000006310b7221 */ /* 0x001fe20000010000 */
[----:B------:R-:W-:Y:S01]  /*65b0*/  FADD.FTZ R46, R174, R51 ;  /* 0x00000033ae2e7221 */ /* 0x000fe20000010000 */
[----:B------:R-:W-:Y:S02]  /*65c0*/  @!P1 PRMT R5, RZ, 0x654, R5 ;  /* 0x00000654ff059816 */ /* 0x000fe40000000005 */
[----:B------:R-:W-:Y:S01]  /*65d0*/  F2FP.F16.F32.PACK_AB R172, R35, R172 ;  /* 0x000000ac23ac723e */ /* 0x000fe200000000ff */
[----:B------:R-:W-:Y:S01]  /*65e0*/  FADD.FTZ R51, R43, R46 ;  /* 0x0000002e2b337221 */ /* 0x000fe20000010000 */
[----:B------:R-:W-:Y:S01]  /*65f0*/  FFMA.FTZ R46, R67, R0, -R30 ;  /* 0x00000000432e7223 */ /* 0x000fe2000001081e */
[----:B------:R-:W-:-:S02]  /*6600*/  WARPGROUP.DEPBAR.LE gsb0, 0x0 ;  /* 0x00008000000079c5 */ /* 0x000fc40000010000 */
[----:B------:R-:W-:Y:S01]  /*6610*/  WARPGROUP.ARRIVE ;  /* 0x00000000000079c5 */ /* 0x000fe20000000000 */
[----:B------:R-:W0:Y:S01]  /*6620*/  MUFU.EX2 R32, R32 ;  /* 0x0000002000207308 */ /* 0x000e220000000800 */
[----:B-1----:R-:W-:Y:S01]  /*6630*/  FADD.FTZ R6, R28, R11 ;  /* 0x0000000b1c067221 */ /* 0x002fe20000010000 */
[----:B------:R-:W-:Y:S01]  /*6640*/  FADD.FTZ R48, R168, R51 ;  /* 0x00000033a8307221 */ /* 0x000fe20000010000 */
[----:B------:R-:W-:Y:S02]  /*6650*/  F2FP.F16.F32.PACK_AB R174, R43, R174 ;  /* 0x000000ae2bae723e */ /* 0x000fe400000000ff */
[----:B------:R-:W-:Y:S01]  /*6660*/  HGMMA.64x128x16.F32 R88, R152, gdesc[UR12].tnspB, R88, gsb0 ;  /* 0x41e0000c98587df0 */ /* 0x000fe20008000858 */
[----:B--2---:R-:W-:Y:S01]  /*6670*/  FADD.FTZ R11, R69, R6 ;  /* 0x00000006450b7221 */ /* 0x004fe20000010000 */
[C---:B------:R-:W-:Y:S01]  /*6680*/  FADD.FTZ R51, R55.reuse, R48 ;  /* 0x0000003037337221 */ /* 0x040fe20000010000 */
[----:B------:R-:W1:Y:S01]  /*6690*/  MUFU.EX2 R39, R39 ;  /* 0x0000002700277308 */ /* 0x000e620000000800 */
[----:B------:R-:W-:-:S02]  /*66a0*/  F2FP.F16.F32.PACK_AB R168, R55, R168 ;  /* 0x000000a837a8723e */ /* 0x000fc400000000ff */
[----:B------:R-:W-:Y:S01]  /*66b0*/  FADD.FTZ R48, R170, R51 ;  /* 0x00000033aa307221 */ /* 0x000fe20000010000 */
[----:B------:R-:W-:Y:S02]  /*66c0*/  F2FP.F16.F32.PACK_AB R170, R45, R170 ;  /* 0x000000aa2daa723e */ /* 0x000fe400000000ff */
[----:B------:R-:W-:Y:S01]  /*66d0*/  F2FP.F16.F32.PACK_AB R156, R15, R12 ;  /* 0x0000000c0f9c723e */ /* 0x000fe200000000ff */
[----:B------:R-:W-:Y:S01]  /*66e0*/  FADD.FTZ R51, R45, R48 ;  /* 0x000000302d337221 */ /* 0x000fe20000010000 */
[----:B------:R-:W2:Y:S01]  /*66f0*/  MUFU.EX2 R34, R34 ;  /* 0x0000002200227308 */ /* 0x000ea20000000800 */
[----:B0-----:R-:W-:Y:S01]  /*6700*/  FADD.FTZ R6, R32, R11 ;  /* 0x0000000b20067221 */ /* 0x001fe20000010000 */
[----:B------:R-:W-:Y:S01]  /*6710*/  F2FP.F16.F32.PACK_AB R158, R21, R14 ;  /* 0x0000000e159e723e */ /* 0x000fe200000000ff */
[----:B------:R-:W-:Y:S01]  /*6720*/  FADD.FTZ R48, R164, R51 ;  /* 0x00000033a4307221 */ /* 0x000fe20000010000 */
[----:B------:R-:W-:Y:S02]  /*6730*/  F2FP.F16.F32.PACK_AB R164, R41, R164 ;  /* 0x000000a429a4723e */ /* 0x000fe400000000ff */
[----:B------:R-:W-:-:S02]  /*6740*/  F2FP.F16.F32.PACK_AB R183, R49, R26 ;  /* 0x0000001a31b7723e */ /* 0x000fc400000000ff */
[----:B------:R-:W0:Y:S01]  /*6750*/  MUFU.EX2 R73, R73 ;  /* 0x0000004900497308 */ /* 0x000e220000000800 */
[----:B-1----:R-:W-:Y:S01]  /*6760*/  FADD.FTZ R11, R39, R6 ;  /* 0x00000006270b7221 */ /* 0x002fe20000010000 */
[----:B------:R-:W-:Y:S02]  /*6770*/  F2FP.F16.F32.PACK_AB R177, R69, R28 ;  /* 0x0000001c45b1723e */ /* 0x000fe400000000ff */
[----:B------:R-:W-:-:S04]  /*6780*/  F2FP.F16.F32.PACK_AB R179, R39, R32 ;  /* 0x0000002027b3723e */ /* 0x000fc800000000ff */
[----:B------:R-:W1:Y:S01]  /*6790*/  MUFU.EX2 R36, R36 ;  /* 0x0000002400247308 */ /* 0x000e620000000800 */
[----:B--2---:R-:W-:-:S07]  /*67a0*/  FADD.FTZ R6, R34, R11 ;  /* 0x0000000b22067221 */ /* 0x004fce0000010000 */
[----:B------:R-:W2:Y:S01]  /*67b0*/  MUFU.EX2 R47, R47 ;  /* 0x0000002f002f7308 */ /* 0x000ea20000000800 */
[----:B0-----:R-:W-:-:S07]  /*67c0*/  FADD.FTZ R11, R73, R6 ;  /* 0x00000006490b7221 */ /* 0x001fce0000010000 */
[----:B------:R-:W0:Y:S01]  /*67d0*/  MUFU.EX2 R169, R169 ;  /* 0x000000a900a97308 */ /* 0x000e220000000800 */
[----:B-1----:R-:W-:Y:S01]  /*67e0*/  FADD.FTZ R6, R36, R11 ;  /* 0x0000000b24067221 */ /* 0x002fe20000010000 */
[----:B------:R-:W-:-:S04]  /*67f0*/  FADD.FTZ R11, R41, R48 ;  /* 0x00000030290b7221 */ /* 0x000fc80000010000 */
[----:B------:R-:W-:Y:S01]  /*6800*/  FADD.FTZ R48, R166, R11 ;  /* 0x0000000ba6307221 */ /* 0x000fe20000010000 */
[----:B------:R-:W-:Y:S01]  /*6810*/  F2FP.F16.F32.PACK_AB R166, R57, R166 ;  /* 0x000000a639a6723e */ /* 0x000fe200000000ff */
[----:B------:R-:W1:Y:S01]  /*6820*/  MUFU.EX2 R38, R38 ;  /* 0x0000002600267308 */ /* 0x000e620000000800 */
[----:B--2---:R-:W-:Y:S01]  /*6830*/  FADD.FTZ R6, R47, R6 ;  /* 0x000000062f067221 */ /* 0x004fe20000010000 */
[----:B------:R-:W-:-:S04]  /*6840*/  FADD.FTZ R51, R57, R48 ;  /* 0x0000003039337221 */ /* 0x000fc80000010000 */
[----:B------:R-:W-:Y:S01]  /*6850*/  FADD.FTZ R48, R160, R51 ;  /* 0x00000033a0307221 */ /* 0x000fe20000010000 */
[----:B------:R-:W-:Y:S01]  /*6860*/  F2FP.F16.F32.PACK_AB R160, R61, R160 ;  /* 0x000000a03da0723e */ /* 0x000fe200000000ff */
[----:B------:R-:W2:Y:S01]  /*6870*/  MUFU.EX2 R171, R171 ;  /* 0x000000ab00ab7308 */ /* 0x000ea20000000800 */
[----:B0-----:R-:W-:Y:S01]  /*6880*/  FADD.FTZ R11, R169, R6 ;  /* 0x00000006a90b7221 */ /* 0x001fe20000010000 */
[----:B------:R-:W-:-:S04]  /*6890*/  FADD.FTZ R51, R61, R48 ;  /* 0x000000303d337221 */ /* 0x000fc80000010000 */
[----:B------:R-:W-:Y:S01]  /*68a0*/  FADD.FTZ R48, R162, R51 ;  /* 0x00000033a2307221 */ /* 0x000fe20000010000 */
[C---:B------:R-:W-:Y:S01]  /*68b0*/  F2FP.F16.F32.PACK_AB R162, R13.reuse, R162 ;  /* 0x000000a20da2723e */ /* 0x040fe200000000ff */
[----:B------:R-:W0:Y:S01]  /*68c0*/  MUFU.EX2 R40, R40 ;  /* 0x0000002800287308 */ /* 0x000e220000000800 */
[C---:B-1----:R-:W-:Y:S01]  /*68d0*/  FADD.FTZ R6, R38.reuse, R11 ;  /* 0x0000000b26067221 */ /* 0x042fe20000010000 */
[----:B------:R-:W-:Y:S01]  /*68e0*/  FADD.FTZ R27, R13, R48 ;  /* 0x000000300d1b7221 */ /* 0x000fe20000010000 */
[----:B------:R-:W-:-:S03]  /*68f0*/  F2FP.F16.F32.PACK_AB R169, R38, R169 ;  /* 0x000000a926a9723e */ /* 0x000fc600000000ff */
[----:B------:R-:W-:Y:S02]  /*6900*/  FADD.FTZ R48, R12, R27 ;  /* 0x0000001b0c307221 */ /* 0x000fe40000010000 */
[----:B------:R-:W1:Y:S01]  /*6910*/  MUFU.EX2 R165, R165 ;  /* 0x000000a500a57308 */ /* 0x000e620000000800 */
[----:B--2---:R-:W-:Y:S01]  /*6920*/  FADD.FTZ R11, R171, R6 ;  /* 0x00000006ab0b7221 */ /* 0x004fe20000010000 */
[----:B------:R-:W-:-:S04]  /*6930*/  FADD.FTZ R27, R15, R48 ;  /* 0x000000300f1b7221 */ /* 0x000fc80000010000 */
[----:B------:R-:W-:Y:S02]  /*6940*/  FADD.FTZ R48, R14, R27 ;  /* 0x0000001b0e307221 */ /* 0x000fe40000010000 */
[----:B------:R-:W2:Y:S01]  /*6950*/  MUFU.EX2 R42, R42 ;  /* 0x0000002a002a7308 */ /* 0x000ea20000000800 */
[C---:B0-----:R-:W-:Y:S01]  /*6960*/  FADD.FTZ R6, R40.reuse, R11 ;  /* 0x0000000b28067221 */ /* 0x041fe20000010000 */
[----:B------:R-:W-:Y:S01]  /*6970*/  FADD.FTZ R27, R21, R48 ;  /* 0x00000030151b7221 */ /* 0x000fe20000010000 */
[----:B------:R-:W-:-:S05]  /*6980*/  F2FP.F16.F32.PACK_AB R171, R40, R171 ;  /* 0x000000ab28ab723e */ /* 0x000fca00000000ff */
[----:B------:R-:W0:Y:S01]  /*6990*/  MUFU.EX2 R167, R167 ;  /* 0x000000a700a77308 */ /* 0x000e220000000800 */
[----:B-1----:R-:W-:-:S07]  /*69a0*/  FADD.FTZ R11, R165, R6 ;  /* 0x00000006a50b7221 */ /* 0x002fce0000010000 */
[----:B------:R-:W1:Y:S01]  /*69b0*/  MUFU.EX2 R44, R44 ;  /* 0x0000002c002c7308 */ /* 0x000e620000000800 */
[C---:B--2---:R-:W-:Y:S01]  /*69c0*/  FADD.FTZ R6, R42.reuse, R11 ;  /* 0x0000000b2a067221 */ /* 0x044fe20000010000 */
[----:B------:R-:W-:-:S06]  /*69d0*/  F2FP.F16.F32.PACK_AB R165, R42, R165 ;  /* 0x000000a52aa5723e */ /* 0x000fcc00000000ff */
[----:B------:R-:W-:Y:S01]  /*69e0*/  MUFU.EX2 R46, R46 ;  /* 0x0000002e002e7308 */ /* 0x000fe20000000800 */
[----:B0-----:R-:W-:-:S07]  /*69f0*/  FADD.FTZ R11, R167, R6 ;  /* 0x00000006a70b7221 */ /* 0x001fce0000010000 */
[----:B------:R-:W-:Y:S01]  /*6a00*/  MUFU.EX2 R71, R71 ;  /* 0x0000004700477308 */ /* 0x000fe20000000800 */
[C---:B-1----:R-:W-:Y:S01]  /*6a10*/  FADD.FTZ R6, R44.reuse, R11 ;  /* 0x0000000b2c067221 */ /* 0x042fe20000010000 */
[----:B------:R-:W-:-:S06]  /*6a20*/  F2FP.F16.F32.PACK_AB R167, R44, R167 ;  /* 0x000000a72ca7723e */ /* 0x000fcc00000000ff */
[----:B------:R-:W-:Y:S08]  /*6a30*/  MUFU.EX2 R52, R205 ;  /* 0x000000cd00347308 */ /* 0x000ff00000000800 */
[----:B------:R-:W0:Y:S08]  /*6a40*/  MUFU.EX2 R75, R75 ;  /* 0x0000004b004b7308 */ /* 0x000e300000000800 */
[----:B------:R-:W-:Y:S01]  /*6a50*/  MUFU.EX2 R54, R53 ;  /* 0x0000003500367308 */ /* 0x000fe20000000800 */
[----:B------:R-:W-:-:S02]  /*6a60*/  WARPGROUP.DEPBAR.LE gsb0, 0x0 ;  /* 0x00008000000079c5 */ /* 0x000fc40000010000 */
[----:B------:R1:W-:Y:S01]  /*6a70*/  @!P1 SYNCS.ARRIVE.TRANS64.RED.A1T0 RZ, [R5+URZ], RZ ;  /* 0x000000ff05ff99a7 */ /* 0x0003e2000810043f */
[----:B------:R-:W-:-:S04]  /*6a80*/  F2FP.F16.F32.PACK_AB R152, R25, R20 ;  /* 0x000000141998723e */ /* 0x000fc800000000ff */
[----:B------:R-:W2:Y:S01]  /*6a90*/  MUFU.EX2 R79, R79 ;  /* 0x0000004f004f7308 */ /* 0x000ea20000000800 */
[----:B------:R-:W-:Y:S02]  /*6aa0*/  F2FP.F16.F32.PACK_AB R154, R37, R24 ;  /* 0x00000018259a723e */ /* 0x000fe400000000ff */
[----:B0-----:R-:W-:Y:S01]  /*6ab0*/  F2FP.F16.F32.PACK_AB R157, R75, R52 ;  /* 0x000000344b9d723e */ /* 0x001fe200000000ff */
[-CC-:B-1----:R-:W-:Y:S01]  /*6ac0*/  FFMA.FTZ R5, R175, R0.reuse, -R30.reuse ;  /* 0x00000000af057223 */ /* 0x182fe2000001081e */
[----:B------:R0:W-:Y:S01]  /*6ad0*/  @!P1 SYNCS.ARRIVE.TRANS64.RED.A1T0 RZ, [R50+URZ], RZ ;  /* 0x000000ff32ff99a7 */ /* 0x0001e2000810043f */
[----:B------:R-:W-:Y:S02]  /*6ae0*/  FFMA.FTZ R30, R87, R0, -R30 ;  /* 0x00000000571e7223 */ /* 0x000fe4000001081e */
[----:B------:R-:W-:Y:S01]  /*6af0*/  MUFU.EX2 R48, R207 ;  /* 0x000000cf00307308 */ /* 0x000fe20000000800 */
[----:B------:R-:W-:-:S07]  /*6b00*/  F2FP.F16.F32.PACK_AB R175, R47, R36 ;  /* 0x000000242faf723e */ /* 0x000fce00000000ff */
[----:B------:R-:W1:Y:S01]  /*6b10*/  MUFU.EX2 R5, R5 ;  /* 0x0000000500057308 */ /* 0x000e620000000800 */
[----:B--2---:R-:W-:-:S07]  /*6b20*/  F2FP.F16.F32.PACK_AB R159, R79, R54 ;  /* 0x000000364f9f723e */ /* 0x004fce00000000ff */
[----:B0-----:R0:W2:Y:S08]  /*6b30*/  MUFU.EX2 R50, R173 ;  /* 0x000000ad00327308 */ /* 0x0010b00000000800 */
[----:B------:R-:W3:Y:S01]  /*6b40*/  MUFU.EX2 R83, R83 ;  /* 0x0000005300537308 */ /* 0x000ee20000000800 */
[----:B-1----:R-:W-:Y:S01]  /*6b50*/  FADD.FTZ R11, R5, R6 ;  /* 0x00000006050b7221 */ /* 0x002fe20000010000 */
[----:B------:R-:W-:Y:S01]  /*6b60*/  FADD.FTZ R6, R20, R27 ;  /* 0x0000001b14067221 */ /* 0x000fe20000010000 */
[----:B0-----:R-:W-:-:S02]  /*6b70*/  F2FP.F16.F32.PACK_AB R173, R73, R34 ;  /* 0x0000002249ad723e */ /* 0x001fc400000000ff */
[----:B------:R-:W-:Y:S01]  /*6b80*/  FADD.FTZ R11, R46, R11 ;  /* 0x0000000b2e0b7221 */ /* 0x000fe20000010000 */
[----:B------:R-:W-:Y:S02]  /*6b90*/  FADD.FTZ R13, R25, R6 ;  /* 0x00000006190d7221 */ /* 0x000fe40000010000 */
[----:B------:R0:W-:Y:S01]  /*6ba0*/  MUFU.EX2 R10, R161 ;  /* 0x000000a1000a7308 */ /* 0x0001e20000000800 */
[----:B--2---:R-:W-:Y:S01]  /*6bb0*/  FADD.FTZ R11, R50, R11 ;  /* 0x0000000b320b7221 */ /* 0x004fe20000010000 */
[----:B------:R-:W-:Y:S01]  /*6bc0*/  FADD.FTZ R6, R24, R13 ;  /* 0x0000000d18067221 */ /* 0x000fe20000010000 */
[C---:B------:R-:W-:Y:S02]  /*6bd0*/  F2FP.F16.F32.PACK_AB R163, R71.reuse, R50 ;  /* 0x0000003247a3723e */ /* 0x040fe400000000ff */
[----:B------:R-:W-:Y:S01]  /*6be0*/  FADD.FTZ R11, R71, R11 ;  /* 0x0000000b470b7221 */ /* 0x000fe20000010000 */
[----:B------:R-:W-:Y:S02]  /*6bf0*/  FADD.FTZ R6, R37, R6 ;  /* 0x0000000625067221 */ /* 0x000fe40000010000 */
[----:B------:R-:W1:Y:S01]  /*6c00*/  MUFU.EX2 R30, R30 ;  /* 0x0000001e001e7308 */ /* 0x000e620000000800 */
[----:B------:R-:W-:Y:S01]  /*6c10*/  FADD.FTZ R11, R52, R11 ;  /* 0x0000000b340b7221 */ /* 0x000fe20000010000 */
[----:B0-----:R-:W-:-:S02]  /*6c20*/  F2FP.F16.F32.PACK_AB R161, R46, R5 ;  /* 0x000000052ea1723e */ /* 0x001fc400000000ff */
[----:B---3--:R-:W-:Y:S01]  /*6c30*/  F2FP.F16.F32.PACK_AB R153, R83, R48 ;  /* 0x000000305399723e */ /* 0x008fe200000000ff */
[----:B------:R-:W-:-:S04]  /*6c40*/  FADD.FTZ R11, R75, R11 ;  /* 0x0000000b4b0b7221 */ /* 0x000fc80000010000 */
[----:B------:R-:W-:-:S04]  /*6c50*/  FADD.FTZ R11, R54, R11 ;  /* 0x0000000b360b7221 */ /* 0x000fc80000010000 */
[----:B------:R-:W-:-:S04]  /*6c60*/  FADD.FTZ R11, R79, R11 ;  /* 0x0000000b4f0b7221 */ /* 0x000fc80000010000 */
[----:B------:R-:W-:Y:S01]  /*6c70*/  FADD.FTZ R11, R48, R11 ;  /* 0x0000000b300b7221 */ /* 0x000fe20000010000 */
[----:B-1----:R-:W-:-:S03]  /*6c80*/  F2FP.F16.F32.PACK_AB R155, R30, R10 ;  /* 0x0000000a1e9b723e */ /* 0x002fc600000000ff */
[----:B------:R-:W-:-:S04]  /*6c90*/  FADD.FTZ R11, R83, R11 ;  /* 0x0000000b530b7221 */ /* 0x000fc80000010000 */
[----:B------:R-:W-:Y:S01]  /*6ca0*/  FADD.FTZ R11, R10, R11 ;  /* 0x0000000b0a0b7221 */ /* 0x000fe20000010000 */
[----:B------:R-:W-:-:S03]  /*6cb0*/  IMAD.MOV.U32 R10, RZ, RZ, R4 ;  /* 0x000000ffff0a7224 */ /* 0x000fc600078e0004 */
[----:B------:R-:W-:Y:S01]  /*6cc0*/  FADD.FTZ R5, R30, R11 ;  /* 0x0000000b1e057221 */ /* 0x000fe20000010000 */
[----:B------:R-:W-:Y:S01]  /*6cd0*/  IMAD.MOV.U32 R11, RZ, RZ, R7 ;  /* 0x000000ffff0b7224 */ /* 0x000fe200078e0007 */
[----:B------:R-:W-:Y:S06]  /*6ce0*/  @P2 BRA `(.L_x_2012) ;  /* 0xffffffd400742947 */ /* 0x000fec000383ffff */
.L_x_2003:
[----:B------:R-:W-:-:S13]  /*6cf0*/  ISETP.LE.AND P2, PT, RZ, UR4, PT ;  /* 0x00000004ff007c0c */ /* 0x000fda000bf43270 */
[----:B------:R-:W-:Y:S05]  /*6d00*/  @!P2 BRA `(.L_x_2013) ;  /* 0x000000200068a947 */ /* 0x000fea0003800000 */
[----:B------:R-:W-:Y:S01]  /*6d10*/  IMAD.MOV.U32 R10, RZ, RZ, R7 ;  /* 0x000000ffff0a7224 */ /* 0x000fe200078e0007 */
[----:B------:R-:W-:Y:S01]  /*6d20*/  UMOV UR5, UR37 ;  /* 0x0000002500057c82 */ /* 0x000fe20008000000 */
[----:B------:R-:W-:Y:S01]  /*6d30*/  IMAD.MOV.U32 R11, RZ, RZ, R4 ;  /* 0x000000ffff0b7224 */ /* 0x000fe200078e0004 */
[----:B------:R-:W-:-:S06]  /*6d40*/  UMOV UR6, UR36 ;  /* 0x0000002400067c82 */ /* 0x000fcc0008000000 */
.L_x_2022:
[----:B------:R-:W-:-:S04]  /*6d50*/  UIADD3 UR10, UR6, 0x1, URZ ;  /* 0x00000001060a7890 */ /* 0x000fc8000fffe03f */
[----:B------:R-:W-:-:S04]  /*6d60*/  UISETP.NE.AND UP0, UPT, UR10, 0x2, UPT ;  /* 0x000000020a00788c */ /* 0x000fc8000bf05270 */
[----:B------:R-:W-:Y:S02]  /*6d70*/  USEL UR10, UR10, URZ, UP0 ;  /* 0x0000003f0a0a7287 */ /* 0x000fe40008000000 */
[----:B------:R-:W-:-:S04]  /*6d80*/  USEL UR37, URZ, 0x1, UP0 ;  /* 0x000000013f257887 */ /* 0x000fc80008000000 */
[----:B------:R-:W-:Y:S01]  /*6d90*/  ULOP3.LUT UR37, UR5, UR37, URZ, 0x3c, !UPT ;  /* 0x0000002505257292 */ /* 0x000fe2000f8e3c3f */
[----:B------:R-:W-:Y:S01]  /*6da0*/  UMOV UR36, UR10 ;  /* 0x0000000a00247c82 */ /* 0x000fe20008000000 */
[----:B------:R-:W-:Y:S10]  /*6db0*/  @!P0 BRA `(.L_x_2014) ;  /* 0x0000000000048947 */ /* 0x000ff40003800000 */
[----:B------:R-:W-:Y:S01]  /*6dc0*/  BPT.TRAP 0x1 ;  /* 0x000000040000795c */ /* 0x000fe20000300000 */
.L_x_2014:
[----:B------:R-:W-:Y:S01]  /*6dd0*/  ULEA UR7, UR36, UR38, 0x3 ;  /* 0x0000002624077291 */ /* 0x000fe2000f8e183f */
[----:B------:R-:W-:-:S05]  /*6de0*/  IMAD.U32 R0, RZ, RZ, UR37 ;  /* 0x00000025ff007e24 */ /* 0x000fca000f8e00ff */
[----:B------:R-:W-:-:S04]  /*6df0*/  SHF.L.U32 R0, R0, 0x1f, RZ ;  /* 0x0000001f00007819 */ /* 0x000fc800000006ff */
[----:B------:R0:W1:Y:S01]  /*6e00*/  SYNCS.PHASECHK.TRANS64.TRYWAIT P2, [UR7+0x34830], R0 ;  /* 0x03483000ff0075a7 */ /* 0x0000620008040147 */
[----:B------:R-:W-:Y:S05]  /*6e10*/  @!P0 BRA `(.L_x_2015) ;  /* 0x0000000000048947 */ /* 0x000fea0003800000 */
[----:B------:R-:W-:Y:S01]  /*6e20*/  BPT.TRAP 0x1 ;  /* 0x000000040000795c */ /* 0x000fe20000300000 */
.L_x_2015:
[----:B-1----:R-:W-:Y:S05]  /*6e30*/  @P2 BRA `(.L_x_2016) ;  /* 0x0000000000082947 */ /* 0x002fea0003800000 */
[----:B------:R-:W1:Y:S02]  /*6e40*/  SYNCS.PHASECHK.TRANS64.TRYWAIT P2, [UR7+0x34830], R0 ;  /* 0x03483000ff0075a7 */ /* 0x000e640008040147 */
[----:B-1----:R-:W-:Y:S05]  /*6e50*/  @!P2 BRA `(.L_x_2017) ;  /* 0x000000a40014a947 */ /* 0x002fea0003800000 */
.L_x_2016:
        /* <DEDUP_REMOVED lines=141> */
.L_x_2018:
[----:B------:R-:W-:Y:S01]  /*7730*/  ULEA UR11, UR6, UR38, 0x3 ;  /* 0x00000026060b7291 */ /* 0x000fe2000f8e183f */
[----:B01----:R-:W-:-:S05]  /*7740*/  IMAD.U32 R0, RZ, RZ, UR5 ;  /* 0x00000005ff007e24 */ /* 0x003fca000f8e00ff */
[----:B------:R-:W-:-:S04]  /*7750*/  SHF.L.U32 R0, R0, 0x1f, RZ ;  /* 0x0000001f00007819 */ /* 0x000fc800000006ff */
[----:B------:R0:W1:Y:S01]  /*7760*/  SYNCS.PHASECHK.TRANS64.TRYWAIT P2, [UR11+0x34850], R0 ;  /* 0x03485000ff0075a7 */ /* 0x000062000804014b */
[----:B------:R-:W-:Y:S05]  /*7770*/  @!P0 BRA `(.L_x_2019) ;  /* 0x0000000000048947 */ /* 0x000fea0003800000 */
[----:B------:R-:W-:Y:S01]  /*7780*/  BPT.TRAP 0x1 ;  /* 0x000000040000795c */ /* 0x000fe20000300000 */
.L_x_2019:
[----:B-1----:R-:W-:Y:S05]  /*7790*/  @P2 BRA `(.L_x_2020) ;  /* 0x0000000000082947 */ /* 0x002fea0003800000 */
[----:B------:R-:W1:Y:S02]  /*77a0*/  SYNCS.PHASECHK.TRANS64.TRYWAIT P2, [UR11+0x34850], R0 ;  /* 0x03485000ff0075a7 */ /* 0x000e64000804014b */
[----:B-1----:R-:W-:Y:S05]  /*77b0*/  @!P2 BRA `(.L_x_2021) ;  /* 0x0000009800d4a947 */ /* 0x002fea0003800000 */
.L_x_2020:
[----:B------:R-:W-:Y:S01]  /*77c0*/  UIADD3 UR5, UR38, 0x400, URZ ;  /* 0x0000040026057890 */ /* 0x000fe2000fffe03f */
[----:B------:R-:W-:Y:S01]  /*77d0*/  WARPGROUP.ARRIVE ;  /* 0x00000000000079c5 */ /* 0x000fe20000000000 */
[----:B------:R-:W-:Y:S01]  /*77e0*/  UMOV UR7, 0x40000040 ;  /* 0x4000004000077882 */ /* 0x000fe20000000000 */
[----:B01----:R-:W-:Y:S01]  /*77f0*/  FMNMX.FTZ R0, R24, R11, !PT ;  /* 0x0000000b18007209 */ /* 0x003fe20007810000 */
        /* <DEDUP_REMOVED lines=8> */
[----:B------:R-:W-:-:S04]  /*7880*/  FMNMX.FTZ R0, R32, R3, !PT ;  /* 0x0000000320007209 */ /* 0x000fc80007810000 */
        /* <DEDUP_REMOVED lines=31> */
[----:B------:R-:W0:Y:S03]  /*7a80*/  LDC R0, c[0x0][0x988] ;  /* 0x00026200ff007b82 */ /* 0x000e260000000800 */
[----:B------:R-:W1:Y:S02]  /*7a90*/  SHFL.BFLY PT, R3, R2, 0x2, 0x1f ;  /* 0x0c401f0002037f89 */ /* 0x000e6400000e0000 */
[----:B-1----:R-:W-:Y:S02]  /*7aa0*/  FMNMX.FTZ R7, R2, R3, !PT ;  /* 0x0000000302077209 */ /* 0x002fe40007810000 */
[----:B------:R-:W-:-:S03]  /*7ab0*/  FMNMX.FTZ R2, R26, R10, !PT ;  /* 0x0000000a1a027209 */ /* 0x000fc60007810000 */
[----:B------:R-:W1:Y:S01]  /*7ac0*/  SHFL.BFLY PT, R4, R7, 0x1, 0x1f ;  /* 0x0c201f0007047f89 */ /* 0x000e6200000e0000 */
[----:B------:R-:W-:Y:S02]  /*7ad0*/  WARPGROUP.DEPBAR.LE gsb0, 0x0 ;  /* 0x00008000000079c5 */ /* 0x000fe40000010000 */
[----:B------:R-:W-:-:S06]  /*7ae0*/  WARPGROUP.ARRIVE ;  /* 0x00000000000079c5 */ /* 0x000fcc0000000000 */
[----:B------:R-:W-:Y:S01]  /*7af0*/  HGMMA.64x128x16.F32 R88, R176, gdesc[UR4].tnspB, R88, gsb0 ;  /* 0x41e00004b0587df0 */ /* 0x000fe20008000858 */
[----:B------:R-:W-:Y:S01]  /*7b00*/  UIADD3 UR6, UR5, 0x100, URZ ;  /* 0x0000010005067890 */ /* 0x000fe2000fffe03f */
[----:B------:R-:W-:Y:S01]  /*7b10*/  UMOV UR7, 0x40000040 ;  /* 0x4000004000077882 */ /* 0x000fe20000000000 */
[----:B-1----:R-:W-:Y:S02]  /*7b20*/  FMNMX.FTZ R4, R7, R4, !PT ;  /* 0x0000000407047209 */ /* 0x002fe40007810000 */
[----:B------:R-:W-:-:S03]  /*7b30*/  FMNMX.FTZ R7, R27, R2, !PT ;  /* 0x000000021b077209 */ /* 0x000fc60007810000 */
[----:B------:R-:W-:Y:S01]  /*7b40*/  FADD.FTZ R3, -R4, R11 ;  /* 0x0000000b04037221 */ /* 0x000fe20000010100 */
[----:B------:R-:W-:-:S03]  /*7b50*/  FMNMX.FTZ R2, R30, R7, !PT ;  /* 0x000000071e027209 */ /* 0x000fc60007810000 */
[----:B0-----:R-:W-:Y:S01]  /*7b60*/  FMUL.FTZ R3, R3, R0 ;  /* 0x0000000003037220 */ /* 0x001fe20000410000 */
        /* <DEDUP_REMOVED lines=30> */
[----:B------:R-:W0:Y:S01]  /*7d50*/  SHFL.BFLY PT, R7, R2, 0x2, 0x1f ;  /* 0x0c401f0002077f89 */ /* 0x000e2200000e0000 */
        /* <DEDUP_REMOVED lines=16> */
[----:B0-----:R-:W-:Y:S01]  /*7e60*/  FMNMX.FTZ R24, R2, R7, !PT ;  /* 0x0000000702187209 */ /* 0x001fe20007810000 */
[----:B------:R-:W-:Y:S01]  /*7e70*/  UMOV UR7, 0x40000040 ;  /* 0x4000004000077882 */ /* 0x000fe20000000000 */
[-CC-:B------:R-:W-:Y:S01]  /*7e80*/  FFMA.FTZ R11, R25, R0.reuse, -R169.reuse ;  /* 0x00000000190b7223 */ /* 0x180fe200000108a9 */
[-CC-:B------:R-:W-:Y:S01]  /*7e90*/  FFMA.FTZ R25, R41, R0.reuse, -R169.reuse ;  /* 0x0000000029197223 */ /* 0x180fe200000108a9 */
[-CC-:B------:R-:W-:Y:S01]  /*7ea0*/  FFMA.FTZ R41, R57, R0.reuse, -R169.reuse ;  /* 0x0000000039297223 */ /* 0x180fe200000108a9 */
[----:B------:R-:W0:Y:S01]  /*7eb0*/  SHFL.BFLY PT, R7, R24, 0x1, 0x1f ;  /* 0x0c201f0018077f89 */ /* 0x000e2200000e0000 */
[-CC-:B------:R-:W-:Y:S01]  /*7ec0*/  FFMA.FTZ R57, R73, R0.reuse, -R169.reuse ;  /* 0x0000000049397223 */ /* 0x180fe200000108a9 */
[----:B------:R-:W1:Y:S01]  /*7ed0*/  MUFU.EX2 R180, R180 ;  /* 0x000000b400b47308 */ /* 0x000e620000000800 */
        /* <DEDUP_REMOVED lines=14> */
[--C-:B------:R-:W-:Y:S01]  /*7fc0*/  FFMA.FTZ R53, R69, R0, -R169.reuse ;  /* 0x0000000045357223 */ /* 0x100fe200000108a9 */
[----:B------:R-:W-:Y:S01]  /*7fd0*/  MUFU.EX2 R182, R182 ;  /* 0x000000b600b67308 */ /* 0x000fe20000000800 */
[----:B-1----:R-:W-:Y:S01]  /*7fe0*/  FFMA.FTZ R6, R3, R6, R180 ;  /* 0x0000000603067223 */ /* 0x002fe200000100b4 */
[-CC-:B------:R-:W-:Y:S01]  /*7ff0*/  FFMA.FTZ R168, R48, R0.reuse, -R169.reuse ;  /* 0x0000000030a87223 */ /* 0x180fe200000108a9 */
[-CC-:B------:R-:W-:Y:S01]  /*8000*/  FFMA.FTZ R170, R52, R0.reuse, -R169.reuse ;  /* 0x0000000034aa7223 */ /* 0x180fe200000108a9 */
[-CC-:B------:R-:W-:Y:S01]  /*8010*/  FFMA.FTZ R12, R72, R0.reuse, -R169.reuse ;  /* 0x00000000480c7223 */ /* 0x180fe200000108a9 */
[-CC-:B------:R-:W-:Y:S01]  /*8020*/  FFMA.FTZ R14, R76, R0.reuse, -R169.reuse ;  /* 0x000000004c0e7223 */ /* 0x180fe200000108a9 */
[----:B0-----:R-:W-:Y:S01]  /*8030*/  FMNMX.FTZ R7, R24, R7, !PT ;  /* 0x0000000718077209 */ /* 0x001fe20007810000 */
[-CC-:B------:R-:W-:Y:S01]  /*8040*/  FFMA.FTZ R61, R77, R0.reuse, -R169.reuse ;  /* 0x000000004d3d7223 */ /* 0x180fe200000108a9 */
[----:B------:R-:W-:Y:S01]  /*8050*/  MUFU.EX2 R13, R13 ;  /* 0x0000000d000d7308 */ /* 0x000fe20000000800 */
[-CC-:B------:R-:W-:Y:S01]  /*8060*/  FFMA.FTZ R16, R80, R0.reuse, -R169.reuse ;  /* 0x0000000050107223 */ /* 0x180fe200000108a9 */
[-CC-:B------:R-:W-:Y:S01]  /*8070*/  FFMA.FTZ R65, R81, R0.reuse, -R169.reuse ;  /* 0x0000000051417223 */ /* 0x180fe200000108a9 */
[----:B------:R-:W-:Y:S01]  /*8080*/  FADD.FTZ R73, -R7, R10 ;  /* 0x0000000a07497221 */ /* 0x000fe20000010100 */
[-CC-:B------:R-:W-:Y:S01]  /*8090*/  FFMA.FTZ R20, R84, R0.reuse, -R169.reuse ;  /* 0x0000000054147223 */ /* 0x180fe200000108a9 */
[----:B------:R-:W-:Y:S01]  /*80a0*/  FFMA.FTZ R69, R85, R0, -R169 ;  /* 0x0000000055457223 */ /* 0x000fe200000108a9 */
[----:B--2---:R-:W-:Y:S01]  /*80b0*/  F2FP.F16.F32.PACK_AB R180, R11, R180 ;  /* 0x000000b40bb4723e */ /* 0x004fe200000000ff */
[-C--:B------:R-:W-:Y:S01]  /*80c0*/  FMUL.FTZ R2, R73, R0.reuse ;  /* 0x0000000049027220 */ /* 0x080fe20000410000 */
[-C--:B------:R-:W-:Y:S01]  /*80d0*/  FMUL.FTZ R73, R7, R0.reuse ;  /* 0x0000000007497220 */ /* 0x080fe20000410000 */
[----:B------:R-:W-:Y:S03]  /*80e0*/  MUFU.EX2 R176, R176 ;  /* 0x000000b000b07308 */ /* 0x000fe60000000800 */
[-CC-:B------:R-:W-:Y:S01]  /*80f0*/  FFMA.FTZ R10, R27, R0.reuse, -R73.reuse ;  /* 0x000000001b0a7223 */ /* 0x180fe20000010849 */
[----:B------:R-:W-:Y:S01]  /*8100*/  FFMA.FTZ R181, R26, R0, -R73 ;  /* 0x000000001ab57223 */ /* 0x000fe20000010849 */
[----:B------:R-:W-:-:S02]  /*8110*/  IMAD.U32 R27, RZ, RZ, UR10 ;  /* 0x0000000aff1b7e24 */ /* 0x000fc4000f8e00ff */
[-CC-:B------:R-:W-:Y:S01]  /*8120*/  FFMA.FTZ R183, R30, R0.reuse, -R73.reuse ;  /* 0x000000001eb77223 */ /* 0x180fe20000010849 */
[-CC-:B------:R-:W-:Y:S01]  /*8130*/  FFMA.FTZ R28, R31, R0.reuse, -R73.reuse ;  /* 0x000000001f1c7223 */ /* 0x180fe20000010849 */
[----:B------:R-:W-:Y:S01]  /*8140*/  MUFU.EX2 R2, R2 ;  /* 0x0000000200027308 */ /* 0x000fe20000000800 */
[-CC-:B------:R-:W-:Y:S01]  /*8150*/  FFMA.FTZ R177, R34, R0.reuse, -R73.reuse ;  /* 0x0000000022b17223 */ /* 0x180fe20000010849 */
[----:B------:R-:W-:Y:S01]  /*8160*/  @!P1 LEA R27, R27, UR38, 0x3 ;  /* 0x000000261b1b9c11 */ /* 0x000fe2000f8e18ff */
[----:B------:R-:W-:Y:S02]  /*8170*/  IMAD.U32 R31, RZ, RZ, UR11 ;  /* 0x0000000bff1f7e24 */ /* 0x000fe4000f8e00ff */
[-CC-:B------:R-:W-:Y:S01]  /*8180*/  FFMA.FTZ R36, R35, R0.reuse, -R73.reuse ;  /* 0x0000000023247223 */ /* 0x180fe20000010849 */
[-CC-:B------:R-:W-:Y:S01]  /*8190*/  FFMA.FTZ R179, R38, R0.reuse, -R73.reuse ;  /* 0x0000000026b37223 */ /* 0x180fe20000010849 */
[-CC-:B------:R-:W-:Y:S01]  /*81a0*/  FFMA.FTZ R32, R39, R0.reuse, -R73.reuse ;  /* 0x0000000027207223 */ /* 0x180fe20000010849 */
[----:B------:R-:W-:Y:S01]  /*81b0*/  @!P1 VIADD R27, R27, 0x34840 ;  /* 0x000348401b1b9836 */ /* 0x000fe20000000000 */
[----:B------:R-:W0:Y:S01]  /*81c0*/  MUFU.EX2 R181, R181 ;  /* 0x000000b500b57308 */ /* 0x000e220000000800 */
[-CC-:B------:R-:W-:Y:S01]  /*81d0*/  FFMA.FTZ R173, R42, R0.reuse, -R73.reuse ;  /* 0x000000002aad7223 */ /* 0x180fe20000010849 */
[-CC-:B------:R-:W-:Y:S01]  /*81e0*/  FFMA.FTZ R34, R43, R0.reuse, -R73.reuse ;  /* 0x000000002b227223 */ /* 0x180fe20000010849 */
[-C--:B------:R-:W-:Y:S01]  /*81f0*/  FFMA.FTZ R175, R46, R0.reuse, -R73 ;  /* 0x000000002eaf7223 */ /* 0x080fe20000010849 */
[----:B------:R-:W-:Y:S01]  /*8200*/  @!P1 PRMT R27, RZ, 0x654, R27 ;  /* 0x00000654ff1b9816 */ /* 0x000fe2000000001b */
[-CC-:B------:R-:W-:Y:S01]  /*8210*/  FFMA.FTZ R30, R47, R0.reuse, -R73.reuse ;  /* 0x000000002f1e7223 */ /* 0x180fe20000010849 */
[-CC-:B------:R-:W-:Y:S01]  /*8220*/  FFMA.FTZ R24, R51, R0.reuse, -R73.reuse ;  /* 0x0000000033187223 */ /* 0x180fe20000010849 */
        /* <DEDUP_REMOVED lines=8> */
[-C--:B------:R-:W-:Y:S01]  /*82b0*/  FFMA.FTZ R71, R71, R0.reuse, -R73 ;  /* 0x0000000047477223 */ /* 0x080fe20000010849 */
[----:B------:R-:W-:Y:S01]  /*82c0*/  MUFU.EX2 R183, R183 ;  /* 0x000000b700b77308 */ /* 0x000fe20000000800 */
[----:B0-----:R-:W-:Y:S01]  /*82d0*/  FFMA.FTZ R5, R2, R5, R181 ;  /* 0x0000000502057223 */ /* 0x001fe200000100b5 */
[-CC-:B------:R-:W-:Y:S01]  /*82e0*/  FFMA.FTZ R74, R74, R0.reuse, -R73.reuse ;  /* 0x000000004a4a7223 */ /* 0x180fe20000010849 */
[-CC-:B------:R-:W-:Y:S01]  /*82f0*/  FFMA.FTZ R75, R75, R0.reuse, -R73.reuse ;  /* 0x000000004b4b7223 */ /* 0x180fe20000010849 */
[-CC-:B------:R-:W-:Y:S01]  /*8300*/  FFMA.FTZ R78, R78, R0.reuse, -R73.reuse ;  /* 0x000000004e4e7223 */ /* 0x180fe20000010849 */
[-CC-:B------:R-:W-:Y:S01]  /*8310*/  FFMA.FTZ R79, R79, R0.reuse, -R73.reuse ;  /* 0x000000004f4f7223 */ /* 0x180fe20000010849 */
[-CC-:B------:R-:W-:Y:S01]  /*8320*/  FFMA.FTZ R82, R82, R0.reuse, -R73.reuse ;  /* 0x0000000052527223 */ /* 0x180fe20000010849 */
[-CC-:B------:R-:W-:Y:S01]  /*8330*/  FFMA.FTZ R83, R83, R0.reuse, -R73.reuse ;  /* 0x0000000053537223 */ /* 0x180fe20000010849 */
[----:B------:R-:W-:Y:S01]  /*8340*/  MUFU.EX2 R28, R28 ;  /* 0x0000001c001c7308 */ /* 0x000fe20000000800 */
[----:B-1----:R-:W-:Y:S01]  /*8350*/  F2FP.F16.F32.PACK_AB R181, R10, R181 ;  /* 0x000000b50ab5723e */ /* 0x002fe200000000ff */
[----:B------:R-:W-:-:S06]  /*8360*/  FFMA.FTZ R86, R86, R0, -R73 ;  /* 0x0000000056567223 */ /* 0x000fcc0000010849 */
        /* <DEDUP_REMOVED lines=9> */
[----:B------:R-:W-:-:S04]  /*8400*/  FFMA.FTZ R164, R56, R0, -R169 ;  /* 0x0000000038a47223 */ /* 0x000fc800000108a9 */
[----:B------:R-:W-:Y:S01]  /*8410*/  MUFU.EX2 R172, R172 ;  /* 0x000000ac00ac7308 */ /* 0x000fe20000000800 */
[-C--:B------:R-:W-:Y:S01]  /*8420*/  FFMA.FTZ R166, R60, R0.reuse, -R169 ;  /* 0x000000003ca67223 */ /* 0x080fe200000108a9 */
[-CC-:B------:R-:W-:Y:S01]  /*8430*/  FFMA.FTZ R165, R58, R0.reuse, -R73.reuse ;  /* 0x000000003aa57223 */ /* 0x180fe20000010849 */
[----:B------:R-:W-:Y:S01]  /*8440*/  FFMA.FTZ R167, R62, R0, -R73 ;  /* 0x000000003ea77223 */ /* 0x000fe20000010849 */
[----:B------:R-:W-:Y:S01]  /*8450*/  HGMMA.64x128x16.F32 R88, R160, gdesc[UR4].tnspB, R88, gsb0 ;  /* 0x41e00004a0587df0 */ /* 0x000fe20008000858 */
[----:B------:R-:W-:Y:S01]  /*8460*/  UIADD3 UR6, UR5, 0x300, URZ ;  /* 0x0000030005067890 */ /* 0x000fe2000fffe03f */
[----:B------:R-:W-:Y:S02]  /*8470*/  UMOV UR7, 0x40000040 ;  /* 0x4000004000077882 */ /* 0x000fe40000000000 */
        /* <DEDUP_REMOVED lines=22> */
[-CC-:B------:R-:W-:Y:S02]  /*85e0*/  FFMA.FTZ R169, R50, R0.reuse, -R73.reuse ;  /* 0x0000000032a97223 */ /* 0x180fe40000010849 */
[----:B------:R-:W-:Y:S01]  /*85f0*/  MUFU.EX2 R166, R166 ;  /* 0x000000a600a67308 */ /* 0x000fe20000000800 */
[----:B------:R-:W-:Y:S01]  /*8600*/  FFMA.FTZ R73, R87, R0, -R73 ;  /* 0x0000000057497223 */ /* 0x000fe20000010849 */
[----:B------:R-:W-:Y:S01]  /*8610*/  HGMMA.64x128x16.F32 R88, R156, gdesc[UR4].tnspB, R88, gsb0 ;  /* 0x41e000049c587df0 */ /* 0x000fe20008000858 */
[----:B------:R-:W-:Y:S01]  /*8620*/  UIADD3 UR6, UR5, 0x380, URZ ;  /* 0x0000038005067890 */ /* 0x000fe2000fffe03f */
[----:B------:R-:W-:Y:S02]  /*8630*/  UMOV UR7, 0x40000040 ;  /* 0x4000004000077882 */ /* 0x000fe40000000000 */
[----:B------:R-:W-:-:S02]  /*8640*/  UMOV UR5, UR37 ;  /* 0x0000002500057c82 */ /* 0x000fc40008000000 */
        /* <DEDUP_REMOVED lines=13> */
[----:B------:R-:W0:Y:S08]  /*8720*/  MUFU.EX2 R57, R57 ;  /* 0x0000003900397308 */ /* 0x000e300000000800 */
[----:B------:R-:W-:Y:S08]  /*8730*/  MUFU.EX2 R75, R75 ;  /* 0x0000004b004b7308 */ /* 0x000ff00000000800 */
[----:B------:R-:W-:Y:S08]  /*8740*/  MUFU.EX2 R14, R14 ;  /* 0x0000000e000e7308 */ /* 0x000ff00000000800 */
[----:B------:R-:W1:Y:S01]  /*8750*/  MUFU.EX2 R61, R61 ;  /* 0x0000003d003d7308 */ /* 0x000e620000000800 */
[----:B------:R-:W-:-:S02]  /*8760*/  WARPGROUP.DEPBAR.LE gsb0, 0x0 ;  /* 0x00008000000079c5 */ /* 0x000fc40000010000 */
[----:B------:R-:W-:-:S05]  /*8770*/  WARPGROUP.ARRIVE ;  /* 0x00000000000079c5 */ /* 0x000fca0000000000 */
[----:B------:R-:W-:Y:S01]  /*8780*/  MUFU.EX2 R157, R74 ;  /* 0x0000004a009d7308 */ /* 0x000fe20000000800 */
[----:B0-----:R-:W-:Y:S01]  /*8790*/  F2FP.F16.F32.PACK_AB R156, R57, R12 ;  /* 0x0000000c399c723e */ /* 0x001fe200000000ff */
[----:B------:R-:W-:Y:S01]  /*87a0*/  HGMMA.64x128x16.F32 R88, R152, gdesc[UR4].tnspB, R88, gsb0 ;  /* 0x41e0000498587df0 */ /* 0x000fe20008000858 */
[----:B------:R-:W-:Y:S01]  /*87b0*/  UIADD3 UR6, UR4, -0x1, URZ ;  /* 0xffffffff04067890 */ /* 0x000fe2000fffe03f */
[----:B-1----:R-:W-:-:S04]  /*87c0*/  F2FP.F16.F32.PACK_AB R158, R61, R14 ;  /* 0x0000000e3d9e723e */ /* 0x002fc800000000ff */
[----:B------:R-:W-:Y:S02]  /*87d0*/  MUFU.EX2 R159, R78 ;  /* 0x0000004e009f7308 */ /* 0x000fe40000000800 */
[----:B------:R-:W-:Y:S01]  /*87e0*/  UMOV UR4, UR6 ;  /* 0x0000000600047c82 */ /* 0x000fe20008000000 */
[----:B------:R-:W-:-:S05]  /*87f0*/  UMOV UR6, UR36 ;  /* 0x0000002400067c82 */ /* 0x000fca0008000000 */
[----:B------:R-:W-:Y:S08]  /*8800*/  MUFU.EX2 R79, R79 ;  /* 0x0000004f004f7308 */ /* 0x000ff00000000800 */
[----:B------:R-:W-:Y:S08]  /*8810*/  MUFU.EX2 R16, R16 ;  /* 0x0000001000107308 */ /* 0x000ff00000000800 */
[----:B------:R-:W0:Y:S08]  /*8820*/  MUFU.EX2 R65, R65 ;  /* 0x0000004100417308 */ /* 0x000e300000000800 */
[----:B------:R-:W-:Y:S08]  /*8830*/  MUFU.EX2 R83, R83 ;  /* 0x0000005300537308 */ /* 0x000ff00000000800 */
[----:B------:R-:W-:Y:S08]  /*8840*/  MUFU.EX2 R20, R20 ;  /* 0x0000001400147308 */ /* 0x000ff00000000800 */
[----:B------:R-:W1:Y:S01]  /*8850*/  MUFU.EX2 R69, R69 ;  /* 0x0000004500457308 */ /* 0x000e620000000800 */
[----:B------:R-:W-:-:S02]  /*8860*/  WARPGROUP.DEPBAR.LE gsb0, 0x0 ;  /* 0x00008000000079c5 */ /* 0x000fc40000010000 */
[----:B------:R2:W-:Y:S05]  /*8870*/  @!P1 SYNCS.ARRIVE.TRANS64.RED.A1T0 RZ, [R27+URZ], RZ ;  /* 0x000000ff1bff99a7 */ /* 0x0005ea000810043f */
[----:B------:R-:W3:Y:S01]  /*8880*/  MUFU.EX2 R153, R82 ;  /* 0x0000005200997308 */ /* 0x000ee20000000800 */
[----:B0-----:R-:W-:Y:S02]  /*8890*/  F2FP.F16.F32.PACK_AB R152, R65, R16 ;  /* 0x000000104198723e */ /* 0x001fe400000000ff */
[----:B-1----:R-:W-:Y:S01]  /*88a0*/  F2FP.F16.F32.PACK_AB R154, R69, R20 ;  /* 0x00000014459a723e */ /* 0x002fe200000000ff */
[----:B--2---:R-:W-:-:S04]  /*88b0*/  @!P1 VIADD R27, R31, 0x34860 ;  /* 0x000348601f1b9836 */ /* 0x004fc80000000000 */
[----:B------:R-:W0:Y:S01]  /*88c0*/  MUFU.EX2 R155, R86 ;  /* 0x00000056009b7308 */ /* 0x000e220000000800 */
[----:B------:R-:W-:Y:S01]  /*88d0*/  @!P1 PRMT R31, RZ, 0x654, R27 ;  /* 0x00000654ff1f9816 */ /* 0x000fe2000000001b */
[----:B------:R-:W-:Y:S01]  /*88e0*/  FADD.FTZ R27, R11, R6 ;  /* 0x000000060b1b7221 */ /* 0x000fe20000010000 */
[----:B------:R-:W-:Y:S02]  /*88f0*/  FADD.FTZ R6, R10, R5 ;  /* 0x000000050a067221 */ /* 0x000fe40000010000 */
[----:B------:R1:W-:Y:S01]  /*8900*/  @!P1 SYNCS.ARRIVE.TRANS64.RED.A1T0 RZ, [R31+URZ], RZ ;  /* 0x000000ff1fff99a7 */ /* 0x0003e2000810043f */
        /* <DEDUP_REMOVED lines=69> */
[----:B------:R-:W2:Y:S01]  /*8d60*/  MUFU.EX2 R12, R73 ;  /* 0x00000049000c7308 */ /* 0x000ea20000000800 */
        /* <DEDUP_REMOVED lines=9> */
[----:B---3--:R-:W-:Y:S01]  /*8e00*/  FADD.FTZ R6, R153, R6 ;  /* 0x0000000699067221 */ /* 0x008fe20000010000 */
[----:B------:R-:W-:Y:S02]  /*8e10*/  F2FP.F16.F32.PACK_AB R153, R83, R153 ;  /* 0x000000995399723e */ /* 0x000fe400000000ff */
[----:B------:R-:W-:Y:S01]  /*8e20*/  FADD.FTZ R5, R65, R10 ;  /* 0x0000000a41057221 */ /* 0x000fe20000010000 */
[----:B------:R-:W-:-:S03]  /*8e30*/  FADD.FTZ R6, R83, R6 ;  /* 0x0000000653067221 */ /* 0x000fc60000010000 */
[----:B------:R-:W-:Y:S01]  /*8e40*/  FADD.FTZ R10, R20, R5 ;  /* 0x00000005140a7221 */ /* 0x000fe20000010000 */
[----:B0-----:R-:W-:Y:S01]  /*8e50*/  FADD.FTZ R5, R155, R6 ;  /* 0x000000069b057221 */ /* 0x001fe20000010000 */
[C---:B--2---:R-:W-:Y:S02]  /*8e60*/  F2FP.F16.F32.PACK_AB R155, R12.reuse, R155 ;  /* 0x0000009b0c9b723e */ /* 0x044fe400000000ff */
[----:B------:R-:W-:Y:S01]  /*8e70*/  FADD.FTZ R6, R69, R10 ;  /* 0x0000000a45067221 */ /* 0x000fe20000010000 */
[----:B------:R-:W-:Y:S01]  /*8e80*/  FADD.FTZ R5, R12, R5 ;  /* 0x000000050c057221 */ /* 0x000fe20000010000 */
[----:B------:R-:W-:Y:S01]  /*8e90*/  IMAD.MOV.U32 R10, RZ, RZ, R7 ;  /* 0x000000ffff0a7224 */ /* 0x000fe200078e0007 */
[----:B-1----:R-:W-:Y:S06]  /*8ea0*/  @P2 BRA `(.L_x_2022) ;  /* 0xffffffdc00a82947 */ /* 0x002fec000383ffff */
.L_x_2013:
        /* <DEDUP_REMOVED lines=67> */
.L_x_2023:
[----:B------:R-:W-:Y:S01]  /*92e0*/  ULEA UR5, UR36, UR38, 0x3 ;  /* 0x0000002624057291 */ /* 0x000fe2000f8e183f */
[----:B------:R-:W-:-:S05]  /*92f0*/  IMAD.U32 R2, RZ, RZ, UR37 ;  /* 0x00000025ff027e24 */ /* 0x000fca000f8e00ff */
[----:B------:R-:W-:-:S04]  /*9300*/  SHF.L.U32 R2, R2, 0x1f, RZ ;  /* 0x0000001f02027819 */ /* 0x000fc800000006ff */
[----:B------:R0:W1:Y:S01]  /*9310*/  SYNCS.PHASECHK.TRANS64.TRYWAIT P2, [UR5+0x34850], R2 ;  /* 0x03485002ff0075a7 */ /* 0x0000620008040145 */
[----:B------:R-:W-:Y:S05]  /*9320*/  @!P0 BRA `(.L_x_2024) ;  /* 0x0000000000048947 */ /* 0x000fea0003800000 */
[----:B------:R-:W-:Y:S01]  /*9330*/  BPT.TRAP 0x1 ;  /* 0x000000040000795c */ /* 0x000fe20000300000 */
.L_x_2024:
[----:B-1----:R-:W-:Y:S05]  /*9340*/  @P2 BRA `(.L_x_2025) ;  /* 0x0000000000082947 */ /* 0x002fea0003800000 */
[----:B------:R-:W1:Y:S02]  /*9350*/  SYNCS.PHASECHK.TRANS64.TRYWAIT P0, [UR5+0x34850], R2 ;  /* 0x03485002ff0075a7 */ /* 0x000e640008000145 */
[----:B-1----:R-:W-:Y:S05]  /*9360*/  @!P0 BRA `(.L_x_2026) ;  /* 0x0000008000008947 */ /* 0x002fea0003800000 */
.L_x_2025:
[----:B------:R-:W-:Y:S01]  /*9370*/  UIADD3 UR38, UR38, 0x400, URZ ;  /* 0x0000040026267890 */ /* 0x000fe2000fffe03f */
[----:B------:R-:W-:Y:S01]  /*9380*/  WARPGROUP.ARRIVE ;  /* 0x00000000000079c5 */ /* 0x000fe20000000000 */
[----:B------:R-:W-:Y:S01]  /*9390*/  UMOV UR7, 0x40000040 ;  /* 0x4000004000077882 */ /* 0x000fe20000000000 */
[----:B-1----:R-:W1:Y:S01]  /*93a0*/  SHFL.BFLY PT, R3, R6, 0x2, 0x1f ;  /* 0x0c401f0006037f89 */ /* 0x002e6200000e0000 */
[----:B------:R-:W-:Y:S01]  /*93b0*/  USHF.R.U32.HI UR38, URZ, 0x4, UR38 ;  /* 0x000000043f267899 */ /* 0x000fe20008011626 */
[----:B------:R-:W-:Y:S01]  /*93c0*/  IMAD.MOV.U32 R11, RZ, RZ, RZ ;  /* 0x000000ffff0b7224 */ /* 0x000fe200078e00ff */
[----:B------:R-:W-:Y:S01]  /*93d0*/  R2UR UR8, R188 ;  /* 0x00000000bc0872ca */ /* 0x000fe200000e0000 */
[----:B0-----:R-:W0:Y:S01]  /*93e0*/  SHFL.BFLY PT, R2, R5, 0x2, 0x1f ;  /* 0x0c401f0005027f89 */ /* 0x001e2200000e0000 */
        /* <DEDUP_REMOVED lines=9> */
[----:B-1----:R-:W-:Y:S01]  /*9480*/  FADD.FTZ R3, R3, R6 ;  /* 0x0000000603037221 */ /* 0x002fe20000010000 */
[----:B------:R-:W-:Y:S01]  /*9490*/  UMOV UR7, 0x40000040 ;  /* 0x4000004000077882 */ /* 0x000fe20000000000 */
[----:B------:R-:W-:-:S02]  /*94a0*/  IMAD.U32 R188, RZ, RZ, UR8 ;  /* 0x00000008ffbc7e24 */ /* 0x000fc4000f8e00ff */
[----:B0-----:R-:W-:Y:S01]  /*94b0*/  FADD.FTZ R8, R2, R5 ;  /* 0x0000000502087221 */ /* 0x001fe20000010000 */
[----:B------:R-:W-:Y:S01]  /*94c0*/  IMAD.MOV.U32 R5, RZ, RZ, RZ ;  /* 0x000000ffff057224 */ /* 0x000fe200078e00ff */
[----:B------:R-:W0:Y:S01]  /*94d0*/  SHFL.BFLY PT, R2, R3, 0x1, 0x1f ;  /* 0x0c201f0003027f89 */ /* 0x000e2200000e0000 */
[----:B------:R-:W-:-:S03]  /*94e0*/  USEL UR36, UR36, URZ, UP0 ;  /* 0x0000003f24247287 */ /* 0x000fc60008000000 */
[----:B------:R-:W1:Y:S01]  /*94f0*/  SHFL.BFLY PT, R9, R8, 0x1, 0x1f ;  /* 0x0c201f0008097f89 */ /* 0x000e6200000e0000 */
[----:B0-----:R-:W-:Y:S01]  /*9500*/  FADD.FTZ R12, R3, R2 ;  /* 0x00000002030c7221 */ /* 0x001fe20000010000 */
[----:B------:R-:W-:Y:S02]  /*9510*/  IMAD.MOV.U32 R2, RZ, RZ, -0x800000 ;  /* 0xff800000ff027424 */ /* 0x000fe400078e00ff */
[----:B------:R-:W-:Y:S02]  /*9520*/  IMAD.MOV.U32 R3, RZ, RZ, -0x800000 ;  /* 0xff800000ff037424 */ /* 0x000fe400078e00ff */
[----:B-1----:R-:W-:Y:S01]  /*9530*/  FADD.FTZ R13, R8, R9 ;  /* 0x00000009080d7221 */ /* 0x002fe20000010000 */
[----:B------:R-:W-:Y:S01]  /*9540*/  FSETP.NE.FTZ.AND P0, PT, R12, RZ, PT ;  /* 0x000000ff0c00720b */ /* 0x000fe20003f15000 */
[----:B------:R-:W-:-:S03]  /*9550*/  IMAD.U32 R8, RZ, RZ, UR5 ;  /* 0x00000005ff087e24 */ /* 0x000fc6000f8e00ff */
[----:B------:R-:W-:-:S09]  /*9560*/  FSETP.NE.FTZ.AND P2, PT, R13, RZ, PT ;  /* 0x000000ff0d00720b */ /* 0x000fd20003f55000 */
[C---:B------:R-:W-:Y:S01]  /*9570*/  @P0 FMUL.FTZ R9, R0.reuse, 0.69314718246459960938 ;  /* 0x3f31721800090820 */ /* 0x040fe20000410000 */
[----:B------:R-:W0:Y:S03]  /*9580*/  @P0 MUFU.LG2 R10, R12 ;  /* 0x0000000c000a0308 */ /* 0x000e260000000c00 */
[----:B------:R-:W-:Y:S01]  /*9590*/  @P2 FMUL.FTZ R15, R0, 0.69314718246459960938 ;  /* 0x3f317218000f2820 */ /* 0x000fe20000410000 */
[----:B------:R-:W-:-:S04]  /*95a0*/  @!P1 VIADD R0, R8, 0x34860 ;  /* 0x0003486008009836 */ /* 0x000fc80000000000 */
[----:B------:R-:W1:Y:S01]  /*95b0*/  @P2 MUFU.LG2 R6, R13 ;  /* 0x0000000d00062308 */ /* 0x000e620000000c00 */
[----:B------:R-:W-:-:S07]  /*95c0*/  @!P1 PRMT R0, RZ, 0x654, R0 ;  /* 0x00000654ff009816 */ /* 0x000fce0000000000 */
        /* <DEDUP_REMOVED lines=45> */
[-C--:B--2---:R-:W-:Y:S01]  /*98a0*/  FMUL.FTZ R89, R32, R5.reuse ;  /* 0x0000000520597220 */ /* 0x084fe20000410000 */
[----:B------:R-:W-:Y:S01]  /*98b0*/  FMUL.FTZ R88, R33, R5 ;  /* 0x0000000521587220 */ /* 0x000fe20000410000 */
[-C--:B0-----:R-:W-:Y:S01]  /*98c0*/  FMUL.FTZ R8, R30, R11.reuse ;  /* 0x0000000b1e087220 */ /* 0x081fe20000410000 */
        /* <DEDUP_REMOVED lines=60> */
[----:B-1----:R-:W-:-:S07]  /*9c90*/  FMUL.FTZ R87, R87, R11 ;  /* 0x0000000b57577220 */ /* 0x002fce0000410000 */
.L_x_1996:
[----:B------:R-:W0:Y:S01]  /*9ca0*/  S2R R5, SR_CgaCtaId ;  /* 0x0000000000057919 */ /* 0x000e220000008800 */
[----:B------:R-:W-:Y:S01]  /*9cb0*/  MOV R0, 0x400 ;  /* 0x0000040000007802 */ /* 0x000fe20000000f00 */
[----:B------:R-:W-:Y:S01]  /*9cc0*/  BSSY B0, `(.L_x_2027) ;  /* 0x0000218000007945 */ /* 0x000fe20003800000 */
[----:B------:R-:W-:Y:S02]  /*9cd0*/  BAR.SYNC.DEFER_BLOCKING 0x5, 0x120 ;  /* 0x0144800000007b1d */ /* 0x000fe40000010000 */
[----:B0-----:R-:W-:-:S05]  /*9ce0*/  LEA R0, R5, R0, 0x18 ;  /* 0x0000000005007211 */ /* 0x001fca00078ec0ff */
[----:B------:R-:W0:Y:S02]  /*9cf0*/  LDS.128 R44, [R0+0x348d0] ;  /* 0x0348d000002c7984 */ /* 0x000e240000000c00 */
[----:B0-----:R-:W-:Y:S02]  /*9d00*/  R2UR UR4, R45 ;  /* 0x000000002d0472ca */ /* 0x001fe400000e0000 */
[----:B------:R-:W-:-:S11]  /*9d10*/  R2UR UR5, R46 ;  /* 0x000000002e0572ca */ /* 0x000fd600000e0000 */
[----:B------:R-:W-:Y:S01]  /*9d20*/  IMAD.U32 R16, RZ, RZ, UR4 ;  /* 0x00000004ff107e24 */ /* 0x000fe2000f8e00ff */
[----:B------:R-:W-:Y:S06]  /*9d30*/  BAR.ARV 0x4, 0x120 ;  /* 0x0104800000007b1d */ /* 0x000fec0000002000 */
[----:B------:R-:W-:Y:S05]  /*9d40*/  @P0 BRA `(.L_x_2028) ;  /* 0x0000001400400947 */ /* 0x000fea0003800000 */
[----:B------:R-:W0:Y:S01]  /*9d50*/  S2R R5, SR_SWINHI ;  /* 0x0000000000057919 */ /* 0x000e220000002f00 */
[----:B------:R-:W-:Y:S01]  /*9d60*/  F2FP.F16.F32.PACK_AB R7, R7, R8 ;  /* 0x000000080707723e */ /* 0x000fe200000000ff */
[----:B------:R-:W-:Y:S01]  /*9d70*/  ULDC.64 UR8, c[0x0][0xbe0] ;  /* 0x0002f80000087ab9 */ /* 0x000fe20000000a00 */
[----:B------:R-:W-:Y:S01]  /*9d80*/  F2FP.F16.F32.PACK_AB R6, R6, R91 ;  /* 0x0000005b0606723e */ /* 0x000fe200000000ff */
[----:B------:R-:W-:Y:S01]  /*9d90*/  UISETP.NE.U32.AND UP0, UPT, UR8, URZ, UPT ;  /* 0x0000003f0800728c */ /* 0x000fe2000bf05070 */
[----:B------:R-:W-:Y:S01]  /*9da0*/  R2UR UR6, R186 ;  /* 0x00000000ba0672ca */ /* 0x000fe200000e0000 */
[----:B------:R-:W-:Y:S01]  /*9db0*/  ULDC.64 UR12, c[0x0][0x208] ;  /* 0x00008200000c7ab9 */ /* 0x000fe20000000a00 */
[----:B------:R-:W-:Y:S01]  /*9dc0*/  R2UR UR4, R184 ;  /* 0x00000000b80472ca */ /* 0x000fe200000e0000 */
[----:B------:R-:W-:Y:S01]  /*9dd0*/  UISETP.NE.AND.EX UP0, UPT, UR9, URZ, UPT, UP0 ;  /* 0x0000003f0900728c */ /* 0x000fe2000bf05300 */
[----:B------:R-:W-:Y:S02]  /*9de0*/  F2FP.F16.F32.PACK_AB R64, R65, R64 ;  /* 0x000000404140723e */ /* 0x000fe400000000ff */
[----:B------:R-:W-:-:S02]  /*9df0*/  F2FP.F16.F32.PACK_AB R65, R67, R66 ;  /* 0x000000424341723e */ /* 0x000fc400000000ff */
[----:B------:R-:W-:Y:S02]  /*9e00*/  F2FP.F16.F32.PACK_AB R72, R73, R72 ;  /* 0x000000484948723e */ /* 0x000fe400000000ff */
[----:B------:R-:W-:Y:S02]  /*9e10*/  F2FP.F16.F32.PACK_AB R66, R69, R68 ;  /* 0x000000444542723e */ /* 0x000fe400000000ff */
[----:B------:R-:W-:Y:S02]  /*9e20*/  F2FP.F16.F32.PACK_AB R67, R71, R70 ;  /* 0x000000464743723e */ /* 0x000fe400000000ff */
[----:B------:R-:W-:Y:S01]  /*9e30*/  F2FP.F16.F32.PACK_AB R73, R75, R74 ;  /* 0x0000004a4b49723e */ /* 0x000fe200000000ff */
[----:B------:R-:W-:Y:S01]  /*9e40*/  USHF.L.U64.HI UR11, UR4, 0x2, UR6 ;  /* 0x00000002040b7899 */ /* 0x000fe20008010206 */
[----:B------:R-:W-:Y:S01]  /*9e50*/  F2FP.F16.F32.PACK_AB R80, R81, R80 ;  /* 0x000000505150723e */ /* 0x000fe200000000ff */
[----:B------:R-:W-:Y:S01]  /*9e60*/  USHF.L.U32 UR10, UR4, 0x2, URZ ;  /* 0x00000002040a7899 */ /* 0x000fe2000800063f */
[----:B------:R-:W-:Y:S01]  /*9e70*/  F2FP.F16.F32.PACK_AB R74, R77, R76 ;  /* 0x0000004c4d4a723e */ /* 0x000fe200000000ff */
[----:B------:R-:W-:Y:S01]  /*9e80*/  ULDC.64 UR6, c[0x0][0xbd8] ;  /* 0x0002f60000067ab9 */ /* 0x000fe20000000a00 */
[----:B------:R-:W-:Y:S01]  /*9e90*/  F2FP.F16.F32.PACK_AB R75, R79, R78 ;  /* 0x0000004e4f4b723e */ /* 0x000fe200000000ff */
[----:B------:R-:W-:Y:S01]  /*9ea0*/  UISETP.NE.U32.AND UP1, UPT, UR6, URZ, UPT ;  /* 0x0000003f0600728c */ /* 0x000fe2000bf25070 */
[----:B------:R-:W-:Y:S01]  /*9eb0*/  F2FP.F16.F32.PACK_AB R81, R83, R82 ;  /* 0x000000525351723e */ /* 0x000fe200000000ff */
[----:B------:R-:W-:Y:S01]  /*9ec0*/  UIADD3 UR4, UP2, UR10, UR6, URZ ;  /* 0x000000060a047290 */ /* 0x000fe2000ff5e03f */
[----:B------:R-:W-:Y:S01]  /*9ed0*/  F2FP.F16.F32.PACK_AB R82, R85, R84 ;  /* 0x000000545552723e */ /* 0x000fe200000000ff */
[----:B------:R-:W-:Y:S01]  /*9ee0*/  UISETP.NE.AND.EX UP1, UPT, UR7, URZ, UPT, UP1 ;  /* 0x0000003f0700728c */ /* 0x000fe2000bf25310 */
[----:B------:R-:W-:Y:S01]  /*9ef0*/  F2FP.F16.F32.PACK_AB R83, R87, R86 ;  /* 0x000000565753723e */ /* 0x000fe200000000ff */
[----:B------:R-:W-:Y:S01]  /*9f00*/  @UP0 UIADD3 UR6, UP3, UR10, UR8, URZ ;  /* 0x000000080a060290 */ /* 0x000fe2000ff7e03f */
[----:B------:R-:W-:-:S02]  /*9f10*/  MOV R20, R0 ;  /* 0x0000000000147202 */ /* 0x000fc40000000f00 */
[----:B0-----:R-:W-:Y:S01]  /*9f20*/  MOV R21, R5 ;  /* 0x0000000500157202 */ /* 0x001fe20000000f00 */
[----:B------:R-:W-:Y:S02]  /*9f30*/  UIADD3.X UR8, UR11, UR7, URZ, UP2, !UPT ;  /* 0x000000070b087290 */ /* 0x000fe400097fe43f */
[----:B------:R-:W-:Y:S01]  /*9f40*/  @UP0 UIADD3.X UR7, UR11, UR9, URZ, UP3, !UPT ;  /* 0x000000090b070290 */ /* 0x000fe20009ffe43f */
[----:B------:R-:W-:-:S03]  /*9f50*/  IMAD.WIDE R4, R191, 0x2, R20 ;  /* 0x00000002bf047825 */ /* 0x000fc600078e0214 */
[C---:B------:R-:W-:Y:S02]  /*9f60*/  IADD3 R45, P6, R4.reuse, 0x20, RZ ;  /* 0x00000020042d7810 */ /* 0x040fe40007fde0ff */
[C---:B------:R-:W-:Y:S02]  /*9f70*/  LOP3.LUT R9, R4.reuse, 0x380, RZ, 0xc0, !PT ;  /* 0x0000038004097812 */ /* 0x040fe400078ec0ff */
[----:B------:R-:W-:Y:S01]  /*9f80*/  IADD3 R99, P4, R4, 0x60, RZ ;  /* 0x0000006004637810 */ /* 0x000fe20007f9e0ff */
[--C-:B------:R-:W-:Y:S01]  /*9f90*/  IMAD.X R29, RZ, RZ, R5.reuse, P6 ;  /* 0x000000ffff1d7224 */ /* 0x100fe200030e0605 */
[----:B------:R-:W-:Y:S02]  /*9fa0*/  LOP3.LUT R10, R45, 0x380, RZ, 0xc0, !PT ;  /* 0x000003802d0a7812 */ /* 0x000fe400078ec0ff */
[----:B------:R-:W-:Y:S01]  /*9fb0*/  SHF.R.U64 R9, R9, 0x3, RZ ;  /* 0x0000000309097819 */ /* 0x000fe200000012ff */
[----:B------:R-:W-:Y:S01]  /*9fc0*/  IMAD.X R11, RZ, RZ, R5, P4 ;  /* 0x000000ffff0b7224 */ /* 0x000fe200020e0605 */
[----:B------:R-:W-:-:S02]  /*9fd0*/  LOP3.LUT R44, R99, 0x380, RZ, 0xc0, !PT ;  /* 0x00000380632c7812 */ /* 0x000fc400078ec0ff */
[C---:B------:R-:W-:Y:S02]  /*9fe0*/  IADD3 R97, P5, R4.reuse, 0x40, RZ ;  /* 0x0000004004617810 */ /* 0x040fe40007fbe0ff */
[C---:B------:R-:W-:Y:S02]  /*9ff0*/  IADD3 R101, P3, R4.reuse, 0x4000, RZ ;  /* 0x0000400004657810 */ /* 0x040fe40007f7e0ff */
[C---:B------:R-:W-:Y:S01]  /*a000*/  IADD3 R103, P2, R4.reuse, 0x4020, RZ ;  /* 0x0000402004677810 */ /* 0x040fe20007f5e0ff */
[--C-:B------:R-:W-:Y:S01]  /*a010*/  IMAD.X R27, RZ, RZ, R5.reuse, P5 ;  /* 0x000000ffff1b7224 */ /* 0x100fe200028e0605 */
[C---:B------:R-:W-:Y:S01]  /*a020*/  IADD3 R105, P1, R4.reuse, 0x4040, RZ ;  /* 0x0000404004697810 */ /* 0x040fe20007f3e0ff */
[--C-:B------:R-:W-:Y:S01]  /*a030*/  IMAD.X R25, RZ, RZ, R5.reuse, P3 ;  /* 0x000000ffff197224 */ /* 0x100fe200018e0605 */
[----:B------:R-:W-:Y:S01]  /*a040*/  BAR.SYNC.DEFER_BLOCKING 0x1, 0x100 ;  /* 0x0044000000007b1d */ /* 0x000fe20000010000 */
[----:B------:R-:W-:Y:S02]  /*a050*/  IADD3 R107, P0, R4, 0x4060, RZ ;  /* 0x00004060046b7810 */ /* 0x000fe40007f1e0ff */
[----:B------:R-:W-:Y:S01]  /*a060*/  SHF.R.U64 R10, R10, 0x3, RZ ;  /* 0x000000030a0a7819 */ /* 0x000fe200000012ff */
[--C-:B------:R-:W-:Y:S01]  /*a070*/  IMAD.X R15, RZ, RZ, R5.reuse, P1 ;  /* 0x000000ffff0f7224 */ /* 0x100fe200008e0605 */
[----:B------:R-:W-:Y:S01]  /*a080*/  LOP3.LUT R4, R9, R4, RZ, 0x3c, !PT ;  /* 0x0000000409047212 */ /* 0x000fe200078e3cff */
[--C-:B------:R-:W-:Y:S01]  /*a090*/  IMAD.X R9, RZ, RZ, R5.reuse, P2 ;  /* 0x000000ffff097224 */ /* 0x100fe200010e0605 */
[----:B------:R-:W-:Y:S01]  /*a0a0*/  SHF.R.U64 R44, R44, 0x3, RZ ;  /* 0x000000032c2c7819 */ /* 0x000fe200000012ff */
[----:B------:R-:W-:Y:S01]  /*a0b0*/  IMAD.X R13, RZ, RZ, R5, P0 ;  /* 0x000000ffff0d7224 */ /* 0x000fe200000e0605 */
[----:B------:R-:W-:-:S02]  /*a0c0*/  LOP3.LUT R28, R10, R45, RZ, 0x3c, !PT ;  /* 0x0000002d0a1c7212 */ /* 0x000fc400078e3cff */
[----:B------:R-:W-:Y:S02]  /*a0d0*/  MOV R45, R4 ;  /* 0x00000004002d7202 */ /* 0x000fe40000000f00 */
[----:B------:R-:W-:Y:S02]  /*a0e0*/  LOP3.LUT R24, R97, 0x380, RZ, 0xc0, !PT ;  /* 0x0000038061187812 */ /* 0x000fe400078ec0ff */
[----:B------:R-:W-:Y:S02]  /*a0f0*/  F2FP.F16.F32.PACK_AB R5, R12, R93 ;  /* 0x0000005d0c05723e */ /* 0x000fe400000000ff */
[----:B------:R-:W-:Y:S02]  /*a100*/  LOP3.LUT R10, R44, R99, RZ, 0x3c, !PT ;  /* 0x000000632c0a7212 */ /* 0x000fe400078e3cff */
[----:B------:R-:W-:Y:S02]  /*a110*/  LOP3.LUT R12, R103, 0x380, RZ, 0xc0, !PT ;  /* 0x00000380670c7812 */ /* 0x000fe400078ec0ff */
[----:B------:R-:W-:-:S02]  /*a120*/  LOP3.LUT R44, R107, 0x380, RZ, 0xc0, !PT ;  /* 0x000003806b2c7812 */ /* 0x000fc400078ec0ff */
[----:B------:R-:W-:Y:S02]  /*a130*/  SHF.R.U64 R24, R24, 0x3, RZ ;  /* 0x0000000318187819 */ /* 0x000fe400000012ff */
[----:B------:R-:W-:Y:S02]  /*a140*/  LOP3.LUT R46, R101, 0x380, RZ, 0xc0, !PT ;  /* 0x00000380652e7812 */ /* 0x000fe400078ec0ff */
[----:B------:R-:W-:Y:S02]  /*a150*/  F2FP.F16.F32.PACK_AB R4, R14, R95 ;  /* 0x0000005f0e04723e */ /* 0x000fe400000000ff */
[----:B------:R-:W-:Y:S02]  /*a160*/  SHF.R.U64 R12, R12, 0x3, RZ ;  /* 0x000000030c0c7819 */ /* 0x000fe400000012ff */
[----:B------:R-:W-:Y:S01]  /*a170*/  LOP3.LUT R14, R105, 0x380, RZ, 0xc0, !PT ;  /* 0x00000380690e7812 */ /* 0x000fe200078ec0ff */
[----:B------:R0:W-:Y:S01]  /*a180*/  STSM.16.M88.4 [R45], R4 ;  /* 0x000000042d007844 */ /* 0x0001e20000000200 */
[----:B------:R-:W-:-:S02]  /*a190*/  SHF.R.U64 R44, R44, 0x3, RZ ;  /* 0x000000032c2c7819 */ /* 0x000fc400000012ff */
[----:B------:R-:W-:Y:S02]  /*a1a0*/  LOP3.LUT R26, R24, R97, RZ, 0x3c, !PT ;  /* 0x00000061181a7212 */ /* 0x000fe400078e3cff */
[----:B------:R-:W-:Y:S02]  /*a1b0*/  SHF.R.U64 R46, R46, 0x3, RZ ;  /* 0x000000032e2e7819 */ /* 0x000fe400000012ff */
[----:B------:R-:W-:Y:S02]  /*a1c0*/  LOP3.LUT R8, R12, R103, RZ, 0x3c, !PT ;  /* 0x000000670c087212 */ /* 0x000fe400078e3cff */
[----:B------:R-:W-:Y:S02]  /*a1d0*/  SHF.R.U64 R14, R14, 0x3, RZ ;  /* 0x000000030e0e7819 */ /* 0x000fe400000012ff */
[----:B------:R-:W-:Y:S02]  /*a1e0*/  LOP3.LUT R12, R44, R107, RZ, 0x3c, !PT ;  /* 0x0000006b2c0c7212 */ /* 0x000fe400078e3cff */
[----:B------:R-:W-:-:S02]  /*a1f0*/  MOV R44, R28 ;  /* 0x0000001c002c7202 */ /* 0x000fc40000000f00 */
[----:B------:R-:W-:Y:S02]  /*a200*/  MOV R29, R26 ;  /* 0x0000001a001d7202 */ /* 0x000fe40000000f00 */
[----:B------:R-:W-:Y:S02]  /*a210*/  LOP3.LUT R24, R46, R101, RZ, 0x3c, !PT ;  /* 0x000000652e187212 */ /* 0x000fe400078e3cff */
[----:B------:R-:W-:Y:S02]  /*a220*/  MOV R28, R10 ;  /* 0x0000000a001c7202 */ /* 0x000fe40000000f00 */
[----:B------:R-:W-:Y:S02]  /*a230*/  MOV R26, R8 ;  /* 0x00000008001a7202 */ /* 0x000fe40000000f00 */
[----:B------:R-:W-:Y:S02]  /*a240*/  LOP3.LUT R14, R14, R105, RZ, 0x3c, !PT ;  /* 0x000000690e0e7212 */ /* 0x000fe400078e3cff */
[----:B------:R-:W-:-:S02]  /*a250*/  F2FP.F16.F32.PACK_AB R8, R88, R89 ;  /* 0x000000595808723e */ /* 0x000fc400000000ff */
[----:B------:R-:W-:Y:S02]  /*a260*/  F2FP.F16.F32.PACK_AB R9, R35, R34 ;  /* 0x000000222309723e */ /* 0x000fe400000000ff */
[----:B------:R-:W-:Y:S02]  /*a270*/  F2FP.F16.F32.PACK_AB R10, R37, R36 ;  /* 0x00000024250a723e */ /* 0x000fe400000000ff */
[----:B------:R-:W-:Y:S02]  /*a280*/  F2FP.F16.F32.PACK_AB R11, R39, R38 ;  /* 0x00000026270b723e */ /* 0x000fe400000000ff */
[----:B------:R-:W-:Y:S02]  /*a290*/  MOV R27, R24 ;  /* 0x00000018001b7202 */ /* 0x000fe40000000f00 */
[----:B------:R-:W-:Y:S01]  /*a2a0*/  MOV R25, R14 ;  /* 0x0000000e00197202 */ /* 0x000fe20000000f00 */
[----:B------:R1:W-:Y:S01]  /*a2b0*/  STSM.16.M88.4 [R44], R8 ;  /* 0x000000082c007844 */ /* 0x0003e20000000200 */
[----:B------:R-:W-:-:S02]  /*a2c0*/  MOV R24, R12 ;  /* 0x0000000c00187202 */ /* 0x000fc40000000f00 */
[----:B0-----:R-:W-:Y:S02]  /*a2d0*/  F2FP.F16.F32.PACK_AB R4, R41, R40 ;  /* 0x000000282904723e */ /* 0x001fe400000000ff */
        /* <DEDUP_REMOVED lines=8> */
[----:B-1----:R-:W-:Y:S02]  /*a360*/  F2FP.F16.F32.PACK_AB R8, R57, R56 ;  /* 0x000000383908723e */ /* 0x002fe400000000ff */
[----:B------:R-:W-:Y:S01]  /*a370*/  F2FP.F16.F32.PACK_AB R9, R59, R58 ;  /* 0x0000003a3b09723e */ /* 0x000fe200000000ff */
[----:B------:R-:W-:Y:S01]  /*a380*/  STSM.16.M88.4 [R28], R12 ;  /* 0x0000000c1c007844 */ /* 0x000fe20000000200 */
[----:B------:R-:W-:Y:S02]  /*a390*/  F2FP.F16.F32.PACK_AB R10, R61, R60 ;  /* 0x0000003c3d0a723e */ /* 0x000fe400000000ff */
[----:B------:R-:W-:Y:S02]  /*a3a0*/  F2FP.F16.F32.PACK_AB R11, R63, R62 ;  /* 0x0000003e3f0b723e */ /* 0x000fe400000000ff */
[----:B------:R-:W-:-:S02]  /*a3b0*/  PLOP3.LUT P0, PT, PT, PT, UP1, 0x80, 0x0 ;  /* 0x000000000000781c */ /* 0x000fc40003f0f018 */
[----:B------:R-:W-:Y:S01]  /*a3c0*/  PLOP3.LUT P2, PT, PT, PT, UP0, 0x80, 0x0 ;  /* 0x000000000000781c */ /* 0x000fe20003f4f008 */
[----:B------:R1:W-:Y:S01]  /*a3d0*/  STSM.16.M88.4 [R27], R8 ;  /* 0x000000081b007844 */ /* 0x0003e20000000200 */
[----:B0-----:R-:W-:Y:S02]  /*a3e0*/  IMAD.U32 R4, RZ, RZ, UR4 ;  /* 0x00000004ff047e24 */ /* 0x001fe4000f8e00ff */
[----:B------:R-:W-:Y:S01]  /*a3f0*/  IMAD.U32 R5, RZ, RZ, UR8 ;  /* 0x00000008ff057e24 */ /* 0x000fe2000f8e00ff */
[----:B------:R0:W-:Y:S04]  /*a400*/  STSM.16.M88.4 [R26], R64 ;  /* 0x000000401a007844 */ /* 0x0001e80000000200 */
[----:B------:R0:W-:Y:S04]  /*a410*/  STSM.16.M88.4 [R25], R72 ;  /* 0x0000004819007844 */ /* 0x0001e80000000200 */
[----:B------:R0:W-:Y:S01]  /*a420*/  STSM.16.M88.4 [R24], R80 ;  /* 0x0000005018007844 */ /* 0x0001e20000000200 */
[----:B------:R-:W-:Y:S01]  /*a430*/  BAR.SYNC.DEFER_BLOCKING 0x1, 0x100 ;  /* 0x0044000000007b1d */ /* 0x000fe20000010000 */
[----:B------:R-:W-:-:S02]  /*a440*/  IMAD.U32 R6, RZ, RZ, UR6 ;  /* 0x00000006ff067e24 */ /* 0x000fc4000f8e00ff */
[----:B------:R-:W-:-:S03]  /*a450*/  IMAD.U32 R7, RZ, RZ, UR7 ;  /* 0x00000007ff077e24 */ /* 0x000fc6000f8e00ff */
[----:B-1----:R-:W2:Y:S04]  /*a460*/  @P0 LDG.E R8, desc[UR12][R4.64] ;  /* 0x0000000c04080981 */ /* 0x002ea8000c1e1900 */
[----:B------:R-:W3:Y:S01]  /*a470*/  @P2 LDG.E R6, desc[UR12][R6.64] ;  /* 0x0000000c06062981 */ /* 0x000ee2000c1e1900 */
[----:B------:R-:W-:Y:S01]  /*a480*/  IMAD R9, R18, 0x40, R17 ;  /* 0x0000004012097824 */ /* 0x000fe200078e0211 */
[----:B------:R-:W-:Y:S01]  /*a490*/  UMOV UR4, URZ ;  /* 0x0000003f00047c82 */ /* 0x000fe20008000000 */
[----:B------:R-:W-:Y:S02]  /*a4a0*/  ULDC UR10, c[0x0][0xa88] ;  /* 0x0002a200000a7ab9 */ /* 0x000fe40000000800 */
[----:B------:R-:W-:-:S03]  /*a4b0*/  IMAD.WIDE R20, R9, 0x2, R20 ;  /* 0x0000000209147825 */ /* 0x000fc600078e0214 */
[----:B------:R-:W-:Y:S02]  /*a4c0*/  IADD3 R29, P1, R20, 0x1000, RZ ;  /* 0x00001000141d7810 */ /* 0x000fe40007f3e0ff */
[----:B--2---:R-:W-:Y:S02]  /*a4d0*/  @P0 R2UR UR4, R8 ;  /* 0x00000000080402ca */ /* 0x004fe400000e0000 */
[----:B---3--:R-:W-:Y:S01]  /*a4e0*/  @P2 R2UR UR10, R6 ;  /* 0x00000000060a22ca */ /* 0x008fe200000e0000 */
[----:B0-----:R-:W-:-:S14]  /*a4f0*/  @P2 BRA `(.L_x_2029) ;  /* 0x00000000001c2947 */ /* 0x001fdc0003800000 */
[----:B------:R-:W-:Y:S05]  /*a500*/  @!P0 BRA `(.L_x_2029) ;  /* 0x0000000000188947 */ /* 0x000fea0003800000 */
[----:B------:R-:W-:Y:S02]  /*a510*/  ULDC.64 UR6, c[0x0][0x208] ;  /* 0x0000820000067ab9 */ /* 0x000fe40000000a00 */
[----:B------:R-:W2:Y:S04]  /*a520*/  LDG.E R7, desc[UR6][R4.64] ;  /* 0x0000000604077981 */ /* 0x000ea8000c1e1900 */
[----:B------:R-:W3:Y:S01]  /*a530*/  LDG.E R6, desc[UR6][R4.64+0x4] ;  /* 0x0000040604067981 */ /* 0x000ee2000c1e1900 */
[----:B--2---:R-:W-:Y:S02]  /*a540*/  R2UR UR6, R7 ;  /* 0x00000000070672ca */ /* 0x004fe400000e0000 */
[----:B---3--:R-:W-:-:S13]  /*a550*/  R2UR UR10, R6 ;  /* 0x00000000060a72ca */ /* 0x008fda00000e0000 */
[----:B------:R-:W-:-:S12]  /*a560*/  UIADD3 UR10, -UR6, UR10, URZ ;  /* 0x0000000a060a7290 */ /* 0x000fd8000fffe13f */
.L_x_2029:
[----:B------:R-:W-:Y:S01]  /*a570*/  R2UR UR18, R185 ;  /* 0x00000000b91272ca */ /* 0x000fe200000e0000 */
[----:B------:R-:W-:Y:S01]  /*a580*/  ULDC.64 UR12, c[0x0][0xb70] ;  /* 0x0002dc00000c7ab9 */ /* 0x000fe20000000a00 */
[----:B------:R-:W-:Y:S01]  /*a590*/  R2UR UR16, R186 ;  /* 0x00000000ba1072ca */ /* 0x000fe200000e0000 */
[----:B------:R-:W-:Y:S01]  /*a5a0*/  USHF.R.S32.HI UR9, URZ, 0x1f, UR4 ;  /* 0x0000001f3f097899 */ /* 0x000fe20008011404 */
[----:B------:R-:W-:Y:S01]  /*a5b0*/  R2UR UR15, R184 ;  /* 0x00000000b80f72ca */ /* 0x000fe200000e0000 */
[----:B------:R-:W-:Y:S01]  /*a5c0*/  UMOV UR8, UR4 ;  /* 0x0000000400087c82 */ /* 0x000fe20008000000 */
[----:B------:R-:W-:Y:S01]  /*a5d0*/  R2UR UR17, R187 ;  /* 0x00000000bb1172ca */ /* 0x000fe200000e0000 */
[----:B------:R-:W-:Y:S01]  /*a5e0*/  ULDC.64 UR20, c[0x0][0x208] ;  /* 0x0000820000147ab9 */ /* 0x000fe20000000a00 */
[C---:B------:R-:W-:Y:S02]  /*a5f0*/  IADD3 R13, P2, R20.reuse, 0x2000, RZ ;  /* 0x00002000140d7810 */ /* 0x040fe40007f5e0ff */
[----:B------:R-:W-:-:S02]  /*a600*/  IADD3 R7, P6, R20, 0x3000, RZ ;  /* 0x0000300014077810 */ /* 0x000fc40007fde0ff */
[----:B------:R-:W-:Y:S01]  /*a610*/  LOP3.LUT R12, R13, 0x380, RZ, 0xc0, !PT ;  /* 0x000003800d0c7812 */ /* 0x000fe200078ec0ff */
[----:B------:R-:W-:Y:S01]  /*a620*/  USHF.R.S32.HI UR14, URZ, 0x1f, UR18 ;  /* 0x0000001f3f0e7899 */ /* 0x000fe20008011412 */
[----:B------:R-:W-:Y:S01]  /*a630*/  LOP3.LUT R4, R7, 0x380, RZ, 0xc0, !PT ;  /* 0x0000038007047812 */ /* 0x000fe200078ec0ff */
[----:B------:R-:W-:Y:S01]  /*a640*/  USEL UR16, UR16, URZ, !UP1 ;  /* 0x0000003f10107287 */ /* 0x000fe2000c800000 */
[----:B------:R-:W-:Y:S01]  /*a650*/  LOP3.LUT R28, R29, 0x380, RZ, 0xc0, !PT ;  /* 0x000003801d1c7812 */ /* 0x000fe200078ec0ff */
[----:B------:R-:W-:Y:S01]  /*a660*/  UIMAD UR11, UR14, UR12, URZ ;  /* 0x0000000c0e0b72a4 */ /* 0x000fe2000f8e023f */
[----:B------:R-:W-:Y:S01]  /*a670*/  SHF.R.U64 R12, R12, 0x3, RZ ;  /* 0x000000030c0c7819 */ /* 0x000fe200000012ff */
[----:B------:R-:W-:Y:S01]  /*a680*/  UIMAD.WIDE.U32 UR6, UR18, UR12, UR8 ;  /* 0x0000000c120672a5 */ /* 0x000fe2000f8e0008 */
[----:B------:R-:W-:Y:S01]  /*a690*/  IMAD.U32 R8, RZ, RZ, UR17 ;  /* 0x00000011ff087e24 */ /* 0x000fe2000f8e00ff */
[----:B------:R-:W-:Y:S01]  /*a6a0*/  UIMAD UR11, UR18, UR13, UR11 ;  /* 0x0000000d120b72a4 */ /* 0x000fe2000f8e020b */
[----:B------:R-:W-:Y:S01]  /*a6b0*/  SHF.R.U64 R4, R4, 0x3, RZ ;  /* 0x0000000304047819 */ /* 0x000fe200000012ff */
[----:B------:R-:W-:Y:S01]  /*a6c0*/  USEL UR15, UR15, URZ, !UP1 ;  /* 0x0000003f0f0f7287 */ /* 0x000fe2000c800000 */
[----:B------:R-:W-:Y:S01]  /*a6d0*/  IMAD R8, R8, 0x80, R23 ;  /* 0x0000008008087824 */ /* 0x000fe200078e0217 */
[----:B------:R-:W-:Y:S01]  /*a6e0*/  ULDC.64 UR12, c[0x0][0xb78] ;  /* 0x0002de00000c7ab9 */ /* 0x000fe20000000a00 */
[----:B------:R-:W-:Y:S01]  /*a6f0*/  UIADD3 UR7, UR7, UR11, URZ ;  /* 0x0000000b07077290 */ /* 0x000fe2000fffe03f */
[----:B------:R-:W-:Y:S01]  /*a700*/  SHF.R.U64 R28, R28, 0x3, RZ ;  /* 0x000000031c1c7819 */ /* 0x000fe200000012ff */
[----:B------:R-:W-:Y:S01]  /*a710*/  UIMAD UR8, UR16, UR12, URZ ;  /* 0x0000000c100872a4 */ /* 0x000fe2000f8e023f */
[----:B------:R-:W-:Y:S01]  /*a720*/  SHF.R.S32.HI R5, RZ, 0x1f, R8 ;  /* 0x0000001fff057819 */ /* 0x000fe20000011408 */
[----:B------:R-:W-:Y:S01]  /*a730*/  UIMAD.WIDE.U32 UR6, UR15, UR12, UR6 ;  /* 0x0000000c0f0672a5 */ /* 0x000fe2000f8e0006 */
[----:B------:R-:W-:Y:S01]  /*a740*/  LOP3.LUT R12, R12, R13, RZ, 0x3c, !PT ;  /* 0x0000000d0c0c7212 */ /* 0x000fe200078e3cff */
[----:B------:R-:W-:Y:S01]  /*a750*/  UIMAD UR8, UR15, UR13, UR8 ;  /* 0x0000000d0f0872a4 */ /* 0x000fe2000f8e0208 */
[----:B------:R-:W-:Y:S01]  /*a760*/  IADD3 R37, P5, R20, 0x4000, RZ ;  /* 0x0000400014257810 */ /* 0x000fe20007fbe0ff */
[----:B------:R-:W-:Y:S01]  /*a770*/  IMAD.X R13, RZ, RZ, R21, P2 ;  /* 0x000000ffff0d7224 */ /* 0x000fe200010e0615 */
[----:B------:R-:W-:Y:S01]  /*a780*/  LOP3.LUT R4, R4, R7, RZ, 0x3c, !PT ;  /* 0x0000000704047212 */ /* 0x000fe200078e3cff */
[----:B------:R-:W-:Y:S01]  /*a790*/  ULDC.64 UR12, c[0x0][0xaa0] ;  /* 0x0002a800000c7ab9 */ /* 0x000fe20000000a00 */
[----:B------:R-:W-:Y:S01]  /*a7a0*/  IADD3 R6, P0, R8, UR6, RZ ;  /* 0x0000000608067c10 */ /* 0x000fe2000ff1e0ff */
[----:B------:R-:W-:Y:S01]  /*a7b0*/  IMAD.U32 R10, RZ, RZ, UR8 ;  /* 0x00000008ff0a7e24 */ /* 0x000fe2000f8e00ff */
[----:B------:R-:W-:-:S02]  /*a7c0*/  IADD3 R41, P4, R20, 0x5000, RZ ;  /* 0x0000500014297810 */ /* 0x000fc40007f9e0ff */
[----:B------:R-:W-:Y:S02]  /*a7d0*/  IADD3 R25, P3, R20, 0x6000, RZ ;  /* 0x0000600014197810 */ /* 0x000fe40007f7e0ff */
[----:B------:R-:W-:Y:S01]  /*a7e0*/  IADD3.X R5, R5, UR7, R10, P0, !PT ;  /* 0x0000000705057c10 */ /* 0x000fe200087fe40a */
[----:B------:R-:W-:Y:S01]  /*a7f0*/  ULDC.64 UR6, c[0x0][0xb40] ;  /* 0x0002d00000067ab9 */ /* 0x000fe20000000a00 */
[----:B------:R-:W-:Y:S01]  /*a800*/  LOP3.LUT R28, R28, R29, RZ, 0x3c, !PT ;  /* 0x0000001d1c1c7212 */ /* 0x000fe200078e3cff */
[----:B------:R-:W-:Y:S01]  /*a810*/  IMAD.X R29, RZ, RZ, R21, P1 ;  /* 0x000000ffff1d7224 */ /* 0x000fe200008e0615 */
[----:B------:R-:W-:Y:S02]  /*a820*/  LEA R48, P0, R6, UR6, 0x2 ;  /* 0x0000000606307c11 */ /* 0x000fe4000f8010ff */
[----:B------:R-:W-:Y:S02]  /*a830*/  IADD3 R7, P2, R20, 0x7000, RZ ;  /* 0x0000700014077810 */ /* 0x000fe40007f5e0ff */
[----:B------:R-:W-:Y:S01]  /*a840*/  LEA.HI.X R49, R6, UR7, R5, 0x2, P0 ;  /* 0x0000000706317c11 */ /* 0x000fe200080f1405 */
[----:B------:R-:W-:Y:S01]  /*a850*/  VIADD R5, R8, 0x8 ;  /* 0x0000000808057836 */ /* 0x000fe20000000000 */
[----:B------:R-:W-:-:S02]  /*a860*/  LOP3.LUT P0, RZ, R189, 0x3, RZ, 0xc0, !PT ;  /* 0x00000003bdff7812 */ /* 0x000fc4000780c0ff */
[----:B------:R-:W-:Y:S02]  /*a870*/  LOP3.LUT R36, R37, 0x380, RZ, 0xc0, !PT ;  /* 0x0000038025247812 */ /* 0x000fe400078ec0ff */
[----:B------:R-:W-:Y:S02]  /*a880*/  ISETP.GE.OR P1, PT, R8, UR10, P0 ;  /* 0x0000000a08007c0c */ /* 0x000fe40008726670 */
[----:B------:R-:W-:Y:S02]  /*a890*/  LOP3.LUT R40, R41, 0x380, RZ, 0xc0, !PT ;  /* 0x0000038029287812 */ /* 0x000fe400078ec0ff */
[----:B------:R-:W-:Y:S02]  /*a8a0*/  LOP3.LUT R24, R25, 0x380, RZ, 0xc0, !PT ;  /* 0x0000038019187812 */ /* 0x000fe400078ec0ff */
[----:B------:R-:W-:Y:S02]  /*a8b0*/  LOP3.LUT R9, R20, 0x380, RZ, 0xc0, !PT ;  /* 0x0000038014097812 */ /* 0x000fe400078ec0ff */
[----:B------:R-:W-:Y:S01]  /*a8c0*/  ISETP.GE.OR P0, PT, R5, UR10, P0 ;  /* 0x0000000a05007c0c */ /* 0x000fe20008706670 */
[----:B------:R-:W-:Y:S01]  /*a8d0*/  IMAD.X R5, RZ, RZ, R21, P6 ;  /* 0x000000ffff057224 */ /* 0x000fe200030e0615 */
[----:B------:R-:W-:-:S02]  /*a8e0*/  LOP3.LUT R6, R7, 0x380, RZ, 0xc0, !PT ;  /* 0x0000038007067812 */ /* 0x000fc400078ec0ff */
[----:B------:R-:W-:Y:S01]  /*a8f0*/  SHF.R.U64 R36, R36, 0x3, RZ ;  /* 0x0000000324247819 */ /* 0x000fe200000012ff */
[----:B------:R-:W-:Y:S01]  /*a900*/  UIMAD UR6, UR9, UR12, URZ ;  /* 0x0000000c090672a4 */ /* 0x000fe2000f8e023f */
[----:B------:R-:W-:Y:S01]  /*a910*/  SHF.R.U64 R40, R40, 0x3, RZ ;  /* 0x0000000328287819 */ /* 0x000fe200000012ff */
[----:B------:R0:W-:Y:S01]  /*a920*/  @!P1 STG.E desc[UR20][R48.64], R3 ;  /* 0x0000000330009986 */ /* 0x0001e2000c101914 */
[----:B------:R-:W-:Y:S01]  /*a930*/  SHF.R.U64 R24, R24, 0x3, RZ ;  /* 0x0000000318187819 */ /* 0x000fe200000012ff */
[----:B------:R-:W-:Y:S01]  /*a940*/  IMAD.MOV.U32 R44, RZ, RZ, R17 ;  /* 0x000000ffff2c7224 */ /* 0x000fe200078e0011 */
[----:B------:R-:W-:Y:S01]  /*a950*/  SHF.R.U64 R9, R9, 0x3, RZ ;  /* 0x0000000309097819 */ /* 0x000fe200000012ff */
[----:B------:R-:W-:Y:S01]  /*a960*/  ULDC.64 UR8, c[0x0][0xae0] ;  /* 0x0002b80000087ab9 */ /* 0x000fe20000000a00 */
        /* <DEDUP_REMOVED lines=11> */
[----:B0-----:R-:W-:Y:S01]  /*aa20*/  IMAD.U32 R3, RZ, RZ, UR12 ;  /* 0x0000000cff037e24 */ /* 0x001fe2000f8e00ff */
[----:B------:R-:W-:Y:S01]  /*aa30*/  SHF.R.S32.HI R45, RZ, 0x1f, R17 ;  /* 0x0000001fff2d7819 */ /* 0x000fe20000011411 */
[----:B------:R0:W5:Y:S01]  /*aa40*/  LD.E.128 R32, desc[UR20][R20.64] ;  /* 0x0000001414207980 */ /* 0x000162000c101d00 */
[----:B------:R-:W-:-:S03]  /*aa50*/  UIMAD UR6, UR4, UR13, UR6 ;  /* 0x0000000d040672a4 */ /* 0x000fc6000f8e0206 */
[----:B------:R-:W5:Y:S01]  /*aa60*/  LD.E.128 R28, desc[UR20][R28.64] ;  /* 0x000000141c1c7980 */ /* 0x000f62000c101d00 */
[----:B-1----:R-:W-:-:S03]  /*aa70*/  IMAD.WIDE.U32 R2, R3, UR4, R44 ;  /* 0x0000000403027c25 */ /* 0x002fc6000f8e002c */
[----:B------:R-:W5:Y:S04]  /*aa80*/  LD.E.128 R12, desc[UR20][R12.64] ;  /* 0x000000140c0c7980 */ /* 0x000f68000c101d00 */
[----:B------:R-:W5:Y:S04]  /*aa90*/  LD.E.128 R4, desc[UR20][R4.64] ;  /* 0x0000001404047980 */ /* 0x000f68000c101d00 */
[----:B------:R-:W5:Y:S04]  /*aaa0*/  LD.E.128 R36, desc[UR20][R36.64] ;  /* 0x0000001424247980 */ /* 0x000f68000c101d00 */
[----:B------:R-:W5:Y:S04]  /*aab0*/  LD.E.128 R40, desc[UR20][R40.64] ;  /* 0x0000001428287980 */ /* 0x000f68000c101d00 */
[----:B------:R-:W5:Y:S04]  /*aac0*/  LD.E.128 R24, desc[UR20][R24.64] ;  /* 0x0000001418187980 */ /* 0x000f68000c101d00 */
[----:B------:R-:W5:Y:S01]  /*aad0*/  LD.E.128 R8, desc[UR20][R8.64] ;  /* 0x0000001408087980 */ /* 0x000f62000c101d00 */
[----:B------:R-:W-:Y:S01]  /*aae0*/  UIMAD UR4, UR14, UR8, URZ ;  /* 0x000000080e0472a4 */ /* 0x000fe2000f8e023f */
[----:B------:R-:W-:Y:S01]  /*aaf0*/  VIADD R3, R3, UR6 ;  /* 0x0000000603037c36 */ /* 0x000fe20008000000 */
[----:B------:R-:W-:Y:S01]  /*ab00*/  UIMAD UR10, UR17, -0x80, UR10 ;  /* 0xffffff80110a78a4 */ /* 0x000fe2000f8e020a */
        /* <DEDUP_REMOVED lines=8> */
[----:B------:R-:W-:Y:S01]  /*ab90*/  VIADD R0, R0, 0x34820 ;  /* 0x0003482000007836 */ /* 0x000fe20000000000 */
[----:B------:R-:W-:Y:S01]  /*aba0*/  ULDC.64 UR6, c[0x0][0xae8] ;  /* 0x0002ba0000067ab9 */ /* 0x000fe20000000a00 */
[----:B------:R-:W-:Y:S01]  /*abb0*/  IMAD.WIDE.U32 R2, R19, UR18, R2 ;  /* 0x0000001213027c25 */ /* 0x000fe2000f8e0002 */
[C---:B------:R-:W-:Y:S01]  /*abc0*/  ISETP.GE.AND P2, PT, R18.reuse, UR10, PT ;  /* 0x0000000a12007c0c */ /* 0x040fe2000bf46270 */
[----:B------:R-:W-:Y:S01]  /*abd0*/  BSSY B1, `(.L_x_2030) ;  /* 0x0000024000017945 */ /* 0x000fe20003800000 */
[----:B------:R-:W-:Y:S01]  /*abe0*/  PRMT R0, RZ, 0x654, R0 ;  /* 0x00000654ff007816 */ /* 0x000fe20000000000 */
[----:B------:R-:W-:Y:S01]  /*abf0*/  VIADD R3, R3, UR4 ;  /* 0x0000000403037c36 */ /* 0x000fe20008000000 */
[----:B------:R-:W-:Y:S01]  /*ac00*/  UIMAD UR4, UR16, UR6, URZ ;  /* 0x00000006100472a4 */ /* 0x000fe2000f8e023f */
[----:B------:R-:W-:-:S02]  /*ac10*/  VIADD R19, R18, 0x20 ;  /* 0x0000002012137836 */ /* 0x000fc40000000000 */
[----:B------:R-:W-:Y:S01]  /*ac20*/  IMAD.U32 R45, RZ, RZ, UR6 ;  /* 0x00000006ff2d7e24 */ /* 0x000fe2000f8e00ff */
[----:B------:R-:W-:Y:S01]  /*ac30*/  UIMAD UR4, UR15, UR7, UR4 ;  /* 0x000000070f0472a4 */ /* 0x000fe2000f8e0204 */
[C---:B0-----:R-:W-:Y:S01]  /*ac40*/  VIADD R21, R18.reuse, 0x60 ;  /* 0x0000006012157836 */ /* 0x041fe20000000000 */
[----:B------:R-:W-:Y:S01]  /*ac50*/  ISETP.GE.AND P4, PT, R19, UR10, PT ;  /* 0x0000000a13007c0c */ /* 0x000fe2000bf86270 */
[----:B------:R-:W-:Y:S01]  /*ac60*/  IMAD.WIDE.U32 R44, R45, UR15, R2 ;  /* 0x0000000f2d2c7c25 */ /* 0x000fe2000f8e0002 */
[--C-:B------:R-:W-:Y:S02]  /*ac70*/  SHF.R.S32.HI R19, RZ, 0x1f, R18.reuse ;  /* 0x0000001fff137819 */ /* 0x100fe40000011412 */
[----:B------:R-:W-:Y:S01]  /*ac80*/  ISETP.GE.AND P1, PT, R21, UR10, PT ;  /* 0x0000000a15007c0c */ /* 0x000fe2000bf26270 */
[----:B------:R-:W-:Y:S02]  /*ac90*/  VIADD R20, R18, 0x40 ;  /* 0x0000004012147836 */ /* 0x000fe40000000000 */
[----:B------:R-:W-:Y:S01]  /*aca0*/  IMAD.U32 R21, RZ, RZ, UR17 ;  /* 0x00000011ff157e24 */ /* 0x000fe2000f8e00ff */
[----:B-1----:R0:W-:Y:S01]  /*acb0*/  SYNCS.ARRIVE.TRANS64.RED.A1T0 RZ, [R0+URZ], RZ ;  /* 0x000000ff00ff79a7 */ /* 0x0021e2000810043f */
[----:B------:R-:W-:Y:S01]  /*acc0*/  VIADD R51, R45, UR4 ;  /* 0x000000042d337c36 */ /* 0x000fe20008000000 */
[----:B------:R-:W-:Y:S01]  /*acd0*/  ISETP.GE.AND P0, PT, R20, UR10, PT ;  /* 0x0000000a14007c0c */ /* 0x000fe2000bf06270 */
[----:B------:R-:W-:Y:S01]  /*ace0*/  IMAD.WIDE R20, R21, 0x80, R18 ;  /* 0x0000008015147825 */ /* 0x000fe200078e0212 */
[----:B------:R-:W-:Y:S11]  /*acf0*/  @P2 BRA `(.L_x_2031) ;  /* 0x0000000000442947 */ /* 0x000ff60003800000 */
[----:B------:R-:W-:Y:S01]  /*ad00*/  ULDC.64 UR6, c[0x0][0xad8] ;  /* 0x0002b60000067ab9 */ /* 0x000fe20000000a00 */
[----:B0-----:R-:W-:Y:S01]  /*ad10*/  VIADD R0, R17, 0x40 ;  /* 0x0000004011007836 */ /* 0x001fe20000000000 */
        /* <DEDUP_REMOVED lines=15> */
.L_x_2031:
[----:B------:R-:W-:Y:S05]  /*ae10*/  BSYNC B1 ;  /* 0x0000000000017941 */ /* 0x000fea0003800000 */
.L_x_2030:
[----:B------:R-:W-:Y:S04]  /*ae20*/  BSSY B1, `(.L_x_2032) ;  /* 0x0000015000017945 */ /* 0x000fe80003800000 */
[----:B------:R-:W-:Y:S05]  /*ae30*/  @P4 BRA `(.L_x_2033) ;  /* 0x00000000004c4947 */ /* 0x000fea0003800000 */
[----:B-1---5:R-:W-:Y:S01]  /*ae40*/  IADD3 R33, P2, R20, 0x20, RZ ;  /* 0x0000002014217810 */ /* 0x022fe20007f5e0ff */
[----:B------:R-:W-:Y:S01]  /*ae50*/  ULDC.64 UR6, c[0x0][0xad8] ;  /* 0x0002b60000067ab9 */ /* 0x000fe20000000a00 */
[----:B------:R-:W-:Y:S01]  /*ae60*/  IMAD.MOV.U32 R2, RZ, RZ, R44 ;  /* 0x000000ffff027224 */ /* 0x000fe200078e002c */
[----:B------:R-:W-:Y:S01]  /*ae70*/  ULDC UR4, c[0x0][0xa8c] ;  /* 0x0002a30000047ab9 */ /* 0x000fe20000000800 */
[----:B------:R-:W-:Y:S01]  /*ae80*/  IMAD.MOV.U32 R3, RZ, RZ, R51 ;  /* 0x000000ffff037224 */ /* 0x000fe200078e0033 */
[C---:B------:R-:W-:Y:S01]  /*ae90*/  ISETP.GE.AND P3, PT, R17.reuse, UR4, PT ;  /* 0x0000000411007c0c */ /* 0x040fe2000bf66270 */
[----:B0-----:R-:W-:Y:S01]  /*aea0*/  IMAD.X R0, RZ, RZ, R21, P2 ;  /* 0x000000ffff007224 */ /* 0x001fe200010e0615 */
        /* <DEDUP_REMOVED lines=12> */
.L_x_2033:
[----:B------:R-:W-:Y:S05]  /*af70*/  BSYNC B1 ;  /* 0x0000000000017941 */ /* 0x000fea0003800000 */
.L_x_2032:
[----:B------:R-:W-:Y:S04]  /*af80*/  BSSY B1, `(.L_x_2034) ;  /* 0x0000015000017945 */ /* 0x000fe80003800000 */
[----:B------:R-:W-:Y:S05]  /*af90*/  @P0 BRA `(.L_x_2035) ;  /* 0x00000000004c0947 */ /* 0x000fea0003800000 */
[----:B--2--5:R-:W-:Y:S01]  /*afa0*/  IADD3 R29, P0, R20, 0x40, RZ ;  /* 0x00000040141d7810 */ /* 0x024fe20007f1e0ff */
        /* <DEDUP_REMOVED lines=18> */
.L_x_2035:
[----:B------:R-:W-:Y:S05]  /*b0d0*/  BSYNC B1 ;  /* 0x0000000000017941 */ /* 0x000fea0003800000 */
.L_x_2034:
[----:B------:R-:W-:Y:S05]  /*b0e0*/  @P1 BRA `(.L_x_2036) ;  /* 0x0000000c00541947 */ /* 0x000fea0003800000 */
[----:B---3-5:R-:W-:Y:S01]  /*b0f0*/  IADD3 R13, P0, R20, 0x60, RZ ;  /* 0x00000060140d7810 */ /* 0x028fe20007f1e0ff */
[----:B------:R-:W-:Y:S01]  /*b100*/  ULDC.64 UR6, c[0x0][0xad8] ;  /* 0x0002b60000067ab9 */ /* 0x000fe20000000a00 */
[----:B------:R-:W-:Y:S01]  /*b110*/  IMAD.MOV.U32 R2, RZ, RZ, R44 ;  /* 0x000000ffff027224 */ /* 0x000fe200078e002c */
[----:B------:R-:W-:Y:S01]  /*b120*/  ULDC UR4, c[0x0][0xa8c] ;  /* 0x0002a30000047ab9 */ /* 0x000fe20000000800 */
[----:B------:R-:W-:Y:S01]  /*b130*/  IMAD.MOV.U32 R3, RZ, RZ, R51 ;  /* 0x000000ffff037224 */ /* 0x000fe200078e0033 */
[----:B------:R-:W-:Y:S01]  /*b140*/  ISETP.GE.AND P1, PT, R17, UR4, PT ;  /* 0x0000000411007c0c */ /* 0x000fe2000bf26270 */
[----:B------:R-:W-:Y:S01]  /*b150*/  IMAD.X R20, RZ, RZ, R21, P0 ;  /* 0x000000ffff147224 */ /* 0x000fe200000e0615 */
[----:B------:R-:W-:Y:S01]  /*b160*/  ULDC.64 UR8, c[0x0][0x208] ;  /* 0x0000820000087ab9 */ /* 0x000fe20000000a00 */
[----:B------:R-:W-:-:S04]  /*b170*/  IMAD.WIDE.U32 R2, R13, UR6, R2 ;  /* 0x000000060d027c25 */ /* 0x000fc8000f8e0002 */
[----:B------:R-:W-:Y:S02]  /*b180*/  IMAD R20, R20, UR6, RZ ;  /* 0x0000000614147c24 */ /* 0x000fe4000f8e02ff */
[----:B0-----:R-:W-:Y:S02]  /*b190*/  VIADD R0, R17, 0x40 ;  /* 0x0000004011007836 */ /* 0x001fe40000000000 */
        /* <DEDUP_REMOVED lines=11> */
.L_x_2028:
[----:B------:R-:W-:Y:S01]  /*b250*/  R2UR UR8, R186 ;  /* 0x00000000ba0872ca */ /* 0x000fe200000e0000 */
[----:B------:R-:W-:Y:S01]  /*b260*/  ULDC.64 UR6, c[0x0][0xbe0] ;  /* 0x0002f80000067ab9 */ /* 0x000fe20000000a00 */
[----:B------:R-:W-:Y:S01]  /*b270*/  R2UR UR4, R184 ;  /* 0x00000000b80472ca */ /* 0x000fe200000e0000 */
[----:B------:R-:W-:Y:S01]  /*b280*/  UISETP.NE.U32.AND UP0, UPT, UR6, URZ, UPT ;  /* 0x0000003f0600728c */ /* 0x000fe2000bf05070 */
[----:B------:R-:W-:-:S03]  /*b290*/  ULDC.64 UR12, c[0x0][0x208] ;  /* 0x00008200000c7ab9 */ /* 0x000fc60000000a00 */
[----:B------:R-:W-:-:S06]  /*b2a0*/  UISETP.NE.AND.EX UP1, UPT, UR7, URZ, UPT, UP0 ;  /* 0x0000003f0700728c */ /* 0x000fcc000bf25300 */
[----:B------:R-:W-:Y:S02]  /*b2b0*/  PLOP3.LUT P2, PT, PT, PT, UP1, 0x80, 0x0 ;  /* 0x000000000000781c */ /* 0x000fe40003f4f018 */
[----:B------:R-:W-:Y:S02]  /*b2c0*/  USHF.L.U64.HI UR10, UR4, 0x2, UR8 ;  /* 0x00000002040a7899 */ /* 0x000fe40008010208 */
[----:B------:R-:W-:Y:S01]  /*b2d0*/  USHF.L.U32 UR4, UR4, 0x2, URZ ;  /* 0x0000000204047899 */ /* 0x000fe2000800063f */
[----:B------:R-:W-:-:S03]  /*b2e0*/  ULDC.64 UR8, c[0x0][0xbd8] ;  /* 0x0002f60000087ab9 */ /* 0x000fc60000000a00 */
[----:B------:R-:W-:Y:S02]  /*b2f0*/  @UP1 UIADD3 UR6, UP2, UR4, UR6, URZ ;  /* 0x0000000604061290 */ /* 0x000fe4000ff5e03f */
[----:B------:R-:W-:Y:S02]  /*b300*/  UISETP.NE.U32.AND UP0, UPT, UR8, URZ, UPT ;  /* 0x0000003f0800728c */ /* 0x000fe4000bf05070 */
[----:B------:R-:W-:Y:S02]  /*b310*/  @UP1 UIADD3.X UR7, UR10, UR7, URZ, UP2, !UPT ;  /* 0x000000070a071290 */ /* 0x000fe400097fe43f */
[----:B------:R-:W-:Y:S01]  /*b320*/  IMAD.U32 R4, RZ, RZ, UR6 ;  /* 0x00000006ff047e24 */ /* 0x000fe2000f8e00ff */
[----:B------:R-:W-:Y:S02]  /*b330*/  UISETP.NE.AND.EX UP0, UPT, UR9, URZ, UPT, UP0 ;  /* 0x0000003f0900728c */ /* 0x000fe4000bf05300 */
[----:B------:R-:W-:Y:S01]  /*b340*/  UIADD3 UR4, UP1, UR4, UR8, URZ ;  /* 0x0000000804047290 */ /* 0x000fe2000ff3e03f */
[----:B------:R-:W-:-:S03]  /*b350*/  IMAD.U32 R5, RZ, RZ, UR7 ;  /* 0x00000007ff057e24 */ /* 0x000fc6000f8e00ff */
[----:B------:R-:W-:Y:S01]  /*b360*/  PLOP3.LUT P1, PT, PT, PT, UP0, 0x80, 0x0 ;  /* 0x000000000000781c */ /* 0x000fe20003f2f008 */
[----:B------:R-:W-:Y:S01]  /*b370*/  UIADD3.X UR6, UR10, UR9, URZ, UP1, !UPT ;  /* 0x000000090a067290 */ /* 0x000fe20008ffe43f */
[----:B------:R-:W2:Y:S01]  /*b380*/  @P2 LDG.E R4, desc[UR12][R4.64] ;  /* 0x0000000c04042981 */ /* 0x000ea2000c1e1900 */
[----:B------:R-:W-:Y:S02]  /*b390*/  IMAD.MOV.U32 R7, RZ, RZ, RZ ;  /* 0x000000ffff077224 */ /* 0x000fe400078e00ff */
[----:B------:R-:W-:Y:S02]  /*b3a0*/  IMAD.U32 R2, RZ, RZ, UR4 ;  /* 0x00000004ff027e24 */ /* 0x000fe4000f8e00ff */
[----:B------:R-:W-:Y:S01]  /*b3b0*/  IMAD.U32 R3, RZ, RZ, UR6 ;  /* 0x00000006ff037e24 */ /* 0x000fe2000f8e00ff */
[----:B------:R-:W-:Y:S01]  /*b3c0*/  ULDC UR4, c[0x0][0xa88] ;  /* 0x0002a20000047ab9 */ /* 0x000fe20000000800 */
[----:B------:R-:W-:-:S04]  /*b3d0*/  ISETP.GT.AND P0, PT, R193, 0x7f, PT ;  /* 0x0000007fc100780c */ /* 0x000fc80003f04270 */
[----:B------:R0:W5:Y:S01]  /*b3e0*/  @P1 LDG.E R7, desc[UR12][R2.64] ;  /* 0x0000000c02071981 */ /* 0x000162000c1e1900 */
[----:B--2---:R-:W-:Y:S01]  /*b3f0*/  @P2 R2UR UR4, R4 ;  /* 0x00000000040422ca */ /* 0x004fe200000e0000 */
        /* <DEDUP_REMOVED lines=8> */
.L_x_2037:
[----:B------:R-:W-:Y:S01]  /*b480*/  R2UR UR8, R185 ;  /* 0x00000000b90872ca */ /* 0x000fe200000e0000 */
[----:B------:R-:W-:Y:S01]  /*b490*/  BSSY B1, `(.L_x_2038) ;  /* 0x0000025000017945 */ /* 0x000fe20003800000 */
[----:B------:R-:W-:Y:S02]  /*b4a0*/  R2UR UR7, R184 ;  /* 0x00000000b80772ca */ /* 0x000fe400000e0000 */
[----:B------:R-:W-:Y:S02]  /*b4b0*/  R2UR UR6, R186 ;  /* 0x00000000ba0672ca */ /* 0x000fe400000e0000 */
[----:B------:R-:W-:Y:S02]  /*b4c0*/  SHF.R.S32.HI R8, RZ, 0x1f, R17 ;  /* 0x0000001fff087819 */ /* 0x000fe40000011411 */
[----:B-----5:R-:W-:-:S05]  /*b4d0*/  SHF.R.S32.HI R6, RZ, 0x1f, R7 ;  /* 0x0000001fff067819 */ /* 0x020fca0000011407 */
[----:B------:R-:W-:Y:S02]  /*b4e0*/  USHF.R.S32.HI UR8, URZ, 0x1f, UR8 ;  /* 0x0000001f3f087899 */ /* 0x000fe40008011408 */
[----:B------:R-:W-:Y:S02]  /*b4f0*/  USEL UR9, UR7, URZ, !UP0 ;  /* 0x0000003f07097287 */ /* 0x000fe4000c000000 */
[----:B------:R-:W-:Y:S01]  /*b500*/  USEL UR10, UR6, URZ, !UP0 ;  /* 0x0000003f060a7287 */ /* 0x000fe2000c000000 */
[----:B------:R-:W-:Y:S11]  /*b510*/  @P0 BRA `(.L_x_2039) ;  /* 0x0000000000700947 */ /* 0x000ff60003800000 */
[----:B------:R-:W0:Y:S01]  /*b520*/  S2R R2, SR_TID.X ;  /* 0x0000000000027919 */ /* 0x000e220000002100 */
[----:B------:R-:W-:-:S13]  /*b530*/  R2UR UR6, R187 ;  /* 0x00000000bb0672ca */ /* 0x000fda00000e0000 */
[----:B------:R-:W-:-:S04]  /*b540*/  IMAD.U32 R0, RZ, RZ, UR6 ;  /* 0x00000006ff007e24 */ /* 0x000fc8000f8e00ff */
[----:B0-----:R-:W-:-:S04]  /*b550*/  IMAD R0, R0, 0x80, R2 ;  /* 0x0000008000007824 */ /* 0x001fc800078e0202 */
[----:B------:R-:W-:-:S05]  /*b560*/  VIADD R0, R0, 0xffffff80 ;  /* 0xffffff8000007836 */ /* 0x000fca0000000000 */
[----:B------:R-:W-:-:S13]  /*b570*/  ISETP.GE.AND P0, PT, R0, UR4, PT ;  /* 0x0000000400007c0c */ /* 0x000fda000bf06270 */
[----:B------:R-:W-:Y:S05]  /*b580*/  @P0 BRA `(.L_x_2039) ;  /* 0x0000000000540947 */ /* 0x000fea0003800000 */
[----:B------:R-:W-:Y:S01]  /*b590*/  R2UR UR7, R185 ;  /* 0x00000000b90772ca */ /* 0x000fe200000e0000 */
[----:B------:R-:W-:Y:S01]  /*b5a0*/  ULDC.64 UR12, c[0x0][0xb70] ;  /* 0x0002dc00000c7ab9 */ /* 0x000fe20000000a00 */
[C---:B------:R-:W-:Y:S01]  /*b5b0*/  IADD3 R2, P0, R0.reuse, R7, RZ ;  /* 0x0000000700027210 */ /* 0x040fe20007f1e0ff */
        /* <DEDUP_REMOVED lines=18> */
.L_x_2039:
[----:B------:R-:W-:Y:S05]  /*b6e0*/  BSYNC B1 ;  /* 0x0000000000017941 */ /* 0x000fea0003800000 */
.L_x_2038:
[----:B------:R-:W-:Y:S01]  /*b6f0*/  R2UR UR11, R187 ;  /* 0x00000000bb0b72ca */ /* 0x000fe200000e0000 */
[----:B------:R-:W-:Y:S01]  /*b700*/  ULDC.64 UR6, c[0x0][0xaa0] ;  /* 0x0002a80000067ab9 */ /* 0x000fe20000000a00 */
[----:B------:R-:W-:Y:S01]  /*b710*/  R2UR UR14, R185 ;  /* 0x00000000b90e72ca */ /* 0x000fe200000e0000 */
[----:B------:R-:W-:Y:S01]  /*b720*/  IMAD.MOV.U32 R2, RZ, RZ, R17 ;  /* 0x000000ffff027224 */ /* 0x000fe200078e0011 */
[----:B------:R-:W-:Y:S01]  /*b730*/  ULDC.64 UR12, c[0x0][0xae0] ;  /* 0x0002b800000c7ab9 */ /* 0x000fe20000000a00 */
[----:B0-----:R-:W-:Y:S01]  /*b740*/  IMAD.MOV.U32 R3, RZ, RZ, R8 ;  /* 0x000000ffff037224 */ /* 0x001fe200078e0008 */
[----:B------:R-:W-:Y:S01]  /*b750*/  BSSY B1, `(.L_x_2040) ;  /* 0x000002e000017945 */ /* 0x000fe20003800000 */
[----:B------:R-:W-:Y:S02]  /*b760*/  IMAD R0, R6, UR6, RZ ;  /* 0x0000000606007c24 */ /* 0x000fe4000f8e02ff */
[----:B------:R-:W-:Y:S01]  /*b770*/  IMAD.WIDE.U32 R2, R7, UR6, R2 ;  /* 0x0000000607027c25 */ /* 0x000fe2000f8e0002 */
[----:B------:R-:W-:-:S03]  /*b780*/  UIMAD UR6, UR8, UR12, URZ ;  /* 0x0000000c080672a4 */ /* 0x000fc6000f8e023f */
[----:B------:R-:W-:Y:S01]  /*b790*/  IMAD R7, R7, UR7, R0 ;  /* 0x0000000707077c24 */ /* 0x000fe2000f8e0200 */
[----:B------:R-:W-:Y:S01]  /*b7a0*/  UIMAD UR7, UR11, -0x80, UR4 ;  /* 0xffffff800b0778a4 */ /* 0x000fe2000f8e0204 */
[----:B------:R-:W-:Y:S01]  /*b7b0*/  IMAD.U32 R5, RZ, RZ, UR12 ;  /* 0x0000000cff057e24 */ /* 0x000fe2000f8e00ff */
[----:B------:R-:W-:Y:S01]  /*b7c0*/  UIMAD UR6, UR14, UR13, UR6 ;  /* 0x0000000d0e0672a4 */ /* 0x000fe2000f8e0206 */
[----:B------:R-:W-:Y:S01]  /*b7d0*/  IMAD.IADD R3, R3, 0x1, R7 ;  /* 0x0000000103037824 */ /* 0x000fe200078e0207 */
[----:B------:R-:W-:Y:S01]  /*b7e0*/  SHF.R.S32.HI R7, RZ, 0x1f, R18 ;  /* 0x0000001fff077819 */ /* 0x000fe20000011412 */
[----:B------:R-:W-:Y:S01]  /*b7f0*/  ULDC.64 UR12, c[0x0][0xae8] ;  /* 0x0002ba00000c7ab9 */ /* 0x000fe20000000a00 */
[----:B------:R-:W-:Y:S01]  /*b800*/  ISETP.GE.AND P2, PT, R18, UR7, PT ;  /* 0x0000000712007c0c */ /* 0x000fe2000bf46270 */
[----:B------:R-:W-:Y:S01]  /*b810*/  IMAD.WIDE.U32 R2, R5, UR14, R2 ;  /* 0x0000000e05027c25 */ /* 0x000fe2000f8e0002 */
[----:B------:R-:W-:-:S03]  /*b820*/  UIMAD UR4, UR10, UR12, URZ ;  /* 0x0000000c0a0472a4 */ /* 0x000fc6000f8e023f */
[C---:B------:R-:W-:Y:S01]  /*b830*/  VIADD R4, R18.reuse, 0x60 ;  /* 0x0000006012047836 */ /* 0x040fe20000000000 */
[----:B------:R-:W-:Y:S01]  /*b840*/  UIMAD UR4, UR9, UR13, UR4 ;  /* 0x0000000d090472a4 */ /* 0x000fe2000f8e0204 */
[----:B------:R-:W-:Y:S02]  /*b850*/  VIADD R0, R18, 0x20 ;  /* 0x0000002012007836 */ /* 0x000fe40000000000 */
[----:B------:R-:W-:Y:S01]  /*b860*/  VIADD R3, R3, UR6 ;  /* 0x0000000603037c36 */ /* 0x000fe20008000000 */
[----:B------:R-:W-:Y:S01]  /*b870*/  ISETP.GE.AND P0, PT, R4, UR7, PT ;  /* 0x0000000704007c0c */ /* 0x000fe2000bf06270 */
[----:B------:R-:W-:Y:S01]  /*b880*/  IMAD.U32 R5, RZ, RZ, UR12 ;  /* 0x0000000cff057e24 */ /* 0x000fe2000f8e00ff */
[----:B------:R-:W-:Y:S01]  /*b890*/  ISETP.GE.AND P3, PT, R0, UR7, PT ;  /* 0x0000000700007c0c */ /* 0x000fe2000bf66270 */
[----:B------:R-:W-:Y:S02]  /*b8a0*/  VIADD R0, R18, 0x40 ;  /* 0x0000004012007836 */ /* 0x000fe40000000000 */
[----:B------:R-:W-:-:S03]  /*b8b0*/  IMAD.WIDE.U32 R4, R5, UR9, R2 ;  /* 0x0000000905047c25 */ /* 0x000fc6000f8e0002 */
[----:B------:R-:W-:Y:S01]  /*b8c0*/  ISETP.GE.AND P1, PT, R0, UR7, PT ;  /* 0x0000000700007c0c */ /* 0x000fe2000bf26270 */
[----:B------:R-:W-:Y:S02]  /*b8d0*/  IMAD.U32 R9, RZ, RZ, UR11 ;  /* 0x0000000bff097e24 */ /* 0x000fe4000f8e00ff */
[----:B------:R-:W-:Y:S02]  /*b8e0*/  IMAD.MOV.U32 R6, RZ, RZ, R18 ;  /* 0x000000ffff067224 */ /* 0x000fe400078e0012 */
[----:B------:R-:W-:Y:S02]  /*b8f0*/  VIADD R11, R5, UR4 ;  /* 0x00000004050b7c36 */ /* 0x000fe40008000000 */
[----:B------:R-:W-:Y:S01]  /*b900*/  IMAD.WIDE R6, R9, 0x80, R6 ;  /* 0x0000008009067825 */ /* 0x000fe200078e0206 */
[----:B------:R-:W-:Y:S06]  /*b910*/  @P2 BRA `(.L_x_2041) ;  /* 0x0000000000442947 */ /* 0x000fec0003800000 */
        /* <DEDUP_REMOVED lines=17> */
.L_x_2041:
[----:B------:R-:W-:Y:S05]  /*ba30*/  BSYNC B1 ;  /* 0x0000000000017941 */ /* 0x000fea0003800000 */
.L_x_2040:
        /* <DEDUP_REMOVED lines=21> */
.L_x_2043:
[----:B------:R-:W-:Y:S05]  /*bb90*/  BSYNC B1 ;  /* 0x0000000000017941 */ /* 0x000fea0003800000 */
.L_x_2042:
[----:B------:R-:W-:Y:S04]  /*bba0*/  BSSY B1, `(.L_x_2044) ;  /* 0x0000015000017945 */ /* 0x000fe80003800000 */
[----:B------:R-:W-:Y:S05]  /*bbb0*/  @P1 BRA `(.L_x_2045) ;  /* 0x00000000004c1947 */ /* 0x000fea0003800000 */
[----:B01----:R-:W-:Y:S01]  /*bbc0*/  IADD3 R9, P1, R6, 0x40, RZ ;  /* 0x0000004006097810 */ /* 0x003fe20007f3e0ff */
        /* <DEDUP_REMOVED lines=18> */
.L_x_2045:
[----:B------:R-:W-:Y:S05]  /*bcf0*/  BSYNC B1 ;  /* 0x0000000000017941 */ /* 0x000fea0003800000 */
.L_x_2044:
        /* <DEDUP_REMOVED lines=20> */
.L_x_2036:
[----:B------:R-:W-:Y:S05]  /*be40*/  BSYNC B0 ;  /* 0x0000000000007941 */ /* 0x000fea0003800000 */
.L_x_2027:
[----:B------:R-:W-:Y:S02]  /*be50*/  ULDC UR4, c[0x0][0xc14] ;  /* 0x0003050000047ab9 */ /* 0x000fe40000000800 */
[----:B------:R-:W-:-:S13]  /*be60*/  ISETP.GE.AND P0, PT, R47, UR4, PT ;  /* 0x000000042f007c0c */ /* 0x000fda000bf06270 */
[----:B------:R-:W-:Y:S05]  /*be70*/  @!P0 BRA `(.L_x_2046) ;  /* 0xffffff4c00d08947 */ /* 0x000fea000383ffff */
[----:B------:R-:W-:Y:S05]  /*be80*/  EXIT ;  /* 0x000000000000794d */ /* 0x000fea0003800000 */
.L_x_1991:
        /* <DEDUP_REMOVED lines=38> */
[----:B-1----:R-:W-:Y:S01]  /*c0f0*/  SEL R3, R6, RZ, P0 ;  /* 0x000000ff06037207 */ /* 0x002fe20000000000 */
[----:B------:R-:W-:Y:S01]  /*c100*/  IMAD.MOV.U32 R6, RZ, RZ, RZ ;  /* 0x000000ffff067224 */ /* 0x000fe200078e00ff */
        /* <DEDUP_REMOVED lines=22> */
.L_x_2051:
[----:B------:R-:W-:Y:S02]  /*c270*/  VIADD R6, R6, 0x1f ;  /* 0x0000001f06067836 */ /* 0x000fe40000000000 */
[----:B------:R-:W-:-:S03]  /*c280*/  IMAD.U32 R19, RZ, RZ, UR7 ;  /* 0x00000007ff137e24 */ /* 0x000fc6000f8e00ff */
[----:B------:R-:W-:-:S13]  /*c290*/  ISETP.GE.AND P0, PT, R6, UR5, PT ;  /* 0x0000000506007c0c */ /* 0x000fda000bf06270 */
[----:B------:R-:W-:Y:S05]  /*c2a0*/  @P0 BRA `(.L_x_2048) ;  /* 0x0000000400cc0947 */ /* 0x000fea0003800000 */
[----:B------:R-:W0:Y:S01]  /*c2b0*/  S2R R2, SR_TID.X ;  /* 0x0000000000027919 */ /* 0x000e220000002100 */
        /* <DEDUP_REMOVED lines=11> */
.L_x_2050:
[----:B------:R-:W-:Y:S05]  /*c370*/  BSYNC B0 ;  /* 0x0000000000007941 */ /* 0x000fea0003800000 */
.L_x_2049:
        /* <DEDUP_REMOVED lines=25> */
.L_x_2047:
        /* <DEDUP_REMOVED lines=21> */
.L_x_2052:
[----:B-1----:R-:W-:Y:S01]  /*c660*/  IMAD.MOV R2, RZ, RZ, -R3 ;  /* 0x000000ffff027224 */ /* 0x002fe200078e0a03 */
[----:B--2---:R-:W-:Y:S01]  /*c670*/  IABS R4, R6 ;  /* 0x0000000600047213 */ /* 0x004fe20000000000 */
[----:B---3--:R-:W-:Y:S02]  /*c680*/  IMAD R16, R16, UR4, R7 ;  /* 0x0000000410107c24 */ /* 0x008fe4000f8e0207 */
[----:B------:R-:W-:Y:S02]  /*c690*/  IMAD R5, R2, R11, RZ ;  /* 0x0000000b02057224 */ /* 0x000fe400078e02ff */
[----:B------:R-:W-:Y:S02]  /*c6a0*/  IMAD.MOV.U32 R2, RZ, RZ, RZ ;  /* 0x000000ffff027224 */ /* 0x000fe400078e00ff */
[----:B------:R-:W-:Y:S02]  /*c6b0*/  IMAD.MOV R4, RZ, RZ, -R4 ;  /* 0x000000ffff047224 */ /* 0x000fe400078e0a04 */
[----:B------:R-:W-:Y:S01]  /*c6c0*/  IMAD.HI.U32 R2, R3, R5, R2 ;  /* 0x0000000503027227 */ /* 0x000fe200078e0002 */
[----:B------:R-:W-:-:S04]  /*c6d0*/  IADD3 R5, -R16, UR6, RZ ;  /* 0x0000000610057c10 */ /* 0x000fc8000fffe1ff */
        /* <DEDUP_REMOVED lines=18> */
[----:B------:R-:W-:-:S03]  /*c800*/  IMAD.IADD R4, R5, 0x1, R4 ;  /* 0x0000000105047824 */ /* 0x000fc600078e0204 */
[----:B------:R-:W-:-:S04]  /*c810*/  IABS R7, R8 ;  /* 0x0000000800077213 */ /* 0x000fc80000000000 */
[----:B------:R-:W1:Y:S08]  /*c820*/  I2F.RP R10, R7 ;  /* 0x00000007000a7306 */ /* 0x000e700000209400 */
[----:B-1----:R-:W1:Y:S02]  /*c830*/  MUFU.RCP R10, R10 ;  /* 0x0000000a000a7308 */ /* 0x002e640000001000 */
[----:B-1----:R-:W-:-:S06]  /*c840*/  VIADD R2, R10, 0xffffffe ;  /* 0x0ffffffe0a027836 */ /* 0x002fcc0000000000 */
[----:B------:R1:W2:Y:S02]  /*c850*/  F2I.FTZ.U32.TRUNC.NTZ R3, R2 ;  /* 0x0000000200037305 */ /* 0x0002a4000021f000 */
[----:B-1----:R-:W-:Y:S02]  /*c860*/  IMAD.MOV.U32 R2, RZ, RZ, RZ ;  /* 0x000000ffff027224 */ /* 0x002fe400078e00ff */
[----:B--2---:R-:W-:-:S04]  /*c870*/  IMAD.MOV R6, RZ, RZ, -R3 ;  /* 0x000000ffff067224 */ /* 0x004fc800078e0a03 */
        /* <DEDUP_REMOVED lines=22> */
.L_x_2048:
[----:B------:R-:W-:Y:S02]  /*c9e0*/  IMAD.MOV.U32 R17, RZ, RZ, RZ ;  /* 0x000000ffff117224 */ /* 0x000fe400078e00ff */
[----:B------:R-:W-:Y:S02]  /*c9f0*/  IMAD.U32 R16, RZ, RZ, UR6 ;  /* 0x00000006ff107e24 */ /* 0x000fe4000f8e00ff */
[----:B------:R-:W-:-:S07]  /*ca00*/  IMAD.MOV.U32 R18, RZ, RZ, RZ ;  /* 0x000000ffff127224 */ /* 0x000fce00078e00ff */
.L_x_2053:
[----:B------:R-:W1:Y:S01]  /*ca10*/  S2R R2, SR_TID.X ;  /* 0x0000000000027919 */ /* 0x000e620000002100 */
[----:B------:R-:W-:Y:S01]  /*ca20*/  STL [R1+0x20], RZ ;  /* 0x000020ff01007387 */ /* 0x000fe20000100800 */
        /* <DEDUP_REMOVED lines=10> */
[----:B------:R1:W-:Y:S03]  /*cad0*/  STL [R1], RZ ;  /* 0x000000ff01007387 */ /* 0x0003e60000100800 */
[----:B------:R-:W-:Y:S05]  /*cae0*/  @P0 BRA `(.L_x_2054) ;  /* 0x0000004000980947 */ /* 0x000fea0003800000 */
[----:B-1----:R-:W-:Y:S01]  /*caf0*/  IMAD.MOV.U32 R0, RZ, RZ, 0x1 ;  /* 0x00000001ff007424 */ /* 0x002fe200078e00ff */
[----:B------:R1:W-:Y:S01]  /*cb00*/  STL [R1], RZ ;  /* 0x000000ff01007387 */ /* 0x0003e20000100800 */
[----:B------:R-:W-:Y:S01]  /*cb10*/  ULDC UR38, c[0x0][0xc] ;  /* 0x0000030000267ab9 */ /* 0x000fe20000000800 */
[----:B------:R-:W-:Y:S02]  /*cb20*/  ULDC.64 UR36, c[0x0][0x198] ;  /* 0x0000660000247ab9 */ /* 0x000fe40000000a00 */
[----:B------:R1:W-:Y:S04]  /*cb30*/  STL [R1+0x8], R0 ;  /* 0x0000080001007387 */ /* 0x0003e80000100800 */
[----:B------:R1:W-:Y:S02]  /*cb40*/  STL [R1+0x20], RZ ;  /* 0x000020ff01007387 */ /* 0x0003e40000100800 */
.L_x_2121:
[----:B--2---:R-:W2:Y:S01]  /*cb50*/  LDC.64 R2, c[0x0][0xc60] ;  /* 0x00031800ff027b82 */ /* 0x004ea20000000a00 */
[----:B------:R-:W-:Y:S01]  /*cb60*/  ULDC.64 UR4, c[0x0][0x208] ;  /* 0x0000820000047ab9 */ /* 0x000fe20000000a00 */
[----:B--2---:R-:W-:-:S05]  /*cb70*/  IMAD.WIDE R2, R19, 0x4, R2 ;  /* 0x0000000413027825 */ /* 0x004fca00078e0202 */
[----:B------:R-:W2:Y:S01]  /*cb80*/  LDG.E R5, desc[UR4][R2.64] ;  /* 0x0000000402057981 */ /* 0x000ea2000c1e1900 */
[----:B------:R-:W-:Y:S05]  /*cb90*/  YIELD ;  /* 0x0000000000007946 */ /* 0x000fea0003800000 */
[----:B------:R-:W-:Y:S01]  /*cba0*/  ULDC.64 UR4, c[0x0][0xa28] ;  /* 0x00028a0000047ab9 */ /* 0x000fe20000000a00 */
[----:B-1----:R-:W-:Y:S01]  /*cbb0*/  IMAD.MOV.U32 R0, RZ, RZ, RZ ;  /* 0x000000ffff007224 */ /* 0x002fe200078e00ff */
[----:B------:R-:W-:Y:S01]  /*cbc0*/  ISETP.NE.U32.AND P0, PT, RZ, UR4, PT ;  /* 0x00000004ff007c0c */ /* 0x000fe2000bf05070 */
[----:B------:R-:W-:Y:S01]  /*cbd0*/  ULDC.64 UR8, c[0x0][0x208] ;  /* 0x0000820000087ab9 */ /* 0x000fe20000000a00 */
[----:B------:R-:W-:Y:S01]  /*cbe0*/  IMAD.MOV.U32 R6, RZ, RZ, RZ ;  /* 0x000000ffff067224 */ /* 0x000fe200078e00ff */
[----:B------:R-:W-:Y:S01]  /*cbf0*/  ULDC.64 UR6, c[0x0][0xa08] ;  /* 0x0002820000067ab9 */ /* 0x000fe20000000a00 */
[----:B------:R-:W-:-:S02]  /*cc00*/  ISETP.NE.AND.EX P0, PT, RZ, UR5, PT, P0 ;  /* 0x00000005ff007c0c */ /* 0x000fc4000bf05300 */
[----:B--2---:R-:W-:Y:S01]  /*cc10*/  SHF.R.S32.HI R4, RZ, 0x1f, R5 ;  /* 0x0000001fff047819 */ /* 0x004fe20000011405 */
[----:B------:R-:W-:-:S10]  /*cc20*/  IMAD.SHL.U32 R11, R5, 0x4, RZ ;  /* 0x00000004050b7824 */ /* 0x000fd400078e00ff */
[C---:B------:R-:W-:Y:S01]  /*cc30*/  @P0 LEA R2, P1, R5.reuse, UR4, 0x2 ;  /* 0x0000000405020c11 */ /* 0x040fe2000f8210ff */
[----:B------:R1:W-:Y:S03]  /*cc40*/  STL [R1+0x10], R5 ;  /* 0x0000100501007387 */ /* 0x0003e60000100800 */
[C-C-:B------:R-:W-:Y:S01]  /*cc50*/  @P0 LEA.HI.X R3, R5.reuse, UR5, R4.reuse, 0x2, P1 ;  /* 0x0000000505030c11 */ /* 0x140fe200088f1404 */
[----:B------:R-:W-:Y:S02]  /*cc60*/  ULDC.64 UR4, c[0x0][0xa18] ;  /* 0x0002860000047ab9 */ /* 0x000fe40000000a00 */
[----:B------:R-:W-:Y:S02]  /*cc70*/  ISETP.NE.U32.AND P1, PT, RZ, UR4, PT ;  /* 0x00000004ff007c0c */ /* 0x000fe4000bf25070 */
[----:B------:R2:W5:Y:S01]  /*cc80*/  @P0 LDG.E R0, desc[UR8][R2.64] ;  /* 0x0000000802000981 */ /* 0x000562000c1e1900 */
[----:B------:R-:W-:-:S02]  /*cc90*/  SHF.L.U64.HI R10, R5, 0x2, R4 ;  /* 0x00000002050a7819 */ /* 0x000fc40000010204 */
[----:B------:R-:W-:Y:S01]  /*cca0*/  ISETP.NE.AND.EX P1, PT, RZ, UR5, PT, P1 ;  /* 0x00000005ff007c0c */ /* 0x000fe2000bf25310 */
[----:B------:R-:W-:Y:S04]  /*ccb0*/  STL [R1+0x18], R11 ;  /* 0x0000180b01007387 */ /* 0x000fe80000100800 */
[----:B------:R-:W-:Y:S08]  /*ccc0*/  STL [R1+0x1c], R10 ;  /* 0x00001c0a01007387 */ /* 0x000ff00000100800 */
[----:B------:R-:W-:-:S04]  /*ccd0*/  @P1 IADD3 R8, P0, R11, UR4, RZ ;  /* 0x000000040b081c10 */ /* 0x000fc8000ff1e0ff */
[C---:B------:R-:W-:Y:S01]  /*cce0*/  @P1 IADD3.X R9, R10.reuse, UR5, RZ, P0, !PT ;  /* 0x000000050a091c10 */ /* 0x040fe200087fe4ff */
[----:B------:R-:W-:Y:S02]  /*ccf0*/  ULDC.64 UR4, c[0x0][0xa00] ;  /* 0x0002800000047ab9 */ /* 0x000fe40000000a00 */
[----:B------:R-:W-:Y:S02]  /*cd00*/  ISETP.NE.U32.AND P2, PT, RZ, UR4, PT ;  /* 0x00000004ff007c0c */ /* 0x000fe4000bf45070 */
[C---:B--2---:R-:W-:Y:S02]  /*cd10*/  IADD3 R2, P0, R11.reuse, UR4, RZ ;  /* 0x000000040b027c10 */ /* 0x044fe4000ff1e0ff */
[----:B------:R-:W-:Y:S02]  /*cd20*/  ISETP.NE.AND.EX P2, PT, RZ, UR5, PT, P2 ;  /* 0x00000005ff007c0c */ /* 0x000fe4000bf45320 */
[----:B------:R-:W-:Y:S01]  /*cd30*/  IADD3.X R3, R10, UR5, RZ, P0, !PT ;  /* 0x000000050a037c10 */ /* 0x000fe200087fe4ff */
[----:B------:R-:W-:Y:S01]  /*cd40*/  ULDC UR4, c[0x0][0x288] ;  /* 0x0000a20000047ab9 */ /* 0x000fe20000000800 */
[----:B------:R-:W-:-:S04]  /*cd50*/  IADD3 R4, P0, R11, UR6, RZ ;  /* 0x000000060b047c10 */ /* 0x000fc8000ff1e0ff */
[----:B-1----:R-:W-:-:S05]  /*cd60*/  IADD3.X R5, R10, UR7, RZ, P0, !PT ;  /* 0x000000070a057c10 */ /* 0x002fca00087fe4ff */
[----:B------:R-:W2:Y:S01]  /*cd70*/  @P2 LDG.E R6, desc[UR8][R2.64] ;  /* 0x0000000802062981 */ /* 0x000ea2000c1e1900 */
[----:B------:R-:W-:-:S04]  /*cd80*/  ISETP.NE.U32.AND P0, PT, RZ, UR6, PT ;  /* 0x00000006ff007c0c */ /* 0x000fc8000bf05070 */
[----:B------:R-:W-:Y:S01]  /*cd90*/  ISETP.NE.AND.EX P0, PT, RZ, UR7, PT, P0 ;  /* 0x00000007ff007c0c */ /* 0x000fe2000bf05300 */
[----:B--2---:R1:W-:Y:S02]  /*cda0*/  STL [R1+0x24], R6 ;  /* 0x0000240601007387 */ /* 0x0043e40000100800 */
[----:B-1----:R-:W-:Y:S01]  /*cdb0*/  IMAD.U32 R6, RZ, RZ, UR4 ;  /* 0x00000004ff067e24 */ /* 0x002fe2000f8e00ff */
[----:B------:R-:W-:Y:S02]  /*cdc0*/  ULDC.64 UR4, c[0x0][0x3f8] ;  /* 0x0000fe0000047ab9 */ /* 0x000fe40000000a00 */
[----:B------:R-:W-:-:S03]  /*cdd0*/  UISETP.NE.U32.AND UP0, UPT, UR4, URZ, UPT ;  /* 0x0000003f0400728c */ /* 0x000fc6000bf05070 */
[----:B------:R-:W-:Y:S01]  /*cde0*/  ULDC UR4, c[0x0][0x404] ;  /* 0x0001010000047ab9 */ /* 0x000fe20000000800 */
[----:B------:R-:W-:Y:S01]  /*cdf0*/  UISETP.NE.AND.EX UP0, UPT, UR5, URZ, UPT, UP0 ;  /* 0x0000003f0500728c */ /* 0x000fe2000bf05300 */
[----:B------:R1:W5:Y:S02]  /*ce00*/  @P1 LDG.E R6, desc[UR8][R8.64] ;  /* 0x0000000808061981 */ /* 0x000364000c1e1900 */
[----:B------:R-:W-:Y:S01]  /*ce10*/  ULDC UR5, c[0x0][0x2e0] ;  /* 0x0000b80000057ab9 */ /* 0x000fe20000000800 */
[----:B------:R-:W-:-:S04]  /*ce20*/  USEL UR4, UR4, 0x1, UP0 ;  /* 0x0000000104047887 */ /* 0x000fc80008000000 */
[----:B------:R-:W-:-:S06]  /*ce30*/  UIMAD UR4, UR4, UR5, URZ ;  /* 0x00000005040472a4 */ /* 0x000fcc000f8e023f */
[----:B------:R-:W-:Y:S01]  /*ce40*/  IMAD.U32 R7, RZ, RZ, UR4 ;  /* 0x00000004ff077e24 */ /* 0x000fe2000f8e00ff */
[----:B-1----:R-:W-:Y:S06]  /*ce50*/  @P1 BRA `(.L_x_2055) ;  /* 0x0000000000141947 */ /* 0x002fec0003800000 */
[----:B------:R-:W-:Y:S05]  /*ce60*/  @!P2 BRA `(.L_x_2055) ;  /* 0x000000000010a947 */ /* 0x000fea0003800000 */
[----:B------:R-:W-:Y:S02]  /*ce70*/  ULDC.64 UR4, c[0x0][0x208] ;  /* 0x0000820000047ab9 */ /* 0x000fe40000000a00 */
[----:B-----5:R-:W2:Y:S04]  /*ce80*/  LDG.E R6, desc[UR4][R2.64] ;  /* 0x0000000402067981 */ /* 0x020ea8000c1e1900 */
[----:B------:R-:W2:Y:S02]  /*ce90*/  LDG.E R9, desc[UR4][R2.64+0x4] ;  /* 0x0000040402097981 */ /* 0x000ea4000c1e1900 */
[----:B--2---:R-:W-:-:S07]  /*cea0*/  IMAD.IADD R6, R9, 0x1, -R6 ;  /* 0x0000000109067824 */ /* 0x004fce00078e0a06 */
.L_x_2055:
[----:B------:R-:W-:Y:S01]  /*ceb0*/  IMAD.MOV.U32 R3, RZ, RZ, RZ ;  /* 0x000000ffff037224 */ /* 0x000fe200078e00ff */
[----:B------:R-:W-:-:S05]  /*cec0*/  ULDC.64 UR4, c[0x0][0x208] ;  /* 0x0000820000047ab9 */ /* 0x000fca0000000a00 */
[----:B------:R-:W2:Y:S01]  /*ced0*/  @P0 LDG.E R3, desc[UR4][R4.64] ;  /* 0x0000000404030981 */ /* 0x000ea2000c1e1900 */
[----:B------:R-:W-:Y:S02]  /*cee0*/  ULDC.64 UR4, c[0x0][0xa20] ;  /* 0x0002880000047ab9 */ /* 0x000fe40000000a00 */
[----:B------:R-:W-:-:S04]  /*cef0*/  ISETP.NE.U32.AND P1, PT, RZ, UR4, PT ;  /* 0x00000004ff007c0c */ /* 0x000fc8000bf25070 */
[----:B------:R-:W-:Y:S01]  /*cf00*/  ISETP.NE.AND.EX P1, PT, RZ, UR5, PT, P1 ;  /* 0x00000005ff007c0c */ /* 0x000fe2000bf25310 */
[----:B--2--5:R-:W-:-:S05]  /*cf10*/  IMAD.IADD R2, R3, 0x1, R0 ;  /* 0x0000000103027824 */ /* 0x024fca00078e0200 */
[----:B------:R1:W-:Y:S07]  /*cf20*/  STL [R1+0x4], R2 ;  /* 0x0000040201007387 */ /* 0x0003ee0000100800 */
[----:B------:R-:W-:Y:S05]  /*cf30*/  @!P1 BRA `(.L_x_2056) ;  /* 0x0000000000149947 */ /* 0x000fea0003800000 */
[----:B-1----:R-:W-:Y:S01]  /*cf40*/  IADD3 R2, P0, R11, UR4, RZ ;  /* 0x000000040b027c10 */ /* 0x002fe2000ff1e0ff */
[----:B------:R-:W-:-:S03]  /*cf50*/  ULDC.64 UR6, c[0x0][0x208] ;  /* 0x0000820000067ab9 */ /* 0x000fc60000000a00 */
[----:B------:R-:W-:-:S05]  /*cf60*/  IADD3.X R3, R10, UR5, RZ, P0, !PT ;  /* 0x000000050a037c10 */ /* 0x000fca00087fe4ff */
[----:B------:R1:W5:Y:S01]  /*cf70*/  LDG.E R7, desc[UR6][R2.64] ;  /* 0x0000000602077981 */ /* 0x000362000c1e1900 */
[----:B------:R-:W-:Y:S05]  /*cf80*/  BRA `(.L_x_2057) ;  /* 0x0000000000147947 */ /* 0x000fea0003800000 */
.L_x_2056:
[----:B------:R-:W-:Y:S05]  /*cf90*/  @!P0 BRA `(.L_x_2057) ;  /* 0x0000000000108947 */ /* 0x000fea0003800000 */
[----:B------:R-:W-:Y:S02]  /*cfa0*/  ULDC.64 UR4, c[0x0][0x208] ;  /* 0x0000820000047ab9 */ /* 0x000fe40000000a00 */
[----:B------:R-:W2:Y:S04]  /*cfb0*/  LDG.E R7, desc[UR4][R4.64] ;  /* 0x0000000404077981 */ /* 0x000ea8000c1e1900 */
[----:B-1----:R-:W2:Y:S02]  /*cfc0*/  LDG.E R2, desc[UR4][R4.64+0x4] ;  /* 0x0000040404027981 */ /* 0x002ea4000c1e1900 */
[----:B--2---:R-:W-:-:S07]  /*cfd0*/  IMAD.IADD R7, R2, 0x1, -R7 ;  /* 0x0000000102077824 */ /* 0x004fce00078e0a07 */
.L_x_2057:
[----:B-----5:R-:W-:Y:S01]  /*cfe0*/  IMAD.IADD R7, R7, 0x1, -R0 ;  /* 0x0000000107077824 */ /* 0x020fe200078e0a00 */
[----:B------:R-:W-:Y:S01]  /*cff0*/  LEA R0, R17, 0xff, 0x7 ;  /* 0x000000ff11007811 */ /* 0x000fe200078e38ff */
[----:B------:R-:W-:Y:S03]  /*d000*/  BSSY B6, `(.L_x_2058) ;  /* 0x0000310000067945 */ /* 0x000fe60003800000 */
[C---:B------:R-:W-:Y:S01]  /*d010*/  IADD3 R6, R7.reuse, R0, -R6 ;  /* 0x0000000007067210 */ /* 0x040fe20007ffe806 */
[----:B------:R-:W-:-:S03]  /*d020*/  VIADD R7, R7, 0x7f ;  /* 0x0000007f07077836 */ /* 0x000fc60000000000 */
[----:B-1----:R-:W-:Y:S02]  /*d030*/  SHF.R.S32.HI R3, RZ, 0x1f, R6 ;  /* 0x0000001fff037819 */ /* 0x002fe40000011406 */
[----:B------:R-:W-:Y:S02]  /*d040*/  SHF.R.S32.HI R0, RZ, 0x1f, R7 ;  /* 0x0000001fff007819 */ /* 0x000fe40000011407 */
[----:B------:R-:W-:Y:S02]  /*d050*/  LEA.HI R3, R3, R6, RZ, 0x7 ;  /* 0x0000000603037211 */ /* 0x000fe400078f38ff */
[----:B------:R-:W-:Y:S02]  /*d060*/  LEA.HI R0, R0, R7, RZ, 0x7 ;  /* 0x0000000700007211 */ /* 0x000fe400078f38ff */
[----:B------:R-:W-:Y:S02]  /*d070*/  SHF.R.S32.HI R3, RZ, 0x7, R3 ;  /* 0x00000007ff037819 */ /* 0x000fe40000011403 */
[----:B------:R-:W-:-:S04]  /*d080*/  SHF.R.S32.HI R0, RZ, 0x7, R0 ;  /* 0x00000007ff007819 */ /* 0x000fc80000011400 */
[----:B------:R-:W-:-:S04]  /*d090*/  VIMNMX R2, R0, R3, PT ;  /* 0x0000000300027248 */ /* 0x000fc80003fe0100 */
[----:B------:R-:W-:Y:S01]  /*d0a0*/  ISETP.GT.AND P0, PT, R2, RZ, PT ;  /* 0x000000ff0200720c */ /* 0x000fe20003f04270 */
[----:B------:R1:W-:-:S12]  /*d0b0*/  STL [R1+0x14], R2 ;  /* 0x0000140201007387 */ /* 0x0003d80000100800 */
[----:B-1----:R-:W-:Y:S05]  /*d0c0*/  @P0 BRA `(.L_x_2059) ;  /* 0x0000000000480947 */ /* 0x002fea0003800000 */
[----:B------:R-:W1:Y:S02]  /*d0d0*/  S2R R2, SR_TID.X ;  /* 0x0000000000027919 */ /* 0x000e640000002100 */
        /* <DEDUP_REMOVED lines=17> */
.L_x_2059:
[----:B------:R-:W1:Y:S01]  /*d1f0*/  S2R R3, SR_CgaCtaId ;  /* 0x0000000000037919 */ /* 0x000e620000008800 */
[----:B------:R-:W-:-:S04]  /*d200*/  MOV R0, 0x400 ;  /* 0x0000040000007802 */ /* 0x000fc80000000f00 */
[----:B-1----:R-:W-:-:S05]  /*d210*/  LEA R2, R3, R0, 0x18 ;  /* 0x0000000003027211 */ /* 0x002fca00078ec0ff */
[----:B------:R1:W-:Y:S01]  /*d220*/  STL [R1+0xc], R2 ;  /* 0x00000c0201007387 */ /* 0x0003e20000100800 */
[----:B------:R-:W-:-:S05]  /*d230*/  VIADD R0, R2, 0x1c400 ;  /* 0x0001c40002007836 */ /* 0x000fca0000000000 */
[----:B------:R-:W-:-:S13]  /*d240*/  LOP3.LUT P0, RZ, R0, 0x3ff, RZ, 0xc0, !PT ;  /* 0x000003ff00ff7812 */ /* 0x000fda000780c0ff */
[----:B-1----:R-:W-:Y:S05]  /*d250*/  @!P0 BRA `(.L_x_2061) ;  /* 0x0000000000408947 */ /* 0x002fea0003800000 */
        /* <DEDUP_REMOVED lines=16> */
.L_x_2061:
        /* <DEDUP_REMOVED lines=17> */
[----:B01----:R-:W-:-:S07]  /*d470*/  IMAD.MOV.U32 R13, RZ, RZ, RZ ;  /* 0x000000ffff0d7224 */ /* 0x003fce00078e00ff */
[----:B------:R-:W-:-:S07]  /*d480*/  LEPC R20, `(.L_x_2063) ;  /* 0x000000001014794e */ /* 0x000fce0000000000 */
[----:B--2---:R-:W-:Y:S05]  /*d490*/  CALL.ABS.NOINC R2 ;  /* 0x0000000002007343 */ /* 0x004fea0003c00000 */
.L_x_2063:
        /* <DEDUP_REMOVED lines=16> */
.L_x_2062:
        /* <DEDUP_REMOVED lines=18> */
[----:B------:R-:W1:Y:S01]  /*d6c0*/  LDC R0, c[0x0][0x428] ;  /* 0x00010a00ff007b82 */ /* 0x000e620000000800 */
[----:B----4-:R-:W-:-:S06]  /*d6d0*/  IMAD.MOV.U32 R4, RZ, RZ, R7 ;  /* 0x000000ffff047224 */ /* 0x010fcc00078e0007 */
[----:B------:R2:W5:Y:S01]  /*d6e0*/  @P0 LDG.E R4, desc[UR6][R2.64] ;  /* 0x0000000602040981 */ /* 0x000562000c1e1900 */
[----:B------:R-:W-:Y:S01]  /*d6f0*/  IMAD R17, R17, 0x80, R8 ;  /* 0x0000008011117824 */ /* 0x000fe200078e0208 */
[----:B------:R-:W-:Y:S02]  /*d700*/  PLOP3.LUT P1, PT, P6, PT, PT, 0x8, 0x0 ;  /* 0x000000000000781c */ /* 0x000fe4000372e170 */
[----:B-1----:R-:W-:Y:S01]  /*d710*/  ISETP.NE.AND P0, PT, R0, 0x1, PT ;  /* 0x000000010000780c */ /* 0x002fe20003f05270 */
[----:B------:R-:W-:-:S12]  /*d720*/  IMAD.MOV.U32 R0, RZ, RZ, R18 ;  /* 0x000000ffff007224 */ /* 0x000fd800078e0012 */
[----:B------:R-:W1:Y:S08]  /*d730*/  @P0 LDC R5, c[0x0][0x42c] ;  /* 0x00010b00ff050b82 */ /* 0x000e700000000800 */
[----:B------:R-:W3:Y:S01]  /*d740*/  @P0 LDC R6, c[0x0][0x430] ;  /* 0x00010c00ff060b82 */ /* 0x000ee20000000800 */
[----:B-1----:R-:W-:-:S05]  /*d750*/  @P0 IMAD.HI.U32 R5, R18, R5, RZ ;  /* 0x0000000512050227 */ /* 0x002fca00078e00ff */
[----:B---3--:R-:W-:Y:S02]  /*d760*/  @P0 SHF.R.U32.HI R0, RZ, R6, R5 ;  /* 0x00000006ff000219 */ /* 0x008fe40000011605 */
[----:B------:R-:W-:-:S04]  /*d770*/  ISETP.NE.U32.AND P0, PT, RZ, UR4, PT ;  /* 0x00000004ff007c0c */ /* 0x000fc8000bf05070 */
[----:B------:R-:W-:-:S04]  /*d780*/  ISETP.NE.AND.EX P0, PT, RZ, UR5, PT, P0 ;  /* 0x00000005ff007c0c */ /* 0x000fc8000bf05300 */
[----:B--2---:R-:W-:-:S09]  /*d790*/  SEL R7, R7, RZ, !P0 ;  /* 0x000000ff07077207 */ /* 0x004fd20004000000 */
.L_x_2064:
        /* <DEDUP_REMOVED lines=16> */
.L_x_2065:
        /* <DEDUP_REMOVED lines=15> */
.L_x_2066:
        /* <DEDUP_REMOVED lines=18> */
.L_x_2137:
[----:B------:R-:W-:Y:S01]  /*dab0*/  UMOV UR4, 0xffffffff ;  /* 0xffffffff00047882 */ /* 0x000fe20000000000 */
[----:B0-----:R-:W-:Y:S02]  /*dac0*/  SHF.R.S32.HI R13, RZ, 0x1f, R4 ;  /* 0x0000001fff0d7819 */ /* 0x001fe40000011404 */
[----:B------:R-:W-:Y:S05]  /*dad0*/  BRA.DIV UR4, `(.L_x_2068) ;  /* 0x0000003a04707947 */ /* 0x000fea000b800000 */
[----:B------:R-:W-:-:S13]  /*dae0*/  ELECT P6, URZ, PT ;  /* 0x00000000003f782f */ /* 0x000fda00038c0000 */
.L_x_2140:
[----:B------:R-:W-:Y:S05]  /*daf0*/  @!P6 BRA `(.L_x_2069) ;  /* 0x00000004002ce947 */ /* 0x000fea0003800000 */
[----:B------:R-:W-:-:S04]  /*db00*/  ISETP.NE.U32.AND P0, PT, R2, RZ, PT ;  /* 0x000000ff0200720c */ /* 0x000fc80003f05070 */
[----:B------:R-:W-:-:S13]  /*db10*/  ISETP.NE.AND.EX P0, PT, R3, RZ, PT, P0 ;  /* 0x000000ff0300720c */ /* 0x000fda0003f05300 */
[----:B------:R-:W-:Y:S05]  /*db20*/  @!P0 BRA `(.L_x_2070) ;  /* 0x00000000004c8947 */ /* 0x000fea0003800000 */
[----:B------:R-:W0:Y:S01]  /*db30*/  LDC R10, c[0x0][0x41c] ;  /* 0x00010700ff0a7b82 */ /* 0x000e220000000800 */
[----:B------:R-:W-:Y:S01]  /*db40*/  IMAD.MOV.U32 R6, RZ, RZ, R5 ;  /* 0x000000ffff067224 */ /* 0x000fe200078e0005 */
[----:B------:R-:W-:Y:S01]  /*db50*/  ULDC.64 UR4, c[0x0][0x408] ;  /* 0x0001020000047ab9 */ /* 0x000fe20000000a00 */
[----:B------:R-:W-:Y:S01]  /*db60*/  ULDC.64 UR6, c[0x0][0x208] ;  /* 0x0000820000067ab9 */ /* 0x000fe20000000a00 */
[----:B0-----:R-:W-:-:S13]  /*db70*/  ISETP.NE.AND P0, PT, R10, 0x1, PT ;  /* 0x000000010a00780c */ /* 0x001fda0003f05270 */
[----:B------:R-:W0:Y:S02]  /*db80*/  @P0 LDC.64 R8, c[0x0][0x420] ;  /* 0x00010800ff080b82 */ /* 0x000e240000000a00 */
[----:B0-----:R-:W-:-:S05]  /*db90*/  @P0 IMAD.HI.U32 R8, R5, R8, RZ ;  /* 0x0000000805080227 */ /* 0x001fca00078e00ff */
[----:B------:R-:W-:-:S04]  /*dba0*/  @P0 SHF.R.U32.HI R6, RZ, R9, R8 ;  /* 0x00000009ff060219 */ /* 0x000fc80000011608 */
[--C-:B------:R-:W-:Y:S01]  /*dbb0*/  SHF.R.S32.HI R9, RZ, 0x1f, R6.reuse ;  /* 0x0000001fff097819 */ /* 0x100fe20000011406 */
[----:B------:R-:W-:-:S04]  /*dbc0*/  IMAD.MOV R8, RZ, RZ, -R6 ;  /* 0x000000ffff087224 */ /* 0x000fc800078e0a06 */
[----:B------:R-:W-:Y:S02]  /*dbd0*/  IMAD R5, R10, R8, R5 ;  /* 0x000000080a057224 */ /* 0x000fe400078e0205 */
[----:B------:R-:W-:-:S04]  /*dbe0*/  IMAD R8, R13, UR4, RZ ;  /* 0x000000040d087c24 */ /* 0x000fc8000f8e02ff */
[----:B------:R-:W-:Y:S02]  /*dbf0*/  IMAD R10, R4, UR5, R8 ;  /* 0x00000005040a7c24 */ /* 0x000fe4000f8e0208 */
[----:B------:R-:W-:-:S04]  /*dc00*/  IMAD.MOV.U32 R8, RZ, RZ, R6 ;  /* 0x000000ffff087224 */ /* 0x000fc800078e0006 */
[----:B------:R-:W-:-:S04]  /*dc10*/  IMAD.WIDE.U32 R8, R4, UR4, R8 ;  /* 0x0000000404087c25 */ /* 0x000fc8000f8e0008 */
[----:B------:R-:W-:Y:S01]  /*dc20*/  IMAD.IADD R6, R9, 0x1, R10 ;  /* 0x0000000109067824 */ /* 0x000fe200078e020a */
[----:B------:R-:W-:-:S04]  /*dc30*/  LEA R10, P0, R8, R2, 0x2 ;  /* 0x00000002080a7211 */ /* 0x000fc800078010ff */
[----:B------:R-:W-:-:S05]  /*dc40*/  LEA.HI.X R11, R8, R3, R6, 0x2, P0 ;  /* 0x00000003080b7211 */ /* 0x000fca00000f1406 */
[----:B------:R0:W5:Y:S04]  /*dc50*/  LDG.E R6, desc[UR6][R10.64] ;  /* 0x000000060a067981 */ /* 0x000168000c1e1900 */
.L_x_2070:
        /* <DEDUP_REMOVED lines=9> */
.L_x_2141:
        /* <DEDUP_REMOVED lines=11> */
.L_x_2072:
        /* <DEDUP_REMOVED lines=18> */
[----:B------:R-:W-:-:S04]  /*dec0*/  ULEA UR11, UR11, UR5, 0x7 ;  /* 0x000000050b0b7291 */ /* 0x000fc8000f8e383f */
        /* <DEDUP_REMOVED lines=14> */
.L_x_2069:
[----:B------:R-:W2:Y:S01]  /*dfb0*/  LDL.LU R11, [R1+0x20] ;  /* 0x00002000010b7983 */ /* 0x000ea20000300800 */
[----:B------:R-:W-:Y:S01]  /*dfc0*/  MOV R9, 0x400 ;  /* 0x0000040000097802 */ /* 0x000fe20000000f00 */
[----:B------:R-:W-:Y:S05]  /*dfd0*/  WARPSYNC.ALL ;  /* 0x0000000000007948 */ /* 0x000fea0003800000 */
[----:B------:R-:W0:Y:S01]  /*dfe0*/  S2R R10, SR_CgaCtaId ;  /* 0x00000000000a7919 */ /* 0x000e220000008800 */
[----:B------:R-:W-:-:S13]  /*dff0*/  ELECT P0, URZ, PT ;  /* 0x00000000003f782f */ /* 0x000fda0003800000 */
[----:B------:R-:W-:Y:S01]  /*e000*/  @P0 R2UR UR13, R7 ;  /* 0x00000000070d02ca */ /* 0x000fe200000e0000 */
[----:B------:R-:W-:Y:S01]  /*e010*/  UIADD3 UR4, UP0, UR36, 0x270, URZ ;  /* 0x0000027024047890 */ /* 0x000fe2000ff1e03f */
[C---:B------:R-:W-:Y:S01]  /*e020*/  @P0 R2UR UR12, R18.reuse ;  /* 0x00000000120c02ca */ /* 0x040fe200000e0000 */
[----:B------:R-:W-:Y:S01]  /*e030*/  UMOV UR6, 0x0 ;  /* 0x0000000000067882 */ /* 0x000fe20000000000 */
[----:B------:R-:W-:Y:S01]  /*e040*/  @P0 R2UR UR11, R17 ;  /* 0x00000000110b02ca */ /* 0x000fe200000e0000 */
        /* <DEDUP_REMOVED lines=37> */
.L_x_2142:
[----:B------:R-:W-:Y:S05]  /*e2a0*/  BSYNC B0 ;  /* 0x0000000000007941 */ /* 0x000fea0003800000 */
.L_x_2073:
[----:B0-----:R-:W2:Y:S01]  /*e2b0*/  LDL R8, [R1+0x14] ;  /* 0x0000140001087983 */ /* 0x001ea20000100800 */
[----:B------:R-:W-:Y:S01]  /*e2c0*/  BSSY B0, `(.L_x_2075) ;  /* 0x0000195000007945 */ /* 0x000fe20003800000 */
[----:B--2---:R-:W-:-:S13]  /*e2d0*/  ISETP.GE.AND P0, PT, R8, 0x2, PT ;  /* 0x000000020800780c */ /* 0x004fda0003f06270 */
[----:B------:R-:W-:Y:S05]  /*e2e0*/  @!P0 BRA `(.L_x_2076) ;  /* 0x0000001800488947 */ /* 0x000fea0003800000 */
[C---:B------:R-:W-:Y:S01]  /*e2f0*/  LOP3.LUT R7, R8.reuse, 0x1, RZ, 0xc0, !PT ;  /* 0x0000000108077812 */ /* 0x040fe200078ec0ff */
[----:B------:R-:W-:Y:S01]  /*e300*/  VIADD R10, R8, 0xfffffffe ;  /* 0xfffffffe080a7836 */ /* 0x000fe20000000000 */
[----:B------:R-:W-:Y:S02]  /*e310*/  BSSY B1, `(.L_x_2077) ;  /* 0x000008d000017945 */ /* 0x000fe40003800000 */
[----:B------:R-:W-:Y:S01]  /*e320*/  ISETP.NE.U32.AND P0, PT, R7, 0x1, PT ;  /* 0x000000010700780c */ /* 0x000fe20003f05070 */
[----:B------:R-:W-:-:S12]  /*e330*/  IMAD.MOV.U32 R7, RZ, RZ, R10 ;  /* 0x000000ffff077224 */ /* 0x000fd800078e000a */
[----:B------:R-:W-:Y:S05]  /*e340*/  @!P0 BRA `(.L_x_2078) ;  /* 0x0000000800248947 */ /* 0x000fea0003800000 */
        /* <DEDUP_REMOVED lines=10> */
[----:B------:R-:W-:Y:S02]  /*e3f0*/  IMAD.MOV.U32 R8, RZ, RZ, R6 ;  /* 0x000000ffff087224 */ /* 0x000fe400078e0006 */
[----:B------:R-:W-:Y:S01]  /*e400*/  IMAD.MOV.U32 R7, RZ, RZ, R10 ;  /* 0x000000ffff077224 */ /* 0x000fe200078e000a */
        /* <DEDUP_REMOVED lines=9> */
[----:B------:R-:W-:Y:S01]  /*e4a0*/  @P0 SHF.R.U32.HI R7, RZ, R9, R8 ;  /* 0x00000009ff070219 */ /* 0x000fe20000011608 */
[----:B------:R-:W-:-:S03]  /*e4b0*/  IMAD R8, R13, UR4, RZ ;  /* 0x000000040d087c24 */ /* 0x000fc6000f8e02ff */
[--C-:B------:R-:W-:Y:S01]  /*e4c0*/  SHF.R.S32.HI R9, RZ, 0x1f, R7.reuse ;  /* 0x0000001fff097819 */ /* 0x100fe20000011407 */
[C---:B------:R-:W-:Y:S02]  /*e4d0*/  IMAD R14, R4.reuse, UR5, R8 ;  /* 0x00000005040e7c24 */ /* 0x040fe4000f8e0208 */
[--C-:B------:R-:W-:Y:S02]  /*e4e0*/  IMAD.MOV.U32 R8, RZ, RZ, R7.reuse ;  /* 0x000000ffff087224 */ /* 0x100fe400078e0007 */
[----:B------:R-:W-:Y:S02]  /*e4f0*/  IMAD.MOV R7, RZ, RZ, -R7 ;  /* 0x000000ffff077224 */ /* 0x000fe400078e0a07 */
[----:B------:R-:W-:-:S04]  /*e500*/  IMAD.WIDE.U32 R8, R4, UR4, R8 ;  /* 0x0000000404087c25 */ /* 0x000fc8000f8e0008 */
[----:B------:R-:W-:Y:S01]  /*e510*/  IMAD.IADD R14, R14, 0x1, R9 ;  /* 0x000000010e0e7824 */ /* 0x000fe200078e0209 */
[----:B------:R-:W-:Y:S01]  /*e520*/  LEA R2, P0, R8, R2, 0x2 ;  /* 0x0000000208027211 */ /* 0x000fe200078010ff */
[----:B------:R-:W-:-:S03]  /*e530*/  IMAD R7, R15, R7, R10 ;  /* 0x000000070f077224 */ /* 0x000fc600078e020a */
[----:B------:R-:W-:-:S05]  /*e540*/  LEA.HI.X R3, R8, R3, R14, 0x2, P0 ;  /* 0x0000000308037211 */ /* 0x000fca00000f140e */
[----:B------:R0:W5:Y:S04]  /*e550*/  LDG.E R8, desc[UR6][R2.64] ;  /* 0x0000000602087981 */ /* 0x000168000c1e1900 */
.L_x_2081:
[----:B0-----:R-:W0:Y:S01]  /*e560*/  S2R R3, SR_CgaCtaId ;  /* 0x0000000000037919 */ /* 0x001e220000008800 */
[----:B------:R-:W-:-:S04]  /*e570*/  MOV R2, 0x400 ;  /* 0x0000040000027802 */ /* 0x000fc80000000f00 */
[----:B0-----:R-:W-:Y:S02]  /*e580*/  LEA R2, R3, R2, 0x18 ;  /* 0x0000000203027211 */ /* 0x001fe400078ec0ff */
[----:B------:R-:W-:-:S03]  /*e590*/  SHF.L.U32 R3, R12, 0x1f, RZ ;  /* 0x0000001f0c037819 */ /* 0x000fc600000006ff */
[----:B------:R-:W-:-:S04]  /*e5a0*/  IMAD R2, R11, 0x8, R2 ;  /* 0x000000080b027824 */ /* 0x000fc800078e0202 */
[----:B------:R-:W0:Y:S02]  /*e5b0*/  SYNCS.PHASECHK.TRANS64.TRYWAIT P0, [R2+URZ+0x34840], R3 ;  /* 0x03484003020075a7 */ /* 0x000e24000800017f */
[----:B0-----:R-:W-:Y:S05]  /*e5c0*/  @!P0 BRA `(.L_x_2082) ;  /* 0x0000003000088947 */ /* 0x001fea0003800000 */
.L_x_2143:
        /* <DEDUP_REMOVED lines=11> */
.L_x_2083:
        /* <DEDUP_REMOVED lines=37> */
.L_x_2144:
        /* <DEDUP_REMOVED lines=13> */
.L_x_2085:
        /* <DEDUP_REMOVED lines=31> */
.L_x_2080:
[----:B------:R-:W-:Y:S05]  /*eb90*/  BSYNC B2 ;  /* 0x0000000000027941 */ /* 0x000fea0003800000 */
.L_x_2079:
[----:B------:R-:W2:Y:S04]  /*eba0*/  LDL.LU R2, [R1+0x14] ;  /* 0x0000140001027983 */ /* 0x000ea80000300800 */
[----:B------:R0:W-:Y:S04]  /*ebb0*/  STL [R1], R11 ;  /* 0x0000000b01007387 */ /* 0x0001e80000100800 */
[----:B------:R0:W-:Y:S02]  /*ebc0*/  STL [R1+0x8], R12 ;  /* 0x0000080c01007387 */ /* 0x0001e40000100800 */
[----:B0-2---:R-:W-:-:S07]  /*ebd0*/  VIADD R7, R2, 0xfffffffd ;  /* 0xfffffffd02077836 */ /* 0x005fce0000000000 */
.L_x_2078:
[----:B------:R-:W-:Y:S05]  /*ebe0*/  BSYNC B1 ;  /* 0x0000000000017941 */ /* 0x000fea0003800000 */
.L_x_2077:
[----:B------:R-:W-:-:S13]  /*ebf0*/  ISETP.NE.AND P0, PT, R10, RZ, PT ;  /* 0x000000ff0a00720c */ /* 0x000fda0003f05270 */
[----:B------:R-:W-:Y:S05]  /*ec00*/  @!P0 BRA `(.L_x_2076) ;  /* 0x0000001000008947 */ /* 0x000fea0003800000 */
[----:B------:R-:W-:-:S07]  /*ec10*/  IMAD.MOV.U32 R10, RZ, RZ, R6 ;  /* 0x000000ffff0a7224 */ /* 0x000fce00078e0006 */
.L_x_2100:
        /* <DEDUP_REMOVED lines=33> */
.L_x_2088:
[----:B------:R-:W1:Y:S01]  /*ee30*/  S2R R3, SR_CgaCtaId ;  /* 0x0000000000037919 */ /* 0x000e620000008800 */
[----:B------:R-:W-:-:S04]  /*ee40*/  MOV R2, 0x400 ;  /* 0x0000040000027802 */ /* 0x000fc80000000f00 */
[----:B-1----:R-:W-:Y:S02]  /*ee50*/  LEA R2, R3, R2, 0x18 ;  /* 0x0000000203027211 */ /* 0x002fe400078ec0ff */
[----:B------:R-:W-:-:S03]  /*ee60*/  SHF.L.U32 R3, R9, 0x1f, RZ ;  /* 0x0000001f09037819 */ /* 0x000fc600000006ff */
[----:B------:R-:W-:-:S04]  /*ee70*/  IMAD R2, R8, 0x8, R2 ;  /* 0x0000000808027824 */ /* 0x000fc800078e0202 */
[----:B------:R-:W1:Y:S02]  /*ee80*/  SYNCS.PHASECHK.TRANS64.TRYWAIT P0, [R2+URZ+0x34840], R3 ;  /* 0x03484003020075a7 */ /* 0x000e64000800017f */
[----:B-1----:R-:W-:Y:S05]  /*ee90*/  @!P0 BRA `(.L_x_2089) ;  /* 0x0000002400fc8947 */ /* 0x002fea0003800000 */
.L_x_2145:
        /* <DEDUP_REMOVED lines=11> */
.L_x_2090:
        /* <DEDUP_REMOVED lines=37> */
.L_x_2146:
        /* <DEDUP_REMOVED lines=8> */
.L_x_2092:
        /* <DEDUP_REMOVED lines=19> */
[----:B------:R-:W-:-:S04]  /*f350*/  ULEA UR11, UR11, UR5, 0x7 ;  /* 0x000000050b0b7291 */ /* 0x000fc8000f8e383f */
        /* <DEDUP_REMOVED lines=9> */
.L_x_2087:
[----:B------:R-:W-:Y:S05]  /*f3f0*/  BSYNC B1 ;  /* 0x0000000000017941 */ /* 0x000fea0003800000 */
.L_x_2086:
        /* <DEDUP_REMOVED lines=32> */
.L_x_2095:
[----:B------:R-:W2:Y:S01]  /*f600*/  S2R R3, SR_CgaCtaId ;  /* 0x0000000000037919 */ /* 0x000ea20000008800 */
[----:B------:R-:W-:-:S04]  /*f610*/  MOV R2, 0x400 ;  /* 0x0000040000027802 */ /* 0x000fc80000000f00 */
[----:B--2---:R-:W-:Y:S02]  /*f620*/  LEA R2, R3, R2, 0x18 ;  /* 0x0000000203027211 */ /* 0x004fe400078ec0ff */
[----:B------:R-:W-:-:S03]  /*f630*/  SHF.L.U32 R3, R14, 0x1f, RZ ;  /* 0x0000001f0e037819 */ /* 0x000fc600000006ff */
[----:B------:R-:W-:-:S04]  /*f640*/  IMAD R2, R15, 0x8, R2 ;  /* 0x000000080f027824 */ /* 0x000fc800078e0202 */
[----:B------:R-:W2:Y:S02]  /*f650*/  SYNCS.PHASECHK.TRANS64.TRYWAIT P0, [R2+URZ+0x34840], R3 ;  /* 0x03484003020075a7 */ /* 0x000ea4000800017f */
[----:B--2---:R-:W-:Y:S05]  /*f660*/  @!P0 BRA `(.L_x_2096) ;  /* 0x0000002000308947 */ /* 0x004fea0003800000 */
.L_x_2147:
        /* <DEDUP_REMOVED lines=11> */
.L_x_2097:
        /* <DEDUP_REMOVED lines=38> */
.L_x_2148:
        /* <DEDUP_REMOVED lines=8> */
.L_x_2099:
        /* <DEDUP_REMOVED lines=21> */
[----:B------:R-:W-:Y:S02]  /*fb50*/  ULEA UR11, UR11, UR5, 0x7 ;  /* 0x000000050b0b7291 */ /* 0x000fe4000f8e383f */
[----:B------:R-:W-:-:S09]  /*fb60*/  UIADD3.X UR5, URZ, UR37, URZ, UP0, !UPT ;  /* 0x000000253f057290 */ /* 0x000fd200087fe43f */
[----:B------:R0:W-:Y:S02]  /*fb70*/  UTMALDG.4D [UR8], [UR4], desc[UR6] ;  /* 0x00000608040075b4 */ /* 0x0001e40008019000 */
[----:B0-----:R-:W-:Y:S01]  /*fb80*/  UMOV UR8, UR14 ;  /* 0x0000000e00087c82 */ /* 0x001fe20008000000 */
[----:B------:R-:W-:Y:S02]  /*fb90*/  UMOV UR10, UR15 ;  /* 0x0000000f000a7c82 */ /* 0x000fe40008000000 */
[----:B------:R1:W-:Y:S02]  /*fba0*/  UTMALDG.4D [UR8], [UR4], desc[UR6] ;  /* 0x00000608040075b4 */ /* 0x0003e40008019000 */
[----:B-1----:R-:W-:Y:S01]  /*fbb0*/  NOP ;  /* 0x0000000000007918 */ /* 0x002fe20000000000 */
.L_x_2094:
[----:B------:R-:W-:Y:S05]  /*fbc0*/  BSYNC B1 ;  /* 0x0000000000017941 */ /* 0x000fea0003800000 */
.L_x_2093:
[C---:B------:R-:W-:Y:S01]  /*fbd0*/  ISETP.GT.AND P0, PT, R7.reuse, 0x1, PT ;  /* 0x000000010700780c */ /* 0x040fe20003f04270 */
[----:B------:R-:W-:-:S04]  /*fbe0*/  VIADD R2, R7, 0xfffffffe ;  /* 0xfffffffe07027836 */ /* 0x000fc80000000000 */
[----:B------:R-:W-:-:S08]  /*fbf0*/  IMAD.MOV.U32 R7, RZ, RZ, R2 ;  /* 0x000000ffff077224 */ /* 0x000fd000078e0002 */
[----:B------:R-:W-:Y:S05]  /*fc00*/  @P0 BRA `(.L_x_2100) ;  /* 0xfffffff000040947 */ /* 0x000fea000383ffff */
.L_x_2076:
[----:B------:R-:W-:Y:S05]  /*fc10*/  BSYNC B0 ;  /* 0x0000000000007941 */ /* 0x000fea0003800000 */
.L_x_2075:
        /* <DEDUP_REMOVED lines=18> */
.L_x_2102:
[----:B------:R-:W-:Y:S05]  /*fd40*/  BSYNC B0 ;  /* 0x0000000000007941 */ /* 0x000fea0003800000 */
.L_x_2101:
        /* <DEDUP_REMOVED lines=11> */
.L_x_2149:
        /* <DEDUP_REMOVED lines=11> */
.L_x_2106:
[----:B------:R-:W2:Y:S01]  /*feb0*/  LDL.LU R8, [R1+0x4] ;  /* 0x0000040001087983 */ /* 0x000ea20000300800 */
[----:B------:R-:W-:-:S03]  /*fec0*/  MOV R4, 0x400 ;  /* 0x0000040000047802 */ /* 0x000fc60000000f00 */
[----:B-1----:R-:W3:Y:S01]  /*fed0*/  LDL R2, [R1] ;  /* 0x0000000001027983 */ /* 0x002ee20000100800 */
        /* <DEDUP_REMOVED lines=11> */
[----:B--2---:R-:W-:Y:S01]  /*ff90*/  R2UR UR5, R8 ;  /* 0x00000000080572ca */ /* 0x004fe200000e0000 */
[----:B---3--:R-:W-:-:S05]  /*ffa0*/  IMAD R2, R2, 0x8000, R4 ;  /* 0x0000800002027824 */ /* 0x008fca00078e0204 */
[----:B------:R-:W-:-:S07]  /*ffb0*/  R2UR UR6, R2 ;  /* 0x00000000020672ca */ /* 0x000fce00000e0000 */
[----:B------:R-:W-:Y:S02]  /*ffc0*/  ULEA UR11, UR11, UR5, 0x7 ;  /* 0x000000050b0b7291 */ /* 0x000fe4000f8e383f */
[----:B------:R-:W-:-:S04]  /*ffd0*/  UIADD3.X UR5, URZ, UR37, URZ, UP0, !UPT ;  /* 0x000000253f057290 */ /* 0x000fc800087fe43f */
        /* <DEDUP_REMOVED lines=8> */
.L_x_2104:
[----:B------:R-:W-:Y:S05]  /*10060*/  BSYNC B0 ;  /* 0x0000000000007941 */ /* 0x000fea0003800000 */
.L_x_2103:
        /* <DEDUP_REMOVED lines=9> */
.L_x_2060:
[----:B------:R-:W-:Y:S05]  /*10100*/  BSYNC B6 ;  /* 0x0000000000067941 */ /* 0x000fea0003800000 */
.L_x_2058:
[----:B------:R-:W-:-:S03]  /*10110*/  UMOV UR4, 0xffffffff ;  /* 0xffffffff00047882 */ /* 0x000fc60000000000 */
[----:B------:R-:W-:Y:S05]  /*10120*/  BRA.DIV UR4, `(.L_x_2107) ;  /* 0x0000001604bc7947 */ /* 0x000fea000b800000 */
[----:B------:R2:W3:Y:S04]  /*10130*/  SHFL.IDX PT, R4, R16, RZ, 0x1f ;  /* 0x00001fff10047589 */ /* 0x0004e800000e0000 */
[----:B------:R-:W4:Y:S02]  /*10140*/  SHFL.IDX PT, R16, R16, 0x1, 0x1f ;  /* 0x00201f0010107f89 */ /* 0x000f2400000e0000 */
.L_x_2153:
        /* <DEDUP_REMOVED lines=14> */
.L_x_2109:
[----:B------:R-:W-:Y:S05]  /*10230*/  BSYNC B0 ;  /* 0x0000000000007941 */ /* 0x000fea0003800000 */
.L_x_2108:
        /* <DEDUP_REMOVED lines=23> */
.L_x_2161:
[----:B------:R-:W-:Y:S02]  /*103b0*/  ULDC UR4, c[0x0][0xc10] ;  /* 0x0003040000047ab9 */ /* 0x000fe40000000800 */
[----:B------:R-:W-:-:S04]  /*103c0*/  IMAD.U32 R5, RZ, RZ, UR4 ;  /* 0x00000004ff057e24 */ /* 0x000fc8000f8e00ff */
[----:B-1----:R-:W-:-:S04]  /*103d0*/  IMAD R3, R14, R5, RZ ;  /* 0x000000050e037224 */ /* 0x002fc800078e02ff */
[----:B--2-4-:R-:W-:-:S05]  /*103e0*/  IMAD.IADD R16, R16, 0x1, R3 ;  /* 0x0000000110107824 */ /* 0x014fca00078e0203 */
[----:B---3--:R-:W-:-:S13]  /*103f0*/  ISETP.GT.AND P0, PT, R16, R4, PT ;  /* 0x000000041000720c */ /* 0x008fda0003f04270 */
[----:B------:R-:W-:Y:S05]  /*10400*/  @P0 BRA `(.L_x_2111) ;  /* 0x0000000000b80947 */ /* 0x000fea0003800000 */
[----:B------:R-:W1:Y:S02]  /*10410*/  LDC R0, c[0x0][0xc14] ;  /* 0x00030500ff007b82 */ /* 0x000e640000000800 */
.L_x_2116:
        /* <DEDUP_REMOVED lines=13> */
[----:B0-----:R-:W-:-:S05]  /*104f0*/  IMAD.WIDE R2, R5, 0x4, R2 ;  /* 0x0000000405027825 */ /* 0x001fca00078e0202 */
[----:B------:R0:W5:Y:S02]  /*10500*/  LDG.E R17, desc[UR4][R2.64] ;  /* 0x0000000402117981 */ /* 0x000164000c1e1900 */
.L_x_2114:
[----:B------:R-:W-:Y:S05]  /*10510*/  BSYNC B0 ;  /* 0x0000000000007941 */ /* 0x000fea0003800000 */
.L_x_2113:
        /* <DEDUP_REMOVED lines=23> */
.L_x_2169:
[----:B------:R-:W-:Y:S02]  /*10690*/  ULDC UR4, c[0x0][0xc10] ;  /* 0x0003040000047ab9 */ /* 0x000fe40000000800 */
[----:B------:R-:W-:-:S04]  /*106a0*/  IMAD.U32 R5, RZ, RZ, UR4 ;  /* 0x00000004ff057e24 */ /* 0x000fc8000f8e00ff */
[----:B-1----:R-:W-:-:S04]  /*106b0*/  IMAD R3, R14, R5, RZ ;  /* 0x000000050e037224 */ /* 0x002fc800078e02ff */
[----:B------:R-:W-:-:S05]  /*106c0*/  IMAD.IADD R16, R3, 0x1, R16 ;  /* 0x0000000103107824 */ /* 0x000fca00078e0210 */
[----:B------:R-:W-:-:S13]  /*106d0*/  ISETP.GT.AND P0, PT, R16, R4, PT ;  /* 0x000000041000720c */ /* 0x000fda0003f04270 */
[----:B------:R-:W-:Y:S05]  /*106e0*/  @!P0 BRA `(.L_x_2116) ;  /* 0xfffffffc004c8947 */ /* 0x000fea000383ffff */
.L_x_2111:
        /* <DEDUP_REMOVED lines=8> */
.L_x_2173:
[----:B------:R-:W-:Y:S01]  /*10770*/  ISETP.NE.AND P0, PT, R3, RZ, PT ;  /* 0x000000ff0300720c */ /* 0x000fe20003f05270 */
[----:B------:R-:W-:-:S12]  /*10780*/  IMAD.MOV.U32 R7, RZ, RZ, RZ ;  /* 0x000000ffff077224 */ /* 0x000fd800078e00ff */
[----:B------:R-:W-:Y:S05]  /*10790*/  @!P0 BRA `(.L_x_2118) ;  /* 0x0000000000108947 */ /* 0x000fea0003800000 */
[----:B------:R-:W-:Y:S01]  /*107a0*/  UMOV UR4, 0xffffffff ;  /* 0xffffffff00047882 */ /* 0x000fe20000000000 */
[----:B------:R-:W-:Y:S02]  /*107b0*/  VIADD R12, R6, 0xffffffff ;  /* 0xffffffff060c7836 */ /* 0x000fe40000000000 */
[----:B------:R-:W-:Y:S05]  /*107c0*/  BRA.DIV UR4, `(.L_x_2119) ;  /* 0x0000001a04487947 */ /* 0x000fea000b800000 */
[----:B------:R3:W4:Y:S02]  /*107d0*/  SHFL.IDX PT, R7, R2, R12, 0x1f ;  /* 0x00001f0c02077589 */ /* 0x00072400000e0000 */
.L_x_2118:
[----:B0--3--:R-:W0:Y:S01]  /*107e0*/  LDC.64 R2, c[0x0][0xc68] ;  /* 0x00031a00ff027b82 */ /* 0x009e220000000a00 */
[----:B------:R-:W-:Y:S01]  /*107f0*/  IMAD.IADD R19, R6, 0x1, R19 ;  /* 0x0000000106137824 */ /* 0x000fe200078e0213 */
[----:B------:R-:W-:-:S03]  /*10800*/  ULDC.64 UR4, c[0x0][0x208] ;  /* 0x0000820000047ab9 */ /* 0x000fc60000000a00 */
        /* <DEDUP_REMOVED lines=65> */
.L_x_2112:
[----:B------:R-:W-:Y:S01]  /*10c20*/  UMOV UR4, URZ ;  /* 0x0000003f00047c82 */ /* 0x000fe20008000000 */
[----:B------:R-:W-:Y:S01]  /*10c30*/  UMOV UR5, URZ ;  /* 0x0000003f00057c82 */ /* 0x000fe20008000000 */
[----:B------:R-:W-:Y:S01]  /*10c40*/  ULDC UR6, c[0x0][0xc14] ;  /* 0x0003050000067ab9 */ /* 0x000fe20000000800 */
[----:B------:R-:W-:Y:S02]  /*10c50*/  IMAD.MOV.U32 R16, RZ, RZ, R4 ;  /* 0x000000ffff107224 */ /* 0x000fe400078e0004 */
[----:B------:R-:W-:Y:S02]  /*10c60*/  IMAD.U32 R17, RZ, RZ, UR4 ;  /* 0x00000004ff117e24 */ /* 0x000fe4000f8e00ff */
[----:B------:R-:W-:Y:S02]  /*10c70*/  IMAD.U32 R18, RZ, RZ, UR5 ;  /* 0x00000005ff127e24 */ /* 0x000fe4000f8e00ff */
[----:B------:R-:W-:-:S07]  /*10c80*/  IMAD.U32 R19, RZ, RZ, UR6 ;  /* 0x00000006ff137e24 */ /* 0x000fce000f8e00ff */
.L_x_2120:
        /* <DEDUP_REMOVED lines=12> */
.L_x_2054:
        /* <DEDUP_REMOVED lines=12> */
.L_x_2176:
[----:B------:R-:W-:Y:S05]  /*10e10*/  BSYNC B0 ;  /* 0x0000000000007941 */ /* 0x000fea0003800000 */
.L_x_2122:
[----:B------:R-:W-:-:S03]  /*10e20*/  UMOV UR4, 0xffffffff ;  /* 0xffffffff00047882 */ /* 0x000fc60000000000 */
[----:B------:R-:W-:Y:S05]  /*10e30*/  BRA.DIV UR4, `(.L_x_2124) ;  /* 0x0000001204e87947 */ /* 0x000fea000b800000 */
[----:B------:R-:W2:Y:S02]  /*10e40*/  S2R R2, SR_TID.X ;  /* 0x0000000000027919 */ /* 0x000ea40000002100 */
[----:B--2---:R-:W-:-:S04]  /*10e50*/  SHF.R.U32.HI R2, RZ, 0x5, R2 ;  /* 0x00000005ff027819 */ /* 0x004fc80000011602 */
[----:B------:R-:W-:-:S05]  /*10e60*/  LOP3.LUT R2, R2, 0x3, RZ, 0xc0, !PT ;  /* 0x0000000302027812 */ /* 0x000fca00078ec0ff */
[----:B------:R2:W3:Y:S02]  /*10e70*/  SHFL.IDX PT, R14, R2, RZ, 0x1f ;  /* 0x00001fff020e7589 */ /* 0x0004e400000e0000 */
.L_x_2179:
[----:B---3--:R-:W-:Y:S01]  /*10e80*/  ISETP.NE.AND P0, PT, R14, RZ, PT ;  /* 0x000000ff0e00720c */ /* 0x008fe20003f05270 */
[----:B------:R-:W-:-:S12]  /*10e90*/  BSSY B0, `(.L_x_2125) ;  /* 0x0000029000007945 */ /* 0x000fd80003800000 */
[----:B------:R-:W-:Y:S05]  /*10ea0*/  @P0 BRA `(.L_x_2126) ;  /* 0x00000000009c0947 */ /* 0x000fea0003800000 */
[----:B------:R-:W-:-:S03]  /*10eb0*/  UMOV UR4, 0xffffffff ;  /* 0xffffffff00047882 */ /* 0x000fc60000000000 */
[----:B------:R-:W-:Y:S05]  /*10ec0*/  BRA.DIV UR4, `(.L_x_2127) ;  /* 0x0000001204f87947 */ /* 0x000fea000b800000 */
[----:B------:R-:W-:-:S13]  /*10ed0*/  ELECT P6, URZ, PT ;  /* 0x00000000003f782f */ /* 0x000fda00038c0000 */
.L_x_2182:
        /* <DEDUP_REMOVED lines=8> */
.L_x_2128:
        /* <DEDUP_REMOVED lines=14> */
.L_x_2183:
[----:B------:R-:W2:Y:S02]  /*11040*/  SYNCS.PHASECHK.TRANS64.TRYWAIT P0, [R7+URZ], R2 ;  /* 0x00000002070075a7 */ /* 0x000ea4000800017f */
[----:B--2---:R-:W-:Y:S05]  /*11050*/  @!P0 BRA `(.L_x_2130) ;  /* 0x0000001000c88947 */ /* 0x004fea0003800000 */
.L_x_2184:
[----:B------:R-:W-:Y:S05]  /*11060*/  @!P2 BRA `(.L_x_2131) ;  /* 0x000000000004a947 */ /* 0x000fea0003800000 */
[----:B------:R-:W-:Y:S01]  /*11070*/  BPT.TRAP 0x1 ;  /* 0x000000040000795c */ /* 0x000fe20000300000 */
.L_x_2131:
[----:B------:R-:W3:Y:S01]  /*11080*/  LDL.LU R4, [R1] ;  /* 0x0000000001047983 */ /* 0x000ee20000300800 */
[----:B------:R-:W-:-:S04]  /*11090*/  VIADD R0, R0, 0x34860 ;  /* 0x0003486000007836 */ /* 0x000fc80000000000 */
[----:B---3--:R-:W-:-:S04]  /*110a0*/  IMAD R4, R4, 0x8, R0 ;  /* 0x0000000804047824 */ /* 0x008fc800078e0200 */
[----:B------:R-:W3:Y:S02]  /*110b0*/  SYNCS.PHASECHK.TRANS64.TRYWAIT P0, [R4+URZ], R5 ;  /* 0x00000005040075a7 */ /* 0x000ee4000800017f */
[----:B---3--:R-:W-:Y:S05]  /*110c0*/  @!P0 BRA `(.L_x_2132) ;  /* 0x0000001000c08947 */ /* 0x008fea0003800000 */
.L_x_2185:
[----:B------:R-:W-:-:S07]  /*110d0*/  IMAD R3, R3, 0x8, R0 ;  /* 0x0000000803037824 */ /* 0x000fce00078e0200 */
.L_x_2133:
[----:B----4-:R4:W0:Y:S02]  /*110e0*/  SYNCS.PHASECHK.TRANS64.TRYWAIT P0, [R3+URZ], R2 ;  /* 0x00000002030075a7 */ /* 0x010824000800017f */
[----:B0-----:R-:W-:Y:S05]  /*110f0*/  @!P0 NANOSLEEP.SYNCS 0x989680 ;  /* 0x009896800000895d */ /* 0x001fea0003900000 */
[----:B------:R-:W0:Y:S02]  /*11100*/  @!P0 SYNCS.PHASECHK.TRANS64 P0, [R3+URZ], R2 ;  /* 0x00000002030085a7 */ /* 0x000e24000800007f */
[----:B0-----:R-:W-:Y:S05]  /*11110*/  @!P0 BRA `(.L_x_2133) ;  /* 0xfffffffc00f08947 */ /* 0x001fea000383ffff */
.L_x_2126:
[----:B------:R-:W-:Y:S05]  /*11120*/  BSYNC B0 ;  /* 0x0000000000007941 */ /* 0x000fea0003800000 */
.L_x_2125:
[----:B------:R-:W-:Y:S05]  /*11130*/  EXIT ;  /* 0x000000000000794d */ /* 0x000fea0003800000 */
.L_x_1998:
[----:B0-----:R-:W-:-:S04]  /*11140*/  IMAD.U32 R3, RZ, RZ, UR38 ;  /* 0x00000026ff037e24 */ /* 0x001fc8000f8e00ff */
[----:B------:R0:W1:Y:S03]  /*11150*/  SYNCS.PHASECHK.TRANS64.TRYWAIT P1, [R3+URZ+0x34800], R0 ;  /* 0x03480000030075a7 */ /* 0x000066000802017f */
[----:B-1----:R-:W-:Y:S05]  /*11160*/  @!P1 NANOSLEEP.SYNCS 0x989680 ;  /* 0x009896800000995d */ /* 0x002fea0003900000 */
[----:B------:R-:W1:Y:S02]  /*11170*/  @!P1 SYNCS.PHASECHK.TRANS64 P1, [R3+URZ+0x34800], R0 ;  /* 0x03480000030095a7 */ /* 0x000e64000802007f */
[----:B-1----:R-:W-:Y:S05]  /*11180*/  @!P1 BRA `(.L_x_1998) ;  /* 0xfffffffc00ec9947 */ /* 0x002fea000383ffff */
[----:B------:R-:W-:Y:S05]  /*11190*/  BRA `(.L_x_2134) ;  /* 0xffffff0400dc7947 */ /* 0x000fea000383ffff */
.L_x_2002:
[----:B-1----:R1:W2:Y:S02]  /*111a0*/  SYNCS.PHASECHK.TRANS64.TRYWAIT P2, [R2+URZ+0x34830], R3 ;  /* 0x03483003020075a7 */ /* 0x0022a4000804017f */
[----:B--2---:R-:W-:Y:S05]  /*111b0*/  @!P2 NANOSLEEP.SYNCS 0x989680 ;  /* 0x009896800000a95d */ /* 0x004fea0003900000 */
[----:B------:R-:W2:Y:S02]  /*111c0*/  @!P2 SYNCS.PHASECHK.TRANS64 P2, [R2+URZ+0x34830], R3 ;  /* 0x034830030200a5a7 */ /* 0x000ea4000804007f */
[----:B--2---:R-:W-:Y:S05]  /*111d0*/  @!P2 BRA `(.L_x_2002) ;  /* 0xfffffffc00f0a947 */ /* 0x004fea000383ffff */
[----:B------:R-:W-:Y:S05]  /*111e0*/  BRA `(.L_x_2001) ;  /* 0xffffff0800047947 */ /* 0x000fea000383ffff */
.L_x_2007:
[----:B-1----:R-:W-:-:S04]  /*111f0*/  IMAD.U32 R7, RZ, RZ, UR7 ;  /* 0x00000007ff077e24 */ /* 0x002fc8000f8e00ff */
[----:B------:R1:W2:Y:S03]  /*11200*/  SYNCS.PHASECHK.TRANS64.TRYWAIT P2, [R7+URZ+0x34830], R0 ;  /* 0x03483000070075a7 */ /* 0x0002a6000804017f */
[----:B--2---:R-:W-:Y:S05]  /*11210*/  @!P2 NANOSLEEP.SYNCS 0x989680 ;  /* 0x009896800000a95d */ /* 0x004fea0003900000 */
[----:B------:R-:W2:Y:S02]  /*11220*/  @!P2 SYNCS.PHASECHK.TRANS64 P2, [R7+URZ+0x34830], R0 ;  /* 0x034830000700a5a7 */ /* 0x000ea4000804007f */
[----:B--2---:R-:W-:Y:S05]  /*11230*/  @!P2 BRA `(.L_x_2007) ;  /* 0xfffffffc00eca947 */ /* 0x004fea000383ffff */
[----:B------:R-:W-:Y:S05]  /*11240*/  BRA `(.L_x_2006) ;  /* 0xffffff30005c7947 */ /* 0x000fea000383ffff */
.L_x_2011:
[----:B-1----:R-:W-:-:S04]  /*11250*/  IMAD.U32 R3, RZ, RZ, UR10 ;  /* 0x0000000aff037e24 */ /* 0x002fc8000f8e00ff */
[----:B------:R1:W2:Y:S03]  /*11260*/  SYNCS.PHASECHK.TRANS64.TRYWAIT P2, [R3+URZ+0x34850], R0 ;  /* 0x03485000030075a7 */ /* 0x0002a6000804017f */
[----:B--2---:R-:W-:Y:S05]  /*11270*/  @!P2 NANOSLEEP.SYNCS 0x989680 ;  /* 0x009896800000a95d */ /* 0x004fea0003900000 */
[----:B------:R-:W2:Y:S02]  /*11280*/  @!P2 SYNCS.PHASECHK.TRANS64 P2, [R3+URZ+0x34850], R0 ;  /* 0x034850000300a5a7 */ /* 0x000ea4000804007f */
[----:B--2---:R-:W-:Y:S05]  /*11290*/  @!P2 BRA `(.L_x_2011) ;  /* 0xfffffffc00eca947 */ /* 0x004fea000383ffff */
[----:B------:R-:W-:Y:S05]  /*112a0*/  BRA `(.L_x_2010) ;  /* 0xffffff38009c7947 */ /* 0x000fea000383ffff */
.L_x_2017:
[----:B-1----:R-:W-:-:S04]  /*112b0*/  IMAD.U32 R7, RZ, RZ, UR7 ;  /* 0x00000007ff077e24 */ /* 0x002fc8000f8e00ff */
[----:B------:R1:W2:Y:S03]  /*112c0*/  SYNCS.PHASECHK.TRANS64.TRYWAIT P2, [R7+URZ+0x34830], R0 ;  /* 0x03483000070075a7 */ /* 0x0002a6000804017f */
[----:B--2---:R-:W-:Y:S05]  /*112d0*/  @!P2 NANOSLEEP.SYNCS 0x989680 ;  /* 0x009896800000a95d */ /* 0x004fea0003900000 */
[----:B------:R-:W2:Y:S02]  /*112e0*/  @!P2 SYNCS.PHASECHK.TRANS64 P2, [R7+URZ+0x34830], R0 ;  /* 0x034830000700a5a7 */ /* 0x000ea4000804007f */
[----:B--2---:R-:W-:Y:S05]  /*112f0*/  @!P2 BRA `(.L_x_2017) ;  /* 0xfffffffc00eca947 */ /* 0x004fea000383ffff */
[----:B------:R-:W-:Y:S05]  /*11300*/  BRA `(.L_x_2016) ;  /* 0xffffff5800d47947 */ /* 0x000fea000383ffff */
.L_x_2021:
[----:B-1----:R-:W-:-:S04]  /*11310*/  IMAD.U32 R3, RZ, RZ, UR11 ;  /* 0x0000000bff037e24 */ /* 0x002fc8000f8e00ff */
[----:B------:R1:W2:Y:S03]  /*11320*/  SYNCS.PHASECHK.TRANS64.TRYWAIT P2, [R3+URZ+0x34850], R0 ;  /* 0x03485000030075a7 */ /* 0x0002a6000804017f */
[----:B--2---:R-:W-:Y:S05]  /*11330*/  @!P2 NANOSLEEP.SYNCS 0x989680 ;  /* 0x009896800000a95d */ /* 0x004fea0003900000 */
[----:B------:R-:W2:Y:S02]  /*11340*/  @!P2 SYNCS.PHASECHK.TRANS64 P2, [R3+URZ+0x34850], R0 ;  /* 0x034850000300a5a7 */ /* 0x000ea4000804007f */
[----:B--2---:R-:W-:Y:S05]  /*11350*/  @!P2 BRA `(.L_x_2021) ;  /* 0xfffffffc00eca947 */ /* 0x004fea000383ffff */
[----:B------:R-:W-:Y:S05]  /*11360*/  BRA `(.L_x_2020) ;  /* 0xffffff6400147947 */ /* 0x000fea000383ffff */
.L_x_2026:
[----:B-1----:R-:W-:-:S04]  /*11370*/  IMAD.U32 R3, RZ, RZ, UR5 ;  /* 0x00000005ff037e24 */ /* 0x002fc8000f8e00ff */
[----:B------:R1:W2:Y:S03]  /*11380*/  SYNCS.PHASECHK.TRANS64.TRYWAIT P0, [R3+URZ+0x34850], R2 ;  /* 0x03485002030075a7 */ /* 0x0002a6000800017f */
[----:B--2---:R-:W-:Y:S05]  /*11390*/  @!P0 NANOSLEEP.SYNCS 0x989680 ;  /* 0x009896800000895d */ /* 0x004fea0003900000 */
[----:B------:R-:W2:Y:S02]  /*113a0*/  @!P0 SYNCS.PHASECHK.TRANS64 P0, [R3+URZ+0x34850], R2 ;  /* 0x03485002030085a7 */ /* 0x000ea4000800007f */
[----:B--2---:R-:W-:Y:S05]  /*113b0*/  @!P0 BRA `(.L_x_2026) ;  /* 0xfffffffc00ec8947 */ /* 0x004fea000383ffff */
[----:B------:R-:W-:Y:S05]  /*113c0*/  BRA `(.L_x_2025) ;  /* 0xffffff7c00e87947 */ /* 0x000fea000383ffff */
.L_x_2067:
[----:B------:R-:W1:Y:S01]  /*113d0*/  S2R R8, SR_TID.X ;  /* 0x0000000000087919 */ /* 0x000e620000002100 */
[----:B------:R-:W-:Y:S01]  /*113e0*/  BSSY B0, `(.L_x_2135) ;  /* 0x000000a000007945 */ /* 0x000fe20003800000 */
[----:B------:R-:W-:Y:S02]  /*113f0*/  IMAD.MOV.U32 R12, RZ, RZ, RZ ;  /* 0x000000ffff0c7224 */ /* 0x000fe400078e00ff */
[----:B------:R-:W-:Y:S02]  /*11400*/  IMAD.MOV.U32 R11, RZ, RZ, 0x1f ;  /* 0x0000001fff0b7424 */ /* 0x000fe400078e00ff */
[----:B------:R-:W-:Y:S01]  /*11410*/  IMAD.MOV.U32 R15, RZ, RZ, -0x1 ;  /* 0xffffffffff0f7424 */ /* 0x000fe200078e00ff */
[----:B-1----:R-:W-:-:S04]  /*11420*/  SHF.R.U32.HI R8, RZ, 0x5, R8 ;  /* 0x00000005ff087819 */ /* 0x002fc80000011608 */
[----:B------:R-:W-:-:S05]  /*11430*/  LOP3.LUT R8, R8, 0x3, RZ, 0xc0, !PT ;  /* 0x0000000308087812 */ /* 0x000fca00078ec0ff */
[----:B0-----:R-:W-:-:S07]  /*11440*/  IMAD.MOV.U32 R13, RZ, RZ, R8 ;  /* 0x000000ffff0d7224 */ /* 0x001fce00078e0008 */
[----:B------:R-:W-:Y:S05]  /*11450*/  WARPSYNC.COLLECTIVE R15, `(.L_x_2136) ;  /* 0x000000000f087348 */ /* 0x000fea0003c00000 */
[----:B------:R0:W1:Y:S02]  /*11460*/  SHFL.IDX P6, R14, R13, R12, R11 ;  /* 0x0000000c0d0e7389 */ /* 0x00006400000c000b */
[----:B01----:R-:W-:Y:S01]  /*11470*/  ENDCOLLECTIVE ;  /* 0x000000000000791b */ /* 0x003fe20003800000 */
.L_x_2136:
[----:B------:R-:W-:Y:S05]  /*11480*/  BSYNC B0 ;  /* 0x0000000000007941 */ /* 0x000fea0003800000 */
.L_x_2135:
[----:B------:R-:W-:Y:S05]  /*11490*/  BRA `(.L_x_2137) ;  /* 0xffffffc400847947 */ /* 0x000fea000383ffff */
.L_x_2068:
[----:B------:R-:W-:Y:S01]  /*114a0*/  BSSY B0, `(.L_x_2138) ;  /* 0x0000006000007945 */ /* 0x000fe20003800000 */
[----:B------:R-:W-:-:S07]  /*114b0*/  IMAD.MOV.U32 R15, RZ, RZ, -0x1 ;  /* 0xffffffffff0f7424 */ /* 0x000fce00078e00ff */
[----:B------:R-:W-:Y:S05]  /*114c0*/  WARPSYNC.COLLECTIVE R15, `(.L_x_2139) ;  /* 0x000000000f0c7348 */ /* 0x000fea0003c00000 */
[----:B------:R-:W-:Y:S02]  /*114d0*/  ELECT P6, UR62, PT ;  /* 0x00000000003e782f */ /* 0x000fe400038c0000 */
[----:B------:R-:W-:Y:S01]  /*114e0*/  MOV R14, UR62 ;  /* 0x0000003e000e7c02 */ /* 0x000fe20008000f00 */
[----:B------:R-:W-:Y:S10]  /*114f0*/  ENDCOLLECTIVE ;  /* 0x000000000000791b */ /* 0x000ff40003800000 */
.L_x_2139:
[----:B------:R-:W-:Y:S05]  /*11500*/  BSYNC B0 ;  /* 0x0000000000007941 */ /* 0x000fea0003800000 */
.L_x_2138:
[----:B------:R-:W-:Y:S05]  /*11510*/  BRA `(.L_x_2140) ;  /* 0xffffffc400747947 */ /* 0x000fea000383ffff */
.L_x_2071:
[----:B0-----:R0:W1:Y:S02]  /*11520*/  SYNCS.PHASECHK.TRANS64.TRYWAIT P0, [R8+URZ+0x34840], R9 ;  /* 0x03484009080075a7 */ /* 0x001064000800017f */
[----:B-1----:R-:W-:Y:S05]  /*11530*/  @!P0 NANOSLEEP.SYNCS 0x989680 ;  /* 0x009896800000895d */ /* 0x002fea0003900000 */
[----:B------:R-:W1:Y:S02]  /*11540*/  @!P0 SYNCS.PHASECHK.TRANS64 P0, [R8+URZ+0x34840], R9 ;  /* 0x03484009080085a7 */ /* 0x000e64000800007f */
[----:B-1----:R-:W-:Y:S05]  /*11550*/  @!P0 BRA `(.L_x_2071) ;  /* 0xfffffffc00f08947 */ /* 0x002fea000383ffff */
[----:B------:R-:W-:Y:S05]  /*11560*/  BRA `(.L_x_2141) ;  /* 0xffffffc400e07947 */ /* 0x000fea000383ffff */
.L_x_2074:
        /* <DEDUP_REMOVED lines=8> */
.L_x_2082:
[----:B0-----:R0:W1:Y:S02]  /*115f0*/  SYNCS.PHASECHK.TRANS64.TRYWAIT P0, [R2+URZ+0x34840], R3 ;  /* 0x03484003020075a7 */ /* 0x001064000800017f */
[----:B-1----:R-:W-:Y:S05]  /*11600*/  @!P0 NANOSLEEP.SYNCS 0x989680 ;  /* 0x009896800000895d */ /* 0x002fea0003900000 */
[----:B------:R-:W1:Y:S02]  /*11610*/  @!P0 SYNCS.PHASECHK.TRANS64 P0, [R2+URZ+0x34840], R3 ;  /* 0x03484003020085a7 */ /* 0x000e64000800007f */
[----:B-1----:R-:W-:Y:S05]  /*11620*/  @!P0 BRA `(.L_x_2082) ;  /* 0xfffffffc00f08947 */ /* 0x002fea000383ffff */
[----:B------:R-:W-:Y:S05]  /*11630*/  BRA `(.L_x_2143) ;  /* 0xffffffcc00e47947 */ /* 0x000fea000383ffff */
.L_x_2084:
[----:B0-----:R0:W1:Y:S02]  /*11640*/  SYNCS.PHASECHK.TRANS64.TRYWAIT P0, [R3+URZ+0x60], R2 ;  /* 0x00006002030075a7 */ /* 0x001064000800017f */
[----:B-1----:R-:W-:Y:S05]  /*11650*/  @!P0 NANOSLEEP.SYNCS 0x989680 ;  /* 0x009896800000895d */ /* 0x002fea0003900000 */
[----:B------:R-:W1:Y:S02]  /*11660*/  @!P0 SYNCS.PHASECHK.TRANS64 P0, [R3+URZ+0x60], R2 ;  /* 0x00006002030085a7 */ /* 0x000e64000800007f */
[----:B-1----:R-:W-:Y:S05]  /*11670*/  @!P0 BRA `(.L_x_2084) ;  /* 0xfffffffc00f08947 */ /* 0x002fea000383ffff */
[----:B------:R-:W-:Y:S05]  /*11680*/  BRA `(.L_x_2144) ;  /* 0xffffffd000907947 */ /* 0x000fea000383ffff */
.L_x_2089:
[----:B-1----:R1:W2:Y:S02]  /*11690*/  SYNCS.PHASECHK.TRANS64.TRYWAIT P0, [R2+URZ+0x34840], R3 ;  /* 0x03484003020075a7 */ /* 0x0022a4000800017f */
[----:B--2---:R-:W-:Y:S05]  /*116a0*/  @!P0 NANOSLEEP.SYNCS 0x989680 ;  /* 0x009896800000895d */ /* 0x004fea0003900000 */
[----:B------:R-:W2:Y:S02]  /*116b0*/  @!P0 SYNCS.PHASECHK.TRANS64 P0, [R2+URZ+0x34840], R3 ;  /* 0x03484003020085a7 */ /* 0x000ea4000800007f */
[----:B--2---:R-:W-:Y:S05]  /*116c0*/  @!P0 BRA `(.L_x_2089) ;  /* 0xfffffffc00f08947 */ /* 0x004fea000383ffff */
[----:B------:R-:W-:Y:S05]  /*116d0*/  BRA `(.L_x_2145) ;  /* 0xffffffd400f07947 */ /* 0x000fea000383ffff */
.L_x_2091:
[----:B0-----:R0:W1:Y:S02]  /*116e0*/  SYNCS.PHASECHK.TRANS64.TRYWAIT P1, [R3+URZ+0x60], R2 ;  /* 0x00006002030075a7 */ /* 0x001064000802017f */
[----:B-1----:R-:W-:Y:S05]  /*116f0*/  @!P1 NANOSLEEP.SYNCS 0x989680 ;  /* 0x009896800000995d */ /* 0x002fea0003900000 */
[----:B------:R-:W1:Y:S02]  /*11700*/  @!P1 SYNCS.PHASECHK.TRANS64 P1, [R3+URZ+0x60], R2 ;  /* 0x00006002030095a7 */ /* 0x000e64000802007f */
[----:B-1----:R-:W-:Y:S05]  /*11710*/  @!P1 BRA `(.L_x_2091) ;  /* 0xfffffffc00f09947 */ /* 0x002fea000383ffff */
[----:B------:R-:W-:Y:S05]  /*11720*/  BRA `(.L_x_2146) ;  /* 0xffffffd8009c7947 */ /* 0x000fea000383ffff */
.L_x_2096:
[----:B--2---:R2:W3:Y:S02]  /*11730*/  SYNCS.PHASECHK.TRANS64.TRYWAIT P0, [R2+URZ+0x34840], R3 ;  /* 0x03484003020075a7 */ /* 0x0044e4000800017f */
[----:B---3--:R-:W-:Y:S05]  /*11740*/  @!P0 NANOSLEEP.SYNCS 0x989680 ;  /* 0x009896800000895d */ /* 0x008fea0003900000 */
[----:B------:R-:W3:Y:S02]  /*11750*/  @!P0 SYNCS.PHASECHK.TRANS64 P0, [R2+URZ+0x34840], R3 ;  /* 0x03484003020085a7 */ /* 0x000ee4000800007f */
[----:B---3--:R-:W-:Y:S05]  /*11760*/  @!P0 BRA `(.L_x_2096) ;  /* 0xfffffffc00f08947 */ /* 0x008fea000383ffff */
[----:B------:R-:W-:Y:S05]  /*11770*/  BRA `(.L_x_2147) ;  /* 0xffffffdc00bc7947 */ /* 0x000fea000383ffff */
.L_x_2098:
[----:B0-----:R0:W1:Y:S02]  /*11780*/  SYNCS.PHASECHK.TRANS64.TRYWAIT P1, [R2+URZ+0x60], R9 ;  /* 0x00006009020075a7 */ /* 0x001064000802017f */
[----:B-1----:R-:W-:Y:S05]  /*11790*/  @!P1 NANOSLEEP.SYNCS 0x989680 ;  /* 0x009896800000995d */ /* 0x002fea0003900000 */
[----:B------:R-:W1:Y:S02]  /*117a0*/  @!P1 SYNCS.PHASECHK.TRANS64 P1, [R2+URZ+0x60], R9 ;  /* 0x00006009020095a7 */ /* 0x000e64000802007f */
[----:B-1----:R-:W-:Y:S05]  /*117b0*/  @!P1 BRA `(.L_x_2098) ;  /* 0xfffffffc00f09947 */ /* 0x002fea000383ffff */
[----:B------:R-:W-:Y:S05]  /*117c0*/  BRA `(.L_x_2148) ;  /* 0xffffffe0006c7947 */ /* 0x000fea000383ffff */
.L_x_2105:
[----:B-1----:R1:W2:Y:S02]  /*117d0*/  SYNCS.PHASECHK.TRANS64.TRYWAIT P0, [R3+URZ+0x34860], R2 ;  /* 0x03486002030075a7 */ /* 0x0022a4000800017f */
[----:B--2---:R-:W-:Y:S05]  /*117e0*/  @!P0 NANOSLEEP.SYNCS 0x989680 ;  /* 0x009896800000895d */ /* 0x004fea0003900000 */
[----:B------:R-:W2:Y:S02]  /*117f0*/  @!P0 SYNCS.PHASECHK.TRANS64 P0, [R3+URZ+0x34860], R2 ;  /* 0x03486002030085a7 */ /* 0x000ea4000800007f */
[----:B--2---:R-:W-:Y:S05]  /*11800*/  @!P0 BRA `(.L_x_2105) ;  /* 0xfffffffc00f08947 */ /* 0x004fea000383ffff */
[----:B------:R-:W-:Y:S05]  /*11810*/  BRA `(.L_x_2149) ;  /* 0xffffffe400787947 */ /* 0x000fea000383ffff */
.L_x_2107:
        /* <DEDUP_REMOVED lines=8> */
.L_x_2151:
[----:B------:R-:W-:Y:S05]  /*118a0*/  BSYNC B0 ;  /* 0x0000000000007941 */ /* 0x000fea0003800000 */
.L_x_2150:
        /* <DEDUP_REMOVED lines=8> */
.L_x_2152:
[----:B------:R-:W-:Y:S01]  /*11930*/  IMAD.MOV.U32 R16, RZ, RZ, R14 ;  /* 0x000000ffff107224 */ /* 0x000fe200078e000e */
[----:B------:R-:W-:Y:S06]  /*11940*/  BRA `(.L_x_2153) ;  /* 0xffffffe800007947 */ /* 0x000fec000383ffff */
.L_x_2110:
[----:B------:R-:W-:Y:S01]  /*11950*/  BSSY B0, `(.L_x_2154) ;  /* 0x0000008000007945 */ /* 0x000fe20003800000 */
[----:B0----5:R-:W-:Y:S02]  /*11960*/  IMAD.MOV.U32 R13, RZ, RZ, R17 ;  /* 0x000000ffff0d7224 */ /* 0x021fe400078e0011 */
[----:B------:R-:W-:Y:S02]  /*11970*/  IMAD.MOV.U32 R12, RZ, RZ, 0x1 ;  /* 0x00000001ff0c7424 */ /* 0x000fe400078e00ff */
[----:B------:R-:W-:Y:S02]  /*11980*/  IMAD.MOV.U32 R11, RZ, RZ, RZ ;  /* 0x000000ffff0b7224 */ /* 0x000fe400078e00ff */
[----:B------:R-:W-:-:S07]  /*11990*/  IMAD.MOV.U32 R15, RZ, RZ, -0x1 ;  /* 0xffffffffff0f7424 */ /* 0x000fce00078e00ff */
[----:B-1234-:R-:W-:Y:S05]  /*119a0*/  WARPSYNC.COLLECTIVE R15, `(.L_x_2155) ;  /* 0x000000000f087348 */ /* 0x01efea0003c00000 */
[----:B------:R0:W0:Y:S02]  /*119b0*/  SHFL.UP P6, R14, R13, R12, R11 ;  /* 0x0400000c0d0e7389 */ /* 0x00002400000c000b */
[----:B01234-:R-:W-:Y:S01]  /*119c0*/  ENDCOLLECTIVE ;  /* 0x000000000000791b */ /* 0x01ffe20003800000 */
.L_x_2155:
[----:B------:R-:W-:Y:S05]  /*119d0*/  BSYNC B0 ;  /* 0x0000000000007941 */ /* 0x000fea0003800000 */
.L_x_2154:
        /* <DEDUP_REMOVED lines=10> */
.L_x_2156:
        /* <DEDUP_REMOVED lines=8> */
.L_x_2157:
        /* <DEDUP_REMOVED lines=8> */
.L_x_2158:
        /* <DEDUP_REMOVED lines=8> */
.L_x_2159:
        /* <DEDUP_REMOVED lines=8> */
.L_x_2160:
[----:B------:R-:W-:Y:S05]  /*11c80*/  BRA `(.L_x_2161) ;  /* 0xffffffe400c87947 */ /* 0x000fea000383ffff */
.L_x_2115:
        /* <DEDUP_REMOVED lines=8> */
.L_x_2163:
[----:B------:R-:W-:Y:S05]  /*11d10*/  BSYNC B0 ;  /* 0x0000000000007941 */ /* 0x000fea0003800000 */
.L_x_2162:
        /* <DEDUP_REMOVED lines=10> */
.L_x_2164:
        /* <DEDUP_REMOVED lines=8> */
.L_x_2165:
        /* <DEDUP_REMOVED lines=8> */
.L_x_2166:
        /* <DEDUP_REMOVED lines=8> */
.L_x_2167:
        /* <DEDUP_REMOVED lines=8> */
.L_x_2168:
[----:B------:R-:W-:Y:S05]  /*11fc0*/  BRA `(.L_x_2169) ;  /* 0xffffffe400b07947 */ /* 0x000fea000383ffff */
.L_x_2117:
[----:B------:R-:W-:Y:S01]  /*11fd0*/  BSSY B0, `(.L_x_2170) ;  /* 0x0000006000007945 */ /* 0x000fe20003800000 */
[----:B------:R-:W-:Y:S01]  /*11fe0*/  PLOP3.LUT P6, PT, P6, PT, PT, 0x8, 0x0 ;  /* 0x000000000000781c */ /* 0x000fe200037ce170 */
[----:B------:R-:W-:-:S12]  /*11ff0*/  IMAD.MOV.U32 R15, RZ, RZ, -0x1 ;  /* 0xffffffffff0f7424 */ /* 0x000fd800078e00ff */
[----:B0-----:R-:W-:Y:S05]  /*12000*/  WARPSYNC.COLLECTIVE R15, `(.L_x_2171) ;  /* 0x000000000f087348 */ /* 0x001fea0003c00000 */
[----:B------:R-:W-:Y:S01]  /*12010*/  VOTE.ANY R14, PT, P6 ;  /* 0x00000000000e7806 */ /* 0x000fe200030e0100 */
[----:B0-----:R-:W-:Y:S06]  /*12020*/  ENDCOLLECTIVE ;  /* 0x000000000000791b */ /* 0x001fec0003800000 */
.L_x_2171:
[----:B------:R-:W-:Y:S05]  /*12030*/  BSYNC B0 ;  /* 0x0000000000007941 */ /* 0x000fea0003800000 */
.L_x_2170:
        /* <DEDUP_REMOVED lines=9> */
.L_x_2172:
[----:B------:R-:W-:Y:S01]  /*120d0*/  IMAD.MOV.U32 R17, RZ, RZ, R14 ;  /* 0x000000ffff117224 */ /* 0x000fe200078e000e */
[----:B------:R-:W-:Y:S06]  /*120e0*/  BRA `(.L_x_2173) ;  /* 0xffffffe400a07947 */ /* 0x000fec000383ffff */
.L_x_2119:
[----:B------:R-:W-:Y:S01]  /*120f0*/  BSSY B0, `(.L_x_2174) ;  /* 0x0000007000007945 */ /* 0x000fe20003800000 */
[----:B------:R-:W-:Y:S02]  /*12100*/  IMAD.MOV.U32 R13, RZ, RZ, R2 ;  /* 0x000000ffff0d7224 */ /* 0x000fe400078e0002 */
[----:B------:R-:W-:Y:S02]  /*12110*/  IMAD.MOV.U32 R11, RZ, RZ, 0x1f ;  /* 0x0000001fff0b7424 */ /* 0x000fe400078e00ff */
[----:B------:R-:W-:-:S07]  /*12120*/  IMAD.MOV.U32 R15, RZ, RZ, -0x1 ;  /* 0xffffffffff0f7424 */ /* 0x000fce00078e00ff */
[----:B012---:R-:W-:Y:S05]  /*12130*/  WARPSYNC.COLLECTIVE R15, `(.L_x_2175) ;  /* 0x000000000f087348 */ /* 0x007fea0003c00000 */
[----:B------:R3:W4:Y:S02]  /*12140*/  SHFL.IDX P6, R14, R13, R12, R11 ;  /* 0x0000000c0d0e7389 */ /* 0x00072400000c000b */
[----:B01234-:R-:W-:Y:S01]  /*12150*/  ENDCOLLECTIVE ;  /* 0x000000000000791b */ /* 0x01ffe20003800000 */
.L_x_2175:
[----:B------:R-:W-:Y:S05]  /*12160*/  BSYNC B0 ;  /* 0x0000000000007941 */ /* 0x000fea0003800000 */
.L_x_2174:
[----:B------:R-:W-:Y:S01]  /*12170*/  IMAD.MOV.U32 R7, RZ, RZ, R14 ;  /* 0x000000ffff077224 */ /* 0x000fe200078e000e */
[----:B------:R-:W-:Y:S06]  /*12180*/  BRA `(.L_x_2118) ;  /* 0xffffffe400947947 */ /* 0x000fec000383ffff */
.L_x_2123:
[----:B-1----:R1:W2:Y:S02]  /*12190*/  SYNCS.PHASECHK.TRANS64.TRYWAIT P0, [R0+URZ+0x34820], R3 ;  /* 0x03482003000075a7 */ /* 0x0022a4000800017f */
[----:B--2---:R-:W-:Y:S05]  /*121a0*/  @!P0 NANOSLEEP.SYNCS 0x989680 ;  /* 0x009896800000895d */ /* 0x004fea0003900000 */
[----:B------:R-:W2:Y:S02]  /*121b0*/  @!P0 SYNCS.PHASECHK.TRANS64 P0, [R0+URZ+0x34820], R3 ;  /* 0x03482003000085a7 */ /* 0x000ea4000800007f */
[----:B--2---:R-:W-:Y:S05]  /*121c0*/  @!P0 BRA `(.L_x_2123) ;  /* 0xfffffffc00f08947 */ /* 0x004fea000383ffff */
[----:B------:R-:W-:Y:S05]  /*121d0*/  BRA `(.L_x_2176) ;  /* 0xffffffec000c7947 */ /* 0x000fea000383ffff */
.L_x_2124:
[----:B------:R-:W2:Y:S01]  /*121e0*/  S2R R2, SR_TID.X ;  /* 0x0000000000027919 */ /* 0x000ea20000002100 */
[----:B------:R-:W-:Y:S01]  /*121f0*/  BSSY B0, `(.L_x_2177) ;  /* 0x000000a000007945 */ /* 0x000fe20003800000 */
[----:B------:R-:W-:Y:S02]  /*12200*/  IMAD.MOV.U32 R12, RZ, RZ, RZ ;  /* 0x000000ffff0c7224 */ /* 0x000fe400078e00ff */
[----:B------:R-:W-:Y:S02]  /*12210*/  IMAD.MOV.U32 R11, RZ, RZ, 0x1f ;  /* 0x0000001fff0b7424 */ /* 0x000fe400078e00ff */
[----:B------:R-:W-:Y:S01]  /*12220*/  IMAD.MOV.U32 R15, RZ, RZ, -0x1 ;  /* 0xffffffffff0f7424 */ /* 0x000fe200078e00ff */
[----:B--2---:R-:W-:-:S04]  /*12230*/  SHF.R.U32.HI R2, RZ, 0x5, R2 ;  /* 0x00000005ff027819 */ /* 0x004fc80000011602 */
[----:B------:R-:W-:-:S05]  /*12240*/  LOP3.LUT R2, R2, 0x3, RZ, 0xc0, !PT ;  /* 0x0000000302027812 */ /* 0x000fca00078ec0ff */
[----:B0-----:R-:W-:-:S07]  /*12250*/  IMAD.MOV.U32 R13, RZ, RZ, R2 ;  /* 0x000000ffff0d7224 */ /* 0x001fce00078e0002 */
[----:B-1----:R-:W-:Y:S05]  /*12260*/  WARPSYNC.COLLECTIVE R15, `(.L_x_2178) ;  /* 0x000000000f087348 */ /* 0x002fea0003c00000 */
[----:B------:R0:W2:Y:S02]  /*12270*/  SHFL.IDX P6, R14, R13, R12, R11 ;  /* 0x0000000c0d0e7389 */ /* 0x0000a400000c000b */
[----:B012---:R-:W-:Y:S01]  /*12280*/  ENDCOLLECTIVE ;  /* 0x000000000000791b */ /* 0x007fe20003800000 */
.L_x_2178:
[----:B------:R-:W-:Y:S05]  /*12290*/  BSYNC B0 ;  /* 0x0000000000007941 */ /* 0x000fea0003800000 */
.L_x_2177:
[----:B------:R-:W-:Y:S05]  /*122a0*/  BRA `(.L_x_2179) ;  /* 0xffffffe800f47947 */ /* 0x000fea000383ffff */
.L_x_2127:
[----:B------:R-:W-:Y:S01]  /*122b0*/  BSSY B1, `(.L_x_2180) ;  /* 0x0000006000017945 */ /* 0x000fe20003800000 */
[----:B------:R-:W-:-:S07]  /*122c0*/  IMAD.MOV.U32 R15, RZ, RZ, -0x1 ;  /* 0xffffffffff0f7424 */ /* 0x000fce00078e00ff */
[----:B012---:R-:W-:Y:S05]  /*122d0*/  WARPSYNC.COLLECTIVE R15, `(.L_x_2181) ;  /* 0x000000000f0c7348 */ /* 0x007fea0003c00000 */
[----:B------:R-:W-:Y:S02]  /*122e0*/  ELECT P6, UR62, PT ;  /* 0x00000000003e782f */ /* 0x000fe400038c0000 */
[----:B------:R-:W-:Y:S01]  /*122f0*/  MOV R14, UR62 ;  /* 0x0000003e000e7c02 */ /* 0x000fe20008000f00 */
[----:B012---:R-:W-:Y:S10]  /*12300*/  ENDCOLLECTIVE ;  /* 0x000000000000791b */ /* 0x007ff40003800000 */
.L_x_2181:
[----:B------:R-:W-:Y:S05]  /*12310*/  BSYNC B1 ;  /* 0x0000000000017941 */ /* 0x000fea0003800000 */
.L_x_2180:
[----:B------:R-:W-:Y:S05]  /*12320*/  BRA `(.L_x_2182) ;  /* 0xffffffe800ec7947 */ /* 0x000fea000383ffff */
.L_x_2129:
[----:B-1----:R1:W2:Y:S02]  /*12330*/  SYNCS.PHASECHK.TRANS64.TRYWAIT P0, [R6+URZ], R5 ;  /* 0x00000005060075a7 */ /* 0x0022a4000800017f */
[----:B--2---:R-:W-:Y:S05]  /*12340*/  @!P0 NANOSLEEP.SYNCS 0x989680 ;  /* 0x009896800000895d */ /* 0x004fea0003900000 */
[----:B------:R-:W2:Y:S02]  /*12350*/  @!P0 SYNCS.PHASECHK.TRANS64 P0, [R6+URZ], R5 ;  /* 0x00000005060085a7 */ /* 0x000ea4000800007f */
[----:B--2---:R-:W-:Y:S05]  /*12360*/  @!P0 BRA `(.L_x_2129) ;  /* 0xfffffffc00f08947 */ /* 0x004fea000383ffff */
[----:B------:R-:W-:Y:S05]  /*12370*/  BRA `(.L_x_2183) ;  /* 0xffffffec00307947 */ /* 0x000fea000383ffff */
.L_x_2130:
[----:B--2---:R2:W3:Y:S02]  /*12380*/  SYNCS.PHASECHK.TRANS64.TRYWAIT P0, [R7+URZ], R2 ;  /* 0x00000002070075a7 */ /* 0x0044e4000800017f */
[----:B---3--:R-:W-:Y:S05]  /*12390*/  @!P0 NANOSLEEP.SYNCS 0x989680 ;  /* 0x009896800000895d */ /* 0x008fea0003900000 */
[----:B------:R-:W3:Y:S02]  /*123a0*/  @!P0 SYNCS.PHASECHK.TRANS64 P0, [R7+URZ], R2 ;  /* 0x00000002070085a7 */ /* 0x000ee4000800007f */
[----:B---3--:R-:W-:Y:S05]  /*123b0*/  @!P0 BRA `(.L_x_2130) ;  /* 0xfffffffc00f08947 */ /* 0x008fea000383ffff */
[----:B------:R-:W-:Y:S05]  /*123c0*/  BRA `(.L_x_2184) ;  /* 0xffffffec00247947 */ /* 0x000fea000383ffff */
.L_x_2132:
[----:B---3--:R3:W4:Y:S02]  /*123d0*/  SYNCS.PHASECHK.TRANS64.TRYWAIT P0, [R4+URZ], R5 ;  /* 0x00000005040075a7 */ /* 0x008724000800017f */
[----:B----4-:R-:W-:Y:S05]  /*123e0*/  @!P0 NANOSLEEP.SYNCS 0x989680 ;  /* 0x009896800000895d */ /* 0x010fea0003900000 */
[----:B------:R-:W4:Y:S02]  /*123f0*/  @!P0 SYNCS.PHASECHK.TRANS64 P0, [R4+URZ], R5 ;  /* 0x00000005040085a7 */ /* 0x000f24000800007f */
[----:B----4-:R-:W-:Y:S05]  /*12400*/  @!P0 BRA `(.L_x_2132) ;  /* 0xfffffffc00f08947 */ /* 0x010fea000383ffff */
[----:B------:R-:W-:Y:S05]  /*12410*/  BRA `(.L_x_2185) ;  /* 0xffffffec002c7947 */ /* 0x000fea000383ffff */
.L_x_2186:
        /* <DEDUP_REMOVED lines=14> */
.L_x_2663:


//--------------------- .text._ZN7cutlass13device_kernelIN5flash11enable_sm90INS1_16FlashAttnFwdSm90INS1_25CollectiveMainloopFwdSm90ILi2EN4cute5tupleIJNS5_1CILi1EEES8_S8_EEENS6_IJNS7_ILi128EEESA_NS7_ILi192EEEEEELi128ENS_6half_tEfNS_4arch4Sm90ELb1ELb0ELb0ELb1ELb0ELb1ELb0ELb1ELb1ELb0ELb0ELb0EEENS1_21CollectiveEpilogueFwdINS6_IJSA_SA_SA_EEES9_SD_SF_Li256ELb1ELb0ELb0ELb0EEENS1_36VarlenDynamicPersistentTileSchedulerILi128ELi128ELi256ELi32ELb0ELb0ELb1ELb1ELb1ELb1EEEEEEEEEvNT_6ParamsE --------------------------
	.section	.text._ZN7cutlass13device_kernelIN5flash11enable_sm90INS1_16FlashAttnFwdSm90INS1_25CollectiveMainloopFwdSm90ILi2EN4cute5tupleIJNS5_1CILi1EEES8_S8_EEENS6_IJNS7_ILi128EEESA_NS7_ILi192EEEEEELi128ENS_6half_tEfNS_4arch4Sm90ELb1ELb0ELb0ELb1ELb0ELb1ELb0ELb1ELb1ELb0ELb0ELb0EEENS1_21CollectiveEpilogueFwdINS6_IJSA_SA_SA_EEES9_SD_SF_Li256ELb1ELb0ELb0ELb0EEENS1_36VarlenDynamicPersistentTileSchedulerILi128ELi128ELi256ELi32ELb0ELb0ELb1ELb1ELb1ELb1EEEEEEEEEvNT_6ParamsE,"ax",@progbits
	.align	128
.text._ZN7cutlass13device_kernelIN5flash11enable_sm90INS1_16FlashAttnFwdSm90INS1_25CollectiveMainloopFwdSm90ILi2EN4cute5tupleIJNS5_1CILi1EEES8_S8_EEENS6_IJNS7_ILi128EEESA_NS7_ILi192EEEEEELi128ENS_6half_tEfNS_4arch4Sm90ELb1ELb0ELb0ELb1ELb0ELb1ELb0ELb1ELb1ELb0ELb0ELb0EEENS1_21CollectiveEpilogueFwdINS6_IJSA_SA_SA_EEES9_SD_SF_Li256ELb1ELb0ELb0ELb0EEENS1_36VarlenDynamicPersistentTileSchedulerILi128ELi128ELi256ELi32ELb0ELb0ELb1ELb1ELb1ELb1EEEEEEEEEvNT_6ParamsE:
        .type           _ZN7cutlass13device_kernelIN5flash11enable_sm90INS1_16FlashAttnFwdSm90INS1_25CollectiveMainloopFwdSm90ILi2EN4cute5tupleIJNS5_1CILi1EEES8_S8_EEENS6_IJNS7_ILi128EEESA_NS7_ILi192EEEEEELi128ENS_6half_tEfNS_4arch4Sm90ELb1ELb0ELb0ELb1ELb0ELb1ELb0ELb1ELb1ELb0ELb0ELb0EEENS1_21CollectiveEpilogueFwdINS6_IJSA_SA_SA_EEES9_SD_SF_Li256ELb1ELb0ELb0ELb0EEENS1_36VarlenDynamicPersistentTileSchedulerILi128ELi128ELi256ELi32ELb0ELb0ELb1ELb1ELb1ELb1EEEEEEEEEvNT_6ParamsE,@function
        .size           _ZN7cutlass13device_kernelIN5flash11enable_sm90INS1_16FlashAttnFwdSm90INS1_25CollectiveMainloopFwdSm90ILi2EN4cute5tupleIJNS5_1CILi1EEES8_S8_EEENS6_IJNS7_ILi128EEESA_NS7_ILi192EEEEEELi128ENS_6half_tEfNS_4arch4Sm90ELb1ELb0ELb0ELb1ELb0ELb1ELb0ELb1ELb1ELb0ELb0ELb0EEENS1_21CollectiveEpilogueFwdINS6_IJSA_SA_SA_EEES9_SD_SF_Li256ELb1ELb0ELb0ELb0EEENS1_36VarlenDynamicPersistentTileSchedulerILi128ELi128ELi256ELi32ELb0ELb0ELb1ELb1ELb1ELb1EEEEEEEEEvNT_6ParamsE,(.L_x_2664 - _ZN7cutlass13device_kernelIN5flash11enable_sm90INS1_16FlashAttnFwdSm90INS1_25CollectiveMainloopFwdSm90ILi2EN4cute5tupleIJNS5_1CILi1EEES8_S8_EEENS6_IJNS7_ILi128EEESA_NS7_ILi192EEEEEELi128ENS_6half_tEfNS_4arch4Sm90ELb1ELb0ELb0ELb1ELb0ELb1ELb0ELb1ELb1ELb0ELb0ELb0EEENS1_21CollectiveEpilogueFwdINS6_IJSA_SA_SA_EEES9_SD_SF_Li256ELb1ELb0ELb0ELb0EEENS1_36VarlenDynamicPersistentTileSchedulerILi128ELi128ELi256ELi32ELb0ELb0ELb1ELb1ELb1ELb1EEEEEEEEEvNT_6ParamsE)
        .other          _ZN7cutlass13device_kernelIN5flash11enable_sm90INS1_16FlashAttnFwdSm90INS1_25CollectiveMainloopFwdSm90ILi2EN4cute5tupleIJNS5_1CILi1EEES8_S8_EEENS6_IJNS7_ILi128EEESA_NS7_ILi192EEEEEELi128ENS_6half_tEfNS_4arch4Sm90ELb1ELb0ELb0ELb1ELb0ELb1ELb0ELb1ELb1ELb0ELb0ELb0EEENS1_21CollectiveEpilogueFwdINS6_IJSA_SA_SA_EEES9_SD_SF_Li256ELb1ELb0ELb0ELb0EEENS1_36VarlenDynamicPersistentTileSchedulerILi128ELi128ELi256ELi32ELb0ELb0ELb1ELb1ELb1ELb1EEEEEEEEEvNT_6ParamsE,@"STO_CUDA_ENTRY STV_DEFAULT"
_ZN7cutlass13device_kernelIN5flash11enable_sm90INS1_16FlashAttnFwdSm90INS1_25CollectiveMainloopFwdSm90ILi2EN4cute5tupleIJNS5_1CILi1EEES8_S8_EEENS6_IJNS7_ILi128EEESA_NS7_ILi192EEEEEELi128ENS_6half_tEfNS_4arch4Sm90ELb1ELb0ELb0ELb1ELb0ELb1ELb0ELb1ELb1ELb0ELb0ELb0EEENS1_21CollectiveEpilogueFwdINS6_IJSA_SA_SA_EEES9_SD_SF_Li256ELb1ELb0ELb0ELb0EEENS1_36VarlenDynamicPersistentTileSchedulerILi128ELi128ELi256ELi32ELb0ELb0ELb1ELb1ELb1ELb1EEEEEEEEEvNT_6ParamsE:
        /* <DEDUP_REMOVED lines=26> */
.L_x_2188:
[----:B------:R-:W-:Y:S05]  /*01a0*/  BSYNC B0 ;  /* 0x0000000000007941 */ /* 0x000fea0003800000 */
.L_x_2187:
        /* <DEDUP_REMOVED lines=40> */
.L_x_2189:
        /* <DEDUP_REMOVED lines=22> */
.L_x_2190:
        /* <DEDUP_REMOVED lines=18> */
.L_x_2191:
        /* <DEDUP_REMOVED lines=22> */
.L_x_2192:
        /* <DEDUP_REMOVED lines=22> */
.L_x_2193:
        /* <DEDUP_REMOVED lines=9> */
.L_x_2196:
        /* <DEDUP_REMOVED lines=9> */
[----:B------:R-:W-:Y:S01]  /*0a90*/  IMAD.U32 R18, RZ, RZ, UR4 ;  /* 0x00000004ff127e24 */ /* 0x000fe2000f8e00ff */
[----:B------:R-:W-:-:S04]  /*0aa0*/  ULDC UR4, c[0x0][0xc14] ;  /* 0x0003050000047ab9 */ /* 0x000fc80000000800 */
[----:B------:R-:W1:Y:S01]  /*0ab0*/  LDS.128 R192, [R18+0x348d0] ;  /* 0x0348d00012c07984 */ /* 0x000e620000000c00 */
[----:B------:R-:W-:Y:S06]  /*0ac0*/  BAR.ARV 0x4, 0x120 ;  /* 0x0104800000007b1d */ /* 0x000fec0000002000 */
[----:B-1----:R-:W-:-:S13]  /*0ad0*/  ISETP.GE.AND P0, PT, R195, UR4, PT ;  /* 0x00000004c3007c0c */ /* 0x002fda000bf06270 */
[----:B------:R-:W-:Y:S05]  /*0ae0*/  @P0 BRA `(.L_x_2197) ;  /* 0x00000214000c0947 */ /* 0x000fea0003800000 */
[----:B------:R-:W2:Y:S01]  /*0af0*/  LDL.LU R11, [R1+0x34] ;  /* 0x00003400010b7983 */ /* 0x000ea20000300800 */
[----:B------:R-:W-:Y:S01]  /*0b00*/  IADD3 R213, R3, -0x80, RZ ;  /* 0xffffff8003d57810 */ /* 0x000fe20007ffe0ff */
[----:B------:R-:W-:Y:S01]  /*0b10*/  VIADD R215, R18, 0x10400 ;  /* 0x0001040012d77836 */ /* 0x000fe20000000000 */
[----:B------:R-:W-:Y:S01]  /*0b20*/  MOV R19, RZ ;  /* 0x000000ff00137202 */ /* 0x000fe20000000f00 */
[----:B------:R-:W-:Y:S01]  /*0b30*/  IMAD.MOV.U32 R209, RZ, RZ, RZ ;  /* 0x000000ffffd17224 */ /* 0x000fe200078e00ff */
[----:B------:R-:W-:Y:S02]  /*0b40*/  SHF.R.S32.HI R0, RZ, 0x1f, R213 ;  /* 0x0000001fff007819 */ /* 0x000fe400000114d5 */
[----:B------:R-:W-:Y:S01]  /*0b50*/  CS2R R188, SRZ ;  /* 0x0000000000bc7805 */ /* 0x000fe2000001ff00 */
[----:B------:R-:W-:Y:S01]  /*0b60*/  IMAD.MOV.U32 R185, RZ, RZ, RZ ;  /* 0x000000ffffb97224 */ /* 0x000fe200078e00ff */
[CC--:B------:R-:W-:Y:S02]  /*0b70*/  LEA.HI R3, R0.reuse, R213.reuse, RZ, 0x7 ;  /* 0x000000d500037211 */ /* 0x0c0fe400078f38ff */
[----:B0-----:R-:W-:-:S02]  /*0b80*/  LEA.HI R2, R0, R213, RZ, 0x4 ;  /* 0x000000d500027211 */ /* 0x001fc400078f20ff */
[----:B------:R-:W-:Y:S02]  /*0b90*/  LOP3.LUT R218, R3, 0xffffff80, RZ, 0xc0, !PT ;  /* 0xffffff8003da7812 */ /* 0x000fe400078ec0ff */
[----:B------:R-:W-:Y:S02]  /*0ba0*/  SHF.R.S32.HI R5, RZ, 0x4, R2 ;  /* 0x00000004ff057819 */ /* 0x000fe40000011402 */
[CC--:B------:R-:W-:Y:S01]  /*0bb0*/  LEA.HI R197, R0.reuse, R213.reuse, RZ, 0x5 ;  /* 0x000000d500c57211 */ /* 0x0c0fe200078f28ff */
[----:B------:R-:W-:Y:S01]  /*0bc0*/  IMAD.IADD R218, R213, 0x1, -R218 ;  /* 0x00000001d5da7824 */ /* 0x000fe200078e0ada */
[CC--:B------:R-:W-:Y:S02]  /*0bd0*/  LEA.HI R202, R0.reuse, R213.reuse, RZ, 0x3 ;  /* 0x000000d500ca7211 */ /* 0x0c0fe400078f18ff */
[----:B------:R-:W-:Y:S02]  /*0be0*/  LEA.HI R10, R0, R213, RZ, 0x2 ;  /* 0x000000d5000a7211 */ /* 0x000fe400078f10ff */
[----:B------:R-:W-:-:S02]  /*0bf0*/  SHF.R.S32.HI R7, RZ, 0x1f, R218 ;  /* 0x0000001fff077819 */ /* 0x000fc400000114da */
[C---:B------:R-:W-:Y:S02]  /*0c00*/  LOP3.LUT R0, R2.reuse, 0x3fffff0, RZ, 0xc0, !PT ;  /* 0x03fffff002007812 */ /* 0x040fe400078ec0ff */
[----:B------:R-:W-:Y:S02]  /*0c10*/  LEA.HI R2, R2, R5, RZ, 0x1 ;  /* 0x0000000502027211 */ /* 0x000fe400078f08ff */
[----:B------:R-:W-:Y:S01]  /*0c20*/  LEA.HI R6, R7, R218, RZ, 0x2 ;  /* 0x000000da07067211 */ /* 0x000fe200078f10ff */
[C---:B------:R-:W-:Y:S01]  /*0c30*/  IMAD.IADD R0, R213.reuse, 0x1, -R0 ;  /* 0x00000001d5007824 */ /* 0x040fe200078e0a00 */
[----:B------:R-:W-:Y:S02]  /*0c40*/  LOP3.LUT R4, R202, 0x1ffffff8, RZ, 0xc0, !PT ;  /* 0x1ffffff8ca047812 */ /* 0x000fe400078ec0ff */
[----:B------:R-:W-:Y:S02]  /*0c50*/  LOP3.LUT R2, R2, 0x1ffffffe, RZ, 0xc0, !PT ;  /* 0x1ffffffe02027812 */ /* 0x000fe400078ec0ff */
[----:B------:R-:W-:Y:S01]  /*0c60*/  SHF.R.S32.HI R8, RZ, 0x2, R6 ;  /* 0x00000002ff087819 */ /* 0x000fe20000011406 */
[----:B------:R-:W-:Y:S01]  /*0c70*/  IMAD.IADD R4, R213, 0x1, -R4 ;  /* 0x00000001d5047824 */ /* 0x000fe200078e0a04 */
[----:B------:R-:W-:Y:S01]  /*0c80*/  SHF.R.S32.HI R9, RZ, 0x1f, R6 ;  /* 0x0000001fff097819 */ /* 0x000fe20000011406 */
[----:B------:R-:W-:Y:S01]  /*0c90*/  IMAD.IADD R2, R5, 0x1, -R2 ;  /* 0x0000000105027824 */ /* 0x000fe200078e0a02 */
[----:B------:R-:W-:Y:S01]  /*0ca0*/  LOP3.LUT R12, R10, 0xfffffffc, RZ, 0xc0, !PT ;  /* 0xfffffffc0a0c7812 */ /* 0x000fe200078ec0ff */
[----:B------:R-:W-:Y:S01]  /*0cb0*/  IMAD.SHL.U32 R200, R4, 0x8, RZ ;  /* 0x0000000804c87824 */ /* 0x000fe200078e00ff */
[----:B------:R-:W-:-:S02]  /*0cc0*/  LEA.HI R9, R9, R8, RZ, 0x3 ;  /* 0x0000000809097211 */ /* 0x000fc400078f18ff */
[----:B------:R-:W-:Y:S02]  /*0cd0*/  IADD3 R213, R213, -R12, RZ ;  /* 0x8000000cd5d57210 */ /* 0x000fe40007ffe0ff */
[--C-:B------:R-:W-:Y:S02]  /*0ce0*/  SHF.R.S32.HI R184, RZ, 0x2, R10.reuse ;  /* 0x00000002ffb87819 */ /* 0x100fe4000001140a */
[----:B------:R-:W-:Y:S01]  /*0cf0*/  SHF.R.S32.HI R5, RZ, 0x1f, R10 ;  /* 0x0000001fff057819 */ /* 0x000fe2000001140a */
[----:B------:R-:W-:Y:S01]  /*0d00*/  IMAD.SHL.U32 R22, R213, 0x8, RZ ;  /* 0x00000008d5167824 */ /* 0x000fe200078e00ff */
[----:B------:R-:W-:Y:S01]  /*0d10*/  LOP3.LUT R9, R9, 0xfffffff8, RZ, 0xc0, !PT ;  /* 0xfffffff809097812 */ /* 0x000fe200078ec0ff */
[----:B------:R-:W-:Y:S01]  /*0d20*/  VIADD R210, R184, 0x40 ;  /* 0x00000040b8d27836 */ /* 0x000fe20000000000 */
[----:B------:R-:W-:Y:S01]  /*0d30*/  LEA.HI R7, R7, R218, RZ, 0x5 ;  /* 0x000000da07077211 */ /* 0x000fe200078f28ff */
[----:B------:R-:W-:Y:S01]  /*0d40*/  VIADD R186, R22, 0x20 ;  /* 0x0000002016ba7836 */ /* 0x000fe20000000000 */
[----:B------:R-:W-:Y:S01]  /*0d50*/  LEA.HI R5, R5, R184, RZ, 0x3 ;  /* 0x000000b805057211 */ /* 0x000fe200078f18ff */
[----:B------:R-:W-:Y:S01]  /*0d60*/  IMAD.IADD R8, R8, 0x1, -R9 ;  /* 0x0000000108087824 */ /* 0x000fe200078e0a09 */
[----:B------:R-:W-:Y:S01]  /*0d70*/  SHF.R.S32.HI R7, RZ, 0x5, R7 ;  /* 0x00000005ff077819 */ /* 0x000fe20000011407 */
[----:B------:R-:W-:Y:S01]  /*0d80*/  IMAD.SHL.U32 R16, R213, 0x4, RZ ;  /* 0x00000004d5107824 */ /* 0x000fe200078e00ff */
[----:B------:R-:W-:-:S02]  /*0d90*/  LOP3.LUT R5, R5, 0xfffffff8, RZ, 0xc0, !PT ;  /* 0xfffffff805057812 */ /* 0x000fc400078ec0ff */
[----:B------:R-:W-:Y:S01]  /*0da0*/  SHF.R.S32.HI R197, RZ, 0x5, R197 ;  /* 0x00000005ffc57819 */ /* 0x000fe200000114c5 */
[----:B------:R-:W-:Y:S01]  /*0db0*/  IMAD R8, R7, 0x10, R8 ;  /* 0x0000001007087824 */ /* 0x000fe200078e0208 */
[----:B------:R-:W-:Y:S01]  /*0dc0*/  IADD3 R187, R22, 0x40, RZ ;  /* 0x0000004016bb7810 */ /* 0x000fe20007ffe0ff */
[----:B------:R-:W-:Y:S01]  /*0dd0*/  IMAD.IADD R217, R184, 0x1, -R5 ;  /* 0x00000001b8d97824 */ /* 0x000fe200078e0a05 */
[----:B------:R-:W-:Y:S01]  /*0de0*/  SHF.R.S32.HI R7, RZ, 0x1f, R210 ;  /* 0x0000001fff077819 */ /* 0x000fe200000114d2 */
[----:B------:R-:W-:Y:S01]  /*0df0*/  IMAD R9, R197, 0x10, R0 ;  /* 0x00000010c5097824 */ /* 0x000fe200078e0200 */
[----:B------:R-:W-:Y:S01]  /*0e00*/  SHF.R.S32.HI R5, RZ, 0x1f, R186 ;  /* 0x0000001fff057819 */ /* 0x000fe200000114ba */
[----:B------:R-:W-:Y:S01]  /*0e10*/  IMAD.SHL.U32 R196, R217, 0x40, RZ ;  /* 0x00000040d9c47824 */ /* 0x000fe200078e00ff */
[----:B------:R-:W-:Y:S02]  /*0e20*/  SHF.L.U32 R191, R210, 0x6, RZ ;  /* 0x00000006d2bf7819 */ /* 0x000fe400000006ff */
[----:B------:R-:W-:-:S02]  /*0e30*/  SHF.R.S32.HI R0, RZ, 0x1f, R187 ;  /* 0x0000001fff007819 */ /* 0x000fc400000114bb */
[----:B------:R-:W-:Y:S02]  /*0e40*/  LEA.HI R7, R7, R210, RZ, 0x3 ;  /* 0x000000d207077211 */ /* 0x000fe400078f18ff */
[CC--:B------:R-:W-:Y:S02]  /*0e50*/  LEA.HI R216, R5.reuse, R186.reuse, RZ, 0x3 ;  /* 0x000000ba05d87211 */ /* 0x0c0fe400078f18ff */
[----:B------:R-:W-:Y:S01]  /*0e60*/  LEA.HI R5, R5, R186, RZ, 0x6 ;  /* 0x000000ba05057211 */ /* 0x000fe200078f30ff */
[----:B------:R-:W-:Y:S01]  /*0e70*/  IMAD.SHL.U32 R7, R7, 0x40, RZ ;  /* 0x0000004007077824 */ /* 0x000fe200078e00ff */
[----:B------:R-:W-:Y:S02]  /*0e80*/  LEA R227, R9, R2, 0x3 ;  /* 0x0000000209e37211 */ /* 0x000fe400078e18ff */
[----:B------:R-:W-:Y:S02]  /*0e90*/  LOP3.LUT R191, R191, 0x1c0, RZ, 0xc0, !PT ;  /* 0x000001c0bfbf7812 */ /* 0x000fe400078ec0ff */
[CC--:B------:R-:W-:Y:S01]  /*0ea0*/  LEA.HI R2, R0.reuse, R187.reuse, RZ, 0x6 ;  /* 0x000000bb00027211 */ /* 0x0c0fe200078f30ff */
[----:B------:R-:W-:Y:S01]  /*0eb0*/  IMAD.SHL.U32 R227, R227, 0x8, RZ ;  /* 0x00000008e3e37824 */ /* 0x000fe200078e00ff */
[----:B------:R-:W-:Y:S01]  /*0ec0*/  LEA.HI R222, R0, R187, RZ, 0x3 ;  /* 0x000000bb00de7211 */ /* 0x000fe200078f18ff */
[----:B------:R-:W-:Y:S01]  /*0ed0*/  IMAD.SHL.U32 R0, R5, 0x80, RZ ;  /* 0x0000008005007824 */ /* 0x000fe200078e00ff */
[----:B------:R-:W-:-:S02]  /*0ee0*/  SHF.R.U32.HI R225, RZ, 0x3, R191 ;  /* 0x00000003ffe17819 */ /* 0x000fc400000116bf */
[----:B------:R-:W-:Y:S02]  /*0ef0*/  LOP3.LUT R196, R196, 0x1c0, RZ, 0xc0, !PT ;  /* 0x000001c0c4c47812 */ /* 0x000fe400078ec0ff */
[----:B------:R-:W-:Y:S02]  /*0f00*/  SHF.L.U32 R2, R2, 0x7, RZ ;  /* 0x0000000702027819 */ /* 0x000fe400000006ff */
[C---:B------:R-:W-:Y:S02]  /*0f10*/  LOP3.LUT R10, R191.reuse, 0x38, R216, 0xf8, !PT ;  /* 0x00000038bf0a7812 */ /* 0x040fe400078ef8d8 */
[----:B------:R-:W-:Y:S02]  /*0f20*/  LOP3.LUT R12, R191, 0x38, R222, 0xf8, !PT ;  /* 0x00000038bf0c7812 */ /* 0x000fe400078ef8de */
[----:B------:R-:W-:Y:S02]  /*0f30*/  SHF.R.S32.HI R226, RZ, 0x7, R3 ;  /* 0x00000007ffe27819 */ /* 0x000fe40000011403 */
[----:B------:R-:W-:-:S02]  /*0f40*/  LOP3.LUT R199, R7, 0xfffffe00, RZ, 0xc0, !PT ;  /* 0xfffffe0007c77812 */ /* 0x000fc400078ec0ff */
[----:B------:R-:W-:Y:S02]  /*0f50*/  SHF.R.U32.HI R198, RZ, 0x3, R196 ;  /* 0x00000003ffc67819 */ /* 0x000fe400000116c4 */
[----:B------:R-:W-:Y:S02]  /*0f60*/  LOP3.LUT R7, R196, 0x38, R222, 0xf8, !PT ;  /* 0x00000038c4077812 */ /* 0x000fe400078ef8de */
[----:B------:R-:W-:Y:S02]  /*0f70*/  LOP3.LUT R0, R0, 0xffffe000, RZ, 0xc0, !PT ;  /* 0xffffe00000007812 */ /* 0x000fe400078ec0ff */
[-C--:B------:R-:W-:Y:S02]  /*0f80*/  LOP3.LUT R9, R10, R225.reuse, RZ, 0x3c, !PT ;  /* 0x000000e10a097212 */ /* 0x080fe400078e3cff */
[----:B------:R-:W-:Y:S02]  /*0f90*/  LOP3.LUT R2, R2, 0xffffe000, RZ, 0xc0, !PT ;  /* 0xffffe00002027812 */ /* 0x000fe400078ec0ff */
[----:B------:R-:W-:-:S02]  /*0fa0*/  LOP3.LUT R12, R12, R225, RZ, 0x3c, !PT ;  /* 0x000000e10c0c7212 */ /* 0x000fc400078e3cff */
[----:B------:R-:W-:Y:S02]  /*0fb0*/  LEA.HI R3, R3, R226, RZ, 0x1 ;  /* 0x000000e203037211 */ /* 0x000fe400078f08ff */
[----:B------:R-:W-:Y:S02]  /*0fc0*/  LOP3.LUT R5, R196, 0x38, R216, 0xf8, !PT ;  /* 0x00000038c4057812 */ /* 0x000fe400078ef8d8 */
[----:B------:R-:W-:Y:S01]  /*0fd0*/  LOP3.LUT R10, R7, R198, RZ, 0x3c, !PT ;  /* 0x000000c6070a7212 */ /* 0x000fe200078e3cff */
[----:B------:R-:W-:Y:S01]  /*0fe0*/  IMAD R7, R197, 0x200, R2 ;  /* 0x00000200c5077824 */ /* 0x000fe200078e0202 */
[--C-:B------:R-:W-:Y:S01]  /*0ff0*/  IADD3 R220, R9, R0, R199.reuse ;  /* 0x0000000009dc7210 */ /* 0x100fe20007ffe0c7 */
[----:B------:R-:W-:Y:S01]  /*1000*/  IMAD R0, R197, 0x200, R0 ;  /* 0x00000200c5007824 */ /* 0x000fe200078e0200 */
[----:B------:R-:W-:Y:S01]  /*1010*/  IADD3 R12, R12, R2, R199 ;  /* 0x000000020c0c7210 */ /* 0x000fe20007ffe0c7 */
[----:B------:R-:W-:Y:S01]  /*1020*/  IMAD.IADD R10, R7, 0x1, R10 ;  /* 0x00000001070a7824 */ /* 0x000fe200078e020a */
[----:B------:R-:W-:-:S02]  /*1030*/  LOP3.LUT R3, R3, 0x3fffffe, RZ, 0xc0, !PT ;  /* 0x03fffffe03037812 */ /* 0x000fc400078ec0ff */
[----:B------:R-:W-:Y:S01]  /*1040*/  LOP3.LUT R5, R5, R198, RZ, 0x3c, !PT ;  /* 0x000000c605057212 */ /* 0x000fe200078e3cff */
[----:B------:R-:W-:Y:S01]  /*1050*/  IMAD R219, R12, 0x2, R215 ;  /* 0x000000020cdb7824 */ /* 0x000fe200078e02d7 */
[----:B------:R-:W-:Y:S01]  /*1060*/  LOP3.LUT R2, R191, 0x38, R22, 0xf8, !PT ;  /* 0x00000038bf027812 */ /* 0x000fe200078ef816 */
[----:B------:R-:W-:Y:S01]  /*1070*/  IMAD.IADD R3, R226, 0x1, -R3 ;  /* 0x00000001e2037824 */ /* 0x000fe200078e0a03 */
[----:B------:R-:W-:Y:S02]  /*1080*/  IADD3 R0, R0, R5, RZ ;  /* 0x0000000500007210 */ /* 0x000fe40007ffe0ff */
[----:B------:R-:W-:Y:S01]  /*1090*/  LOP3.LUT R2, R199, R2, R225, 0xf6, !PT ;  /* 0x00000002c7027212 */ /* 0x000fe200078ef6e1 */
[----:B------:R-:W-:Y:S01]  /*10a0*/  IMAD R204, R3, 0x40, R8 ;  /* 0x0000004003cc7824 */ /* 0x000fe200078e0208 */
[----:B------:R-:W-:Y:S01]  /*10b0*/  LOP3.LUT R201, R6, 0x7ffffffc, RZ, 0xc0, !PT ;  /* 0x7ffffffc06c97812 */ /* 0x000fe200078ec0ff */
[--C-:B------:R-:W-:Y:S01]  /*10c0*/  IMAD R224, R0, 0x2, R215.reuse ;  /* 0x0000000200e07824 */ /* 0x100fe200078e02d7 */
[----:B------:R-:W-:Y:S01]  /*10d0*/  SHF.R.S32.HI R202, RZ, 0x3, R202 ;  /* 0x00000003ffca7819 */ /* 0x000fe200000114ca */
[----:B------:R-:W-:Y:S01]  /*10e0*/  IMAD R223, R2, 0x2, R215 ;  /* 0x0000000202df7824 */ /* 0x000fe200078e02d7 */
[----:B------:R-:W-:-:S02]  /*10f0*/  SHF.R.S32.HI R211, RZ, 0x1f, R184 ;  /* 0x0000001fffd37819 */ /* 0x000fc400000114b8 */
[----:B------:R-:W-:Y:S02]  /*1100*/  IADD3 R201, R218, -R201, RZ ;  /* 0x800000c9dac97210 */ /* 0x000fe40007ffe0ff */
[----:B------:R-:W-:Y:S02]  /*1110*/  SHF.R.S32.HI R216, RZ, 0x3, R216 ;  /* 0x00000003ffd87819 */ /* 0x000fe400000114d8 */
[----:B------:R-:W-:Y:S02]  /*1120*/  SHF.R.S32.HI R222, RZ, 0x3, R222 ;  /* 0x00000003ffde7819 */ /* 0x000fe400000114de */
[-C--:B------:R-:W-:Y:S02]  /*1130*/  LEA R220, R220, R215.reuse, 0x1 ;  /* 0x000000d7dcdc7211 */ /* 0x080fe400078e08ff */
[----:B------:R-:W-:Y:S02]  /*1140*/  LEA R221, R10, R215, 0x1 ;  /* 0x000000d70add7211 */ /* 0x000fe400078e08ff */
[----:B--2---:R-:W-:-:S07]  /*1150*/  LOP3.LUT R190, R11, 0x1, RZ, 0xfc, !PT ;  /* 0x000000010bbe7812 */ /* 0x004fce00078efcff */
.L_x_2433:
[----:B0-----:R-:W0:Y:S01]  /*1160*/  LDC.64 R2, c[0x0][0xc60] ;  /* 0x00031800ff027b82 */ /* 0x001e220000000a00 */
[----:B------:R-:W-:Y:S01]  /*1170*/  ULDC.64 UR4, c[0x0][0xa28] ;  /* 0x00028a0000047ab9 */ /* 0x000fe20000000a00 */
[----:B------:R-:W-:Y:S01]  /*1180*/  ULDC.64 UR8, c[0x0][0xa18] ;  /* 0x0002860000087ab9 */ /* 0x000fe20000000a00 */
[----:B------:R-:W-:Y:S01]  /*1190*/  ULDC.64 UR6, c[0x0][0xa08] ;  /* 0x0002820000067ab9 */ /* 0x000fe20000000a00 */
[----:B0-----:R-:W-:-:S05]  /*11a0*/  IMAD.WIDE R2, R195, 0x4, R2 ;  /* 0x00000004c3027825 */ /* 0x001fca00078e0202 */
[----:B--2---:R-:W2:Y:S01]  /*11b0*/  LDG.E R208, desc[UR56][R2.64] ;  /* 0x0000003802d07981 */ /* 0x004ea2000c1e1900 */
[----:B------:R-:W-:Y:S01]  /*11c0*/  ISETP.NE.U32.AND P2, PT, RZ, UR4, PT ;  /* 0x00000004ff007c0c */ /* 0x000fe2000bf45070 */
[----:B------:R-:W-:Y:S01]  /*11d0*/  IMAD.MOV.U32 R0, RZ, RZ, RZ ;  /* 0x000000ffff007224 */ /* 0x000fe200078e00ff */
[----:B------:R-:W-:Y:S02]  /*11e0*/  ISETP.NE.U32.AND P1, PT, RZ, UR8, PT ;  /* 0x00000008ff007c0c */ /* 0x000fe4000bf25070 */
[----:B------:R-:W-:Y:S02]  /*11f0*/  ISETP.NE.AND.EX P2, PT, RZ, UR5, PT, P2 ;  /* 0x00000005ff007c0c */ /* 0x000fe4000bf45320 */
[----:B------:R-:W-:Y:S02]  /*1200*/  ISETP.NE.AND.EX P1, PT, RZ, UR9, PT, P1 ;  /* 0x00000009ff007c0c */ /* 0x000fe4000bf25310 */
[----:B------:R-:W-:Y:S02]  /*1210*/  ISETP.NE.U32.AND P0, PT, RZ, UR6, PT ;  /* 0x00000006ff007c0c */ /* 0x000fe4000bf05070 */
[----:B-----5:R-:W-:-:S02]  /*1220*/  MOV R26, RZ ;  /* 0x000000ff001a7202 */ /* 0x020fc40000000f00 */
[----:B------:R-:W-:Y:S02]  /*1230*/  ISETP.NE.AND.EX P0, PT, RZ, UR7, PT, P0 ;  /* 0x00000007ff007c0c */ /* 0x000fe4000bf05300 */
[----:B--2---:R-:W-:Y:S01]  /*1240*/  SHF.R.S32.HI R214, RZ, 0x1f, R208 ;  /* 0x0000001fffd67819 */ /* 0x004fe200000114d0 */
[C---:B------:R-:W-:Y:S02]  /*1250*/  IMAD.SHL.U32 R206, R208.reuse, 0x4, RZ ;  /* 0x00000004d0ce7824 */ /* 0x040fe400078e00ff */
[C---:B------:R-:W-:Y:S02]  /*1260*/  @P2 LEA R2, P3, R208.reuse, UR4, 0x2 ;  /* 0x00000004d0022c11 */ /* 0x040fe4000f8610ff */
[C-C-:B------:R-:W-:Y:S02]  /*1270*/  SHF.L.U64.HI R207, R208.reuse, 0x2, R214.reuse ;  /* 0x00000002d0cf7819 */ /* 0x140fe400000102d6 */
[----:B------:R-:W-:Y:S01]  /*1280*/  @P2 LEA.HI.X R3, R208, UR5, R214, 0x2, P3 ;  /* 0x00000005d0032c11 */ /* 0x000fe200098f14d6 */
[----:B------:R-:W-:Y:S01]  /*1290*/  ULDC UR4, c[0x0][0x288] ;  /* 0x0000a20000047ab9 */ /* 0x000fe20000000800 */
[----:B------:R-:W-:-:S03]  /*12a0*/  IADD3 R6, P4, R206, UR6, RZ ;  /* 0x00000006ce067c10 */ /* 0x000fc6000ff9e0ff */
[----:B------:R0:W5:Y:S01]  /*12b0*/  @P2 LDG.E R0, desc[UR56][R2.64] ;  /* 0x0000003802002981 */ /* 0x000162000c1e1900 */
[----:B---34-:R-:W-:Y:S01]  /*12c0*/  @P1 IADD3 R4, P2, R206, UR8, RZ ;  /* 0x00000008ce041c10 */ /* 0x018fe2000ff5e0ff */
        /* <DEDUP_REMOVED lines=29> */
.L_x_2198:
[----:B------:R-:W-:Y:S01]  /*14a0*/  MOV R24, UR5 ;  /* 0x0000000500187c02 */ /* 0x000fe20008000f00 */
[----:B------:R-:W-:Y:S01]  /*14b0*/  IMAD.U32 R27, RZ, RZ, UR4 ;  /* 0x00000004ff1b7e24 */ /* 0x000fe2000f8e00ff */
[----:B------:R-:W-:Y:S06]  /*14c0*/  @!P2 BRA `(.L_x_2199) ;  /* 0x000000000010a947 */ /* 0x000fec0003800000 */
[----:B------:R-:W-:-:S04]  /*14d0*/  IADD3 R2, P0, R206, UR8, RZ ;  /* 0x00000008ce027c10 */ /* 0x000fc8000ff1e0ff */
[----:B------:R-:W-:-:S05]  /*14e0*/  IADD3.X R3, R207, UR9, RZ, P0, !PT ;  /* 0x00000009cf037c10 */ /* 0x000fca00087fe4ff */
[----:B------:R0:W5:Y:S01]  /*14f0*/  LDG.E R27, desc[UR56][R2.64] ;  /* 0x00000038021b7981 */ /* 0x000162000c1e1900 */
[----:B------:R-:W-:Y:S05]  /*1500*/  BRA `(.L_x_2200) ;  /* 0x0000000000107947 */ /* 0x000fea0003800000 */
.L_x_2199:
[----:B------:R-:W-:Y:S05]  /*1510*/  @!P0 BRA `(.L_x_2200) ;  /* 0x00000000000c8947 */ /* 0x000fea0003800000 */
[----:B------:R-:W2:Y:S04]  /*1520*/  LDG.E R2, desc[UR56][R6.64] ;  /* 0x0000003806027981 */ /* 0x000ea8000c1e1900 */
[----:B------:R-:W2:Y:S02]  /*1530*/  LDG.E R27, desc[UR56][R6.64+0x4] ;  /* 0x00000438061b7981 */ /* 0x000ea4000c1e1900 */
[----:B--2---:R-:W-:-:S07]  /*1540*/  IMAD.IADD R27, R27, 0x1, -R2 ;  /* 0x000000011b1b7824 */ /* 0x004fce00078e0a02 */
.L_x_2200:
        /* <DEDUP_REMOVED lines=8> */
[----:B------:R0:W2:Y:S01]  /*15d0*/  @P0 LDG.E R7, desc[UR56][R2.64+0x4] ;  /* 0x0000043802070981 */ /* 0x0000a2000c1e1900 */
[----:B------:R-:W-:Y:S01]  /*15e0*/  IMAD.MOV R122, RZ, RZ, -R9 ;  /* 0x000000ffff7a7224 */ /* 0x000fe200078e0a09 */
[----:B------:R-:W-:Y:S02]  /*15f0*/  ISETP.NE.U32.AND P1, PT, RZ, UR4, PT ;  /* 0x00000004ff007c0c */ /* 0x000fe4000bf25070 */
[----:B------:R-:W-:Y:S02]  /*1600*/  MOV R146, R27 ;  /* 0x0000001b00927202 */ /* 0x000fe40000000f00 */
[----:B0-----:R-:W-:-:S02]  /*1610*/  LEA R2, R193, 0xff, 0x7 ;  /* 0x000000ffc1027811 */ /* 0x001fc400078e38ff */
[----:B------:R-:W-:Y:S02]  /*1620*/  VIMNMX R122, RZ, R122, !PT ;  /* 0x0000007aff7a7248 */ /* 0x000fe40007fe0100 */
[----:B------:R-:W-:-:S13]  /*1630*/  ISETP.NE.AND.EX P1, PT, RZ, UR5, PT, P1 ;  /* 0x00000005ff007c0c */ /* 0x000fda000bf25310 */
[----:B------:R-:W-:-:S04]  /*1640*/  @P1 IADD3 R4, P2, R206, UR4, RZ ;  /* 0x00000004ce041c10 */ /* 0x000fc8000ff5e0ff */
[----:B------:R-:W-:-:S05]  /*1650*/  @P1 IADD3.X R5, R207, UR5, RZ, P2, !PT ;  /* 0x00000005cf051c10 */ /* 0x000fca00097fe4ff */
[----:B------:R0:W5:Y:S01]  /*1660*/  @P1 LDG.E R146, desc[UR56][R4.64] ;  /* 0x0000003804921981 */ /* 0x000162000c1e1900 */
[----:B--2---:R-:W-:-:S05]  /*1670*/  @P0 IMAD.IADD R24, R7, 0x1, -R6 ;  /* 0x0000000107180824 */ /* 0x004fca00078e0a06 */
[----:B------:R-:W-:-:S04]  /*1680*/  IADD3 R195, R9, R24, RZ ;  /* 0x0000001809c37210 */ /* 0x000fc80007ffe0ff */
[C---:B------:R-:W-:Y:S01]  /*1690*/  IADD3 R2, R195.reuse, R2, -R192 ;  /* 0x00000002c3027210 */ /* 0x040fe20007ffe8c0 */
[----:B------:R-:W-:-:S03]  /*16a0*/  VIADD R0, R195, 0x7f ;  /* 0x0000007fc3007836 */ /* 0x000fc60000000000 */
[----:B------:R-:W-:Y:S02]  /*16b0*/  SHF.R.S32.HI R7, RZ, 0x1f, R2 ;  /* 0x0000001fff077819 */ /* 0x000fe40000011402 */
[----:B------:R-:W-:Y:S02]  /*16c0*/  SHF.R.S32.HI R3, RZ, 0x1f, R0 ;  /* 0x0000001fff037819 */ /* 0x000fe40000011400 */
[----:B------:R-:W-:Y:S02]  /*16d0*/  LEA.HI R7, R7, R2, RZ, 0x7 ;  /* 0x0000000207077211 */ /* 0x000fe400078f38ff */
[----:B------:R-:W-:Y:S02]  /*16e0*/  LEA.HI R3, R3, R0, RZ, 0x7 ;  /* 0x0000000003037211 */ /* 0x000fe400078f38ff */
[----:B------:R-:W-:Y:S02]  /*16f0*/  SHF.R.S32.HI R150, RZ, 0x7, R7 ;  /* 0x00000007ff967819 */ /* 0x000fe40000011407 */
[----:B------:R-:W-:-:S04]  /*1700*/  SHF.R.S32.HI R3, RZ, 0x7, R3 ;  /* 0x00000007ff037819 */ /* 0x000fc80000011403 */
[----:B------:R-:W-:-:S04]  /*1710*/  VIMNMX R150, R3, R150, PT ;  /* 0x0000009603967248 */ /* 0x000fc80003fe0100 */
[----:B------:R-:W-:-:S04]  /*1720*/  LEA R3, R150, -R9, 0x7 ;  /* 0x8000000996037211 */ /* 0x000fc800078e38ff */
[----:B------:R-:W-:-:S04]  /*1730*/  VIMNMX R3, R3, R24, PT ;  /* 0x0000001803037248 */ /* 0x000fc80003fe0100 */
[----:B------:R-:W-:Y:S02]  /*1740*/  ISETP.GT.AND P0, PT, R3, R122, PT ;  /* 0x0000007a0300720c */ /* 0x000fe40003f04270 */
[----:B------:R-:W-:-:S05]  /*1750*/  SHF.R.U32.HI R122, RZ, 0x7, R122 ;  /* 0x00000007ff7a7819 */ /* 0x000fca000001167a */
[----:B------:R-:W-:-:S06]  /*1760*/  IMAD.MOV.U32 R2, RZ, RZ, R122 ;  /* 0x000000ffff027224 */ /* 0x000fcc00078e007a */
[----:B------:R-:W-:-:S05]  /*1770*/  @P0 VIADD R0, R3, 0x7f ;  /* 0x0000007f03000836 */ /* 0x000fca0000000000 */
[----:B------:R-:W-:-:S04]  /*1780*/  @P0 SHF.R.S32.HI R3, RZ, 0x1f, R0 ;  /* 0x0000001fff030819 */ /* 0x000fc80000011400 */
[----:B------:R-:W-:-:S04]  /*1790*/  @P0 LEA.HI R3, R3, R0, RZ, 0x7 ;  /* 0x0000000003030211 */ /* 0x000fc800078f38ff */
[----:B------:R-:W-:Y:S02]  /*17a0*/  @P0 SHF.R.S32.HI R2, RZ, 0x7, R3 ;  /* 0x00000007ff020819 */ /* 0x000fe40000011403 */
[----:B------:R-:W-:Y:S02]  /*17b0*/  PLOP3.LUT P0, PT, PT, PT, PT, 0x80, 0x0 ;  /* 0x000000000000781c */ /* 0x000fe40003f0f070 */
[----:B------:R-:W-:-:S13]  /*17c0*/  ISETP.GT.AND P1, PT, R2, R122, PT ;  /* 0x0000007a0200720c */ /* 0x000fda0003f24270 */
[----:B0-----:R-:W-:Y:S05]  /*17d0*/  @!P1 BRA `(.L_x_2201) ;  /* 0x0000008800289947 */ /* 0x001fea0003800000 */
        /* <DEDUP_REMOVED lines=14> */
[----:B------:R-:W-:Y:S01]  /*18c0*/  MOV R11, UR7 ;  /* 0x00000007000b7c02 */ /* 0x000fe20008000f00 */
[----:B------:R-:W-:Y:S01]  /*18d0*/  IMAD.MOV.U32 R8, RZ, RZ, 0x70 ;  /* 0x00000070ff087424 */ /* 0x000fe200078e00ff */
[----:B------:R-:W-:Y:S01]  /*18e0*/  MOV R13, RZ ;  /* 0x000000ff000d7202 */ /* 0x000fe20000000f00 */
[----:B0-----:R-:W-:-:S07]  /*18f0*/  IMAD.MOV.U32 R12, RZ, RZ, 0x1 ;  /* 0x00000001ff0c7424 */ /* 0x001fce00078e00ff */
[----:B------:R-:W-:-:S07]  /*1900*/  LEPC R20, `(.L_x_2203) ;  /* 0x000000001014794e */ /* 0x000fce0000000000 */
[----:B-1---5:R-:W-:Y:S05]  /*1910*/  CALL.ABS.NOINC R14 ;  /* 0x000000000e007343 */ /* 0x022fea0003c00000 */
.L_x_2203:
[----:B------:R-:W-:Y:S05]  /*1920*/  BSYNC B6 ;  /* 0x0000000000067941 */ /* 0x000fea0003800000 */
.L_x_2202:
        /* <DEDUP_REMOVED lines=20> */
.L_x_2205:
[----:B------:R-:W-:Y:S05]  /*1a70*/  BSYNC B6 ;  /* 0x0000000000067941 */ /* 0x000fea0003800000 */
.L_x_2204:
[----:B------:R-:W-:Y:S01]  /*1a80*/  ULDC.64 UR4, c[0x0][0x9f8] ;  /* 0x00027e0000047ab9 */ /* 0x000fe20000000a00 */
[----:B------:R-:W0:Y:S01]  /*1a90*/  LDC R0, c[0x0][0x428] ;  /* 0x00010a00ff007b82 */ /* 0x000e220000000800 */
[----:B------:R-:W-:Y:S01]  /*1aa0*/  ISETP.NE.U32.AND P0, PT, RZ, UR4, PT ;  /* 0x00000004ff007c0c */ /* 0x000fe2000bf05070 */
[----:B------:R-:W-:-:S06]  /*1ab0*/  VIADD R108, R22, 0x60 ;  /* 0x00000060166c7836 */ /* 0x000fcc0000000000 */
[----:B------:R-:W1:Y:S01]  /*1ac0*/  LDC.64 R126, c[0x0][0x2f0] ;  /* 0x0000bc00ff7e7b82 */ /* 0x000e620000000a00 */
[----:B------:R-:W-:Y:S01]  /*1ad0*/  ISETP.NE.AND.EX P0, PT, RZ, UR5, PT, P0 ;  /* 0x00000005ff007c0c */ /* 0x000fe2000bf05300 */
[----:B------:R-:W-:Y:S01]  /*1ae0*/  IMAD.IADD R117, R26, 0x1, R27 ;  /* 0x000000011a757824 */ /* 0x000fe200078e021b */
[----:B------:R-:W-:Y:S01]  /*1af0*/  SHF.R.S32.HI R23, RZ, 0x1f, R22 ;  /* 0x0000001fff177819 */ /* 0x000fe20000011416 */
[----:B------:R-:W-:-:S04]  /*1b00*/  ULDC.64 UR6, c[0x0][0xa08] ;  /* 0x0002820000067ab9 */ /* 0x000fc80000000a00 */
[----:B------:R-:W2:Y:S06]  /*1b10*/  LDC R121, c[0x0][0x3d4] ;  /* 0x0000f500ff797b82 */ /* 0x000eac0000000800 */
[----:B------:R-:W-:Y:S01]  /*1b20*/  @P0 IADD3 R4, P1, R206, UR4, RZ ;  /* 0x00000004ce040c10 */ /* 0x000fe2000ff3e0ff */
[----:B------:R-:W-:Y:S01]  /*1b30*/  ULDC UR4, c[0x0][0x2e4] ;  /* 0x0000b90000047ab9 */ /* 0x000fe20000000800 */
[----:B------:R-:W3:Y:S02]  /*1b40*/  LDC.64 R30, c[0x0][0x3d8] ;  /* 0x0000f600ff1e7b82 */ /* 0x000ee40000000a00 */
[----:B------:R-:W-:-:S05]  /*1b50*/  @P0 IADD3.X R5, R207, UR5, RZ, P1, !PT ;  /* 0x00000005cf050c10 */ /* 0x000fca0008ffe4ff */
[----:B------:R4:W2:Y:S01]  /*1b60*/  @P0 LDG.E R25, desc[UR56][R4.64] ;  /* 0x0000003804190981 */ /* 0x0008a2000c1e1900 */
[----:B0-----:R-:W-:Y:S01]  /*1b70*/  ISETP.NE.AND P0, PT, R0, 0x1, PT ;  /* 0x000000010000780c */ /* 0x001fe20003f05270 */
[----:B-1----:R-:W-:Y:S01]  /*1b80*/  IMAD.SHL.U32 R132, R126, 0x40, RZ ;  /* 0x000000407e847824 */ /* 0x002fe200078e00ff */
[----:B------:R-:W-:Y:S01]  /*1b90*/  ISETP.GE.AND P2, PT, R186, UR4, PT ;  /* 0x00000004ba007c0c */ /* 0x000fe2000bf46270 */
[----:B------:R-:W0:Y:S01]  /*1ba0*/  S2R R151, SR_TID.X ;  /* 0x0000000000977919 */ /* 0x000e220000002100 */
[C---:B------:R-:W-:Y:S02]  /*1bb0*/  ISETP.GE.AND P1, PT, R22.reuse, UR4, PT ;  /* 0x0000000416007c0c */ /* 0x040fe4000bf26270 */
[----:B------:R-:W-:Y:S02]  /*1bc0*/  SEL R3, RZ, 0xffffffff, P2 ;  /* 0xffffffffff037807 */ /* 0x000fe40001000000 */
[----:B------:R-:W-:Y:S01]  /*1bd0*/  SEL R0, RZ, 0x1, P1 ;  /* 0x00000001ff007807 */ /* 0x000fe20000800000 */
[----:B----4-:R-:W-:Y:S01]  /*1be0*/  VIADD R5, R22, 0x80 ;  /* 0x0000008016057836 */ /* 0x010fe20000000000 */
[----:B------:R-:W-:-:S02]  /*1bf0*/  SHF.L.U32 R3, R3, 0x1, RZ ;  /* 0x0000000103037819 */ /* 0x000fc400000006ff */
[----:B------:R-:W-:Y:S01]  /*1c00*/  ISETP.GE.AND P1, PT, R187, UR4, PT ;  /* 0x00000004bb007c0c */ /* 0x000fe2000bf26270 */
[----:B------:R-:W1:Y:S01]  /*1c10*/  @P0 LDC R7, c[0x0][0x42c] ;  /* 0x00010b00ff070b82 */ /* 0x000e620000000800 */
[----:B------:R-:W-:Y:S02]  /*1c20*/  ISETP.GE.AND P2, PT, R108, UR4, PT ;  /* 0x000000046c007c0c */ /* 0x000fe4000bf46270 */
[----:B------:R-:W-:Y:S01]  /*1c30*/  LOP3.LUT R0, R3, 0x2, R0, 0xe2, !PT ;  /* 0x0000000203007812 */ /* 0x000fe200078ee200 */
[----:B---3--:R-:W-:Y:S01]  /*1c40*/  IMAD.WIDE.U32 R106, R184, R30, R22 ;  /* 0x0000001eb86a7225 */ /* 0x008fe200078e0016 */
[----:B------:R-:W-:Y:S02]  /*1c50*/  SEL R3, RZ, 0x4, P1 ;  /* 0x00000004ff037807 */ /* 0x000fe40000800000 */
[----:B------:R-:W-:Y:S01]  /*1c60*/  SEL R4, RZ, 0x8, P2 ;  /* 0x00000008ff047807 */ /* 0x000fe20001000000 */
[----:B------:R-:W3:Y:S01]  /*1c70*/  @P0 LDC R9, c[0x0][0x430] ;  /* 0x00010c00ff090b82 */ /* 0x000ee20000000800 */
[----:B------:R-:W-:-:S02]  /*1c80*/  ISETP.GE.AND P1, PT, R5, UR4, PT ;  /* 0x0000000405007c0c */ /* 0x000fc4000bf26270 */
[----:B------:R-:W-:Y:S02]  /*1c90*/  LOP3.LUT R3, R4, R0, R3, 0xfe, !PT ;  /* 0x0000000004037212 */ /* 0x000fe400078efe03 */
[----:B------:R-:W-:Y:S02]  /*1ca0*/  IADD3 R5, R22, 0xa0, RZ ;  /* 0x000000a016057810 */ /* 0x000fe40007ffe0ff */
[----:B------:R-:W-:Y:S02]  /*1cb0*/  SHF.R.S32.HI R13, RZ, 0x1f, R117 ;  /* 0x0000001fff0d7819 */ /* 0x000fe40000011475 */
[----:B------:R-:W-:Y:S02]  /*1cc0*/  SEL R4, RZ, 0x10, P1 ;  /* 0x00000010ff047807 */ /* 0x000fe40000800000 */
[----:B------:R-:W-:Y:S01]  /*1cd0*/  ISETP.GE.AND P1, PT, R5, UR4, PT ;  /* 0x0000000405007c0c */ /* 0x000fe2000bf26270 */
[----:B------:R-:W-:Y:S01]  /*1ce0*/  ULDC.64 UR4, c[0x0][0x320] ;  /* 0x0000c80000047ab9 */ /* 0x000fe20000000a00 */
[----:B------:R-:W-:Y:S01]  /*1cf0*/  LOP3.LUT R3, R3, R4, RZ, 0xfc, !PT ;  /* 0x0000000403037212 */ /* 0x000fe200078efcff */
[----:B------:R-:W-:Y:S01]  /*1d00*/  IMAD R4, R13, R126, RZ ;  /* 0x0000007e0d047224 */ /* 0x000fe200078e02ff */
[----:B--2---:R-:W-:Y:S01]  /*1d10*/  ISETP.GE.AND P2, PT, R186, R121, PT ;  /* 0x00000079ba00720c */ /* 0x004fe20003f46270 */
[----:B-1----:R-:W-:Y:S01]  /*1d20*/  @P0 IMAD.HI.U32 R0, R194, R7, RZ ;  /* 0x00000007c2000227 */ /* 0x002fe200078e00ff */
[----:B------:R-:W-:-:S02]  /*1d30*/  ISETP.GE.AND P3, PT, R22, R121, PT ;  /* 0x000000791600720c */ /* 0x000fc40003f66270 */
[----:B------:R-:W-:Y:S01]  /*1d40*/  ISETP.GE.AND P4, PT, R187, R121, PT ;  /* 0x00000079bb00720c */ /* 0x000fe20003f86270 */
[C---:B------:R-:W-:Y:S01]  /*1d50*/  IMAD.WIDE.U32 R6, R117.reuse, R126, RZ ;  /* 0x0000007e75067225 */ /* 0x040fe200078e00ff */
[----:B------:R-:W-:Y:S02]  /*1d60*/  SHF.R.S32.HI R17, RZ, 0x1f, R16 ;  /* 0x0000001fff117819 */ /* 0x000fe40000011410 */
[----:B------:R-:W-:Y:S01]  /*1d70*/  SHF.L.U64.HI R124, R126, 0x7, R127 ;  /* 0x000000077e7c7819 */ /* 0x000fe2000001027f */
[----:B------:R-:W-:Y:S01]  /*1d80*/  IMAD R11, R117, R127, R4 ;  /* 0x0000007f750b7224 */ /* 0x000fe200078e0204 */
[----:B---3--:R-:W-:Y:S01]  /*1d90*/  @P0 SHF.R.U32.HI R194, RZ, R9, R0 ;  /* 0x00000009ffc20219 */ /* 0x008fe20000011600 */
[----:B------:R-:W1:Y:S01]  /*1da0*/  LDC.64 R4, c[0x0][0x3e8] ;  /* 0x0000fa00ff047b82 */ /* 0x000e620000000a00 */
[----:B------:R-:W-:Y:S01]  /*1db0*/  ISETP.NE.U32.AND P0, PT, RZ, UR6, PT ;  /* 0x00000006ff007c0c */ /* 0x000fe2000bf05070 */
[----:B------:R-:W-:Y:S01]  /*1dc0*/  IMAD.IADD R7, R7, 0x1, R11 ;  /* 0x0000000107077824 */ /* 0x000fe200078e020b */
[----:B------:R-:W-:Y:S01]  /*1dd0*/  SHF.R.S32.HI R0, RZ, 0x1f, R194 ;  /* 0x0000001fff007819 */ /* 0x000fe200000114c2 */
[----:B------:R-:W-:Y:S01]  /*1de0*/  IMAD.WIDE.U32 R8, R194, UR4, R22 ;  /* 0x00000004c2087c25 */ /* 0x000fe2000f8e0016 */
[----:B------:R-:W-:-:S02]  /*1df0*/  ISETP.NE.AND.EX P0, PT, RZ, UR7, PT, P0 ;  /* 0x00000007ff007c0c */ /* 0x000fc4000bf05300 */
[----:B------:R-:W-:Y:S01]  /*1e00*/  SHF.L.U32 R92, R126, 0x7, RZ ;  /* 0x000000077e5c7819 */ /* 0x000fe200000006ff */
[----:B------:R-:W-:Y:S01]  /*1e10*/  IMAD R15, R0, UR4, RZ ;  /* 0x00000004000f7c24 */ /* 0x000fe2000f8e02ff */
[----:B------:R-:W-:Y:S01]  /*1e20*/  MOV R123, 0x20 ;  /* 0x00000020007b7802 */ /* 0x000fe20000000f00 */
[----:B------:R-:W-:Y:S01]  /*1e30*/  IMAD.WIDE.U32 R104, R184, R30, R16 ;  /* 0x0000001eb8687225 */ /* 0x000fe200078e0010 */
[----:B------:R-:W-:Y:S02]  /*1e40*/  P2R R112, PR, RZ, 0x10 ;  /* 0x00000010ff707803 */ /* 0x000fe40000000000 */
[----:B------:R-:W-:Y:S01]  /*1e50*/  SHF.L.U64.HI R125, R30, 0x7, R31 ;  /* 0x000000071e7d7819 */ /* 0x000fe2000001021f */
[----:B------:R-:W-:Y:S01]  /*1e60*/  IMAD R15, R194, UR5, R15 ;  /* 0x00000005c20f7c24 */ /* 0x000fe2000f8e020f */
[----:B------:R-:W-:Y:S01]  /*1e70*/  ULDC.64 UR4, c[0x0][0x2f8] ;  /* 0x0000be0000047ab9 */ /* 0x000fe20000000a00 */
[----:B------:R-:W-:Y:S01]  /*1e80*/  SHF.L.U64.HI R32, R30, 0x6, R31 ;  /* 0x000000061e207819 */ /* 0x000fe2000001021f */
[----:B------:R-:W-:Y:S01]  /*1e90*/  IMAD R11, R0, UR4, RZ ;  /* 0x00000004000b7c24 */ /* 0x000fe2000f8e02ff */
[----:B------:R-:W-:Y:S01]  /*1ea0*/  SHF.R.S32.HI R147, RZ, 0x1f, R210 ;  /* 0x0000001fff937819 */ /* 0x000fe200000114d2 */
[----:B------:R-:W-:Y:S01]  /*1eb0*/  IMAD.WIDE.U32 R6, R194, UR4, R6 ;  /* 0x00000004c2067c25 */ /* 0x000fe2000f8e0006 */
[----:B0-----:R-:W-:-:S03]  /*1ec0*/  LEA.HI R151, R151, 0x8, RZ, 0x19 ;  /* 0x0000000897977811 */ /* 0x001fc600078fc8ff */
[----:B------:R-:W-:Y:S01]  /*1ed0*/  IMAD R11, R194, UR5, R11 ;  /* 0x00000005c20b7c24 */ /* 0x000fe2000f8e020b */
[----:B------:R-:W-:Y:S01]  /*1ee0*/  ULDC.64 UR4, c[0x0][0x300] ;  /* 0x0000c00000047ab9 */ /* 0x000fe20000000a00 */
[----:B------:R-:W-:Y:S01]  /*1ef0*/  IMAD.IADD R9, R9, 0x1, R15 ;  /* 0x0000000109097824 */ /* 0x000fe200078e020f */
[----:B-1----:R-:W-:Y:S01]  /*1f00*/  SHF.L.U64.HI R35, R4, 0x6, R5 ;  /* 0x0000000604237819 */ /* 0x002fe20000010205 */
[-C--:B------:R-:W-:Y:S01]  /*1f10*/  IMAD R10, R211, R4.reuse, RZ ;  /* 0x00000004d30a7224 */ /* 0x080fe200078e02ff */
[----:B------:R-:W-:Y:S01]  /*1f20*/  IADD3 R7, R7, R11, RZ ;  /* 0x0000000b07077210 */ /* 0x000fe20007ffe0ff */
[----:B------:R-:W-:Y:S01]  /*1f30*/  IMAD.WIDE.U32 R102, R184, R4, R22 ;  /* 0x00000004b8667225 */ /* 0x000fe200078e0016 */
[----:B------:R-:W-:-:S03]  /*1f40*/  SHF.L.U32 R33, R4, 0x6, RZ ;  /* 0x0000000604217819 */ /* 0x000fc600000006ff */
[C---:B------:R-:W-:Y:S02]  /*1f50*/  IMAD R15, R184.reuse, R5, R10 ;  /* 0x00000005b80f7224 */ /* 0x040fe400078e020a */
[----:B------:R-:W-:-:S03]  /*1f60*/  IMAD.WIDE.U32 R100, R184, R4, R16 ;  /* 0x00000004b8647225 */ /* 0x000fc600078e0010 */
[----:B------:R-:W-:Y:S01]  /*1f70*/  IADD3 R103, R15, R103, RZ ;  /* 0x000000670f677210 */ /* 0x000fe20007ffe0ff */
[----:B------:R-:W-:Y:S02]  /*1f80*/  IMAD.IADD R101, R101, 0x1, R15 ;  /* 0x0000000165657824 */ /* 0x000fe400078e020f */
[----:B------:R-:W-:Y:S02]  /*1f90*/  IMAD.SHL.U32 R34, R4, 0x80, RZ ;  /* 0x0000008004227824 */ /* 0x000fe400078e00ff */
[----:B-----5:R-:W-:-:S04]  /*1fa0*/  IMAD.WIDE.U32 R100, R146, R4, R100 ;  /* 0x0000000492647225 */ /* 0x020fc800078e0064 */
[----:B------:R-:W-:Y:S01]  /*1fb0*/  IMAD.WIDE.U32 R102, R146, R4, R102 ;  /* 0x0000000492667225 */ /* 0x000fe200078e0066 */
        /* <DEDUP_REMOVED lines=8> */
[----:B------:R-:W-:Y:S01]  /*2040*/  IMAD R93, R184, R127, R6 ;  /* 0x0000007fb85d7224 */ /* 0x000fe200078e0206 */
[----:B------:R-:W-:Y:S01]  /*2050*/  SHF.L.U64.HI R127, R126, 0x6, R127 ;  /* 0x000000067e7f7819 */ /* 0x000fe2000001027f */
[----:B------:R-:W-:Y:S01]  /*2060*/  IMAD.WIDE.U32 R6, R184, R126, R22 ;  /* 0x0000007eb8067225 */ /* 0x000fe200078e0016 */
[----:B------:R-:W-:-:S03]  /*2070*/  SHF.L.U64.HI R126, R4, 0x7, R5 ;  /* 0x00000007047e7819 */ /* 0x000fc60000010205 */
        /* <DEDUP_REMOVED lines=8> */
[C---:B------:R-:W-:Y:S01]  /*2100*/  SEL R7, R121.reuse, RZ, P3 ;  /* 0x000000ff79077207 */ /* 0x040fe20001800000 */
[----:B------:R-:W-:Y:S01]  /*2110*/  IMAD R11, R184, R31, R0 ;  /* 0x0000001fb80b7224 */ /* 0x000fe200078e0200 */
[----:B------:R-:W-:Y:S01]  /*2120*/  SEL R0, R121, RZ, P4 ;  /* 0x000000ff79007207 */ /* 0x000fe20002000000 */
[----:B------:R-:W-:Y:S01]  /*2130*/  IMAD.IADD R9, R186, 0x1, R9 ;  /* 0x00000001ba097824 */ /* 0x000fe200078e0209 */
[----:B------:R-:W-:Y:S01]  /*2140*/  IADD3 R7, R22, R7, RZ ;  /* 0x0000000716077210 */ /* 0x000fe20007ffe0ff */
[----:B------:R-:W-:Y:S01]  /*2150*/  IMAD.IADD R105, R105, 0x1, R11 ;  /* 0x0000000169697824 */ /* 0x000fe200078e020b */
[----:B------:R-:W-:Y:S01]  /*2160*/  LOP3.LUT P0, RZ, R217, 0x4, RZ, 0xc0, !PT ;  /* 0x00000004d9ff7812 */ /* 0x000fe2000780c0ff */
[----:B------:R-:W-:Y:S01]  /*2170*/  IMAD.IADD R8, R187, 0x1, R0 ;  /* 0x00000001bb087824 */ /* 0x000fe200078e0200 */
[----:B------:R-:W-:Y:S01]  /*2180*/  SHF.R.S32.HI R0, RZ, 0x1f, R7 ;  /* 0x0000001fff007819 */ /* 0x000fe20000011407 */
[----:B------:R-:W-:Y:S01]  /*2190*/  IMAD.IADD R107, R11, 0x1, R107 ;  /* 0x000000010b6b7824 */ /* 0x000fe200078e026b */
[----:B------:R-:W-:Y:S01]  /*21a0*/  SHF.R.S32.HI R6, RZ, 0x1f, R9 ;  /* 0x0000001fff067819 */ /* 0x000fe20000011409 */
[----:B------:R-:W-:Y:S01]  /*21b0*/  IMAD.WIDE.U32 R104, R146, R30, R104 ;  /* 0x0000001e92687225 */ /* 0x000fe200078e0068 */
[----:B------:R-:W-:-:S02]  /*21c0*/  LEA.HI R21, R0, R7, RZ, 0x3 ;  /* 0x0000000700157211 */ /* 0x000fc400078f18ff */
[----:B------:R-:W-:Y:S01]  /*21d0*/  SHF.R.S32.HI R11, RZ, 0x1f, R8 ;  /* 0x0000001fff0b7819 */ /* 0x000fe20000011408 */
[----:B------:R-:W-:Y:S01]  /*21e0*/  IMAD.WIDE.U32 R106, R146, R30, R106 ;  /* 0x0000001e926a7225 */ /* 0x000fe200078e006a */
[----:B------:R-:W-:Y:S02]  /*21f0*/  LEA.HI R0, R0, R7, RZ, 0x6 ;  /* 0x0000000700007211 */ /* 0x000fe400078f30ff */
[CC--:B------:R-:W-:Y:S01]  /*2200*/  LEA.HI R20, R6.reuse, R9.reuse, RZ, 0x3 ;  /* 0x0000000906147211 */ /* 0x0c0fe200078f18ff */
[----:B------:R-:W-:Y:S01]  /*2210*/  IMAD.SHL.U32 R121, R121, 0x2, RZ ;  /* 0x0000000279797824 */ /* 0x000fe200078e00ff */
[----:B------:R-:W-:Y:S02]  /*2220*/  LEA.HI R6, R6, R9, RZ, 0x6 ;  /* 0x0000000906067211 */ /* 0x000fe400078f30ff */
[----:B------:R-:W-:Y:S02]  /*2230*/  LOP3.LUT R7, R196, 0x38, R21, 0xf8, !PT ;  /* 0x00000038c4077812 */ /* 0x000fe400078ef815 */
[----:B------:R-:W-:-:S02]  /*2240*/  LEA.HI R15, R11, R8, RZ, 0x3 ;  /* 0x000000080b0f7211 */ /* 0x000fc400078f18ff */
[----:B------:R-:W-:Y:S02]  /*2250*/  SHF.L.U32 R0, R0, 0x7, RZ ;  /* 0x0000000700007819 */ /* 0x000fe400000006ff */
[----:B------:R-:W-:Y:S02]  /*2260*/  LOP3.LUT R10, R191, 0x38, R21, 0xf8, !PT ;  /* 0x00000038bf0a7812 */ /* 0x000fe400078ef815 */
[----:B------:R-:W-:Y:S01]  /*2270*/  LEA.HI R11, R11, R8, RZ, 0x6 ;  /* 0x000000080b0b7211 */ /* 0x000fe200078f30ff */
[----:B------:R-:W-:Y:S01]  /*2280*/  IMAD.SHL.U32 R8, R6, 0x80, RZ ;  /* 0x0000008006087824 */ /* 0x000fe200078e00ff */
[----:B------:R-:W-:Y:S02]  /*2290*/  LOP3.LUT R6, R7, R198, RZ, 0x3c, !PT ;  /* 0x000000c607067212 */ /* 0x000fe400078e3cff */
[----:B------:R-:W-:Y:S01]  /*22a0*/  LOP3.LUT R0, R0, 0xffffe000, RZ, 0xc0, !PT ;  /* 0xffffe00000007812 */ /* 0x000fe200078ec0ff */
[----:B------:R-:W-:Y:S01]  /*22b0*/  IMAD.SHL.U32 R12, R11, 0x80, RZ ;  /* 0x000000800b0c7824 */ /* 0x000fe200078e00ff */
[----:B------:R-:W-:-:S02]  /*22c0*/  LOP3.LUT R10, R10, R225, RZ, 0x3c, !PT ;  /* 0x000000e10a0a7212 */ /* 0x000fc400078e3cff */
[----:B------:R-:W-:Y:S02]  /*22d0*/  SHF.R.S32.HI R7, RZ, 0x1f, R146 ;  /* 0x0000001fff077819 */ /* 0x000fe40000011492 */
[-C--:B------:R-:W-:Y:S02]  /*22e0*/  IADD3 R143, R10, R0.reuse, R199 ;  /* 0x000000000a8f7210 */ /* 0x080fe40007ffe0c7 */
[----:B------:R-:W-:Y:S01]  /*22f0*/  LEA R145, R197, R0, 0x9 ;  /* 0x00000000c5917211 */ /* 0x000fe200078e48ff */
[C---:B------:R-:W-:Y:S01]  /*2300*/  IMAD R0, R7.reuse, R4, RZ ;  /* 0x0000000407007224 */ /* 0x040fe200078e02ff */
[C---:B------:R-:W-:Y:S01]  /*2310*/  LOP3.LUT R9, R196.reuse, 0x38, R20, 0xf8, !PT ;  /* 0x00000038c4097812 */ /* 0x040fe200078ef814 */
[----:B------:R-:W-:Y:S01]  /*2320*/  IMAD R7, R7, R30, RZ ;  /* 0x0000001e07077224 */ /* 0x000fe200078e02ff */
[----:B------:R-:W-:Y:S01]  /*2330*/  LOP3.LUT R11, R196, 0x38, R15, 0xf8, !PT ;  /* 0x00000038c40b7812 */ /* 0x000fe200078ef80f */
[----:B------:R-:W-:Y:S01]  /*2340*/  IMAD R27, R146, R5, R0 ;  /* 0x00000005921b7224 */ /* 0x000fe200078e0200 */
[----:B------:R-:W-:Y:S01]  /*2350*/  LOP3.LUT R5, R196, 0x18, R22, 0xf8, !PT ;  /* 0x00000018c4057812 */ /* 0x000fe200078ef816 */
[----:B------:R-:W-:Y:S01]  /*2360*/  IMAD R7, R146, R31, R7 ;  /* 0x0000001f92077224 */ /* 0x000fe200078e0207 */
[----:B------:R-:W-:Y:S01]  /*2370*/  LOP3.LUT R26, R191, 0x38, R15, 0xf8, !PT ;  /* 0x00000038bf1a7812 */ /* 0x000fe200078ef80f */
[----:B------:R-:W-:Y:S01]  /*2380*/  IMAD.SHL.U32 R31, R30, 0x80, RZ ;  /* 0x000000801e1f7824 */ /* 0x000fe200078e00ff */
[-C--:B------:R-:W-:Y:S01]  /*2390*/  LOP3.LUT R0, R5, R198.reuse, RZ, 0x3c, !PT ;  /* 0x000000c605007212 */ /* 0x080fe200078e3cff */
[----:B------:R-:W-:Y:S01]  /*23a0*/  IMAD.IADD R28, R101, 0x1, R27 ;  /* 0x00000001651c7824 */ /* 0x000fe200078e021b */
[----:B------:R-:W-:Y:S01]  /*23b0*/  LOP3.LUT R8, R8, 0xffffe000, RZ, 0xc0, !PT ;  /* 0xffffe00008087812 */ /* 0x000fe200078ec0ff */
[----:B------:R-:W-:Y:S01]  /*23c0*/  IMAD.IADD R25, R7, 0x1, R107 ;  /* 0x0000000107197824 */ /* 0x000fe200078e026b */
[----:B------:R-:W-:Y:S01]  /*23d0*/  LOP3.LUT R12, R12, 0xffffe000, RZ, 0xc0, !PT ;  /* 0xffffe0000c0c7812 */ /* 0x000fe200078ec0ff */
[----:B------:R-:W-:Y:S01]  /*23e0*/  IMAD R29, R197, 0x200, R0 ;  /* 0x00000200c51d7824 */ /* 0x000fe200078e0200 */
[----:B------:R-:W-:Y:S01]  /*23f0*/  LOP3.LUT R14, R191, 0x38, R20, 0xf8, !PT ;  /* 0x00000038bf0e7812 */ /* 0x000fe200078ef814 */
[C---:B------:R-:W-:Y:S01]  /*2400*/  IMAD R144, R197.reuse, 0x200, R8 ;  /* 0x00000200c5907824 */ /* 0x040fe200078e0208 */
[----:B------:R-:W-:Y:S01]  /*2410*/  SEL R0, RZ, 0x20, P1 ;  /* 0x00000020ff007807 */ /* 0x000fe20000800000 */
[----:B------:R-:W-:Y:S01]  /*2420*/  IMAD R142, R197, 0x200, R12 ;  /* 0x00000200c58e7824 */ /* 0x000fe200078e020c */
[-C--:B------:R-:W-:Y:S01]  /*2430*/  LOP3.LUT R9, R9, R198.reuse, RZ, 0x3c, !PT ;  /* 0x000000c609097212 */ /* 0x080fe200078e3cff */
[----:B------:R-:W-:Y:S01]  /*2440*/  IMAD.SHL.U32 R30, R30, 0x40, RZ ;  /* 0x000000401e1e7824 */ /* 0x000fe200078e00ff */
[----:B------:R-:W-:-:S02]  /*2450*/  LOP3.LUT R11, R11, R198, RZ, 0x3c, !PT ;  /* 0x000000c60b0b7212 */ /* 0x000fc400078e3cff */
[-C--:B------:R-:W-:Y:S01]  /*2460*/  LOP3.LUT R26, R26, R225.reuse, RZ, 0x3c, !PT ;  /* 0x000000e11a1a7212 */ /* 0x080fe200078e3cff */
[----:B------:R-:W-:Y:S01]  /*2470*/  IMAD.IADD R144, R144, 0x1, R9 ;  /* 0x0000000190907824 */ /* 0x000fe200078e0209 */
[----:B------:R-:W-:Y:S01]  /*2480*/  LOP3.LUT R14, R14, R225, RZ, 0x3c, !PT ;  /* 0x000000e10e0e7212 */ /* 0x000fe200078e3cff */
[----:B------:R-:W-:Y:S01]  /*2490*/  IMAD.IADD R142, R142, 0x1, R11 ;  /* 0x000000018e8e7824 */ /* 0x000fe200078e020b */
[----:B------:R-:W-:Y:S02]  /*24a0*/  IADD3 R116, P4, R184, R117, RZ ;  /* 0x00000075b8747210 */ /* 0x000fe40007f9e0ff */
[----:B------:R-:W-:Y:S02]  /*24b0*/  SEL R123, R123, 0xffffffe0, !P0 ;  /* 0xffffffe07b7b7807 */ /* 0x000fe40004000000 */
[----:B------:R-:W-:Y:S02]  /*24c0*/  SHF.R.S32.HI R111, RZ, 0x3, R21 ;  /* 0x00000003ff6f7819 */ /* 0x000fe40000011415 */
[----:B------:R-:W-:Y:S01]  /*24d0*/  SHF.R.S32.HI R110, RZ, 0x3, R20 ;  /* 0x00000003ff6e7819 */ /* 0x000fe20000011414 */
[----:B------:R-:W-:Y:S01]  /*24e0*/  IMAD.IADD R133, R123, 0x1, R29 ;  /* 0x000000017b857824 */ /* 0x000fe200078e021d */
[----:B------:R-:W-:-:S02]  /*24f0*/  SHF.R.S32.HI R109, RZ, 0x3, R15 ;  /* 0x00000003ff6d7819 */ /* 0x000fc4000001140f */
[----:B------:R-:W-:Y:S02]  /*2500*/  LOP3.LUT R21, R21, 0xfffffff8, RZ, 0xc0, !PT ;  /* 0xfffffff815157812 */ /* 0x000fe400078ec0ff */
[----:B------:R-:W-:Y:S02]  /*2510*/  LOP3.LUT R20, R20, 0xfffffff8, RZ, 0xc0, !PT ;  /* 0xfffffff814147812 */ /* 0x000fe400078ec0ff */
[----:B------:R-:W-:Y:S02]  /*2520*/  LOP3.LUT R15, R15, 0xfffffff8, RZ, 0xc0, !PT ;  /* 0xfffffff80f0f7812 */ /* 0x000fe400078ec0ff */
[----:B------:R-:W-:Y:S02]  /*2530*/  LOP3.LUT R0, R3, R0, RZ, 0xfc, !PT ;  /* 0x0000000003007212 */ /* 0x000fe400078efcff */
[----:B------:R-:W-:Y:S01]  /*2540*/  IADD3 R136, R26, R12, R199 ;  /* 0x0000000c1a887210 */ /* 0x000fe20007ffe0c7 */
[----:B------:R-:W-:Y:S01]  /*2550*/  IMAD.IADD R26, R105, 0x1, R7 ;  /* 0x00000001691a7824 */ /* 0x000fe200078e0207 */
[----:B------:R-:W-:-:S02]  /*2560*/  IADD3 R137, R14, R8, R199 ;  /* 0x000000080e897210 */ /* 0x000fc40007ffe0c7 */
[----:B------:R-:W-:Y:S02]  /*2570*/  IADD3 R145, R145, R6, RZ ;  /* 0x0000000691917210 */ /* 0x000fe40007ffe0ff */
[----:B------:R-:W-:Y:S02]  /*2580*/  IADD3.X R117, R211, R13, RZ, P4, !PT ;  /* 0x0000000dd3757210 */ /* 0x000fe400027fe4ff */
[----:B------:R-:W-:Y:S02]  /*2590*/  IADD3 R27, R27, R103, RZ ;  /* 0x000000671b1b7210 */ /* 0x000fe40007ffe0ff */
        /* <DEDUP_REMOVED lines=8> */
[----:B------:R-:W-:-:S02]  /*2620*/  LOP3.LUT R6, R0, 0x20, RZ, 0xc0, !PT ;  /* 0x0000002000067812 */ /* 0x000fc400078ec0ff */
[----:B------:R-:W-:-:S07]  /*2630*/  IADD3 R5, R99, R37, RZ ;  /* 0x0000002563057210 */ /* 0x000fce0007ffe0ff */
.L_x_2305:
[----:B0-----:R-:W0:Y:S01]  /*2640*/  LDC.64 R118, c[0x0][0x2d8] ;  /* 0x0000b600ff767b82 */ /* 0x001e220000000a00 */
[----:B--2---:R-:W-:Y:S01]  /*2650*/  VIADD R39, R2, 0xffffffff ;  /* 0xffffffff02277836 */ /* 0x004fe20000000000 */
[----:B------:R-:W-:Y:S05]  /*2660*/  YIELD ;  /* 0x0000000000007946 */ /* 0x000fea0003800000 */
[----:B------:R-:W-:Y:S01]  /*2670*/  SHF.R.S32.HI R36, RZ, 0x1f, R39 ;  /* 0x0000001fff247819 */ /* 0x000fe20000011427 */
[----:B-1----:R-:W1:Y:S01]  /*2680*/  LDC R120, c[0x0][0x3d4] ;  /* 0x0000f500ff787b82 */ /* 0x002e620000000800 */
[-C--:B------:R-:W-:Y:S01]  /*2690*/  IMAD R3, R124, R39.reuse, RZ ;  /* 0x000000277c037224 */ /* 0x080fe200078e02ff */
[----:B------:R-:W-:Y:S01]  /*26a0*/  BSSY B0, `(.L_x_2206) ;  /* 0x000073b000007945 */ /* 0x000fe20003800000 */
[----:B------:R-:W-:-:S04]  /*26b0*/  IMAD.WIDE.U32 R130, R92, R39, RZ ;  /* 0x000000275c827225 */ /* 0x000fc800078e00ff */
[----:B------:R-:W-:Y:S01]  /*26c0*/  IMAD R37, R36, R92, R3 ;  /* 0x0000005c24257224 */ /* 0x000fe200078e0203 */
[CC--:B------:R-:W-:Y:S01]  /*26d0*/  IADD3 R3, P5, R94.reuse, R130.reuse, RZ ;  /* 0x000000825e037210 */ /* 0x0c0fe20007fbe0ff */
[----:B------:R-:W-:Y:S01]  /*26e0*/  IMAD R47, R19, 0x6000, R29 ;  /* 0x00006000132f7824 */ /* 0x000fe200078e021d */
[----:B------:R-:W-:Y:S01]  /*26f0*/  IADD3 R0, P1, P4, R94, R130, R132 ;  /* 0x000000825e007210 */ /* 0x000fe20007c3e084 */
[----:B------:R-:W-:Y:S02]  /*2700*/  IMAD.IADD R88, R131, 0x1, R37 ;  /* 0x0000000183587824 */ /* 0x000fe400078e0225 */
[----:B------:R-:W-:Y:S01]  /*2710*/  IMAD R47, R47, 0x2, R114 ;  /* 0x000000022f2f7824 */ /* 0x000fe200078e0272 */
[-C--:B0-----:R-:W-:Y:S02]  /*2720*/  LEA R48, P0, R3, R118.reuse, 0x1 ;  /* 0x0000007603307211 */ /* 0x081fe400078008ff */
[----:B------:R-:W-:Y:S02]  /*2730*/  IADD3.X R4, R88, R93, RZ, P5, !PT ;  /* 0x0000005d58047210 */ /* 0x000fe40002ffe4ff */
[----:B------:R-:W-:-:S02]  /*2740*/  LEA R44, P5, R0, R118, 0x1 ;  /* 0x00000076002c7211 */ /* 0x000fc400078a08ff */
[-C--:B------:R-:W-:Y:S01]  /*2750*/  LEA.HI.X R49, R3, R119.reuse, R4, 0x1, P0 ;  /* 0x0000007703317211 */ /* 0x080fe200000f0c04 */
[----:B------:R-:W-:Y:S01]  /*2760*/  IMAD R3, R19, 0x6000, R133 ;  /* 0x0000600013037824 */ /* 0x000fe200078e0285 */
[----:B-1----:R-:W-:Y:S02]  /*2770*/  ISETP.GE.AND P0, PT, R120, 0x1, PT ;  /* 0x000000017800780c */ /* 0x002fe40003f06270 */
[----:B------:R-:W-:Y:S01]  /*2780*/  IADD3.X R2, R93, R88, R127, P1, P4 ;  /* 0x000000585d027210 */ /* 0x000fe20000fe847f */
[----:B------:R-:W-:Y:S01]  /*2790*/  IMAD R46, R3, 0x2, R114 ;  /* 0x00000002032e7824 */ /* 0x000fe200078e0272 */
[----:B------:R-:W-:Y:S02]  /*27a0*/  ISETP.GT.AND P1, PT, R39, R122, PT ;  /* 0x0000007a2700720c */ /* 0x000fe40003f24270 */
[----:B------:R-:W-:Y:S02]  /*27b0*/  LEA.HI.X R45, R0, R119, R2, 0x1, P5 ;  /* 0x00000077002d7211 */ /* 0x000fe400028f0c02 */
[----:B------:R-:W-:-:S02]  /*27c0*/  P2R R115, PR, RZ, 0x2 ;  /* 0x00000002ff737803 */ /* 0x000fc40000000000 */
[----:B------:R-:W-:-:S03]  /*27d0*/  MOV R2, R39 ;  /* 0x0000002700027202 */ /* 0x000fc60000000f00 */
[----:B------:R-:W-:Y:S05]  /*27e0*/  @!P0 BRA `(.L_x_2207) ;  /* 0x0000006c00c48947 */ /* 0x000fea0003800000 */
[----:B------:R-:W-:Y:S01]  /*27f0*/  ULDC.U8 UR4, c[0x0][0x3f0] ;  /* 0x0000fc0000047ab9 */ /* 0x000fe20000000000 */
[-C--:B------:R-:W-:Y:S01]  /*2800*/  IMAD R0, R125, R39.reuse, RZ ;  /* 0x000000277d007224 */ /* 0x080fe200078e02ff */
[----:B------:R-:W-:Y:S01]  /*2810*/  ISETP.NE.AND P0, PT, RZ, UR4, PT ;  /* 0x00000004ff007c0c */ /* 0x000fe2000bf05270 */
[----:B------:R-:W-:Y:S02]  /*2820*/  IMAD R37, R126, R39, RZ ;  /* 0x000000277e257224 */ /* 0x000fe400078e02ff */
[----:B------:R-:W-:Y:S02]  /*2830*/  IMAD R3, R36, R31, R0 ;  /* 0x0000001f24037224 */ /* 0x000fe400078e0200 */
[----:B------:R-:W-:Y:S02]  /*2840*/  IMAD R4, R2, -0x80, R24 ;  /* 0xffffff8002047824 */ /* 0x000fe400078e0218 */
[----:B------:R-:W-:-:S03]  /*2850*/  IMAD.WIDE.U32 R86, R31, R39, RZ ;  /* 0x000000271f567225 */ /* 0x000fc600078e00ff */
[----:B------:R-:W-:Y:S01]  /*2860*/  VIMNMX R4, R4, 0x80, PT ;  /* 0x0000008004047848 */ /* 0x000fe20003fe0100 */
[----:B------:R-:W-:Y:S02]  /*2870*/  IMAD R37, R36, R34, R37 ;  /* 0x0000002224257224 */ /* 0x000fe400078e0225 */
        /* <DEDUP_REMOVED lines=25> */
[C---:B------:R-:W-:Y:S01]  /*2a10*/  VIADD R43, R16.reuse, 0x10 ;  /* 0x00000010102b7836 */ /* 0x040fe20000000000 */
[----:B------:R-:W-:Y:S01]  /*2a20*/  LEA R36, P4, R37, UR4, 0x1 ;  /* 0x0000000425247c11 */ /* 0x000fe2000f8808ff */
        /* <DEDUP_REMOVED lines=8> */
[----:B------:R-:W-:Y:S01]  /*2ab0*/  VIADD R51, R16, 0x30 ;  /* 0x0000003010337836 */ /* 0x000fe20000000000 */
[----:B------:R-:W-:-:S02]  /*2ac0*/  LEA.HI.X R39, R39, UR7, R42, 0x1, P4 ;  /* 0x0000000727277c11 */ /* 0x000fc4000a0f0c2a */
[-C--:B------:R-:W-:Y:S02]  /*2ad0*/  ISETP.GE.AND P4, PT, R43, R120.reuse, PT ;  /* 0x000000782b00720c */ /* 0x080fe40003f86270 */
[----:B------:R-:W-:Y:S01]  /*2ae0*/  IADD3 R43, R16, 0x20, RZ ;  /* 0x00000020102b7810 */ /* 0x000fe20007ffe0ff */
[----:B------:R0:W5:Y:S04]  /*2af0*/  @!P1 LDG.E.64 R128, desc[UR56][R36.64] ;  /* 0x0000003824809981 */ /* 0x000168000c1e1b00 */
[----:B------:R0:W5:Y:S01]  /*2b00*/  @!P1 LDG.E.64 R130, desc[UR56][R38.64] ;  /* 0x0000003826829981 */ /* 0x000162000c1e1b00 */
[----:B------:R-:W-:-:S05]  /*2b10*/  ISETP.GE.AND P1, PT, R43, R120, PT ;  /* 0x000000782b00720c */ /* 0x000fca0003f26270 */
        /* <DEDUP_REMOVED lines=23> */
.L_x_2210:
[----:B------:R-:W-:Y:S05]  /*2c90*/  BSYNC B1 ;  /* 0x0000000000017941 */ /* 0x000fea0003800000 */
.L_x_2209:
        /* <DEDUP_REMOVED lines=27> */
[----:B------:R-:W-:Y:S02]  /*2e50*/  LEA.HI.X R39, R84, UR7, R3, 0x1, P1 ;  /* 0x0000000754277c11 */ /* 0x000fe400088f0c03 */
[C---:B------:R-:W-:Y:S02]  /*2e60*/  ISETP.GE.AND P1, PT, R16.reuse, R120, PT ;  /* 0x000000781000720c */ /* 0x040fe40003f26270 */
        /* <DEDUP_REMOVED lines=32> */
.L_x_2212:
[----:B------:R-:W-:Y:S05]  /*3070*/  BSYNC B1 ;  /* 0x0000000000017941 */ /* 0x000fea0003800000 */
.L_x_2211:
[----:B------:R-:W-:Y:S01]  /*3080*/  IMAD.MOV.U32 R0, RZ, RZ, R74 ;  /* 0x000000ffff007224 */ /* 0x000fe200078e004a */
[----:B------:R-:W-:Y:S01]  /*3090*/  MOV R3, R75 ;  /* 0x0000004b00037202 */ /* 0x000fe20000000f00 */
[----:B01----:R-:W-:Y:S01]  /*30a0*/  IMAD.MOV.U32 R37, RZ, RZ, R83 ;  /* 0x000000ffff257224 */ /* 0x003fe200078e0053 */
[----:B------:R-:W-:Y:S02]  /*30b0*/  MOV R36, R82 ;  /* 0x0000005200247202 */ /* 0x000fe40000000f00 */
[----:B------:R-:W-:Y:S01]  /*30c0*/  PRMT R154, R0, 0x5410, R3 ;  /* 0x00005410009a7816 */ /* 0x000fe20000000003 */
[----:B------:R-:W-:Y:S01]  /*30d0*/  IMAD.MOV.U32 R0, RZ, RZ, R78 ;  /* 0x000000ffff007224 */ /* 0x000fe200078e004e */
[----:B------:R-:W-:Y:S01]  /*30e0*/  PRMT R164, R36, 0x5410, R37 ;  /* 0x0000541024a47816 */ /* 0x000fe20000000025 */
[----:B------:R-:W-:Y:S01]  /*30f0*/  IMAD.MOV.U32 R3, RZ, RZ, R79 ;  /* 0x000000ffff037224 */ /* 0x000fe200078e004f */
[----:B------:R-:W-:Y:S01]  /*3100*/  PRMT R152, R134, 0x5410, R135 ;  /* 0x0000541086987816 */ /* 0x000fe20000000087 */
[----:B------:R-:W-:Y:S01]  /*3110*/  IMAD.MOV.U32 R36, RZ, RZ, R128 ;  /* 0x000000ffff247224 */ /* 0x000fe200078e0080 */
[----:B------:R-:W-:Y:S01]  /*3120*/  ISETP.NE.AND P1, PT, R190, 0x3, PT ;  /* 0x00000003be00780c */ /* 0x000fe20003f25270 */
        /* <DEDUP_REMOVED lines=62> */
.L_x_2213:
[----:B------:R-:W-:Y:S01]  /*3510*/  LEA R3, R19, R18, 0x3 ;  /* 0x0000001213037211 */ /* 0x000fe200078e18ff */
[----:B------:R-:W-:Y:S01]  /*3520*/  BSSY B1, `(.L_x_2214) ;  /* 0x0000004000017945 */ /* 0x000fe20003800000 */
[----:B------:R-:W-:-:S04]  /*3530*/  SHF.L.U32 R0, R189, 0x1f, RZ ;  /* 0x0000001fbd007819 */ /* 0x000fc800000006ff */
[----:B------:R-:W0:Y:S02]  /*3540*/  SYNCS.PHASECHK.TRANS64.TRYWAIT P5, [R3+URZ+0x34890], R0 ;  /* 0x03489000030075a7 */ /* 0x000e2400080a017f */
[----:B0-----:R-:W-:Y:S05]  /*3550*/  @!P5 BRA `(.L_x_2215) ;  /* 0x000001e80078d947 */ /* 0x001fea0003800000 */
.L_x_2538:
[----:B------:R-:W-:Y:S05]  /*3560*/  BSYNC B1 ;  /* 0x0000000000017941 */ /* 0x000fea0003800000 */
.L_x_2214:
        /* <DEDUP_REMOVED lines=36> */
[----:B------:R-:W-:Y:S02]  /*37b0*/  HADD2.F32 R36, -RZ, R38.H1_H1 ;  /* 0x30000026ff247230 */ /* 0x000fe40000004100 */
[----:B------:R-:W-:Y:S01]  /*37c0*/  FMUL.FTZ R163, R160, R131 ;  /* 0x00000083a0a37220 */ /* 0x000fe20000410000 */
[----:B------:R-:W-:-:S02]  /*37d0*/  HADD2.F32 R157, -RZ, R161.H0_H0 ;  /* 0x200000a1ff9d7230 */ /* 0x000fc40000004100 */
        /* <DEDUP_REMOVED lines=11> */
.L_x_2221:
[----:B------:R-:W-:Y:S05]  /*3890*/  BSYNC B3 ;  /* 0x0000000000037941 */ /* 0x000fea0003800000 */
.L_x_2220:
[----:B--2---:R1:W-:Y:S02]  /*38a0*/  STG.E.128 desc[UR56][R48.64], R36 ;  /* 0x0000002430007986 */ /* 0x0043e4000c101d38 */
.L_x_2219:
[----:B------:R-:W-:Y:S05]  /*38b0*/  BSYNC B2 ;  /* 0x0000000000027941 */ /* 0x000fea0003800000 */
.L_x_2218:
        /* <DEDUP_REMOVED lines=48> */
.L_x_2225:
[----:B------:R-:W-:Y:S05]  /*3bc0*/  BSYNC B3 ;  /* 0x0000000000037941 */ /* 0x000fea0003800000 */
.L_x_2224:
[----:B--2---:R2:W-:Y:S02]  /*3bd0*/  STG.E.128 desc[UR56][R48.64+0x40], R36 ;  /* 0x0000402430007986 */ /* 0x0045e4000c101d38 */
.L_x_2223:
[----:B------:R-:W-:Y:S05]  /*3be0*/  BSYNC B2 ;  /* 0x0000000000027941 */ /* 0x000fea0003800000 */
.L_x_2222:
[----:B------:R-:W-:Y:S01]  /*3bf0*/  ISETP.NE.AND P0, PT, R9, RZ, PT ;  /* 0x000000ff0900720c */ /* 0x000fe20003f05270 */
[----:B------:R-:W-:-:S12]  /*3c00*/  BSSY B2, `(.L_x_2226) ;  /* 0x0000033000027945 */ /* 0x000fd80003800000 */
[----:B------:R-:W-:Y:S05]  /*3c10*/  @!P0 BRA `(.L_x_2227) ;  /* 0x0000000000c48947 */ /* 0x000fea0003800000 */
[----:B-12---:R1:W2:Y:S01]  /*3c20*/  LDS.128 R36, [R47+0x4000] ;  /* 0x004000002f247984 */ /* 0x0062a20000000c00 */
[----:B------:R-:W-:Y:S01]  /*3c30*/  IADD3 R91, R16, 0x20, RZ ;  /* 0x00000020105b7810 */ /* 0x000fe20007ffe0ff */
[----:B------:R-:W-:Y:S03]  /*3c40*/  BSSY B3, `(.L_x_2228) ;  /* 0x000002d000037945 */ /* 0x000fe60003800000 */
[----:B------:R-:W-:-:S13]  /*3c50*/  ISETP.GE.AND P0, PT, R91, R120, PT ;  /* 0x000000785b00720c */ /* 0x000fda0003f06270 */
[----:B-1----:R-:W-:Y:S05]  /*3c60*/  @P0 BRA `(.L_x_2229) ;  /* 0x0000000000a80947 */ /* 0x002fea0003800000 */
[----:B------:R-:W-:Y:S01]  /*3c70*/  SHF.R.U64 R128, R88, 0x10, R89 ;  /* 0x0000001058807819 */ /* 0x000fe20000001259 */
        /* <DEDUP_REMOVED lines=8> */
[----:B------:R-:W-:-:S02]  /*3d00*/  HADD2.F32 R88, -RZ, R118.H1_H1 ;  /* 0x30000076ff587230 */ /* 0x000fc40000004100 */
[----:B------:R-:W-:Y:S02]  /*3d10*/  HADD2.F32 R90, -RZ, R90.H0_H0 ;  /* 0x2000005aff5a7230 */ /* 0x000fe40000004100 */
[----:B------:R-:W-:Y:S02]  /*3d20*/  HADD2.F32 R83, -RZ, R82.H0_H0 ;  /* 0x20000052ff537230 */ /* 0x000fe40000004100 */
[-C--:B------:R-:W-:Y:S01]  /*3d30*/  FMUL.FTZ R82, R39, R128.reuse ;  /* 0x0000008027527220 */ /* 0x080fe20000410000 */
[----:B------:R-:W-:Y:S02]  /*3d40*/  HADD2.F32 R118, -RZ, R118.H0_H0 ;  /* 0x20000076ff767230 */ /* 0x000fe40000004100 */
[C---:B------:R-:W-:Y:S01]  /*3d50*/  FMUL.FTZ R128, R37.reuse, R128 ;  /* 0x0000008025807220 */ /* 0x040fe20000410000 */
[-C--:B------:R-:W-:Y:S01]  /*3d60*/  FMUL.FTZ R91, R88, R89.reuse ;  /* 0x00000059585b7220 */ /* 0x080fe20000410000 */
[-C--:B------:R-:W-:Y:S02]  /*3d70*/  FFMA.FTZ R37, R37, R90.reuse, -R82 ;  /* 0x0000005a25257223 */ /* 0x080fe40000010852 */
[----:B------:R-:W-:Y:S01]  /*3d80*/  FFMA.FTZ R82, R39, R90, R128 ;  /* 0x0000005a27527223 */ /* 0x000fe20000010080 */
[C---:B------:R-:W-:Y:S01]  /*3d90*/  FMUL.FTZ R89, R118.reuse, R89 ;  /* 0x0000005976597220 */ /* 0x040fe20000410000 */
[----:B------:R-:W-:Y:S01]  /*3da0*/  FFMA.FTZ R39, R118, R83, -R91 ;  /* 0x0000005376277223 */ /* 0x000fe2000001085b */
[----:B------:R-:W-:-:S02]  /*3db0*/  HADD2.F32 R91, -RZ, R167.H0_H0 ;  /* 0x200000a7ff5b7230 */ /* 0x000fc40000004100 */
[--C-:B------:R-:W-:Y:S02]  /*3dc0*/  HADD2.F32 R118, -RZ, R36.reuse.H1_H1 ;  /* 0x30000024ff767230 */ /* 0x100fe40000004100 */
[----:B------:R-:W-:Y:S01]  /*3dd0*/  FFMA.FTZ R88, R88, R83, R89 ;  /* 0x0000005358587223 */ /* 0x000fe20000010059 */
[----:B------:R-:W-:Y:S01]  /*3de0*/  HADD2.F32 R90, -RZ, R36.H0_H0 ;  /* 0x20000024ff5a7230 */ /* 0x000fe20000004100 */
[----:B------:R-:W-:Y:S01]  /*3df0*/  F2FP.F16.F32.PACK_AB R37, R82, R37 ;  /* 0x000000255225723e */ /* 0x000fe200000000ff */
[----:B------:R-:W-:Y:S02]  /*3e00*/  HADD2.F32 R167, -RZ, R167.H1_H1 ;  /* 0x300000a7ffa77230 */ /* 0x000fe40000004100 */
[-C--:B------:R-:W-:Y:S01]  /*3e10*/  FMUL.FTZ R119, R118, R91.reuse ;  /* 0x0000005b76777220 */ /* 0x080fe20000410000 */
[----:B------:R-:W-:Y:S02]  /*3e20*/  HADD2.F32 R36, -RZ, R38.H1_H1 ;  /* 0x30000026ff247230 */ /* 0x000fe40000004100 */
[----:B------:R-:W-:Y:S01]  /*3e30*/  FMUL.FTZ R91, R90, R91 ;  /* 0x0000005b5a5b7220 */ /* 0x000fe20000410000 */
[----:B------:R-:W-:Y:S01]  /*3e40*/  HADD2.F32 R83, -RZ, R164.H0_H0 ;  /* 0x200000a4ff537230 */ /* 0x000fe20000004100 */
[----:B------:R-:W-:Y:S01]  /*3e50*/  F2FP.F16.F32.PACK_AB R39, R88, R39 ;  /* 0x000000275827723e */ /* 0x000fe200000000ff */
[----:B------:R-:W-:-:S02]  /*3e60*/  HADD2.F32 R38, -RZ, R38.H0_H0 ;  /* 0x20000026ff267230 */ /* 0x000fc40000004100 */
        /* <DEDUP_REMOVED lines=10> */
.L_x_2229:
[----:B------:R-:W-:Y:S05]  /*3f10*/  BSYNC B3 ;  /* 0x0000000000037941 */ /* 0x000fea0003800000 */
.L_x_2228:
[----:B--2---:R3:W-:Y:S02]  /*3f20*/  STG.E.128 desc[UR56][R48.64+0x80], R36 ;  /* 0x0000802430007986 */ /* 0x0047e4000c101d38 */
.L_x_2227:
[----:B------:R-:W-:Y:S05]  /*3f30*/  BSYNC B2 ;  /* 0x0000000000027941 */ /* 0x000fea0003800000 */
.L_x_2226:
        /* <DEDUP_REMOVED lines=50> */
.L_x_2233:
[----:B------:R-:W-:Y:S05]  /*4260*/  BSYNC B3 ;  /* 0x0000000000037941 */ /* 0x000fea0003800000 */
.L_x_2232:
[----:B--2---:R4:W-:Y:S02]  /*4270*/  STG.E.128 desc[UR56][R48.64+0xc0], R36 ;  /* 0x0000c02430007986 */ /* 0x0049e4000c101d38 */
.L_x_2231:
[----:B------:R-:W-:Y:S05]  /*4280*/  BSYNC B2 ;  /* 0x0000000000027941 */ /* 0x000fea0003800000 */
.L_x_2230:
        /* <DEDUP_REMOVED lines=49> */
.L_x_2237:
[----:B------:R-:W-:Y:S05]  /*45a0*/  BSYNC B3 ;  /* 0x0000000000037941 */ /* 0x000fea0003800000 */
.L_x_2236:
[----:B--2---:R1:W-:Y:S02]  /*45b0*/  STG.E.128 desc[UR56][R48.64+0x100], R36 ;  /* 0x0001002430007986 */ /* 0x0043e4000c101d38 */
.L_x_2235:
[----:B------:R-:W-:Y:S05]  /*45c0*/  BSYNC B2 ;  /* 0x0000000000027941 */ /* 0x000fea0003800000 */
.L_x_2234:
        /* <DEDUP_REMOVED lines=48> */
.L_x_2239:
[----:B------:R-:W-:Y:S05]  /*48d0*/  BSYNC B2 ;  /* 0x0000000000027941 */ /* 0x000fea0003800000 */
.L_x_2238:
[----:B--2---:R1:W-:Y:S02]  /*48e0*/  STG.E.128 desc[UR56][R48.64+0x140], R36 ;  /* 0x0001402430007986 */ /* 0x0043e4000c101d38 */
.L_x_2217:
[----:B------:R-:W-:Y:S05]  /*48f0*/  BSYNC B1 ;  /* 0x0000000000017941 */ /* 0x000fea0003800000 */
.L_x_2216:
        /* <DEDUP_REMOVED lines=49> */
.L_x_2244:
[----:B------:R-:W-:Y:S05]  /*4c10*/  BSYNC B2 ;  /* 0x0000000000027941 */ /* 0x000fea0003800000 */
.L_x_2243:
[----:B--2---:R1:W-:Y:S02]  /*4c20*/  STG.E.128 desc[UR56][R44.64], R36 ;  /* 0x000000242c007986 */ /* 0x0043e4000c101d38 */
.L_x_2242:
[----:B------:R-:W-:Y:S05]  /*4c30*/  BSYNC B1 ;  /* 0x0000000000017941 */ /* 0x000fea0003800000 */
.L_x_2241:
        /* <DEDUP_REMOVED lines=49> */
.L_x_2248:
[----:B------:R-:W-:Y:S05]  /*4f50*/  BSYNC B2 ;  /* 0x0000000000027941 */ /* 0x000fea0003800000 */
.L_x_2247:
[----:B--2---:R1:W-:Y:S02]  /*4f60*/  STG.E.128 desc[UR56][R44.64+0x40], R36 ;  /* 0x000040242c007986 */ /* 0x0043e4000c101d38 */
.L_x_2246:
[----:B------:R-:W-:Y:S05]  /*4f70*/  BSYNC B1 ;  /* 0x0000000000017941 */ /* 0x000fea0003800000 */
.L_x_2245:
        /* <DEDUP_REMOVED lines=49> */
.L_x_2252:
[----:B------:R-:W-:Y:S05]  /*5290*/  BSYNC B2 ;  /* 0x0000000000027941 */ /* 0x000fea0003800000 */
.L_x_2251:
[----:B--2---:R1:W-:Y:S02]  /*52a0*/  STG.E.128 desc[UR56][R44.64+0x80], R36 ;  /* 0x000080242c007986 */ /* 0x0043e4000c101d38 */
.L_x_2250:
[----:B------:R-:W-:Y:S05]  /*52b0*/  BSYNC B1 ;  /* 0x0000000000017941 */ /* 0x000fea0003800000 */
.L_x_2249:
        /* <DEDUP_REMOVED lines=49> */
.L_x_2256:
[----:B------:R-:W-:Y:S05]  /*55d0*/  BSYNC B2 ;  /* 0x0000000000027941 */ /* 0x000fea0003800000 */
.L_x_2255:
[----:B--2---:R1:W-:Y:S02]  /*55e0*/  STG.E.128 desc[UR56][R44.64+0xc0], R36 ;  /* 0x0000c0242c007986 */ /* 0x0043e4000c101d38 */
.L_x_2254:
[----:B------:R-:W-:Y:S05]  /*55f0*/  BSYNC B1 ;  /* 0x0000000000017941 */ /* 0x000fea0003800000 */
.L_x_2253:
        /* <DEDUP_REMOVED lines=49> */
.L_x_2260:
[----:B------:R-:W-:Y:S05]  /*5910*/  BSYNC B2 ;  /* 0x0000000000027941 */ /* 0x000fea0003800000 */
.L_x_2259:
[----:B--2---:R1:W-:Y:S02]  /*5920*/  STG.E.128 desc[UR56][R44.64+0x100], R36 ;  /* 0x000100242c007986 */ /* 0x0043e4000c101d38 */
.L_x_2258:
[----:B------:R-:W-:Y:S05]  /*5930*/  BSYNC B1 ;  /* 0x0000000000017941 */ /* 0x000fea0003800000 */
.L_x_2257:
        /* <DEDUP_REMOVED lines=48> */
.L_x_2262:
[----:B------:R-:W-:Y:S05]  /*5c40*/  BSYNC B1 ;  /* 0x0000000000017941 */ /* 0x000fea0003800000 */
.L_x_2261:
[----:B--2---:R1:W-:Y:S01]  /*5c50*/  STG.E.128 desc[UR56][R44.64+0x140], R36 ;  /* 0x000140242c007986 */ /* 0x0043e2000c101d38 */
[----:B------:R-:W-:Y:S05]  /*5c60*/  BRA `(.L_x_2240) ;  /* 0x0000003c00787947 */ /* 0x000fea0003800000 */
.L_x_2208:
        /* <DEDUP_REMOVED lines=47> */
.L_x_2264:
[----:B------:R-:W-:Y:S05]  /*5f60*/  BSYNC B1 ;  /* 0x0000000000017941 */ /* 0x000fea0003800000 */
.L_x_2263:
        /* <DEDUP_REMOVED lines=47> */
.L_x_2266:
[----:B------:R-:W-:Y:S05]  /*6260*/  BSYNC B1 ;  /* 0x0000000000017941 */ /* 0x000fea0003800000 */
.L_x_2265:
        /* <DEDUP_REMOVED lines=43> */
[----:B------:R-:W-:Y:S02]  /*6520*/  PRMT R170, R3, 0x7610, R170 ;  /* 0x0000761003aa7816 */ /* 0x000fe400000000aa */
        /* <DEDUP_REMOVED lines=35> */
.L_x_2267:
[----:B------:R-:W-:Y:S01]  /*6760*/  IMAD R3, R19, 0x8, R18 ;  /* 0x0000000813037824 */ /* 0x000fe200078e0212 */
[----:B------:R-:W-:Y:S01]  /*6770*/  SHF.L.U32 R0, R189, 0x1f, RZ ;  /* 0x0000001fbd007819 */ /* 0x000fe200000006ff */
[----:B------:R-:W0:Y:S01]  /*6780*/  LDC R148, c[0x0][0x2e4] ;  /* 0x0000b900ff947b82 */ /* 0x000e220000000800 */
[----:B------:R-:W-:Y:S02]  /*6790*/  BSSY B1, `(.L_x_2268) ;  /* 0x0000004000017945 */ /* 0x000fe40003800000 */
[----:B------:R-:W1:Y:S05]  /*67a0*/  SYNCS.PHASECHK.TRANS64.TRYWAIT P5, [R3+URZ+0x34890], R0 ;  /* 0x03489000030075a7 */ /* 0x000e6a00080a017f */
[----:B------:R-:W2:Y:S01]  /*67b0*/  LDC.64 R128, c[0x0][0x2f0] ;  /* 0x0000bc00ff807b82 */ /* 0x000ea20000000a00 */
[----:B-1----:R-:W-:Y:S05]  /*67c0*/  @!P5 BRA `(.L_x_2269) ;  /* 0x000001b400f0d947 */ /* 0x002fea0003800000 */
.L_x_2539:
[----:B------:R-:W-:Y:S05]  /*67d0*/  BSYNC B1 ;  /* 0x0000000000017941 */ /* 0x000fea0003800000 */
.L_x_2268:
        /* <DEDUP_REMOVED lines=31> */
[----:B------:R-:W-:Y:S01]  /*69d0*/  LEA.HI R84, R87, R84, RZ, 0x3 ;  /* 0x0000005457547211 */ /* 0x000fe200078f18ff */
[----:B------:R-:W-:-:S04]  /*69e0*/  IMAD R87, R19, 0x6000, R145 ;  /* 0x0000600013577824 */ /* 0x000fc800078e0291 */
[----:B------:R-:W-:-:S05]  /*69f0*/  IMAD.SHL.U32 R84, R84, 0x400, RZ ;  /* 0x0000040054547824 */ /* 0x000fca00078e00ff */
[----:B------:R-:W-:-:S05]  /*6a00*/  LOP3.LUT R84, R84, 0x7fffe000, RZ, 0xc0, !PT ;  /* 0x7fffe00054547812 */ /* 0x000fca00078ec0ff */
[----:B------:R-:W-:-:S05]  /*6a10*/  IMAD R84, R197, 0x200, R84 ;  /* 0x00000200c5547824 */ /* 0x000fca00078e0254 */
[----:B------:R-:W-:-:S05]  /*6a20*/  IADD3 R84, R84, R85, RZ ;  /* 0x0000005554547210 */ /* 0x000fca0007ffe0ff */
        /* <DEDUP_REMOVED lines=89> */
.L_x_2275:
[----:B------:R-:W-:Y:S05]  /*6fc0*/  BSYNC B3 ;  /* 0x0000000000037941 */ /* 0x000fea0003800000 */
.L_x_2274:
[----:B0-----:R0:W-:Y:S04]  /*6fd0*/  STG.E.128 desc[UR56][R138.64], R84 ;  /* 0x000000548a007986 */ /* 0x0011e8000c101d38 */
[----:B--2---:R0:W-:Y:S02]  /*6fe0*/  @!P4 STG.E.128 desc[UR56][R140.64], R88 ;  /* 0x000000588c00c986 */ /* 0x0041e4000c101d38 */
.L_x_2273:
[----:B------:R-:W-:Y:S05]  /*6ff0*/  BSYNC B2 ;  /* 0x0000000000027941 */ /* 0x000fea0003800000 */
.L_x_2272:
        /* <DEDUP_REMOVED lines=16> */
[----:B0-----:R-:W-:Y:S02]  /*7100*/  LEA R84, P5, R56, R118, 0x1 ;  /* 0x0000007638547211 */ /* 0x001fe400078a08ff */
        /* <DEDUP_REMOVED lines=83> */
[----:B------:R-:W-:Y:S01]  /*7640*/  HADD2.F32 R46, -RZ, R46.H1_H1 ;  /* 0x3000002eff2e7230 */ /* 0x000fe20000004100 */
[----:B------:R-:W-:Y:S01]  /*7650*/  MOV R45, R91 ;  /* 0x0000005b002d7202 */ /* 0x000fe20000000f00 */
[----:B------:R-:W-:-:S02]  /*7660*/  HADD2.F32 R89, -RZ, R42.H0_H0 ;  /* 0x2000002aff597230 */ /* 0x000fc40000004100 */
        /* <DEDUP_REMOVED lines=14> */
.L_x_2279:
[----:B------:R-:W-:Y:S05]  /*7750*/  BSYNC B3 ;  /* 0x0000000000037941 */ /* 0x000fea0003800000 */
.L_x_2278:
[----:B0-----:R3:W-:Y:S04]  /*7760*/  STG.E.128 desc[UR56][R84.64], R44 ;  /* 0x0000002c54007986 */ /* 0x0017e8000c101d38 */
[----:B--2---:R3:W-:Y:S02]  /*7770*/  @!P4 STG.E.128 desc[UR56][R86.64], R56 ;  /* 0x000000385600c986 */ /* 0x0047e4000c101d38 */
.L_x_2277:
[----:B------:R-:W-:Y:S05]  /*7780*/  BSYNC B2 ;  /* 0x0000000000027941 */ /* 0x000fea0003800000 */
.L_x_2276:
        /* <DEDUP_REMOVED lines=9> */
[----:B------:R-:W-:-:S05]  /*7820*/  LEA.HI.SX32 R40, R40, R109, 0x1c ;  /* 0x0000006d28287211 */ /* 0x000fca00078fe2ff */
[----:B------:R-:W-:-:S05]  /*7830*/  IMAD.SHL.U32 R41, R40, 0x8, RZ ;  /* 0x0000000828297824 */ /* 0x000fca00078e00ff */
[----:B------:R-:W-:-:S13]  /*7840*/  ISETP.GE.AND P4, PT, R41, R148, PT ;  /* 0x000000942900720c */ /* 0x000fda0003f86270 */
[--C-:B------:R-:W-:Y:S02]  /*7850*/  @!P4 SHF.R.S32.HI R42, RZ, 0x1f, R41.reuse ;  /* 0x0000001fff2ac819 */ /* 0x100fe40000011429 */
[--C-:B------:R-:W-:Y:S02]  /*7860*/  @!P4 IADD3 R134, P5, P6, R96, R134, R41.reuse ;  /* 0x000000866086c210 */ /* 0x100fe40007ebe029 */
[----:B------:R-:W-:Y:S02]  /*7870*/  LOP3.LUT R41, R196, 0x38, R41, 0xf8, !PT ;  /* 0x00000038c4297812 */ /* 0x000fe400078ef829 */
[----:B------:R-:W-:Y:S02]  /*7880*/  @!P4 IADD3.X R42, R95, R160, R42, P5, P6 ;  /* 0x000000a05f2ac210 */ /* 0x000fe40002fec42a */
[----:B------:R-:W-:Y:S02]  /*7890*/  LEA R52, P5, R43, R118, 0x1 ;  /* 0x000000762b347211 */ /* 0x000fe400078a08ff */
[----:B------:R-:W-:-:S02]  /*78a0*/  LOP3.LUT R41, R41, R198, RZ, 0x3c, !PT ;  /* 0x000000c629297212 */ /* 0x000fc400078e3cff */
[-C--:B------:R-:W-:Y:S02]  /*78b0*/  LEA.HI.X R53, R43, R119.reuse, R44, 0x1, P5 ;  /* 0x000000772b357211 */ /* 0x080fe400028f0c2c */
[----:B------:R-:W-:Y:S02]  /*78c0*/  SHF.R.S32.HI R43, RZ, 0x1f, R40 ;  /* 0x0000001fff2b7819 */ /* 0x000fe40000011428 */
[C---:B------:R-:W-:Y:S02]  /*78d0*/  @!P4 LEA R54, P5, R134.reuse, R118, 0x1 ;  /* 0x000000768636c211 */ /* 0x040fe400078a08ff */
[----:B------:R-:W-:Y:S02]  /*78e0*/  LEA.HI R43, R43, R40, RZ, 0x3 ;  /* 0x000000282b2b7211 */ /* 0x000fe400078f18ff */
[----:B------:R-:W-:Y:S02]  /*78f0*/  @!P4 LEA.HI.X R55, R134, R119, R42, 0x1, P5 ;  /* 0x000000778637c211 */ /* 0x000fe400028f0c2a */
[----:B------:R-:W-:-:S02]  /*7900*/  SHF.L.U32 R43, R43, 0xa, RZ ;  /* 0x0000000a2b2b7819 */ /* 0x000fc400000006ff */
[----:B------:R-:W-:Y:S02]  /*7910*/  ISETP.GE.AND P5, PT, R187, R120, PT ;  /* 0x00000078bb00720c */ /* 0x000fe40003fa6270 */
[----:B------:R-:W-:-:S05]  /*7920*/  LOP3.LUT R40, R43, 0x7fffe000, RZ, 0xc0, !PT ;  /* 0x7fffe0002b287812 */ /* 0x000fca00078ec0ff */
        /* <DEDUP_REMOVED lines=9> */
[--C-:B------:R-:W-:Y:S01]  /*79c0*/  SHF.R.U64 R36, R36, 0x10, R37.reuse ;  /* 0x0000001024247819 */ /* 0x100fe20000001225 */
[----:B0-----:R-:W-:Y:S01]  /*79d0*/  HADD2.F32 R86, -RZ, R176.H1_H1 ;  /* 0x300000b0ff567230 */ /* 0x001fe20000004100 */
[----:B------:R-:W-:Y:S01]  /*79e0*/  SHF.R.U32.HI R56, RZ, 0x10, R37 ;  /* 0x00000010ff387819 */ /* 0x000fe20000011625 */
[----:B------:R-:W-:Y:S01]  /*79f0*/  HADD2.F32 R58, -RZ, R174.H1_H1 ;  /* 0x300000aeff3a7230 */ /* 0x000fe20000004100 */
[----:B------:R-:W-:Y:S01]  /*7a00*/  SHF.R.U64 R37, R48, 0x10, R49 ;  /* 0x0000001030257819 */ /* 0x000fe20000001231 */
[----:B------:R-:W-:Y:S01]  /*7a10*/  HADD2.F32 R176, -RZ, R176.H0_H0 ;  /* 0x200000b0ffb07230 */ /* 0x000fe20000004100 */
[--C-:B------:R-:W-:Y:S01]  /*7a20*/  SHF.R.U64 R38, R38, 0x10, R39.reuse ;  /* 0x0000001026267819 */ /* 0x100fe20000001227 */
[----:B------:R-:W-:Y:S01]  /*7a30*/  HADD2.F32 R84, -RZ, R56.H0_H0 ;  /* 0x20000038ff547230 */ /* 0x000fe20000004100 */
[----:B------:R-:W-:Y:S01]  /*7a40*/  SHF.R.U32.HI R48, RZ, 0x10, R39 ;  /* 0x00000010ff307819 */ /* 0x000fe20000011627 */
[----:B------:R-:W-:Y:S01]  /*7a50*/  HADD2.F32 R174, -RZ, R174.H0_H0 ;  /* 0x200000aeffae7230 */ /* 0x000fe20000004100 */
[----:B------:R-:W-:-:S02]  /*7a60*/  SHF.R.U64 R39, R50, 0x10, R51 ;  /* 0x0000001032277819 */ /* 0x000fc40000001233 */
[----:B------:R-:W-:Y:S01]  /*7a70*/  SHF.R.U32.HI R50, RZ, 0x10, R51 ;  /* 0x00000010ff327819 */ /* 0x000fe20000011633 */
[----:B---3--:R-:W-:Y:S01]  /*7a80*/  IMAD.MOV.U32 R51, RZ, RZ, R45 ;  /* 0x000000ffff337224 */ /* 0x008fe200078e002d */
[----:B------:R-:W-:Y:S02]  /*7a90*/  SHF.R.U32.HI R49, RZ, 0x10, R49 ;  /* 0x00000010ff317819 */ /* 0x000fe40000011631 */
[----:B--2---:R-:W-:Y:S01]  /*7aa0*/  MOV R45, R43 ;  /* 0x0000002b002d7202 */ /* 0x004fe20000000f00 */
[----:B------:R-:W-:Y:S02]  /*7ab0*/  HADD2.F32 R43, -RZ, R41.H0_H0 ;  /* 0x20000029ff2b7230 */ /* 0x000fe40000004100 */
[--C-:B------:R-:W-:Y:S02]  /*7ac0*/  HADD2.F32 R57, -RZ, R51.reuse.H0_H0 ;  /* 0x20000033ff397230 */ /* 0x100fe40000004100 */
[----:B------:R-:W-:Y:S02]  /*7ad0*/  HADD2.F32 R51, -RZ, R51.H1_H1 ;  /* 0x30000033ff337230 */ /* 0x000fe40000004100 */
[----:B------:R-:W-:-:S02]  /*7ae0*/  HADD2.F32 R88, -RZ, R49.H0_H0 ;  /* 0x20000031ff587230 */ /* 0x000fc40000004100 */
[-C--:B------:R-:W-:Y:S01]  /*7af0*/  FMUL.FTZ R56, R57, R86.reuse ;  /* 0x0000005639387220 */ /* 0x080fe20000410000 */
[----:B------:R-:W-:Y:S02]  /*7b00*/  HADD2.F32 R49, -RZ, R41.H1_H1 ;  /* 0x30000029ff317230 */ /* 0x000fe40000004100 */
[----:B------:R-:W-:Y:S01]  /*7b10*/  FMUL.FTZ R86, R43, R86 ;  /* 0x000000562b567220 */ /* 0x000fe20000410000 */
[----:B------:R-:W-:Y:S01]  /*7b20*/  FMUL.FTZ R90, R51, R88 ;  /* 0x00000058335a7220 */ /* 0x000fe20000410000 */
[----:B------:R-:W-:Y:S01]  /*7b30*/  FFMA.FTZ R43, R43, R58, -R56 ;  /* 0x0000003a2b2b7223 */ /* 0x000fe20000010838 */
[----:B------:R-:W-:Y:S01]  /*7b40*/  FMUL.FTZ R88, R49, R88 ;  /* 0x0000005831587220 */ /* 0x000fe20000410000 */
[----:B------:R-:W-:Y:S01]  /*7b50*/  FFMA.FTZ R41, R57, R58, R86 ;  /* 0x0000003a39297223 */ /* 0x000fe20000010056 */
[----:B------:R-:W-:Y:S02]  /*7b60*/  HADD2.F32 R86, -RZ, R175.H1_H1 ;  /* 0x300000afff567230 */ /* 0x000fe40000004100 */
[-C--:B------:R-:W-:Y:S01]  /*7b70*/  FFMA.FTZ R56, R49, R84.reuse, -R90 ;  /* 0x0000005431387223 */ /* 0x080fe2000001085a */
[----:B------:R-:W-:Y:S01]  /*7b80*/  FFMA.FTZ R58, R51, R84, R88 ;  /* 0x00000054333a7223 */ /* 0x000fe20000010058 */
[----:B------:R-:W-:-:S02]  /*7b90*/  HADD2.F32 R51, -RZ, R47.H0_H0 ;  /* 0x2000002fff337230 */ /* 0x000fc40000004100 */
[----:B------:R-:W-:Y:S01]  /*7ba0*/  HADD2.F32 R57, -RZ, R47.H1_H1 ;  /* 0x3000002fff397230 */ /* 0x000fe20000004100 */
[----:B------:R-:W-:Y:S01]  /*7bb0*/  F2FP.F16.F32.PACK_AB R43, R56, R43 ;  /* 0x0000002b382b723e */ /* 0x000fe200000000ff */
[----:B------:R-:W-:Y:S02]  /*7bc0*/  HADD2.F32 R88, -RZ, R50.H0_H0 ;  /* 0x20000032ff587230 */ /* 0x000fe40000004100 */
[----:B------:R-:W-:Y:S02]  /*7bd0*/  HADD2.F32 R49, -RZ, R45.H1_H1 ;  /* 0x3000002dff317230 */ /* 0x000fe40000004100 */
[----:B------:R-:W-:Y:S02]  /*7be0*/  HADD2.F32 R84, -RZ, R173.H1_H1 ;  /* 0x300000adff547230 */ /* 0x000fe40000004100 */
[-C--:B------:R-:W-:Y:S01]  /*7bf0*/  FMUL.FTZ R90, R57, R88.reuse ;  /* 0x00000058395a7220 */ /* 0x080fe20000410000 */
[----:B------:R-:W-:Y:S02]  /*7c00*/  HADD2.F32 R47, -RZ, R45.H0_H0 ;  /* 0x2000002dff2f7230 */ /* 0x000fe40000004100 */
[----:B------:R-:W-:Y:S01]  /*7c10*/  FMUL.FTZ R88, R49, R88 ;  /* 0x0000005831587220 */ /* 0x000fe20000410000 */
[----:B------:R-:W-:-:S02]  /*7c20*/  HADD2.F32 R50, -RZ, R48.H0_H0 ;  /* 0x20000030ff327230 */ /* 0x000fc40000004100 */
[-C--:B------:R-:W-:Y:S01]  /*7c30*/  FMUL.FTZ R48, R51, R86.reuse ;  /* 0x0000005633307220 */ /* 0x080fe20000410000 */
[----:B------:R-:W-:Y:S02]  /*7c40*/  HADD2.F32 R175, -RZ, R175.H0_H0 ;  /* 0x200000afffaf7230 */ /* 0x000fe40000004100 */
[C---:B------:R-:W-:Y:S01]  /*7c50*/  FMUL.FTZ R86, R47.reuse, R86 ;  /* 0x000000562f567220 */ /* 0x040fe20000410000 */
[----:B------:R-:W-:Y:S02]  /*7c60*/  HADD2.F32 R173, -RZ, R173.H0_H0 ;  /* 0x200000adffad7230 */ /* 0x000fe40000004100 */
[----:B------:R-:W-:Y:S01]  /*7c70*/  FFMA.FTZ R45, R47, R84, -R48 ;  /* 0x000000542f2d7223 */ /* 0x000fe20000010830 */
[-C--:B------:R-:W-:Y:S01]  /*7c80*/  FFMA.FTZ R48, R49, R50.reuse, -R90 ;  /* 0x0000003231307223 */ /* 0x080fe2000001085a */
[----:B------:R-:W-:Y:S01]  /*7c90*/  FFMA.FTZ R50, R57, R50, R88 ;  /* 0x0000003239327223 */ /* 0x000fe20000010058 */
        /* <DEDUP_REMOVED lines=11> */
[C---:B------:R-:W-:Y:S01]  /*7d50*/  FMUL.FTZ R176, R37.reuse, R176 ;  /* 0x000000b025b07220 */ /* 0x040fe20000410000 */
[-C--:B------:R-:W-:Y:S01]  /*7d60*/  FMUL.FTZ R59, R44, R57.reuse ;  /* 0x000000392c3b7220 */ /* 0x080fe20000410000 */
[C---:B------:R-:W-:Y:S01]  /*7d70*/  FMUL.FTZ R57, R40.reuse, R57 ;  /* 0x0000003928397220 */ /* 0x040fe20000410000 */
        /* <DEDUP_REMOVED lines=9> */
[----:B------:R-:W-:Y:S01]  /*7e10*/  FMUL.FTZ R59, R46, R57 ;  /* 0x000000392e3b7220 */ /* 0x000fe20000410000 */
[----:B------:R-:W-:Y:S02]  /*7e20*/  HADD2.F32 R51, -RZ, R38.H0_H0 ;  /* 0x20000026ff337230 */ /* 0x000fe40000004100 */
[-C--:B------:R-:W-:Y:S01]  /*7e30*/  FMUL.FTZ R38, R44, R175.reuse ;  /* 0x000000af2c267220 */ /* 0x080fe20000410000 */
[----:B------:R-:W-:Y:S01]  /*7e40*/  FMUL.FTZ R175, R39, R175 ;  /* 0x000000af27af7220 */ /* 0x000fe20000410000 */
[----:B------:R-:W-:Y:S01]  /*7e50*/  FMUL.FTZ R57, R42, R57 ;  /* 0x000000392a397220 */ /* 0x000fe20000410000 */
[----:B------:R-:W-:-:S02]  /*7e60*/  IMAD.MOV.U32 R41, RZ, RZ, R43 ;  /* 0x000000ffff297224 */ /* 0x000fc400078e002b */
[----:B------:R-:W-:Y:S01]  /*7e70*/  FFMA.FTZ R38, R39, R173, -R38 ;  /* 0x000000ad27267223 */ /* 0x000fe20000010826 */
[----:B------:R-:W-:Y:S01]  /*7e80*/  FFMA.FTZ R59, R42, R51, -R59 ;  /* 0x000000332a3b7223 */ /* 0x000fe2000001083b */
[----:B------:R-:W-:Y:S01]  /*7e90*/  F2FP.F16.F32.PACK_AB R42, R49, R36 ;  /* 0x00000024312a723e */ /* 0x000fe200000000ff */
[----:B------:R-:W-:Y:S01]  /*7ea0*/  FFMA.FTZ R175, R44, R173, R175 ;  /* 0x000000ad2caf7223 */ /* 0x000fe200000100af */
[----:B------:R-:W-:Y:S01]  /*7eb0*/  FFMA.FTZ R46, R46, R51, R57 ;  /* 0x000000332e2e7223 */ /* 0x000fe20000010039 */
[----:B------:R-:W-:Y:S01]  /*7ec0*/  F2FP.F16.F32.PACK_AB R44, R40, R37 ;  /* 0x00000025282c723e */ /* 0x000fe200000000ff */
[----:B------:R-:W-:Y:S01]  /*7ed0*/  IMAD.MOV.U32 R43, RZ, RZ, R48 ;  /* 0x000000ffff2b7224 */ /* 0x000fe200078e0030 */
[----:B------:R-:W-:Y:S01]  /*7ee0*/  F2FP.F16.F32.PACK_AB R59, R59, R38 ;  /* 0x000000263b3b723e */ /* 0x000fe200000000ff */
[----:B------:R-:W-:Y:S01]  /*7ef0*/  IMAD.MOV.U32 R40, RZ, RZ, R42 ;  /* 0x000000ffff287224 */ /* 0x000fe200078e002a */
[----:B------:R-:W-:Y:S02]  /*7f00*/  F2FP.F16.F32.PACK_AB R46, R46, R175 ;  /* 0x000000af2e2e723e */ /* 0x000fe400000000ff */
[----:B------:R-:W-:-:S07]  /*7f10*/  MOV R42, R59 ;  /* 0x0000003b002a7202 */ /* 0x000fce0000000f00 */
.L_x_2281:
[----:B------:R-:W-:Y:S05]  /*7f20*/  BSYNC B2 ;  /* 0x0000000000027941 */ /* 0x000fea0003800000 */
.L_x_2280:
[----:B--2---:R4:W-:Y:S04]  /*7f30*/  STG.E.128 desc[UR56][R52.64], R40 ;  /* 0x0000002834007986 */ /* 0x0049e8000c101d38 */
[----:B---3--:R4:W-:Y:S02]  /*7f40*/  @!P4 STG.E.128 desc[UR56][R54.64], R44 ;  /* 0x0000002c3600c986 */ /* 0x0089e4000c101d38 */
.L_x_2271:
[----:B------:R-:W-:Y:S05]  /*7f50*/  BSYNC B1 ;  /* 0x0000000000017941 */ /* 0x000fea0003800000 */
.L_x_2270:
        /* <DEDUP_REMOVED lines=15> */
[----:B------:R-:W-:Y:S02]  /*8050*/  SHF.R.S32.HI R39, RZ, 0x1f, R36 ;  /* 0x0000001fff277819 */ /* 0x000fe40000011424 */
[----:B------:R-:W-:Y:S02]  /*8060*/  SHF.L.U32 R37, R36, 0x3, RZ ;  /* 0x0000000324257819 */ /* 0x000fe400000006ff */
[----:B------:R-:W-:Y:S02]  /*8070*/  LEA.HI R39, R39, R36, RZ, 0x3 ;  /* 0x0000002427277211 */ /* 0x000fe400078f18ff */
[----:B------:R-:W-:Y:S02]  /*8080*/  ISETP.GE.AND P0, PT, R37, R148, PT ;  /* 0x000000942500720c */ /* 0x000fe40003f06270 */
[----:B------:R-:W-:Y:S01]  /*8090*/  LOP3.LUT R36, R191, 0x38, R37, 0xf8, !PT ;  /* 0x00000038bf247812 */ /* 0x000fe200078ef825 */
[----:B------:R-:W-:-:S03]  /*80a0*/  IMAD.SHL.U32 R39, R39, 0x400, RZ ;  /* 0x0000040027277824 */ /* 0x000fc600078e00ff */
[----:B------:R-:W-:Y:S02]  /*80b0*/  LOP3.LUT R36, R36, R225, RZ, 0x3c, !PT ;  /* 0x000000e124247212 */ /* 0x000fe400078e3cff */
[----:B------:R-:W-:-:S04]  /*80c0*/  LOP3.LUT R39, R39, 0x7fffe000, RZ, 0xc0, !PT ;  /* 0x7fffe00027277812 */ /* 0x000fc800078ec0ff */
[----:B------:R-:W-:Y:S02]  /*80d0*/  IADD3 R36, R36, R39, R199 ;  /* 0x0000002724247210 */ /* 0x000fe40007ffe0c7 */
[--C-:B------:R-:W-:Y:S02]  /*80e0*/  @!P0 SHF.R.S32.HI R41, RZ, 0x1f, R37.reuse ;  /* 0x0000001fff298819 */ /* 0x100fe40000011425 */
[----:B------:R-:W-:Y:S01]  /*80f0*/  @!P0 IADD3 R38, P4, P5, R96, R130, R37 ;  /* 0x0000008260268210 */ /* 0x000fe20007d9e025 */
[C---:B------:R-:W-:Y:S02]  /*8100*/  IMAD R39, R19.reuse, 0x6000, R36 ;  /* 0x0000600013277824 */ /* 0x040fe400078e0224 */
[----:B------:R-:W-:Y:S01]  /*8110*/  IMAD R37, R19, 0x6000, R143 ;  /* 0x0000600013257824 */ /* 0x000fe200078e028f */
[----:B------:R-:W-:Y:S02]  /*8120*/  @!P0 IADD3.X R41, R95, R48, R41, P4, P5 ;  /* 0x000000305f298210 */ /* 0x000fe400027ea429 */
[----:B---3--:R-:W-:Y:S01]  /*8130*/  LEA R44, P4, R40, R118, 0x1 ;  /* 0x00000076282c7211 */ /* 0x008fe200078808ff */
[----:B------:R-:W-:-:S03]  /*8140*/  IMAD R37, R37, 0x2, R18 ;  /* 0x0000000225257824 */ /* 0x000fc600078e0212 */
[----:B------:R-:W-:Y:S02]  /*8150*/  LEA.HI.X R45, R40, R119, R42, 0x1, P4 ;  /* 0x00000077282d7211 */ /* 0x000fe400020f0c2a */
[----:B------:R-:W-:Y:S02]  /*8160*/  LEA R40, R39, R18, 0x1 ;  /* 0x0000001227287211 */ /* 0x000fe400078e08ff */
[----:B------:R-:W-:-:S04]  /*8170*/  @!P0 LEA R46, P4, R38, R118, 0x1 ;  /* 0x00000076262e8211 */ /* 0x000fc800078808ff */
[----:B------:R-:W-:Y:S02]  /*8180*/  @!P0 LEA.HI.X R47, R38, R119, R41, 0x1, P4 ;  /* 0x00000077262f8211 */ /* 0x000fe400020f0c29 */
[----:B------:R-:W2:Y:S01]  /*8190*/  LDS.128 R36, [R37+0x1c400] ;  /* 0x01c4000025247984 */ /* 0x000ea20000000c00 */
[----:B------:R-:W-:-:S03]  /*81a0*/  ISETP.GE.AND P4, PT, R22, R120, PT ;  /* 0x000000781600720c */ /* 0x000fc60003f86270 */
[----:B------:R-:W3:Y:S10]  /*81b0*/  LDS.128 R40, [R40+0x1c400] ;  /* 0x01c4000028287984 */ /* 0x000ef40000000c00 */
[----:B------:R-:W-:Y:S05]  /*81c0*/  @P4 BRA `(.L_x_2285) ;  /* 0x0000000400544947 */ /* 0x000fea0003800000 */
[----:B---3--:R-:W-:Y:S01]  /*81d0*/  IMAD.MOV.U32 R54, RZ, RZ, R41 ;  /* 0x000000ffff367224 */ /* 0x008fe200078e0029 */
[----:B------:R-:W-:Y:S01]  /*81e0*/  SHF.R.U32.HI R59, RZ, 0x10, R81 ;  /* 0x00000010ff3b7819 */ /* 0x000fe20000011651 */
[----:B------:R-:W-:Y:S01]  /*81f0*/  IMAD.MOV.U32 R55, RZ, RZ, R43 ;  /* 0x000000ffff377224 */ /* 0x000fe200078e002b */
[--C-:B------:R-:W-:Y:S01]  /*8200*/  SHF.R.U32.HI R57, RZ, 0x10, R69.reuse ;  /* 0x00000010ff397819 */ /* 0x100fe20000011645 */
[----:B------:R-:W-:Y:S01]  /*8210*/  IMAD.MOV.U32 R53, RZ, RZ, R40 ;  /* 0x000000ffff357224 */ /* 0x000fe200078e0028 */
[----:B--2---:R-:W-:Y:S01]  /*8220*/  MOV R41, R39 ;  /* 0x0000002700297202 */ /* 0x004fe20000000f00 */
        /* <DEDUP_REMOVED lines=53> */
[----:B------:R-:W-:Y:S01]  /*8580*/  FFMA.FTZ R59, R52, R162, -R59 ;  /* 0x000000a2343b7223 */ /* 0x000fe2000001083b */
[----:B------:R-:W-:-:S02]  /*8590*/  HADD2.F32 R51, -RZ, R51.H0_H0 ;  /* 0x20000033ff337230 */ /* 0x000fc40000004100 */
[-C--:B------:R-:W-:Y:S01]  /*85a0*/  FFMA.FTZ R52, R36, R50.reuse, -R69 ;  /* 0x0000003224347223 */ /* 0x080fe20000010845 */
[----:B------:R-:W-:Y:S01]  /*85b0*/  FFMA.FTZ R53, R53, R50, R68 ;  /* 0x0000003235357223 */ /* 0x000fe20000010044 */
[----:B------:R-:W-:Y:S02]  /*85c0*/  HADD2.F32 R50, -RZ, R42.H0_H0 ;  /* 0x2000002aff327230 */ /* 0x000fe40000004100 */
[----:B------:R-:W-:Y:S01]  /*85d0*/  FFMA.FTZ R58, R55, R162, R58 ;  /* 0x000000a2373a7223 */ /* 0x000fe2000001003a */
[----:B------:R-:W-:Y:S01]  /*85e0*/  HADD2.F32 R36, -RZ, R38.H0_H0 ;  /* 0x20000026ff247230 */ /* 0x000fe20000004100 */
        /* <DEDUP_REMOVED lines=19> */
.L_x_2285:
[----:B------:R-:W-:Y:S05]  /*8720*/  BSYNC B2 ;  /* 0x0000000000027941 */ /* 0x000fea0003800000 */
.L_x_2284:
[----:B--2---:R2:W-:Y:S04]  /*8730*/  STG.E.128 desc[UR56][R44.64], R36 ;  /* 0x000000242c007986 */ /* 0x0045e8000c101d38 */
[----:B---3--:R2:W-:Y:S02]  /*8740*/  @!P0 STG.E.128 desc[UR56][R46.64], R40 ;  /* 0x000000282e008986 */ /* 0x0085e4000c101d38 */
.L_x_2283:
[----:B------:R-:W-:Y:S05]  /*8750*/  BSYNC B1 ;  /* 0x0000000000017941 */ /* 0x000fea0003800000 */
.L_x_2282:
        /* <DEDUP_REMOVED lines=18> */
[----:B------:R-:W-:Y:S01]  /*8880*/  IADD3 R36, R36, R37, R199 ;  /* 0x0000002524247210 */ /* 0x000fe20007ffe0c7 */
[C---:B------:R-:W-:Y:S01]  /*8890*/  IMAD R37, R19.reuse, 0x6000, R137 ;  /* 0x0000600013257824 */ /* 0x040fe200078e0289 */
[--C-:B------:R-:W-:Y:S02]  /*88a0*/  @!P0 SHF.R.S32.HI R41, RZ, 0x1f, R39.reuse ;  /* 0x0000001fff298819 */ /* 0x100fe40000011427 */
[----:B------:R-:W-:Y:S01]  /*88b0*/  @!P0 IADD3 R38, P4, P5, R96, R130, R39 ;  /* 0x0000008260268210 */ /* 0x000fe20007d9e027 */
[----:B------:R-:W-:Y:S02]  /*88c0*/  IMAD R39, R19, 0x6000, R36 ;  /* 0x0000600013277824 */ /* 0x000fe400078e0224 */
[----:B------:R-:W-:Y:S01]  /*88d0*/  IMAD R37, R37, 0x2, R18 ;  /* 0x0000000225257824 */ /* 0x000fe200078e0212 */
[----:B------:R-:W-:Y:S02]  /*88e0*/  @!P0 IADD3.X R41, R95, R48, R41, P4, P5 ;  /* 0x000000305f298210 */ /* 0x000fe400027ea429 */
[----:B---3--:R-:W-:-:S04]  /*88f0*/  LEA R44, P4, R40, R118, 0x1 ;  /* 0x00000076282c7211 */ /* 0x008fc800078808ff */
        /* <DEDUP_REMOVED lines=8> */
[----:B--2---:R-:W-:Y:S01]  /*8980*/  IMAD.MOV.U32 R53, RZ, RZ, R36 ;  /* 0x000000ffff357224 */ /* 0x004fe200078e0024 */
[----:B------:R-:W-:Y:S01]  /*8990*/  SHF.R.U32.HI R58, RZ, 0x10, R77 ;  /* 0x00000010ff3a7819 */ /* 0x000fe2000001164d */
[----:B---3--:R-:W-:Y:S01]  /*89a0*/  IMAD.MOV.U32 R36, RZ, RZ, R41 ;  /* 0x000000ffff247224 */ /* 0x008fe200078e0029 */
[----:B------:R-:W-:Y:S01]  /*89b0*/  MOV R54, R40 ;  /* 0x0000002800367202 */ /* 0x000fe20000000f00 */
[----:B------:R-:W-:Y:S01]  /*89c0*/  IMAD.MOV.U32 R55, RZ, RZ, R43 ;  /* 0x000000ffff377224 */ /* 0x000fe200078e002b */
[--C-:B------:R-:W-:Y:S01]  /*89d0*/  SHF.R.U32.HI R56, RZ, 0x10, R65.reuse ;  /* 0x00000010ff387819 */ /* 0x100fe20000011641 */
[----:B------:R-:W-:Y:S01]  /*89e0*/  HADD2.F32 R59, -RZ, R159.H1_H1 ;  /* 0x3000009fff3b7230 */ /* 0x000fe20000004100 */
[----:B------:R-:W-:Y:S01]  /*89f0*/  SHF.R.U64 R51, R64, 0x10, R65 ;  /* 0x0000001040337819 */ /* 0x000fe20000001241 */
[--C-:B------:R-:W-:Y:S01]  /*8a00*/  HADD2.F32 R40, -RZ, R36.reuse.H0_H0 ;  /* 0x20000024ff287230 */ /* 0x100fe20000004100 */
[--C-:B------:R-:W-:Y:S01]  /*8a10*/  SHF.R.U64 R50, R78, 0x10, R79.reuse ;  /* 0x000000104e327819 */ /* 0x100fe2000000124f */
[----:B------:R-:W-:Y:S01]  /*8a20*/  HADD2.F32 R43, -RZ, R36.H1_H1 ;  /* 0x30000024ff2b7230 */ /* 0x000fe20000004100 */
[----:B------:R-:W-:Y:S01]  /*8a30*/  SHF.R.U32.HI R78, RZ, 0x10, R79 ;  /* 0x00000010ff4e7819 */ /* 0x000fe2000001164f */
        /* <DEDUP_REMOVED lines=17> */
[----:B------:R-:W-:-:S02]  /*8b50*/  HADD2.F32 R56, -RZ, R55.H0_H0 ;  /* 0x20000037ff387230 */ /* 0x000fc40000004100 */
[----:B------:R-:W-:Y:S01]  /*8b60*/  HADD2.F32 R55, -RZ, R55.H1_H1 ;  /* 0x30000037ff377230 */ /* 0x000fe20000004100 */
[----:B------:R-:W-:Y:S01]  /*8b70*/  F2FP.F16.F32.PACK_AB R39, R39, R36 ;  /* 0x000000242727723e */ /* 0x000fe200000000ff */
[--C-:B------:R-:W-:Y:S02]  /*8b80*/  HADD2.F32 R43, -RZ, R41.reuse.H0_H0 ;  /* 0x20000029ff2b7230 */ /* 0x100fe40000004100 */
[----:B------:R-:W-:Y:S02]  /*8b90*/  HADD2.F32 R64, -RZ, R78.H0_H0 ;  /* 0x2000004eff407230 */ /* 0x000fe40000004100 */
[----:B------:R-:W-:Y:S02]  /*8ba0*/  HADD2.F32 R59, -RZ, R158.H1_H1 ;  /* 0x3000009eff3b7230 */ /* 0x000fe40000004100 */
[----:B------:R-:W-:Y:S02]  /*8bb0*/  HADD2.F32 R41, -RZ, R41.H1_H1 ;  /* 0x30000029ff297230 */ /* 0x000fe40000004100 */
[----:B------:R-:W-:Y:S01]  /*8bc0*/  FMUL.FTZ R68, R55, R64 ;  /* 0x0000004037447220 */ /* 0x000fe20000410000 */
[----:B------:R-:W-:-:S02]  /*8bd0*/  HADD2.F32 R57, -RZ, R156.H1_H1 ;  /* 0x3000009cff397230 */ /* 0x000fc40000004100 */
[-C--:B------:R-:W-:Y:S01]  /*8be0*/  FMUL.FTZ R65, R43, R59.reuse ;  /* 0x0000003b2b417220 */ /* 0x080fe20000410000 */
[----:B------:R-:W-:Y:S02]  /*8bf0*/  HADD2.F32 R58, -RZ, R66.H0_H0 ;  /* 0x20000042ff3a7230 */ /* 0x000fe40000004100 */
[C---:B------:R-:W-:Y:S01]  /*8c00*/  FMUL.FTZ R66, R56.reuse, R59 ;  /* 0x0000003b38427220 */ /* 0x040fe20000410000 */
[----:B------:R-:W-:Y:S01]  /*8c10*/  FMUL.FTZ R64, R41, R64 ;  /* 0x0000004029407220 */ /* 0x000fe20000410000 */
[----:B------:R-:W-:Y:S02]  /*8c20*/  HADD2.F32 R52, -RZ, R52.H0_H0 ;  /* 0x20000034ff347230 */ /* 0x000fe40000004100 */
[-C--:B------:R-:W-:Y:S01]  /*8c30*/  FFMA.FTZ R65, R56, R57.reuse, R65 ;  /* 0x0000003938417223 */ /* 0x080fe20000010041 */
[----:B------:R-:W-:Y:S01]  /*8c40*/  FFMA.FTZ R59, R43, R57, -R66 ;  /* 0x000000392b3b7223 */ /* 0x000fe20000010842 */
[-C--:B------:R-:W-:Y:S01]  /*8c50*/  FFMA.FTZ R68, R41, R58.reuse, -R68 ;  /* 0x0000003a29447223 */ /* 0x080fe20000010844 */
[----:B------:R-:W-:Y:S01]  /*8c60*/  FFMA.FTZ R70, R55, R58, R64 ;  /* 0x0000003a37467223 */ /* 0x000fe20000010040 */
[----:B------:R-:W-:-:S02]  /*8c70*/  HADD2.F32 R58, -RZ, R159.H0_H0 ;  /* 0x2000009fff3a7230 */ /* 0x000fc40000004100 */
[--C-:B------:R-:W-:Y:S01]  /*8c80*/  HADD2.F32 R43, -RZ, R54.reuse.H0_H0 ;  /* 0x20000036ff2b7230 */ /* 0x100fe20000004100 */
[----:B------:R-:W-:Y:S01]  /*8c90*/  F2FP.F16.F32.PACK_AB R59, R68, R59 ;  /* 0x0000003b443b723e */ /* 0x000fe200000000ff */
[--C-:B------:R-:W-:Y:S02]  /*8ca0*/  HADD2.F32 R41, -RZ, R53.reuse.H0_H0 ;  /* 0x20000035ff297230 */ /* 0x100fe40000004100 */
        /* <DEDUP_REMOVED lines=29> */
[----:B------:R-:W-:Y:S02]  /*8e80*/  F2FP.F16.F32.PACK_AB R41, R40, R37 ;  /* 0x000000252829723e */ /* 0x000fe400000000ff */
[----:B------:R-:W-:Y:S01]  /*8e90*/  MOV R37, R39 ;  /* 0x0000002700257202 */ /* 0x000fe20000000f00 */
[----:B------:R-:W-:Y:S01]  /*8ea0*/  IMAD.MOV.U32 R39, RZ, RZ, R59 ;  /* 0x000000ffff277224 */ /* 0x000fe200078e003b */
[----:B------:R-:W-:-:S02]  /*8eb0*/  F2FP.F16.F32.PACK_AB R43, R70, R65 ;  /* 0x00000041462b723e */ /* 0x000fc400000000ff */
[----:B------:R-:W-:Y:S02]  /*8ec0*/  F2FP.F16.F32.PACK_AB R40, R55, R58 ;  /* 0x0000003a3728723e */ /* 0x000fe400000000ff */
[----:B------:R-:W-:Y:S02]  /*8ed0*/  F2FP.F16.F32.PACK_AB R38, R57, R50 ;  /* 0x000000323926723e */ /* 0x000fe400000000ff */
[----:B------:R-:W-:-:S07]  /*8ee0*/  F2FP.F16.F32.PACK_AB R42, R51, R158 ;  /* 0x0000009e332a723e */ /* 0x000fce00000000ff */
.L_x_2289:
[----:B------:R-:W-:Y:S05]  /*8ef0*/  BSYNC B2 ;  /* 0x0000000000027941 */ /* 0x000fea0003800000 */
.L_x_2288:
[----:B--2---:R2:W-:Y:S04]  /*8f00*/  STG.E.128 desc[UR56][R44.64], R36 ;  /* 0x000000242c007986 */ /* 0x0045e8000c101d38 */
[----:B---3--:R2:W-:Y:S02]  /*8f10*/  @!P0 STG.E.128 desc[UR56][R46.64], R40 ;  /* 0x000000282e008986 */ /* 0x0085e4000c101d38 */
.L_x_2287:
[----:B------:R-:W-:Y:S05]  /*8f20*/  BSYNC B1 ;  /* 0x0000000000017941 */ /* 0x000fea0003800000 */
.L_x_2286:
[----:B------:R-:W-:-:S13]  /*8f30*/  ISETP.NE.AND P0, PT, R9, RZ, PT ;  /* 0x000000ff0900720c */ /* 0x000fda0003f05270 */
[----:B------:R-:W-:Y:S05]  /*8f40*/  @!P0 BRA `(.L_x_2240) ;  /* 0x0000000800c08947 */ /* 0x000fea0003800000 */
[----:B------:R-:W-:Y:S01]  /*8f50*/  ISETP.NE.AND P4, PT, R112, RZ, PT ;  /* 0x000000ff7000720c */ /* 0x000fe20003f85270 */
[----:B------:R-:W-:Y:S03]  /*8f60*/  BSSY B1, `(.L_x_2290) ;  /* 0x000006f000017945 */ /* 0x000fe60003800000 */
[----:B------:R-:W-:Y:S02]  /*8f70*/  SEL R149, R121, R149, !P4 ;  /* 0x0000009579957207 */ /* 0x000fe40006000000 */
[----:B--234-:R-:W-:Y:S02]  /*8f80*/  IADD3 R45, P0, P4, R96, R130, R15 ;  /* 0x00000082602d7210 */ /* 0x01cfe40007c1e00f */
[----:B------:R-:W-:Y:S02]  /*8f90*/  SHF.R.S32.HI R36, RZ, 0x1f, R149 ;  /* 0x0000001fff247819 */ /* 0x000fe40000011495 */
[----:B------:R-:W-:-:S02]  /*8fa0*/  IADD3.X R46, R95, R48, R11, P0, P4 ;  /* 0x000000305f2e7210 */ /* 0x000fc400007e840b */
[----:B------:R-:W-:Y:S02]  /*8fb0*/  LEA.HI R36, R36, R149, RZ, 0x4 ;  /* 0x0000009524247211 */ /* 0x000fe400078f20ff */
[----:B------:R-:W-:Y:S02]  /*8fc0*/  ISETP.GE.AND P4, PT, R187, R120, PT ;  /* 0x00000078bb00720c */ /* 0x000fe40003f86270 */
[----:B------:R-:W-:Y:S02]  /*8fd0*/  LEA.HI.SX32 R36, R36, R109, 0x1c ;  /* 0x0000006d24247211 */ /* 0x000fe400078fe2ff */
[C---:B------:R-:W-:Y:S02]  /*8fe0*/  LEA R44, P0, R45.reuse, R118, 0x1 ;  /* 0x000000762d2c7211 */ /* 0x040fe400078008ff */
[----:B------:R-:W-:Y:S01]  /*8ff0*/  SHF.R.S32.HI R37, RZ, 0x1f, R36 ;  /* 0x0000001fff257819 */ /* 0x000fe20000011424 */
[----:B------:R-:W-:Y:S01]  /*9000*/  IMAD.SHL.U32 R47, R36, 0x8, RZ ;  /* 0x00000008242f7824 */ /* 0x000fe200078e00ff */
[----:B------:R-:W-:-:S02]  /*9010*/  LEA.HI.X R45, R45, R119, R46, 0x1, P0 ;  /* 0x000000772d2d7211 */ /* 0x000fc400000f0c2e */
[----:B------:R-:W-:Y:S02]  /*9020*/  LEA.HI R37, R37, R36, RZ, 0x3 ;  /* 0x0000002425257211 */ /* 0x000fe400078f18ff */
[----:B------:R-:W-:Y:S02]  /*9030*/  LOP3.LUT R36, R191, 0x38, R47, 0xf8, !PT ;  /* 0x00000038bf247812 */ /* 0x000fe400078ef82f */
[----:B------:R-:W-:Y:S02]  /*9040*/  SHF.L.U32 R37, R37, 0xa, RZ ;  /* 0x0000000a25257819 */ /* 0x000fe400000006ff */
[----:B------:R-:W-:Y:S02]  /*9050*/  LOP3.LUT R36, R36, R225, RZ, 0x3c, !PT ;  /* 0x000000e124247212 */ /* 0x000fe400078e3cff */
[----:B------:R-:W-:-:S04]  /*9060*/  LOP3.LUT R37, R37, 0x7fffe000, RZ, 0xc0, !PT ;  /* 0x7fffe00025257812 */ /* 0x000fc800078ec0ff */
[----:B------:R-:W-:Y:S01]  /*9070*/  IADD3 R36, R36, R37, R199 ;  /* 0x0000002524247210 */ /* 0x000fe20007ffe0c7 */
[----:B------:R-:W-:-:S04]  /*9080*/  IMAD R37, R19, 0x6000, R136 ;  /* 0x0000600013257824 */ /* 0x000fc800078e0288 */
[----:B------:R-:W-:Y:S02]  /*9090*/  IMAD R39, R19, 0x6000, R36 ;  /* 0x0000600013277824 */ /* 0x000fe400078e0224 */
[--C-:B------:R-:W-:Y:S02]  /*90a0*/  IMAD R37, R37, 0x2, R18.reuse ;  /* 0x0000000225257824 */ /* 0x100fe400078e0212 */
[----:B------:R-:W-:-:S04]  /*90b0*/  IMAD R40, R39, 0x2, R18 ;  /* 0x0000000227287824 */ /* 0x000fc800078e0212 */
[----:B------:R-:W2:Y:S04]  /*90c0*/  LDS.128 R36, [R37+0x1c400] ;  /* 0x01c4000025247984 */ /* 0x000ea80000000c00 */
[----:B------:R-:W3:Y:S01]  /*90d0*/  LDS.128 R40, [R40+0x1c400] ;  /* 0x01c4000028287984 */ /* 0x000ee20000000c00 */
[----:B------:R-:W-:Y:S05]  /*90e0*/  @P4 BRA `(.L_x_2291) ;  /* 0x0000000400584947 */ /* 0x000fea0003800000 */
[----:B------:R-:W-:Y:S01]  /*90f0*/  SHF.R.U32.HI R54, RZ, 0x10, R73 ;  /* 0x00000010ff367819 */ /* 0x000fe20000011649 */
[----:B---3--:R-:W-:Y:S01]  /*9100*/  IMAD.MOV.U32 R50, RZ, RZ, R42 ;  /* 0x000000ffff327224 */ /* 0x008fe200078e002a */
[----:B------:R-:W-:Y:S01]  /*9110*/  MOV R49, R40 ;  /* 0x0000002800317202 */ /* 0x000fe20000000f00 */
[----:B--2---:R-:W-:Y:S01]  /*9120*/  IMAD.MOV.U32 R40, RZ, RZ, R38 ;  /* 0x000000ffff287224 */ /* 0x004fe200078e0026 */
[--C-:B------:R-:W-:Y:S01]  /*9130*/  SHF.R.U32.HI R52, RZ, 0x10, R61.reuse ;  /* 0x00000010ff347819 */ /* 0x100fe2000001163d */
[----:B------:R-:W-:Y:S01]  /*9140*/  HADD2.F32 R53, -RZ, R155.H1_H1 ;  /* 0x3000009bff357230 */ /* 0x000fe20000004100 */
[----:B------:R-:W-:Y:S01]  /*9150*/  SHF.R.U64 R65, R60, 0x10, R61 ;  /* 0x000000103c417819 */ /* 0x000fe2000000123d */
[----:B------:R-:W-:Y:S01]  /*9160*/  HADD2.F32 R42, -RZ, R41.H0_H0 ;  /* 0x20000029ff2a7230 */ /* 0x000fe20000004100 */
[--C-:B------:R-:W-:Y:S01]  /*9170*/  SHF.R.U64 R61, R74, 0x10, R75.reuse ;  /* 0x000000104a3d7819 */ /* 0x100fe2000000124b */
[----:B------:R-:W-:Y:S01]  /*9180*/  HADD2.F32 R38, -RZ, R37.H0_H0 ;  /* 0x20000025ff267230 */ /* 0x000fe20000004100 */
[----:B------:R-:W-:Y:S01]  /*9190*/  SHF.R.U32.HI R74, RZ, 0x10, R75 ;  /* 0x00000010ff4a7819 */ /* 0x000fe2000001164b */
        /* <DEDUP_REMOVED lines=14> */
[----:B------:R-:W-:Y:S01]  /*9280*/  HADD2.F32 R38, -RZ, R43.H0_H0 ;  /* 0x2000002bff267230 */ /* 0x000fe20000004100 */
[----:B------:R-:W-:Y:S01]  /*9290*/  SHF.R.U32.HI R62, RZ, 0x10, R63 ;  /* 0x00000010ff3e7819 */ /* 0x000fe2000001163f */
[----:B------:R-:W-:Y:S02]  /*92a0*/  HADD2.F32 R37, -RZ, R39.H0_H0 ;  /* 0x20000027ff257230 */ /* 0x000fe40000004100 */
[----:B------:R-:W-:Y:S01]  /*92b0*/  FFMA.FTZ R54, R41, R52, R54 ;  /* 0x0000003429367223 */ /* 0x000fe20000010036 */
[----:B------:R-:W-:Y:S02]  /*92c0*/  HADD2.F32 R41, -RZ, R152.H1_H1 ;  /* 0x30000098ff297230 */ /* 0x000fe40000004100 */
[-C--:B------:R-:W-:Y:S01]  /*92d0*/  FMUL.FTZ R58, R38, R51.reuse ;  /* 0x00000033263a7220 */ /* 0x080fe20000410000 */
[----:B------:R-:W-:Y:S02]  /*92e0*/  HADD2.F32 R43, -RZ, R43.H1_H1 ;  /* 0x3000002bff2b7230 */ /* 0x000fe40000004100 */
[----:B------:R-:W-:Y:S01]  /*92f0*/  FMUL.FTZ R51, R37, R51 ;  /* 0x0000003325337220 */ /* 0x000fe20000410000 */
[----:B------:R-:W-:Y:S01]  /*9300*/  HADD2.F32 R52, -RZ, R74.H0_H0 ;  /* 0x2000004aff347230 */ /* 0x000fe20000004100 */
[----:B------:R-:W-:Y:S01]  /*9310*/  SHF.R.U64 R64, R72, 0x10, R73 ;  /* 0x0000001048407819 */ /* 0x000fe20000001249 */
[----:B------:R-:W-:-:S02]  /*9320*/  HADD2.F32 R39, -RZ, R39.H1_H1 ;  /* 0x30000027ff277230 */ /* 0x000fc40000004100 */
[-C--:B------:R-:W-:Y:S01]  /*9330*/  FFMA.FTZ R57, R38, R41.reuse, R51 ;  /* 0x0000002926397223 */ /* 0x080fe20000010033 */
[----:B------:R-:W-:Y:S02]  /*9340*/  HADD2.F32 R42, -RZ, R62.H0_H0 ;  /* 0x2000003eff2a7230 */ /* 0x000fe40000004100 */
[-C--:B------:R-:W-:Y:S01]  /*9350*/  FMUL.FTZ R60, R43, R52.reuse ;  /* 0x000000342b3c7220 */ /* 0x080fe20000410000 */
[----:B------:R-:W-:Y:S01]  /*9360*/  FFMA.FTZ R58, R37, R41, -R58 ;  /* 0x00000029253a7223 */ /* 0x000fe2000001083a */
[C---:B------:R-:W-:Y:S01]  /*9370*/  FMUL.FTZ R52, R39.reuse, R52 ;  /* 0x0000003427347220 */ /* 0x040fe20000410000 */
[----:B------:R-:W-:Y:S02]  /*9380*/  HADD2.F32 R155, -RZ, R155.H0_H0 ;  /* 0x2000009bff9b7230 */ /* 0x000fe40000004100 */
[-C--:B------:R-:W-:Y:S01]  /*9390*/  FFMA.FTZ R59, R39, R42.reuse, -R60 ;  /* 0x0000002a273b7223 */ /* 0x080fe2000001083c */
[--C-:B------:R-:W-:Y:S02]  /*93a0*/  HADD2.F32 R38, -RZ, R49.reuse.H0_H0 ;  /* 0x20000031ff267230 */ /* 0x100fe40000004100 */
[----:B------:R-:W-:Y:S01]  /*93b0*/  FFMA.FTZ R60, R43, R42, R52 ;  /* 0x0000002a2b3c7223 */ /* 0x000fe20000010034 */
[----:B------:R-:W-:Y:S01]  /*93c0*/  HADD2.F32 R41, -RZ, R64.H0_H0 ;  /* 0x20000040ff297230 */ /* 0x000fe20000004100 */
[----:B------:R-:W-:Y:S01]  /*93d0*/  F2FP.F16.F32.PACK_AB R53, R54, R53 ;  /* 0x000000353635723e */ /* 0x000fe200000000ff */
[----:B------:R-:W-:-:S02]  /*93e0*/  HADD2.F32 R49, -RZ, R49.H1_H1 ;  /* 0x30000031ff317230 */ /* 0x000fc40000004100 */
[----:B------:R-:W-:Y:S01]  /*93f0*/  FMUL.FTZ R42, R38, R155 ;  /* 0x0000009b262a7220 */ /* 0x000fe20000410000 */
[----:B------:R-:W-:Y:S01]  /*9400*/  HADD2.F32 R153, -RZ, R153.H0_H0 ;  /* 0x20000099ff997230 */ /* 0x000fe20000004100 */
[----:B------:R-:W-:Y:S01]  /*9410*/  F2FP.F16.F32.PACK_AB R57, R60, R57 ;  /* 0x000000393c39723e */ /* 0x000fe200000000ff */
[--C-:B------:R-:W-:Y:S02]  /*9420*/  HADD2.F32 R37, -RZ, R36.reuse.H0_H0 ;  /* 0x20000024ff257230 */ /* 0x100fe40000004100 */
[----:B------:R-:W-:Y:S01]  /*9430*/  FMUL.FTZ R43, R49, R41 ;  /* 0x00000029312b7220 */ /* 0x000fe20000410000 */
[----:B------:R-:W-:Y:S02]  /*9440*/  HADD2.F32 R36, -RZ, R36.H1_H1 ;  /* 0x30000024ff247230 */ /* 0x000fe40000004100 */
[----:B------:R-:W-:Y:S02]  /*9450*/  HADD2.F32 R39, -RZ, R65.H0_H0 ;  /* 0x20000041ff277230 */ /* 0x000fe40000004100 */
[C---:B------:R-:W-:Y:S01]  /*9460*/  FMUL.FTZ R155, R37.reuse, R155 ;  /* 0x0000009b259b7220 */ /* 0x040fe20000410000 */
[----:B------:R-:W-:Y:S01]  /*9470*/  FFMA.FTZ R42, R37, R153, -R42 ;  /* 0x00000099252a7223 */ /* 0x000fe2000001082a */
[----:B------:R-:W-:Y:S01]  /*9480*/  FMUL.FTZ R52, R36, R41 ;  /* 0x0000002924347220 */ /* 0x000fe20000410000 */
[----:B------:R-:W-:-:S02]  /*9490*/  HADD2.F32 R37, -RZ, R50.H0_H0 ;  /* 0x20000032ff257230 */ /* 0x000fc40000004100 */
[-C--:B------:R-:W-:Y:S01]  /*94a0*/  FFMA.FTZ R43, R36, R39.reuse, -R43 ;  /* 0x00000027242b7223 */ /* 0x080fe2000001082b */
[----:B------:R-:W-:Y:S02]  /*94b0*/  HADD2.F32 R154, -RZ, R154.H0_H0 ;  /* 0x2000009aff9a7230 */ /* 0x000fe40000004100 */
[----:B------:R-:W-:Y:S01]  /*94c0*/  FFMA.FTZ R52, R49, R39, R52 ;  /* 0x0000002731347223 */ /* 0x000fe20000010034 */
[----:B------:R-:W-:Y:S02]  /*94d0*/  HADD2.F32 R41, -RZ, R61.H0_H0 ;  /* 0x2000003dff297230 */ /* 0x000fe40000004100 */
[----:B------:R-:W-:Y:S01]  /*94e0*/  FFMA.FTZ R155, R38, R153, R155 ;  /* 0x00000099269b7223 */ /* 0x000fe2000001009b */
[----:B------:R-:W-:Y:S02]  /*94f0*/  HADD2.F32 R36, -RZ, R40.H0_H0 ;  /* 0x20000028ff247230 */ /* 0x000fe40000004100 */
[----:B------:R-:W-:Y:S01]  /*9500*/  FMUL.FTZ R49, R37, R154 ;  /* 0x0000009a25317220 */ /* 0x000fe20000410000 */
[----:B------:R-:W-:-:S02]  /*9510*/  HADD2.F32 R50, -RZ, R50.H1_H1 ;  /* 0x30000032ff327230 */ /* 0x000fc40000004100 */
        /* <DEDUP_REMOVED lines=15> */
[----:B------:R-:W-:Y:S01]  /*9610*/  F2FP.F16.F32.PACK_AB R42, R41, R154 ;  /* 0x0000009a292a723e */ /* 0x000fe200000000ff */
[----:B------:R-:W-:Y:S01]  /*9620*/  IMAD.MOV.U32 R41, RZ, RZ, R53 ;  /* 0x000000ffff297224 */ /* 0x000fe200078e0035 */
[----:B------:R-:W-:Y:S02]  /*9630*/  F2FP.F16.F32.PACK_AB R39, R59, R58 ;  /* 0x0000003a3b27723e */ /* 0x000fe400000000ff */
[----:B------:R-:W-:-:S07]  /*9640*/  MOV R40, R52 ;  /* 0x0000003400287202 */ /* 0x000fce0000000f00 */
.L_x_2291:
[----:B------:R-:W-:Y:S05]  /*9650*/  BSYNC B1 ;  /* 0x0000000000017941 */ /* 0x000fea0003800000 */
.L_x_2290:
        /* <DEDUP_REMOVED lines=10> */
.L_x_2207:
[----:B------:R-:W-:-:S13]  /*9700*/  ISETP.NE.AND P1, PT, R190, 0x3, PT ;  /* 0x00000003be00780c */ /* 0x000fda0003f25270 */
[----:B------:R-:W-:Y:S05]  /*9710*/  @!P1 BRA `(.L_x_2292) ;  /* 0x0000000000049947 */ /* 0x000fea0003800000 */
[----:B------:R-:W-:Y:S01]  /*9720*/  BPT.TRAP 0x1 ;  /* 0x000000040000795c */ /* 0x000fe20000300000 */
.L_x_2292:
[----:B------:R-:W-:Y:S01]  /*9730*/  LEA R3, R19, R18, 0x3 ;  /* 0x0000001213037211 */ /* 0x000fe200078e18ff */
[----:B------:R-:W-:Y:S01]  /*9740*/  IMAD R4, R2, -0x80, R24 ;  /* 0xffffff8002047824 */ /* 0x000fe200078e0218 */
[----:B------:R-:W-:Y:S01]  /*9750*/  SHF.L.U32 R0, R189, 0x1f, RZ ;  /* 0x0000001fbd007819 */ /* 0x000fe200000006ff */
[----:B------:R-:W-:Y:S03]  /*9760*/  BSSY B1, `(.L_x_2293) ;  /* 0x0000005000017945 */ /* 0x000fe60003800000 */
[----:B------:R-:W0:Y:S01]  /*9770*/  SYNCS.PHASECHK.TRANS64.TRYWAIT P4, [R3+URZ+0x34890], R0 ;  /* 0x03489000030075a7 */ /* 0x000e22000808017f */
[----:B------:R-:W-:-:S04]  /*9780*/  VIMNMX R4, R4, 0x80, PT ;  /* 0x0000008004047848 */ /* 0x000fc80003fe0100 */
[----:B------:R-:W-:Y:S01]  /*9790*/  ISETP.GE.AND P0, PT, R184, R4, PT ;  /* 0x00000004b800720c */ /* 0x000fe20003f06270 */
[----:B0-----:R-:W-:-:S12]  /*97a0*/  @!P4 BRA `(.L_x_2294) ;  /* 0x00000188000cc947 */ /* 0x001fd80003800000 */
.L_x_2540:
[----:B------:R-:W-:Y:S05]  /*97b0*/  BSYNC B1 ;  /* 0x0000000000017941 */ /* 0x000fea0003800000 */
.L_x_2293:
        /* <DEDUP_REMOVED lines=20> */
.L_x_2296:
[----:B------:R-:W-:Y:S05]  /*9900*/  BSYNC B1 ;  /* 0x0000000000017941 */ /* 0x000fea0003800000 */
.L_x_2295:
        /* <DEDUP_REMOVED lines=20> */
.L_x_2240:
[----:B------:R-:W-:Y:S05]  /*9a50*/  BSYNC B0 ;  /* 0x0000000000007941 */ /* 0x000fea0003800000 */
.L_x_2206:
        /* <DEDUP_REMOVED lines=12> */
[----:B------:R-:W-:-:S05]  /*9b20*/  @!P0 VIADD R36, R3, 0x348a0 ;  /* 0x000348a003248836 */ /* 0x000fca0000000000 */
[----:B------:R-:W-:-:S04]  /*9b30*/  @!P0 PRMT R36, RZ, 0x654, R36 ;  /* 0x00000654ff248816 */ /* 0x000fc80000000024 */
[----:B------:R1:W-:Y:S01]  /*9b40*/  @!P0 SYNCS.ARRIVE.TRANS64.RED.A1T0 RZ, [R36+URZ], RZ ;  /* 0x000000ff24ff89a7 */ /* 0x0003e2000810043f */
[----:B------:R-:W-:Y:S05]  /*9b50*/  @!P1 BRA `(.L_x_2298) ;  /* 0x0000000000049947 */ /* 0x000fea0003800000 */
[----:B------:R-:W-:Y:S01]  /*9b60*/  BPT.TRAP 0x1 ;  /* 0x000000040000795c */ /* 0x000fe20000300000 */
.L_x_2298:
[----:B------:R-:W-:Y:S05]  /*9b70*/  BSYNC B0 ;  /* 0x0000000000007941 */ /* 0x000fea0003800000 */
.L_x_2297:
[----:B------:R-:W2:Y:S01]  /*9b80*/  SYNCS.PHASECHK.TRANS64.TRYWAIT P4, [R3+URZ+0x348b0], R0 ;  /* 0x0348b000030075a7 */ /* 0x000ea2000808017f */
[----:B-1----:R-:W-:Y:S01]  /*9b90*/  IMAD R36, R19, 0x4000, R29 ;  /* 0x0000400013247824 */ /* 0x002fe200078e021d */
[----:B------:R-:W-:Y:S01]  /*9ba0*/  ULDC.64 UR60, c[0x0][0x318] ;  /* 0x0000c600003c7ab9 */ /* 0x000fe20000000a00 */
[----:B------:R-:W-:Y:S01]  /*9bb0*/  ULDC.64 UR58, c[0x0][0x308] ;  /* 0x0000c200003a7ab9 */ /* 0x000fe20000000a00 */
[----:B------:R-:W-:Y:S01]  /*9bc0*/  BSSY B0, `(.L_x_2299) ;  /* 0x0000004000007945 */ /* 0x000fe20003800000 */
[----:B------:R-:W-:Y:S02]  /*9bd0*/  ISETP.GE.AND P1, PT, R184, R4, PT ;  /* 0x00000004b800720c */ /* 0x000fe40003f26270 */
[----:B------:R-:W-:Y:S01]  /*9be0*/  IADD3 R38, R123, R36, RZ ;  /* 0x000000247b267210 */ /* 0x000fe20007ffe0ff */
[----:B--2---:R-:W-:Y:S10]  /*9bf0*/  @!P4 BRA `(.L_x_2300) ;  /* 0x00000184000cc947 */ /* 0x004ff40003800000 */
.L_x_2541:
[----:B------:R-:W-:Y:S05]  /*9c00*/  BSYNC B0 ;  /* 0x0000000000007941 */ /* 0x000fea0003800000 */
.L_x_2299:
[----:B------:R-:W-:Y:S01]  /*9c10*/  BSSY B0, `(.L_x_2301) ;  /* 0x000001a000007945 */ /* 0x000fe20003800000 */
[----:B01----:R-:W-:Y:S02]  /*9c20*/  IMAD R0, R36, 0x2, R113 ;  /* 0x0000000224007824 */ /* 0x003fe400078e0271 */
[----:B------:R-:W-:-:S04]  /*9c30*/  IMAD.WIDE R44, R2, 0x80, R116 ;  /* 0x00000080022c7825 */ /* 0x000fc800078e0274 */
[----:B------:R-:W-:Y:S01]  /*9c40*/  IMAD R48, R38, 0x2, R113 ;  /* 0x0000000226307824 */ /* 0x000fe200078e0271 */
[----:B------:R-:W-:Y:S06]  /*9c50*/  @P1 BRA `(.L_x_2302) ;  /* 0x0000000000541947 */ /* 0x000fec0003800000 */
[----:B------:R-:W-:Y:S01]  /*9c60*/  MOV R36, R98 ;  /* 0x0000006200247202 */ /* 0x000fe20000000f00 */
[----:B------:R-:W-:Y:S01]  /*9c70*/  IMAD R39, R45, UR60, RZ ;  /* 0x0000003c2d277c24 */ /* 0x000fe2000f8e02ff */
[----:B------:R-:W-:Y:S01]  /*9c80*/  ULDC UR4, c[0x0][0x310] ;  /* 0x0000c40000047ab9 */ /* 0x000fe20000000800 */
[----:B------:R-:W-:Y:S01]  /*9c90*/  IMAD.MOV.U32 R37, RZ, RZ, R5 ;  /* 0x000000ffff257224 */ /* 0x000fe200078e0005 */
        /* <DEDUP_REMOVED lines=17> */
.L_x_2302:
[----:B------:R-:W-:Y:S05]  /*9db0*/  BSYNC B0 ;  /* 0x0000000000007941 */ /* 0x000fea0003800000 */
.L_x_2301:
[----:B------:R-:W-:Y:S01]  /*9dc0*/  ISETP.GE.AND P1, PT, R210, R4, PT ;  /* 0x00000004d200720c */ /* 0x000fe20003f26270 */
[----:B------:R-:W-:-:S12]  /*9dd0*/  BSSY B0, `(.L_x_2303) ;  /* 0x0000018000007945 */ /* 0x000fd80003800000 */
[----:B------:R-:W-:Y:S05]  /*9de0*/  @P1 BRA `(.L_x_2304) ;  /* 0x0000000000581947 */ /* 0x000fea0003800000 */
[----:B0-----:R-:W-:Y:S01]  /*9df0*/  IADD3 R39, P1, R44, 0x40, RZ ;  /* 0x000000402c277810 */ /* 0x001fe20007f3e0ff */
[----:B------:R-:W-:Y:S01]  /*9e00*/  IMAD.MOV.U32 R4, RZ, RZ, R98 ;  /* 0x000000ffff047224 */ /* 0x000fe200078e0062 */
[----:B------:R-:W-:Y:S02]  /*9e10*/  ULDC UR4, c[0x0][0x310] ;  /* 0x0000c40000047ab9 */ /* 0x000fe40000000800 */
[----:B------:R-:W-:Y:S01]  /*9e20*/  IADD3.X R44, RZ, R45, RZ, P1, !PT ;  /* 0x0000002dff2c7210 */ /* 0x000fe20000ffe4ff */
[----:B------:R-:W-:Y:S01]  /*9e30*/  IMAD.WIDE.U32 R36, R39, UR60, R4 ;  /* 0x0000003c27247c25 */ /* 0x000fe2000f8e0004 */
[----:B------:R-:W-:-:S03]  /*9e40*/  ISETP.GE.AND P4, PT, R22, UR4, PT ;  /* 0x0000000416007c0c */ /* 0x000fc6000bf86270 */
        /* <DEDUP_REMOVED lines=16> */
.L_x_2304:
[----:B------:R-:W-:Y:S05]  /*9f50*/  BSYNC B0 ;  /* 0x0000000000007941 */ /* 0x000fea0003800000 */
.L_x_2303:
[----:B------:R-:W-:Y:S01]  /*9f60*/  @!PT LDS RZ, [RZ] ;  /* 0x00000000fffff984 */ /* 0x000fe20000000800 */
[----:B------:R-:W-:Y:S01]  /*9f70*/  @!PT LDS RZ, [RZ] ;  /* 0x00000000fffff984 */ /* 0x000fe20000000800 */
[----:B------:R-:W-:Y:S01]  /*9f80*/  @!PT LDS RZ, [RZ] ;  /* 0x00000000fffff984 */ /* 0x000fe20000000800 */
[----:B------:R-:W-:Y:S01]  /*9f90*/  @!PT LDS RZ, [RZ] ;  /* 0x00000000fffff984 */ /* 0x000fe20000000800 */
[----:B------:R1:W-:Y:S06]  /*9fa0*/  MEMBAR.ALL.CTA ;  /* 0x0000000000007992 */ /* 0x0003ec0000008000 */
[----:B-1----:R-:W1:Y:S02]  /*9fb0*/  FENCE.VIEW.ASYNC.S ;  /* 0x00000000000073c6 */ /* 0x002e640000000000 */
[----:B-1----:R1:W-:Y:S01]  /*9fc0*/  BAR.SYNC.DEFER_BLOCKING R151, 0x80 ;  /* 0x000200970000751d */ /* 0x0023e20000010000 */
[----:B------:R-:W-:Y:S01]  /*9fd0*/  ISETP.NE.AND P4, PT, R115, RZ, PT ;  /* 0x000000ff7300720c */ /* 0x000fe20003f85270 */
[----:B------:R-:W-:Y:S01]  /*9fe0*/  VIADD R19, R19, 0x1 ;  /* 0x0000000113137836 */ /* 0x000fe20000000000 */
[----:B------:R-:W-:-:S04]  /*9ff0*/  @!P0 IADD3 R3, R3, 0x348c0, RZ ;  /* 0x000348c003038810 */ /* 0x000fc80007ffe0ff */
[C---:B------:R-:W-:Y:S02]  /*a000*/  ISETP.NE.AND P1, PT, R19.reuse, 0x2, PT ;  /* 0x000000021300780c */ /* 0x040fe40003f25270 */
[----:B------:R-:W-:Y:S02]  /*a010*/  @!P0 PRMT R3, RZ, 0x654, R3 ;  /* 0x00000654ff038816 */ /* 0x000fe40000000003 */
[----:B------:R-:W-:Y:S02]  /*a020*/  SEL R0, RZ, 0x1, P1 ;  /* 0x00000001ff007807 */ /* 0x000fe40000800000 */
[----:B------:R-:W-:Y:S02]  /*a030*/  SEL R19, R19, RZ, P1 ;  /* 0x000000ff13137207 */ /* 0x000fe40000800000 */
[----:B------:R-:W-:Y:S01]  /*a040*/  LOP3.LUT R189, R189, R0, RZ, 0x3c, !PT ;  /* 0x00000000bdbd7212 */ /* 0x000fe200078e3cff */
[----:B------:R1:W-:Y:S01]  /*a050*/  @!P0 SYNCS.ARRIVE.TRANS64.RED.A1T0 RZ, [R3+URZ], RZ ;  /* 0x000000ff03ff89a7 */ /* 0x0003e2000810043f */
[----:B------:R-:W-:Y:S01]  /*a060*/  PLOP3.LUT P0, PT, PT, PT, PT, 0x8, 0x0 ;  /* 0x000000000000781c */ /* 0x000fe20003f0e170 */
[----:B------:R-:W-:-:S12]  /*a070*/  @P4 BRA `(.L_x_2305) ;  /* 0xffffff8400704947 */ /* 0x000fd8000383ffff */
.L_x_2201:
[----:B------:R-:W-:Y:S01]  /*a080*/  BSSY B0, `(.L_x_2306) ;  /* 0x000002b000007945 */ /* 0x000fe20003800000 */
[----:B------:R-:W-:Y:S02]  /*a090*/  ISETP.GE.AND P2, PT, R150, 0x1, PT ;  /* 0x000000019600780c */ /* 0x000fe40003f46270 */
[----:B-1----:R-:W-:Y:S02]  /*a0a0*/  CS2R R2, SRZ ;  /* 0x0000000000027805 */ /* 0x002fe4000001ff00 */
[----:B------:R-:W-:Y:S02]  /*a0b0*/  PLOP3.LUT P1, PT, PT, PT, PT, 0x80, 0x0 ;  /* 0x000000000000781c */ /* 0x000fe40003f2f070 */
[----:B------:R-:W-:Y:S02]  /*a0c0*/  CS2R R86, SRZ ;  /* 0x0000000000567805 */ /* 0x000fe4000001ff00 */
[----:B------:R-:W-:Y:S02]  /*a0d0*/  CS2R R84, SRZ ;  /* 0x0000000000547805 */ /* 0x000fe4000001ff00 */
[----:B------:R-:W-:-:S02]  /*a0e0*/  CS2R R82, SRZ ;  /* 0x0000000000527805 */ /* 0x000fc4000001ff00 */
[----:B------:R-:W-:Y:S01]  /*a0f0*/  CS2R R80, SRZ ;  /* 0x0000000000507805 */ /* 0x000fe2000001ff00 */
[----:B------:R-:W-:Y:S01]  /*a100*/  IMAD.MOV.U32 R35, RZ, RZ, RZ ;  /* 0x000000ffff237224 */ /* 0x000fe200078e00ff */
[----:B------:R-:W-:Y:S02]  /*a110*/  MOV R78, RZ ;  /* 0x000000ff004e7202 */ /* 0x000fe40000000f00 */
[----:B------:R-:W-:Y:S02]  /*a120*/  CS2R R76, SRZ ;  /* 0x00000000004c7805 */ /* 0x000fe4000001ff00 */
[----:B------:R-:W-:Y:S01]  /*a130*/  CS2R R74, SRZ ;  /* 0x00000000004a7805 */ /* 0x000fe2000001ff00 */
[----:B------:R-:W-:Y:S01]  /*a140*/  IMAD.MOV.U32 R73, RZ, RZ, RZ ;  /* 0x000000ffff497224 */ /* 0x000fe200078e00ff */
        /* <DEDUP_REMOVED lines=14> */
[----:B0-----:R-:W-:Y:S02]  /*a230*/  CS2R R46, SRZ ;  /* 0x00000000002e7805 */ /* 0x001fe4000001ff00 */
[----:B--2---:R-:W-:-:S02]  /*a240*/  CS2R R44, SRZ ;  /* 0x00000000002c7805 */ /* 0x004fc4000001ff00 */
[----:B------:R-:W-:Y:S02]  /*a250*/  CS2R R42, SRZ ;  /* 0x00000000002a7805 */ /* 0x000fe4000001ff00 */
[----:B------:R-:W-:Y:S02]  /*a260*/  CS2R R40, SRZ ;  /* 0x0000000000287805 */ /* 0x000fe4000001ff00 */
[----:B------:R-:W-:Y:S02]  /*a270*/  CS2R R38, SRZ ;  /* 0x0000000000267805 */ /* 0x000fe4000001ff00 */
[----:B------:R-:W-:Y:S02]  /*a280*/  CS2R R36, SRZ ;  /* 0x0000000000247805 */ /* 0x000fe4000001ff00 */
[----:B------:R-:W-:Y:S01]  /*a290*/  MOV R91, RZ ;  /* 0x000000ff005b7202 */ /* 0x000fe20000000f00 */
[----:B------:R-:W-:Y:S01]  /*a2a0*/  IMAD.MOV.U32 R0, RZ, RZ, RZ ;  /* 0x000000ffff007224 */ /* 0x000fe200078e00ff */
[----:B------:R-:W-:Y:S01]  /*a2b0*/  MOV R93, RZ ;  /* 0x000000ff005d7202 */ /* 0x000fe20000000f00 */
[----:B------:R-:W-:Y:S01]  /*a2c0*/  IMAD.MOV.U32 R26, RZ, RZ, RZ ;  /* 0x000000ffff1a7224 */ /* 0x000fe200078e00ff */
[----:B------:R-:W-:Y:S01]  /*a2d0*/  CS2R R10, SRZ ;  /* 0x00000000000a7805 */ /* 0x000fe2000001ff00 */
[----:B------:R-:W-:-:S02]  /*a2e0*/  IMAD.MOV.U32 R28, RZ, RZ, RZ ;  /* 0x000000ffff1c7224 */ /* 0x000fc400078e00ff */
[----:B------:R-:W-:Y:S01]  /*a2f0*/  IMAD.MOV.U32 R95, RZ, RZ, RZ ;  /* 0x000000ffff5f7224 */ /* 0x000fe200078e00ff */
[----:B------:R-:W-:Y:S06]  /*a300*/  @P0 BRA `(.L_x_2307) ;  /* 0x0000000000080947 */ /* 0x000fec0003800000 */
[----:B------:R-:W0:Y:S02]  /*a310*/  FENCE.VIEW.ASYNC.G ;  /* 0x00000000000073c6 */ /* 0x000e240000000100 */
[----:B0-----:R-:W-:Y:S06]  /*a320*/  BAR.ARV 0xc, 0x120 ;  /* 0x0304800000007b1d */ /* 0x001fec0000002000 */
.L_x_2307:
[----:B------:R-:W-:Y:S05]  /*a330*/  BSYNC B0 ;  /* 0x0000000000007941 */ /* 0x000fea0003800000 */
.L_x_2306:
[----:B------:R-:W-:Y:S01]  /*a340*/  MOV R89, RZ ;  /* 0x000000ff00597202 */ /* 0x000fe20000000f00 */
[----:B------:R-:W-:Y:S01]  /*a350*/  IMAD.MOV.U32 R24, RZ, RZ, RZ ;  /* 0x000000ffff187224 */ /* 0x000fe200078e00ff */
[----:B------:R-:W-:Y:S06]  /*a360*/  @!P2 BRA `(.L_x_2308) ;  /* 0x000000fc0048a947 */ /* 0x000fec0003800000 */
[----:B------:R-:W0:Y:S01]  /*a370*/  SHFL.IDX PT, R0, R226, RZ, 0x1f ;  /* 0x00001fffe2007589 */ /* 0x000e2200000e0000 */
[----:B------:R-:W-:-:S04]  /*a380*/  LOP3.LUT P0, RZ, R215, 0x3ff, RZ, 0xc0, !PT ;  /* 0x000003ffd7ff7812 */ /* 0x000fc8000780c0ff */
[----:B------:R-:W-:Y:S02]  /*a390*/  P2R R24, PR, RZ, 0x1 ;  /* 0x00000001ff187803 */ /* 0x000fe40000000000 */
[----:B0-----:R-:W-:-:S04]  /*a3a0*/  LEA.HI R2, R0, R0, RZ, 0x1 ;  /* 0x0000000000027211 */ /* 0x001fc800078f08ff */
[----:B------:R-:W-:-:S05]  /*a3b0*/  LOP3.LUT R3, R2, 0x1e, RZ, 0xc0, !PT ;  /* 0x0000001e02037812 */ /* 0x000fca00078ec0ff */
[----:B------:R-:W-:-:S05]  /*a3c0*/  IMAD.IADD R0, R0, 0x1, -R3 ;  /* 0x0000000100007824 */ /* 0x000fca00078e0a03 */
[----:B------:R-:W-:-:S04]  /*a3d0*/  LEA R0, R0, R215, 0xd ;  /* 0x000000d700007211 */ /* 0x000fc800078e68ff */
        /* <DEDUP_REMOVED lines=19> */
.L_x_2309:
        /* <DEDUP_REMOVED lines=12> */
.L_x_2313:
[----:B-1----:R1:W2:Y:S02]  /*a5d0*/  SYNCS.PHASECHK.TRANS64.TRYWAIT P0, [R18+URZ+0x34800], R3 ;  /* 0x03480003120075a7 */ /* 0x0022a4000800017f */
[----:B--2---:R-:W-:Y:S05]  /*a5e0*/  @!P0 NANOSLEEP.SYNCS 0x989680 ;  /* 0x009896800000895d */ /* 0x004fea0003900000 */
[----:B------:R-:W2:Y:S02]  /*a5f0*/  @!P0 SYNCS.PHASECHK.TRANS64 P0, [R18+URZ+0x34800], R3 ;  /* 0x03480003120085a7 */ /* 0x000ea4000800007f */
[----:B--2---:R-:W-:Y:S05]  /*a600*/  @!P0 BRA `(.L_x_2313) ;  /* 0xfffffffc00f08947 */ /* 0x004fea000383ffff */
.L_x_2312:
[----:B------:R-:W-:Y:S05]  /*a610*/  BSYNC B0 ;  /* 0x0000000000007941 */ /* 0x000fea0003800000 */
.L_x_2311:
[----:B------:R-:W-:Y:S05]  /*a620*/  BRA `(.L_x_2314) ;  /* 0x0000006c00147947 */ /* 0x000fea0003800000 */
.L_x_2310:
[----:B------:R-:W0:Y:S01]  /*a630*/  LDC.64 R10, c[0x0][0x3d8] ;  /* 0x0000f600ff0a7b82 */ /* 0x000e220000000a00 */
[----:B-----5:R-:W-:Y:S01]  /*a640*/  SHF.R.S32.HI R5, RZ, 0x1f, R146 ;  /* 0x0000001fff057819 */ /* 0x020fe20000011492 */
[--C-:B------:R-:W-:Y:S01]  /*a650*/  IMAD.MOV.U32 R2, RZ, RZ, R16.reuse ;  /* 0x000000ffff027224 */ /* 0x100fe200078e0010 */
[----:B------:R-:W-:Y:S02]  /*a660*/  ISETP.NE.AND P4, PT, R24, RZ, PT ;  /* 0x000000ff1800720c */ /* 0x000fe40003f85270 */
[----:B------:R-:W-:Y:S02]  /*a670*/  SHF.R.S32.HI R3, RZ, 0x1f, R16 ;  /* 0x0000001fff037819 */ /* 0x000fe40000011410 */
[----:B------:R-:W-:Y:S01]  /*a680*/  SHF.R.S32.HI R7, RZ, 0x1f, R22 ;  /* 0x0000001fff077819 */ /* 0x000fe20000011416 */
[----:B------:R-:W1:Y:S01]  /*a690*/  LDC.64 R12, c[0x0][0x3e8] ;  /* 0x0000fa00ff0c7b82 */ /* 0x000e620000000a00 */
[----:B------:R-:W-:Y:S01]  /*a6a0*/  MOV R6, R22 ;  /* 0x0000001600067202 */ /* 0x000fe20000000f00 */
[-C--:B0-----:R-:W-:Y:S01]  /*a6b0*/  IMAD R0, R5, R10.reuse, RZ ;  /* 0x0000000a05007224 */ /* 0x081fe200078e02ff */
[C---:B------:R-:W-:Y:S01]  /*a6c0*/  SHF.L.U64.HI R74, R10.reuse, 0x6, R11 ;  /* 0x000000060a4a7819 */ /* 0x040fe2000001020b */
[-C--:B------:R-:W-:Y:S01]  /*a6d0*/  IMAD R4, R211, R10.reuse, RZ ;  /* 0x0000000ad3047224 */ /* 0x080fe200078e02ff */
[----:B------:R-:W-:Y:S01]  /*a6e0*/  SHF.L.U32 R76, R10, 0x6, RZ ;  /* 0x000000060a4c7819 */ /* 0x000fe200000006ff */
[----:B------:R-:W-:-:S04]  /*a6f0*/  IMAD.WIDE.U32 R72, R146, R10, RZ ;  /* 0x0000000a92487225 */ /* 0x000fc800078e00ff */
[----:B-1----:R-:W-:Y:S01]  /*a700*/  IMAD R5, R5, R12, RZ ;  /* 0x0000000c05057224 */ /* 0x002fe200078e02ff */
[----:B------:R-:W-:Y:S01]  /*a710*/  SHF.L.U64.HI R69, R12, 0x6, R13 ;  /* 0x000000060c457819 */ /* 0x000fe2000001020d */
[----:B------:R-:W-:Y:S02]  /*a720*/  IMAD R83, R184, R11, R4 ;  /* 0x0000000bb8537224 */ /* 0x000fe400078e0204 */
[C---:B------:R-:W-:Y:S02]  /*a730*/  IMAD R77, R146.reuse, R13, R5 ;  /* 0x0000000d924d7224 */ /* 0x040fe400078e0205 */
[----:B------:R-:W-:Y:S02]  /*a740*/  IMAD R61, R146, R11, R0 ;  /* 0x0000000b923d7224 */ /* 0x000fe400078e0200 */
[----:B------:R-:W-:-:S04]  /*a750*/  IMAD.WIDE.U32 R4, R184, R10, R2 ;  /* 0x0000000ab8047225 */ /* 0x000fc800078e0002 */
[----:B------:R-:W-:Y:S01]  /*a760*/  IMAD.WIDE.U32 R8, R184, R10, R6 ;  /* 0x0000000ab8087225 */ /* 0x000fe200078e0006 */
[----:B------:R-:W-:-:S03]  /*a770*/  IADD3 R79, P0, R4, R72, RZ ;  /* 0x00000048044f7210 */ /* 0x000fc60007f1e0ff */
[----:B------:R-:W-:Y:S01]  /*a780*/  IMAD R14, R211, R12, RZ ;  /* 0x0000000cd30e7224 */ /* 0x000fe200078e02ff */
[----:B------:R-:W-:Y:S01]  /*a790*/  IADD3 R71, P2, R8, R72, RZ ;  /* 0x0000004808477210 */ /* 0x000fe20007f5e0ff */
[----:B------:R-:W-:-:S04]  /*a7a0*/  IMAD.WIDE.U32 R146, R146, R12, RZ ;  /* 0x0000000c92927225 */ /* 0x000fc800078e00ff */
[----:B------:R-:W-:-:S04]  /*a7b0*/  IMAD.WIDE.U32 R2, R184, R12, R2 ;  /* 0x0000000cb8027225 */ /* 0x000fc800078e0002 */
[----:B------:R-:W-:Y:S01]  /*a7c0*/  IMAD.WIDE.U32 R6, R184, R12, R6 ;  /* 0x0000000cb8067225 */ /* 0x000fe200078e0006 */
[----:B------:R-:W-:-:S03]  /*a7d0*/  IADD3 R60, P1, R2, R146, RZ ;  /* 0x00000092023c7210 */ /* 0x000fc60007f3e0ff */
[----:B------:R-:W-:Y:S01]  /*a7e0*/  IMAD.IADD R61, R61, 0x1, R73 ;  /* 0x000000013d3d7824 */ /* 0x000fe200078e0249 */
[----:B------:R-:W-:Y:S01]  /*a7f0*/  IADD3 R70, P3, R6, R146, RZ ;  /* 0x0000009206467210 */ /* 0x000fe20007f7e0ff */
[----:B------:R-:W-:Y:S02]  /*a800*/  IMAD R14, R184, R13, R14 ;  /* 0x0000000db80e7224 */ /* 0x000fe400078e020e */
[----:B------:R-:W-:Y:S01]  /*a810*/  IMAD.IADD R77, R77, 0x1, R147 ;  /* 0x000000014d4d7824 */ /* 0x000fe200078e0293 */
[C---:B------:R-:W-:Y:S01]  /*a820*/  IADD3.X R81, R61.reuse, R5, R83, P0, !PT ;  /* 0x000000053d517210 */ /* 0x040fe200007fe453 */
[----:B------:R-:W-:Y:S01]  /*a830*/  IMAD.SHL.U32 R75, R12, 0x40, RZ ;  /* 0x000000400c4b7824 */ /* 0x000fe200078e00ff */
[----:B------:R-:W-:Y:S02]  /*a840*/  IADD3.X R83, R61, R83, R9, P2, !PT ;  /* 0x000000533d537210 */ /* 0x000fe400017fe409 */
[C---:B------:R-:W-:Y:S02]  /*a850*/  IADD3.X R78, R77.reuse, R3, R14, P1, !PT ;  /* 0x000000034d4e7210 */ /* 0x040fe40000ffe40e */
[----:B------:R-:W-:Y:S01]  /*a860*/  IADD3.X R80, R77, R14, R7, P3, !PT ;  /* 0x0000000e4d507210 */ /* 0x000fe20001ffe407 */
        /* <DEDUP_REMOVED lines=17> */
.L_x_2315:
[----:B------:R-:W0:Y:S01]  /*a980*/  LDC.64 R12, c[0x0][0x3d8] ;  /* 0x0000f600ff0c7b82 */ /* 0x000e220000000a00 */
[----:B------:R-:W-:Y:S01]  /*a990*/  SHF.R.S32.HI R5, RZ, 0x1f, R193 ;  /* 0x0000001fff057819 */ /* 0x000fe200000114c1 */
[----:B------:R-:W-:Y:S01]  /*a9a0*/  ULDC.U8 UR4, c[0x0][0x3f0] ;  /* 0x0000fc0000047ab9 */ /* 0x000fe20000000000 */
[----:B------:R-:W-:Y:S01]  /*a9b0*/  BSSY B0, `(.L_x_2316) ;  /* 0x0000684000007945 */ /* 0x000fe20003800000 */
[----:B------:R-:W-:-:S04]  /*a9c0*/  ISETP.NE.AND P0, PT, RZ, UR4, PT ;  /* 0x00000004ff007c0c */ /* 0x000fc8000bf05270 */
[----:B------:R-:W1:Y:S01]  /*a9d0*/  LDC.64 R2, c[0x0][0x3e8] ;  /* 0x0000fa00ff027b82 */ /* 0x000e620000000a00 */
[----:B0-----:R-:W-:-:S04]  /*a9e0*/  IMAD R0, R5, R12, RZ ;  /* 0x0000000c05007224 */ /* 0x001fc800078e02ff */
[C---:B------:R-:W-:Y:S02]  /*a9f0*/  IMAD R9, R193.reuse, R13, R0 ;  /* 0x0000000dc1097224 */ /* 0x040fe400078e0200 */
[----:B------:R-:W-:Y:S02]  /*aa00*/  IMAD R0, R193, -0x80, R192 ;  /* 0xffffff80c1007824 */ /* 0x000fe400078e02c0 */
[----:B-1----:R-:W-:Y:S02]  /*aa10*/  IMAD R8, R5, R2, RZ ;  /* 0x0000000205087224 */ /* 0x002fe400078e02ff */
[----:B------:R-:W-:-:S04]  /*aa20*/  IMAD.WIDE.U32 R4, R193, R12, RZ ;  /* 0x0000000cc1047225 */ /* 0x000fc800078e00ff */
[----:B------:R-:W-:-:S04]  /*aa30*/  IMAD.WIDE.U32 R6, R193, R2, RZ ;  /* 0x00000002c1067225 */ /* 0x000fc800078e00ff */
[----:B------:R-:W-:Y:S02]  /*aa40*/  IMAD R11, R193, R3, R8 ;  /* 0x00000003c10b7224 */ /* 0x000fe400078e0208 */
[----:B------:R-:W-:Y:S02]  /*aa50*/  IMAD.IADD R9, R5, 0x1, R9 ;  /* 0x0000000105097824 */ /* 0x000fe400078e0209 */
[----:B------:R-:W-:Y:S01]  /*aa60*/  IMAD.SHL.U32 R84, R4, 0x80, RZ ;  /* 0x0000008004547824 */ /* 0x000fe200078e00ff */
[----:B------:R-:W-:Y:S01]  /*aa70*/  IADD3 R5, R7, R11, RZ ;  /* 0x0000000b07057210 */ /* 0x000fe20007ffe0ff */
[----:B------:R-:W-:Y:S01]  /*aa80*/  IMAD.SHL.U32 R87, R6, 0x80, RZ ;  /* 0x0000008006577824 */ /* 0x000fe200078e00ff */
[----:B------:R-:W-:Y:S02]  /*aa90*/  SHF.L.U64.HI R82, R4, 0x7, R9 ;  /* 0x0000000704527819 */ /* 0x000fe40000010209 */
[----:B------:R-:W-:Y:S02]  /*aaa0*/  SHF.L.U64.HI R85, R6, 0x7, R5 ;  /* 0x0000000706557819 */ /* 0x000fe40000010205 */
[----:B------:R-:W-:Y:S01]  /*aab0*/  VIMNMX R9, R0, 0x80, PT ;  /* 0x0000008000097848 */ /* 0x000fe20003fe0100 */
        /* <DEDUP_REMOVED lines=20> */
[C---:B------:R-:W-:Y:S01]  /*ac00*/  VIADD R7, R16.reuse, 0x20 ;  /* 0x0000002010077836 */ /* 0x040fe20000000000 */
[----:B------:R-:W-:Y:S01]  /*ac10*/  IADD3 R6, R16, 0x10, RZ ;  /* 0x0000001010067810 */ /* 0x000fe20007ffe0ff */
[----:B------:R-:W-:Y:S01]  /*ac20*/  ULDC UR4, c[0x0][0x3d4] ;  /* 0x0000f50000047ab9 */ /* 0x000fe20000000800 */
[----:B------:R-:W-:Y:S01]  /*ac30*/  IMAD.X R5, R82, 0x1, R81, P1 ;  /* 0x0000000152057824 */ /* 0x000fe200008e0651 */
[----:B------:R-:W-:Y:S01]  /*ac40*/  LEA R4, P3, R0, UR6, 0x1 ;  /* 0x0000000600047c11 */ /* 0x000fe2000f8608ff */
[----:B------:R-:W-:Y:S01]  /*ac50*/  VIADD R10, R16, 0x40 ;  /* 0x00000040100a7836 */ /* 0x000fe20000000000 */
[----:B------:R-:W-:Y:S02]  /*ac60*/  ISETP.GE.AND P1, PT, R7, UR4, PT ;  /* 0x0000000407007c0c */ /* 0x000fe4000bf26270 */
[----:B------:R-:W-:-:S02]  /*ac70*/  CS2R R66, SRZ ;  /* 0x0000000000427805 */ /* 0x000fc4000001ff00 */
[----:B------:R-:W-:Y:S01]  /*ac80*/  LEA.HI.X R5, R0, UR7, R5, 0x1, P3 ;  /* 0x0000000700057c11 */ /* 0x000fe200098f0c05 */
[----:B------:R-:W-:Y:S01]  /*ac90*/  ULDC.64 UR6, c[0x0][0x3e0] ;  /* 0x0000f80000067ab9 */ /* 0x000fe20000000a00 */
[----:B------:R-:W-:Y:S02]  /*aca0*/  IADD3 R0, P4, R87, R60, RZ ;  /* 0x0000003c57007210 */ /* 0x000fe40007f9e0ff */
[----:B------:R-:W-:Y:S02]  /*acb0*/  CS2R R62, SRZ ;  /* 0x00000000003e7805 */ /* 0x000fe4000001ff00 */
[----:B------:R-:W-:Y:S02]  /*acc0*/  ISETP.GE.AND P2, PT, R6, UR4, PT ;  /* 0x0000000406007c0c */ /* 0x000fe4000bf46270 */
[----:B------:R-:W-:Y:S02]  /*acd0*/  CS2R R56, SRZ ;  /* 0x0000000000387805 */ /* 0x000fe4000001ff00 */
[----:B------:R-:W-:Y:S01]  /*ace0*/  LEA R6, P6, R0, UR6, 0x1 ;  /* 0x0000000600067c11 */ /* 0x000fe2000f8c08ff */
[----:B------:R-:W-:Y:S01]  /*acf0*/  IMAD.X R7, R85, 0x1, R78, P4 ;  /* 0x0000000155077824 */ /* 0x000fe200020e064e */
[----:B------:R-:W-:-:S02]  /*ad00*/  IADD3 R8, R16, 0x30, RZ ;  /* 0x0000003010087810 */ /* 0x000fc40007ffe0ff */
[----:B------:R-:W-:Y:S02]  /*ad10*/  CS2R R52, SRZ ;  /* 0x0000000000347805 */ /* 0x000fe4000001ff00 */
[----:B------:R-:W-:Y:S02]  /*ad20*/  IADD3 R11, R16, 0x50, RZ ;  /* 0x00000050100b7810 */ /* 0x000fe40007ffe0ff */
        /* <DEDUP_REMOVED lines=25> */
.L_x_2319:
[----:B------:R-:W-:Y:S05]  /*aec0*/  BSYNC B1 ;  /* 0x0000000000017941 */ /* 0x000fea0003800000 */
.L_x_2318:
[----:B------:R-:W-:Y:S01]  /*aed0*/  ISETP.GE.AND P1, PT, R210, R9, PT ;  /* 0x00000009d200720c */ /* 0x000fe20003f26270 */
[----:B------:R-:W-:Y:S01]  /*aee0*/  BSSY B1, `(.L_x_2320) ;  /* 0x000003d000017945 */ /* 0x000fe20003800000 */
[----:B-1----:R-:W-:Y:S02]  /*aef0*/  LOP3.LUT R5, R196, 0x18, R22, 0xf8, !PT ;  /* 0x00000018c4057812 */ /* 0x002fe400078ef816 */
        /* <DEDUP_REMOVED lines=14> */
[C---:B------:R-:W-:Y:S01]  /*afe0*/  VIADD R4, R16.reuse, 0x10 ;  /* 0x0000001010047836 */ /* 0x040fe20000000000 */
[----:B------:R-:W-:Y:S01]  /*aff0*/  IADD3 R76, P2, P3, R79, R76, R84 ;  /* 0x0000004c4f4c7210 */ /* 0x000fe20007b5e054 */
[----:B------:R-:W-:Y:S01]  /*b000*/  VIADD R6, R16, 0x20 ;  /* 0x0000002010067836 */ /* 0x000fe20000000000 */
[----:B------:R-:W-:Y:S01]  /*b010*/  ULDC UR4, c[0x0][0x3d4] ;  /* 0x0000f50000047ab9 */ /* 0x000fe20000000800 */
[----:B------:R-:W-:Y:S01]  /*b020*/  IADD3.X R0, R78, R69, R85, P4, P5 ;  /* 0x000000454e007210 */ /* 0x000fe200027ea455 */
[----:B------:R-:W-:Y:S01]  /*b030*/  ULDC.64 UR6, c[0x0][0x3c8] ;  /* 0x0000f20000067ab9 */ /* 0x000fe20000000a00 */
[----:B------:R-:W-:Y:S01]  /*b040*/  IADD3.X R5, R81, R74, R82, P2, P3 ;  /* 0x0000004a51057210 */ /* 0x000fe200017e6452 */
[----:B------:R-:W-:Y:S01]  /*b050*/  ULDC.64 UR8, c[0x0][0x3e0] ;  /* 0x0000f80000087ab9 */ /* 0x000fe20000000a00 */
[----:B------:R-:W-:Y:S02]  /*b060*/  ISETP.GE.AND P5, PT, R16, UR4, PT ;  /* 0x0000000410007c0c */ /* 0x000fe4000bfa6270 */
[----:B------:R-:W-:-:S02]  /*b070*/  CS2R R42, SRZ ;  /* 0x00000000002a7805 */ /* 0x000fc4000001ff00 */
[----:B------:R-:W-:Y:S02]  /*b080*/  ISETP.GE.AND P2, PT, R4, UR4, PT ;  /* 0x0000000404007c0c */ /* 0x000fe4000bf46270 */
[----:B------:R-:W-:Y:S02]  /*b090*/  CS2R R40, SRZ ;  /* 0x0000000000287805 */ /* 0x000fe4000001ff00 */
[----:B------:R-:W-:Y:S01]  /*b0a0*/  LEA R4, P3, R76, UR6, 0x1 ;  /* 0x000000064c047c11 */ /* 0x000fe2000f8608ff */
[----:B------:R-:W-:Y:S01]  /*b0b0*/  VIADD R8, R16, 0x40 ;  /* 0x0000004010087836 */ /* 0x000fe20000000000 */
[----:B------:R-:W-:Y:S02]  /*b0c0*/  ISETP.GE.AND P4, PT, R6, UR4, PT ;  /* 0x0000000406007c0c */ /* 0x000fe4000bf86270 */
[----:B------:R-:W-:Y:S02]  /*b0d0*/  IADD3 R7, R16, 0x30, RZ ;  /* 0x0000003010077810 */ /* 0x000fe40007ffe0ff */
[----:B------:R-:W-:-:S02]  /*b0e0*/  LEA R6, P6, R75, UR8, 0x1 ;  /* 0x000000084b067c11 */ /* 0x000fc4000f8c08ff */
        /* <DEDUP_REMOVED lines=28> */
.L_x_2321:
[----:B------:R-:W-:Y:S05]  /*b2b0*/  BSYNC B1 ;  /* 0x0000000000017941 */ /* 0x000fea0003800000 */
.L_x_2320:
[----:B-1----:R-:W-:Y:S01]  /*b2c0*/  LEA R5, R197, R10, 0x9 ;  /* 0x0000000ac5057211 */ /* 0x002fe200078e48ff */
[----:B-----5:R-:W-:Y:S01]  /*b2d0*/  IMAD.MOV.U32 R14, RZ, RZ, R64 ;  /* 0x000000ffff0e7224 */ /* 0x020fe200078e0040 */
[----:B------:R-:W-:Y:S01]  /*b2e0*/  LOP3.LUT P2, RZ, R217, 0x4, RZ, 0xc0, !PT ;  /* 0x00000004d9ff7812 */ /* 0x000fe2000784c0ff */
[----:B------:R-:W-:Y:S01]  /*b2f0*/  IMAD.MOV.U32 R0, RZ, RZ, R70 ;  /* 0x000000ffff007224 */ /* 0x000fe200078e0046 */
[----:B------:R-:W-:Y:S01]  /*b300*/  MOV R11, R71 ;  /* 0x00000047000b7202 */ /* 0x000fe20000000f00 */
[----:B------:R-:W-:Y:S01]  /*b310*/  IMAD R60, R5, 0x2, R18 ;  /* 0x00000002053c7824 */ /* 0x000fe200078e0212 */
[----:B------:R-:W-:Y:S01]  /*b320*/  PRMT R83, R14, 0x7610, R83 ;  /* 0x000076100e537816 */ /* 0x000fe20000000053 */
[----:B------:R-:W-:Y:S01]  /*b330*/  IMAD.MOV.U32 R14, RZ, RZ, R59 ;  /* 0x000000ffff0e7224 */ /* 0x000fe200078e003b */
[----:B------:R-:W-:Y:S01]  /*b340*/  PRMT R84, R11, 0x7610, R84 ;  /* 0x000076100b547816 */ /* 0x000fe20000000054 */
[----:B------:R-:W-:Y:S01]  /*b350*/  IMAD.MOV.U32 R11, RZ, RZ, R58 ;  /* 0x000000ffff0b7224 */ /* 0x000fe200078e003a */
[C---:B------:R-:W-:Y:S01]  /*b360*/  IADD3 R15, R60.reuse, 0x10400, RZ ;  /* 0x000104003c0f7810 */ /* 0x040fe20007ffe0ff */
[----:B------:R-:W-:Y:S01]  /*b370*/  VIADD R10, R60, 0x10440 ;  /* 0x000104403c0a7836 */ /* 0x000fe20000000000 */
[----:B------:R-:W-:Y:S01]  /*b380*/  PRMT R85, R0, 0x7610, R85 ;  /* 0x0000761000557816 */ /* 0x000fe20000000055 */
[----:B------:R-:W-:Y:S01]  /*b390*/  IMAD.MOV.U32 R7, RZ, RZ, R77 ;  /* 0x000000ffff077224 */ /* 0x000fe200078e004d */
[----:B------:R-:W-:Y:S01]  /*b3a0*/  MOV R0, R65 ;  /* 0x0000004100007202 */ /* 0x000fe20000000f00 */
[----:B------:R-:W-:Y:S01]  /*b3b0*/  @P2 VIADD R10, R15, 0xffffffc0 ;  /* 0xffffffc00f0a2836 */ /* 0x000fe20000000000 */
[----:B0-----:R-:W-:Y:S01]  /*b3c0*/  ISETP.NE.AND P2, PT, R80, 0x1, PT ;  /* 0x000000015000780c */ /* 0x001fe20003f45270 */
[----:B------:R-:W-:Y:S01]  /*b3d0*/  IMAD.MOV.U32 R4, RZ, RZ, R72 ;  /* 0x000000ffff047224 */ /* 0x000fe200078e0048 */
[----:B------:R-:W-:Y:S01]  /*b3e0*/  PRMT R80, R11, 0x5410, R14 ;  /* 0x000054100b507816 */ /* 0x000fe2000000000e */
[----:B------:R-:W-:Y:S01]  /*b3f0*/  IMAD.MOV.U32 R11, RZ, RZ, R55 ;  /* 0x000000ffff0b7224 */ /* 0x000fe200078e0037 */
[----:B------:R-:W-:Y:S01]  /*b400*/  PRMT R82, R82, 0x5410, R0 ;  /* 0x0000541052527816 */ /* 0x000fe20000000000 */
[----:B------:R-:W-:Y:S01]  /*b410*/  IMAD.MOV.U32 R6, RZ, RZ, R146 ;  /* 0x000000ffff067224 */ /* 0x000fe200078e0092 */
[----:B------:R-:W-:Y:S01]  /*b420*/  MOV R0, R54 ;  /* 0x0000003600007202 */ /* 0x000fe20000000f00 */
[----:B------:R-:W-:Y:S01]  /*b430*/  ULDC.64 UR4, c[0x0][0x3c8] ;  /* 0x0000f20000047ab9 */ /* 0x000fe20000000a00 */
[----:B------:R-:W-:Y:S01]  /*b440*/  MOV R14, R49 ;  /* 0x00000031000e7202 */ /* 0x000fe20000000f00 */
[----:B------:R-:W-:Y:S01]  /*b450*/  ULDC.64 UR6, c[0x0][0x3e0] ;  /* 0x0000f80000067ab9 */ /* 0x000fe20000000a00 */
[----:B------:R-:W-:Y:S01]  /*b460*/  PRMT R77, R0, 0x5410, R11 ;  /* 0x00005410004d7816 */ /* 0x000fe2000000000b */
[----:B------:R-:W-:Y:S01]  /*b470*/  IMAD.MOV.U32 R0, RZ, RZ, R48 ;  /* 0x000000ffff007224 */ /* 0x000fe200078e0030 */
[----:B------:R-:W-:Y:S01]  /*b480*/  MOV R5, R61 ;  /* 0x0000003d00057202 */ /* 0x000fe20000000f00 */
[----:B------:R-:W-:Y:S01]  /*b490*/  IMAD.MOV.U32 R11, RZ, RZ, R46 ;  /* 0x000000ffff0b7224 */ /* 0x000fe200078e002e */
[----:B------:R-:W0:Y:S01]  /*b4a0*/  @P2 LDC R15, c[0x0][0x430] ;  /* 0x00010c00ff0f2b82 */ /* 0x000e220000000800 */
[----:B------:R-:W-:Y:S01]  /*b4b0*/  IMAD.MOV.U32 R61, RZ, RZ, R67 ;  /* 0x000000ffff3d7224 */ /* 0x000fe200078e0043 */
[----:B------:R-:W-:Y:S01]  /*b4c0*/  PRMT R75, R0, 0x5410, R14 ;  /* 0x00005410004b7816 */ /* 0x000fe2000000000e */
[----:B------:R-:W-:Y:S01]  /*b4d0*/  IMAD.MOV.U32 R0, RZ, RZ, R47 ;  /* 0x000000ffff007224 */ /* 0x000fe200078e002f */
[----:B------:R-:W-:-:S02]  /*b4e0*/  PRMT R73, R11, 0x7610, R73 ;  /* 0x000076100b497816 */ /* 0x000fc40000000049 */
[----:B------:R-:W-:Y:S02]  /*b4f0*/  MOV R11, R66 ;  /* 0x00000042000b7202 */ /* 0x000fe40000000f00 */
[----:B------:R-:W1:Y:S01]  /*b500*/  @P2 LDC R14, c[0x0][0x42c] ;  /* 0x00010b00ff0e2b82 */ /* 0x000e620000000800 */
[----:B------:R-:W-:Y:S01]  /*b510*/  PRMT R73, R73, 0x5410, R0 ;  /* 0x0000541049497816 */ /* 0x000fe20000000000 */
[----:B------:R-:W-:Y:S01]  /*b520*/  IMAD.MOV.U32 R0, RZ, RZ, R62 ;  /* 0x000000ffff007224 */ /* 0x000fe200078e003e */
[----:B------:R-:W-:Y:S02]  /*b530*/  PRMT R85, R85, 0x5410, R11 ;  /* 0x0000541055557816 */ /* 0x000fe4000000000b */
[----:B------:R-:W-:Y:S01]  /*b540*/  PRMT R84, R84, 0x5410, R61 ;  /* 0x0000541054547816 */ /* 0x000fe2000000003d */
[----:B------:R-:W-:Y:S01]  /*b550*/  IMAD.MOV.U32 R61, RZ, RZ, R56 ;  /* 0x000000ffff3d7224 */ /* 0x000fe200078e0038 */
[----:B------:R-:W-:Y:S02]  /*b560*/  MOV R11, R63 ;  /* 0x0000003f000b7202 */ /* 0x000fe40000000f00 */
[----:B------:R-:W-:Y:S01]  /*b570*/  PRMT R83, R83, 0x5410, R0 ;  /* 0x0000541053537816 */ /* 0x000fe20000000000 */
[----:B------:R-:W-:Y:S01]  /*b580*/  IMAD R0, R193, 0x80, R184 ;  /* 0x00000080c1007824 */ /* 0x000fe200078e02b8 */
[----:B------:R-:W-:-:S02]  /*b590*/  PRMT R82, R11, 0x7610, R82 ;  /* 0x000076100b527816 */ /* 0x000fc40000000052 */
[----:B------:R-:W-:Y:S01]  /*b5a0*/  PRMT R81, R61, 0x7610, R81 ;  /* 0x000076103d517816 */ /* 0x000fe20000000051 */
[----:B------:R-:W-:Y:S01]  /*b5b0*/  IMAD R11, R213, 0x40, R0 ;  /* 0x00000040d50b7824 */ /* 0x000fe200078e0200 */
[----:B------:R-:W-:Y:S01]  /*b5c0*/  MOV R61, R57 ;  /* 0x00000039003d7202 */ /* 0x000fe20000000f00 */
[----:B------:R-:W-:Y:S01]  /*b5d0*/  IMAD.MOV.U32 R0, RZ, RZ, R52 ;  /* 0x000000ffff007224 */ /* 0x000fe200078e0034 */
[----:B------:R-:W-:Y:S02]  /*b5e0*/  MOV R69, R53 ;  /* 0x0000003500457202 */ /* 0x000fe40000000f00 */
[----:B------:R-:W-:Y:S01]  /*b5f0*/  PRMT R81, R81, 0x5410, R61 ;  /* 0x0000541051517816 */ /* 0x000fe2000000003d */
[----:B------:R-:W-:Y:S01]  /*b600*/  IMAD.MOV.U32 R61, RZ, RZ, R50 ;  /* 0x000000ffff3d7224 */ /* 0x000fe200078e0032 */
[----:B------:R-:W-:Y:S01]  /*b610*/  PRMT R79, R0, 0x5410, R69 ;  /* 0x00005410004f7816 */ /* 0x000fe20000000045 */
[----:B------:R-:W-:Y:S02]  /*b620*/  IMAD.MOV.U32 R69, RZ, RZ, R45 ;  /* 0x000000ffff457224 */ /* 0x000fe400078e002d */
[----:B-1----:R-:W-:Y:S01]  /*b630*/  @P2 IMAD.HI.U32 R0, R11, R14, RZ ;  /* 0x0000000e0b002227 */ /* 0x002fe200078e00ff */
[----:B------:R-:W-:-:S02]  /*b640*/  PRMT R76, R61, 0x7610, R76 ;  /* 0x000076103d4c7816 */ /* 0x000fc4000000004c */
[----:B------:R-:W-:Y:S01]  /*b650*/  MOV R61, R44 ;  /* 0x0000002c003d7202 */ /* 0x000fe20000000f00 */
[----:B------:R-:W-:Y:S01]  /*b660*/  IMAD.MOV.U32 R14, RZ, RZ, R51 ;  /* 0x000000ffff0e7224 */ /* 0x000fe200078e0033 */
[----:B0-----:R-:W-:Y:S01]  /*b670*/  @P2 SHF.R.U32.HI R11, RZ, R15, R0 ;  /* 0x0000000fff0b2219 */ /* 0x001fe20000011600 */
[----:B------:R-:W-:Y:S01]  /*b680*/  IMAD.MOV.U32 R0, RZ, RZ, R40 ;  /* 0x000000ffff007224 */ /* 0x000fe200078e0028 */
[----:B------:R-:W-:Y:S01]  /*b690*/  PRMT R74, R61, 0x5410, R69 ;  /* 0x000054103d4a7816 */ /* 0x000fe20000000045 */
[----:B------:R-:W-:Y:S01]  /*b6a0*/  IMAD.MOV.U32 R61, RZ, RZ, R36 ;  /* 0x000000ffff3d7224 */ /* 0x000fe200078e0024 */
[----:B------:R-:W-:Y:S01]  /*b6b0*/  PRMT R76, R76, 0x5410, R14 ;  /* 0x000054104c4c7816 */ /* 0x000fe2000000000e */
[C---:B------:R-:W-:Y:S01]  /*b6c0*/  IMAD.WIDE.U32 R4, R11.reuse, R12, R4 ;  /* 0x0000000c0b047225 */ /* 0x040fe200078e0004 */
[----:B------:R-:W-:Y:S02]  /*b6d0*/  SHF.R.S32.HI R15, RZ, 0x1f, R11 ;  /* 0x0000001fff0f7819 */ /* 0x000fe4000001140b */
[----:B------:R-:W-:Y:S01]  /*b6e0*/  MOV R14, R41 ;  /* 0x00000029000e7202 */ /* 0x000fe20000000f00 */
[----:B------:R-:W-:-:S03]  /*b6f0*/  IMAD.WIDE.U32 R6, R11, R2, R6 ;  /* 0x000000020b067225 */ /* 0x000fc600078e0006 */
[----:B------:R-:W-:Y:S01]  /*b700*/  PRMT R72, R0, 0x5410, R14 ;  /* 0x0000541000487816 */ /* 0x000fe2000000000e */
[C---:B------:R-:W-:Y:S02]  /*b710*/  IMAD R0, R15.reuse, R12, RZ ;  /* 0x0000000c0f007224 */ /* 0x040fe400078e02ff */
[----:B------:R-:W-:Y:S01]  /*b720*/  IMAD R14, R15, R2, RZ ;  /* 0x000000020f0e7224 */ /* 0x000fe200078e02ff */
[----:B------:R-:W-:Y:S01]  /*b730*/  MOV R2, R32 ;  /* 0x0000002000027202 */ /* 0x000fe20000000f00 */
[C---:B------:R-:W-:Y:S01]  /*b740*/  IMAD R13, R11.reuse, R13, R0 ;  /* 0x0000000d0b0d7224 */ /* 0x040fe200078e0200 */
[----:B------:R-:W-:Y:S01]  /*b750*/  LEA R0, P3, R6, UR6, 0x1 ;  /* 0x0000000606007c11 */ /* 0x000fe2000f8608ff */
[----:B------:R-:W-:Y:S01]  /*b760*/  IMAD R15, R11, R3, R14 ;  /* 0x000000030b0f7224 */ /* 0x000fe200078e020e */
[----:B------:R-:W-:Y:S01]  /*b770*/  LEA R3, P2, R4, UR4, 0x1 ;  /* 0x0000000404037c11 */ /* 0x000fe2000f8408ff */
[----:B------:R-:W-:Y:S01]  /*b780*/  IMAD.MOV.U32 R69, RZ, RZ, R37 ;  /* 0x000000ffff457224 */ /* 0x000fe200078e0025 */
[----:B------:R-:W-:Y:S01]  /*b790*/  UMOV UR4, 0xffffffff ;  /* 0xffffffff00047882 */ /* 0x000fe20000000000 */
[----:B------:R-:W-:-:S02]  /*b7a0*/  IMAD.MOV.U32 R12, RZ, RZ, R33 ;  /* 0x000000ffff0c7224 */ /* 0x000fc400078e0021 */
[----:B------:R-:W-:Y:S01]  /*b7b0*/  IMAD.IADD R11, R5, 0x1, R13 ;  /* 0x00000001050b7824 */ /* 0x000fe200078e020d */
[----:B------:R-:W-:Y:S02]  /*b7c0*/  IADD3 R5, R7, R15, RZ ;  /* 0x0000000f07057210 */ /* 0x000fe40007ffe0ff */
[----:B------:R-:W-:Y:S02]  /*b7d0*/  PRMT R61, R61, 0x5410, R69 ;  /* 0x000054103d3d7816 */ /* 0x000fe40000000045 */
[----:B------:R-:W-:Y:S02]  /*b7e0*/  PRMT R69, R2, 0x5410, R12 ;  /* 0x0000541002457816 */ /* 0x000fe4000000000c */
[----:B------:R-:W-:Y:S02]  /*b7f0*/  LEA.HI.X R4, R4, UR5, R11, 0x1, P2 ;  /* 0x0000000504047c11 */ /* 0x000fe400090f0c0b */
[----:B------:R-:W-:Y:S02]  /*b800*/  LEA.HI.X R2, R6, UR7, R5, 0x1, P3 ;  /* 0x0000000706027c11 */ /* 0x000fe400098f0c05 */
[----:B------:R-:W-:Y:S01]  /*b810*/  LEA.HI R5, R209, R209, RZ, 0x1 ;  /* 0x000000d1d1057211 */ /* 0x000fe200078f08ff */
[----:B------:R-:W-:Y:S06]  /*b820*/  BRA.DIV UR4, `(.L_x_2322) ;  /* 0x0000016a04147947 */ /* 0x000fec000b800000 */
.L_x_2544:
[----:B------:R-:W-:-:S03]  /*b830*/  UMOV UR4, 0xffffffff ;  /* 0xffffffff00047882 */ /* 0x000fc60000000000 */
[----:B------:R-:W-:Y:S05]  /*b840*/  BRA.DIV UR4, `(.L_x_2323) ;  /* 0x0000016a04347947 */ /* 0x000fea000b800000 */
.L_x_2547:
[----:B------:R-:W-:-:S03]  /*b850*/  UMOV UR4, 0xffffffff ;  /* 0xffffffff00047882 */ /* 0x000fc60000000000 */
[----:B------:R-:W-:Y:S05]  /*b860*/  BRA.DIV UR4, `(.L_x_2324) ;  /* 0x0000016a04547947 */ /* 0x000fea000b800000 */
.L_x_2550:
[----:B------:R-:W-:-:S03]  /*b870*/  UMOV UR4, 0xffffffff ;  /* 0xffffffff00047882 */ /* 0x000fc60000000000 */
[----:B------:R-:W-:Y:S05]  /*b880*/  BRA.DIV UR4, `(.L_x_2325) ;  /* 0x0000016a04747947 */ /* 0x000fea000b800000 */
.L_x_2553:
[----:B------:R-:W-:-:S03]  /*b890*/  UMOV UR4, 0xffffffff ;  /* 0xffffffff00047882 */ /* 0x000fc60000000000 */
[----:B------:R-:W-:Y:S05]  /*b8a0*/  BRA.DIV UR4, `(.L_x_2326) ;  /* 0x0000016a04947947 */ /* 0x000fea000b800000 */
.L_x_2556:
[----:B------:R-:W-:Y:S01]  /*b8b0*/  UMOV UR4, 0xffffffff ;  /* 0xffffffff00047882 */ /* 0x000fe20000000000 */
[----:B------:R-:W-:Y:S02]  /*b8c0*/  LOP3.LUT R4, R5, 0xfffffffe, RZ, 0xc0, !PT ;  /* 0xfffffffe05047812 */ /* 0x000fe400078ec0ff */
[----:B------:R-:W-:Y:S05]  /*b8d0*/  BRA.DIV UR4, `(.L_x_2327) ;  /* 0x0000016a04b07947 */ /* 0x000fea000b800000 */
.L_x_2559:
[----:B------:R-:W-:Y:S01]  /*b8e0*/  UMOV UR4, 0xffffffff ;  /* 0xffffffff00047882 */ /* 0x000fe20000000000 */
[----:B------:R-:W-:Y:S02]  /*b8f0*/  IMAD.IADD R4, R209, 0x1, -R4 ;  /* 0x00000001d1047824 */ /* 0x000fe400078e0a04 */
[----:B------:R-:W-:Y:S05]  /*b900*/  BRA.DIV UR4, `(.L_x_2328) ;  /* 0x0000016a04cc7947 */ /* 0x000fea000b800000 */
.L_x_2562:
[----:B------:R-:W-:Y:S01]  /*b910*/  UMOV UR4, 0xffffffff ;  /* 0xffffffff00047882 */ /* 0x000fe20000000000 */
[----:B------:R-:W-:Y:S02]  /*b920*/  SHF.L.U32 R5, R4, 0x1f, RZ ;  /* 0x0000001f04057819 */ /* 0x000fe400000006ff */
[----:B------:R-:W-:Y:S05]  /*b930*/  BRA.DIV UR4, `(.L_x_2329) ;  /* 0x0000016a04e87947 */ /* 0x000fea000b800000 */
.L_x_2565:
[----:B------:R-:W0:Y:S01]  /*b940*/  SYNCS.PHASECHK.TRANS64.TRYWAIT P2, [R18+URZ+0x34800], R5 ;  /* 0x03480005120075a7 */ /* 0x000e22000804017f */
[----:B------:R-:W-:Y:S01]  /*b950*/  IMAD.MOV.U32 R0, RZ, RZ, R28 ;  /* 0x000000ffff007224 */ /* 0x000fe200078e001c */
[----:B------:R-:W-:Y:S01]  /*b960*/  MOV R2, R29 ;  /* 0x0000001d00027202 */ /* 0x000fe20000000f00 */
[----:B------:R-:W-:Y:S01]  /*b970*/  IMAD.MOV.U32 R3, RZ, RZ, R24 ;  /* 0x000000ffff037224 */ /* 0x000fe200078e0018 */
[----:B------:R-:W-:Y:S01]  /*b980*/  MOV R6, R43 ;  /* 0x0000002b00067202 */ /* 0x000fe20000000f00 */
        /* <DEDUP_REMOVED lines=9> */
[----:B------:R-:W-:Y:S02]  /*ba20*/  BSSY B1, `(.L_x_2330) ;  /* 0x000000f000017945 */ /* 0x000fe40003800000 */
        /* <DEDUP_REMOVED lines=11> */
[----:B------:R-:W-:Y:S02]  /*bae0*/  PRMT R11, R6, 0x5410, R7 ;  /* 0x00005410060b7816 */ /* 0x000fe40000000007 */
[----:B------:R-:W-:Y:S01]  /*baf0*/  MOV R2, R20 ;  /* 0x0000001400027202 */ /* 0x000fe20000000f00 */
[----:B0-----:R-:W-:Y:S06]  /*bb00*/  @!P2 BRA `(.L_x_2331) ;  /* 0x00000168009ca947 */ /* 0x001fec0003800000 */
.L_x_2566:
[----:B------:R-:W-:Y:S05]  /*bb10*/  BSYNC B1 ;  /* 0x0000000000017941 */ /* 0x000fea0003800000 */
.L_x_2330:
        /* <DEDUP_REMOVED lines=30> */
[----:B------:R-:W-:Y:S01]  /*bd00*/  FMUL.FTZ R71, R71, R85 ;  /* 0x0000005547477220 */ /* 0x000fe20000410000 */
[----:B------:R-:W-:Y:S02]  /*bd10*/  HADD2.F32 R4, -RZ, R4.H1_H1 ;  /* 0x30000004ff047230 */ /* 0x000fe40000004100 */
[----:B------:R-:W-:-:S02]  /*bd20*/  HADD2.F32 R66, -RZ, R6.H0_H0 ;  /* 0x20000006ff427230 */ /* 0x000fc40000004100 */
[----:B------:R-:W-:Y:S01]  /*bd30*/  FFMA.FTZ R92, R70, R88, R71 ;  /* 0x00000058465c7223 */ /* 0x000fe20000010047 */
[----:B------:R-:W-:Y:S02]  /*bd40*/  HADD2.F32 R67, -RZ, R6.H1_H1 ;  /* 0x30000006ff437230 */ /* 0x000fe40000004100 */
[----:B------:R-:W-:Y:S01]  /*bd50*/  FMUL.FTZ R90, R4, R87 ;  /* 0x00000057045a7220 */ /* 0x000fe20000410000 */
[--C-:B------:R-:W-:Y:S02]  /*bd60*/  HADD2.F32 R71, -RZ, R84.reuse.H0_H0 ;  /* 0x20000054ff477230 */ /* 0x100fe40000004100 */
[----:B------:R-:W-:Y:S01]  /*bd70*/  FFMA.FTZ R89, R70, R85, -R89 ;  /* 0x0000005546597223 */ /* 0x000fe20000010859 */
[----:B------:R-:W-:Y:S02]  /*bd80*/  HADD2.F32 R6, -RZ, R5.H0_H0 ;  /* 0x20000005ff067230 */ /* 0x000fe40000004100 */
[----:B------:R-:W-:Y:S01]  /*bd90*/  FMUL.FTZ R88, R4, R86 ;  /* 0x0000005604587220 */ /* 0x000fe20000410000 */
[----:B------:R-:W-:-:S02]  /*bda0*/  HADD2.F32 R84, -RZ, R84.H1_H1 ;  /* 0x30000054ff547230 */ /* 0x000fc40000004100 */
[C---:B------:R-:W-:Y:S01]  /*bdb0*/  FFMA.FTZ R90, R7.reuse, R86, -R90 ;  /* 0x00000056075a7223 */ /* 0x040fe2000001085a */
[----:B------:R-:W-:Y:S02]  /*bdc0*/  HADD2.F32 R5, -RZ, R5.H1_H1 ;  /* 0x30000005ff057230 */ /* 0x000fe40000004100 */
[----:B------:R-:W-:Y:S01]  /*bdd0*/  FFMA.FTZ R87, R7, R87, R88 ;  /* 0x0000005707577223 */ /* 0x000fe20000010058 */
[----:B------:R-:W-:Y:S02]  /*bde0*/  HADD2.F32 R70, -RZ, R91.H0_H0 ;  /* 0x2000005bff467230 */ /* 0x000fe40000004100 */
[CC--:B------:R-:W-:Y:S01]  /*bdf0*/  FMUL.FTZ R85, R67.reuse, R71.reuse ;  /* 0x0000004743557220 */ /* 0x0c0fe20000410000 */
[----:B------:R-:W-:Y:S02]  /*be00*/  HADD2.F32 R4, -RZ, R93.H0_H0 ;  /* 0x2000005dff047230 */ /* 0x000fe40000004100 */
[----:B------:R-:W-:Y:S01]  /*be10*/  FMUL.FTZ R86, R67, R84 ;  /* 0x0000005443567220 */ /* 0x000fe20000410000 */
        /* <DEDUP_REMOVED lines=11> */
.L_x_2335:
[----:B------:R-:W-:Y:S05]  /*bed0*/  BSYNC B2 ;  /* 0x0000000000027941 */ /* 0x000fea0003800000 */
.L_x_2334:
        /* <DEDUP_REMOVED lines=21> */
[--C-:B------:R-:W-:Y:S02]  /*c030*/  HADD2.F32 R65, -RZ, R82.reuse.H1_H1 ;  /* 0x30000052ff417230 */ /* 0x100fe40000004100 */
[----:B------:R-:W-:Y:S01]  /*c040*/  FFMA.FTZ R71, R64, R67, -R71 ;  /* 0x0000004340477223 */ /* 0x000fe20000010847 */
[--C-:B------:R-:W-:Y:S02]  /*c050*/  HADD2.F32 R6, -RZ, R5.reuse.H0_H0 ;  /* 0x20000005ff067230 */ /* 0x100fe40000004100 */
[-C--:B------:R-:W-:Y:S01]  /*c060*/  FMUL.FTZ R70, R4, R66.reuse ;  /* 0x0000004204467220 */ /* 0x080fe20000410000 */
[----:B------:R-:W-:Y:S02]  /*c070*/  HADD2.F32 R82, -RZ, R82.H0_H0 ;  /* 0x20000052ff527230 */ /* 0x000fe40000004100 */
[----:B------:R-:W-:Y:S01]  /*c080*/  FFMA.FTZ R84, R7, R66, -R84 ;  /* 0x0000004207547223 */ /* 0x000fe20000010854 */
[----:B------:R-:W-:-:S02]  /*c090*/  HADD2.F32 R5, -RZ, R5.H1_H1 ;  /* 0x30000005ff057230 */ /* 0x000fc40000004100 */
        /* <DEDUP_REMOVED lines=16> */
.L_x_2337:
[----:B------:R-:W-:Y:S05]  /*c1a0*/  BSYNC B2 ;  /* 0x0000000000027941 */ /* 0x000fea0003800000 */
.L_x_2336:
[----:B------:R-:W-:Y:S04]  /*c1b0*/  BSSY B2, `(.L_x_2338) ;  /* 0x000002c000027945 */ /* 0x000fe80003800000 */
[----:B------:R-:W-:Y:S05]  /*c1c0*/  @P3 BRA `(.L_x_2339) ;  /* 0x0000000000a83947 */ /* 0x000fea0003800000 */
[----:B01----:R-:W0:Y:S01]  /*c1d0*/  LDS.128 R4, [R60+0x14400] ;  /* 0x014400003c047984 */ /* 0x003e220000000c00 */
        /* <DEDUP_REMOVED lines=41> */
.L_x_2339:
[----:B------:R-:W-:Y:S05]  /*c470*/  BSYNC B2 ;  /* 0x0000000000027941 */ /* 0x000fea0003800000 */
.L_x_2338:
        /* <DEDUP_REMOVED lines=44> */
.L_x_2341:
[----:B------:R-:W-:Y:S05]  /*c740*/  BSYNC B2 ;  /* 0x0000000000027941 */ /* 0x000fea0003800000 */
.L_x_2340:
[----:B------:R-:W-:Y:S04]  /*c750*/  BSSY B2, `(.L_x_2342) ;  /* 0x000002c000027945 */ /* 0x000fe80003800000 */
[----:B------:R-:W-:Y:S05]  /*c760*/  @P5 BRA `(.L_x_2343) ;  /* 0x0000000000a85947 */ /* 0x000fea0003800000 */
[----:B0123--:R-:W0:Y:S01]  /*c770*/  LDS.128 R4, [R60+0x18400] ;  /* 0x018400003c047984 */ /* 0x00fe220000000c00 */
        /* <DEDUP_REMOVED lines=41> */
.L_x_2343:
[----:B------:R-:W-:Y:S05]  /*ca10*/  BSYNC B2 ;  /* 0x0000000000027941 */ /* 0x000fea0003800000 */
.L_x_2342:
[----:B------:R-:W-:Y:S05]  /*ca20*/  @P6 BRA `(.L_x_2333) ;  /* 0x0000000000a86947 */ /* 0x000fea0003800000 */
[----:B01234-:R-:W0:Y:S01]  /*ca30*/  LDS.128 R4, [R10+0x8000] ;  /* 0x008000000a047984 */ /* 0x01fe220000000c00 */
        /* <DEDUP_REMOVED lines=41> */
.L_x_2333:
[----:B------:R-:W-:Y:S05]  /*ccd0*/  BSYNC B1 ;  /* 0x0000000000017941 */ /* 0x000fea0003800000 */
.L_x_2332:
        /* <DEDUP_REMOVED lines=16> */
[----:B------:R-:W-:Y:S01]  /*cde0*/  SHF.R.U32.HI R45, RZ, 0x10, R43 ;  /* 0x00000010ff2d7819 */ /* 0x000fe2000001162b */
[----:B------:R-:W-:Y:S01]  /*cdf0*/  HADD2.F32 R44, -RZ, R78.H0_H0 ;  /* 0x2000004eff2c7230 */ /* 0x000fe20000004100 */
[----:B------:R-:W-:Y:S01]  /*ce00*/  SHF.R.U32.HI R47, RZ, 0x10, R41 ;  /* 0x00000010ff2f7819 */ /* 0x000fe20000011629 */
        /* <DEDUP_REMOVED lines=38> */
.L_x_2346:
[----:B------:R-:W-:Y:S05]  /*d070*/  BSYNC B1 ;  /* 0x0000000000017941 */ /* 0x000fea0003800000 */
.L_x_2345:
        /* <DEDUP_REMOVED lines=44> */
.L_x_2348:
[----:B------:R-:W-:Y:S05]  /*d340*/  BSYNC B1 ;  /* 0x0000000000017941 */ /* 0x000fea0003800000 */
.L_x_2347:
[----:B------:R-:W-:Y:S04]  /*d350*/  BSSY B1, `(.L_x_2349) ;  /* 0x000002c000017945 */ /* 0x000fe80003800000 */
[----:B------:R-:W-:Y:S05]  /*d360*/  @P2 BRA `(.L_x_2350) ;  /* 0x0000000000a82947 */ /* 0x000fea0003800000 */
[----:B01----:R-:W0:Y:S01]  /*d370*/  LDS.128 R4, [R60+0x16400] ;  /* 0x016400003c047984 */ /* 0x003e220000000c00 */
[----:B------:R-:W-:Y:S01]  /*d380*/  SHF.R.U32.HI R38, RZ, 0x10, R33 ;  /* 0x00000010ff267819 */ /* 0x000fe20000011621 */
[--C-:B------:R-:W-:Y:S01]  /*d390*/  HADD2.F32 R37, -RZ, R69.reuse.H0_H0 ;  /* 0x20000045ff257230 */ /* 0x100fe20000004100 */
[--C-:B------:R-:W-:Y:S01]  /*d3a0*/  SHF.R.U32.HI R36, RZ, 0x10, R35.reuse ;  /* 0x00000010ff247819 */ /* 0x100fe20000011623 */
[----:B------:R-:W-:Y:S01]  /*d3b0*/  HADD2.F32 R69, -RZ, R69.H1_H1 ;  /* 0x30000045ff457230 */ /* 0x000fe20000004100 */
        /* <DEDUP_REMOVED lines=37> */
.L_x_2350:
[----:B------:R-:W-:Y:S05]  /*d610*/  BSYNC B1 ;  /* 0x0000000000017941 */ /* 0x000fea0003800000 */
.L_x_2349:
[----:B------:R-:W-:Y:S04]  /*d620*/  BSSY B1, `(.L_x_2351) ;  /* 0x000002c000017945 */ /* 0x000fe80003800000 */
[----:B------:R-:W-:Y:S05]  /*d630*/  @P3 BRA `(.L_x_2352) ;  /* 0x0000000000a83947 */ /* 0x000fea0003800000 */
[----:B012---:R-:W0:Y:S01]  /*d640*/  LDS.128 R4, [R10+0x6000] ;  /* 0x006000000a047984 */ /* 0x007e220000000c00 */
[--C-:B------:R-:W-:Y:S01]  /*d650*/  SHF.R.U64 R39, R30, 0x10, R31.reuse ;  /* 0x000000101e277819 */ /* 0x100fe2000000121f */
[--C-:B------:R-:W-:Y:S01]  /*d660*/  HADD2.F32 R30, -RZ, R13.reuse.H0_H0 ;  /* 0x2000000dff1e7230 */ /* 0x100fe20000004100 */
[----:B------:R-:W-:Y:S01]  /*d670*/  SHF.R.U32.HI R31, RZ, 0x10, R31 ;  /* 0x00000010ff1f7819 */ /* 0x000fe2000001161f */
[----:B------:R-:W-:Y:S01]  /*d680*/  HADD2.F32 R32, -RZ, R12.H0_H0 ;  /* 0x2000000cff207230 */ /* 0x000fe20000004100 */
[--C-:B------:R-:W-:Y:S01]  /*d690*/  SHF.R.U32.HI R33, RZ, 0x10, R29.reuse ;  /* 0x00000010ff217819 */ /* 0x100fe2000001161d */
        /* <DEDUP_REMOVED lines=14> */
[--C-:B------:R-:W-:Y:S02]  /*d780*/  HADD2.F32 R6, -RZ, R5.reuse.H0_H0 ;  /* 0x20000005ff067230 */ /* 0x100fe40000004100 */
[C---:B------:R-:W-:Y:S01]  /*d790*/  FMUL.FTZ R34, R4.reuse, R32 ;  /* 0x0000002004227220 */ /* 0x040fe20000410000 */
[----:B------:R-:W-:Y:S01]  /*d7a0*/  FMUL.FTZ R36, R4, R30 ;  /* 0x0000001e04247220 */ /* 0x000fe20000410000 */
[----:B------:R-:W-:Y:S02]  /*d7b0*/  HADD2.F32 R28, -RZ, R12.H1_H1 ;  /* 0x3000000cff1c7230 */ /* 0x000fe40000004100 */
[----:B------:R-:W-:Y:S01]  /*d7c0*/  FMUL.FTZ R33, R15, R13 ;  /* 0x0000000d0f217220 */ /* 0x000fe20000410000 */
[----:B------:R-:W-:-:S02]  /*d7d0*/  HADD2.F32 R5, -RZ, R5.H1_H1 ;  /* 0x30000005ff057230 */ /* 0x000fc40000004100 */
[C---:B------:R-:W-:Y:S01]  /*d7e0*/  FFMA.FTZ R34, R7.reuse, R30, -R34 ;  /* 0x0000001e07227223 */ /* 0x040fe20000010822 */
[----:B------:R-:W-:Y:S02]  /*d7f0*/  HADD2.F32 R12, -RZ, R37.H0_H0 ;  /* 0x20000025ff0c7230 */ /* 0x000fe40000004100 */
[----:B------:R-:W-:Y:S01]  /*d800*/  FFMA.FTZ R29, R7, R32, R36 ;  /* 0x00000020071d7223 */ /* 0x000fe20000010024 */
        /* <DEDUP_REMOVED lines=13> */
.L_x_2352:
[----:B------:R-:W-:Y:S05]  /*d8e0*/  BSYNC B1 ;  /* 0x0000000000017941 */ /* 0x000fea0003800000 */
.L_x_2351:
[----:B------:R-:W-:Y:S04]  /*d8f0*/  BSSY B1, `(.L_x_2353) ;  /* 0x000002c000017945 */ /* 0x000fe80003800000 */
[----:B------:R-:W-:Y:S05]  /*d900*/  @P4 BRA `(.L_x_2354) ;  /* 0x0000000000a84947 */ /* 0x000fea0003800000 */
[----:B0123--:R-:W0:Y:S01]  /*d910*/  LDS.128 R4, [R60+0x1a400] ;  /* 0x01a400003c047984 */ /* 0x00fe220000000c00 */
[--C-:B------:R-:W-:Y:S01]  /*d920*/  SHF.R.U64 R33, R26, 0x10, R27.reuse ;  /* 0x000000101a217819 */ /* 0x100fe2000000121b */
[----:B------:R-:W-:Y:S01]  /*d930*/  HADD2.F32 R26, -RZ, R3.H0_H0 ;  /* 0x20000003ff1a7230 */ /* 0x000fe20000004100 */
[----:B------:R-:W-:Y:S02]  /*d940*/  SHF.R.U32.HI R12, RZ, 0x10, R27 ;  /* 0x00000010ff0c7819 */ /* 0x000fe4000001161b */
        /* <DEDUP_REMOVED lines=20> */
[----:B------:R-:W-:Y:S01]  /*da90*/  FMUL.FTZ R27, R13, R11 ;  /* 0x0000000b0d1b7220 */ /* 0x000fe20000410000 */
[----:B------:R-:W-:Y:S02]  /*daa0*/  HADD2.F32 R5, -RZ, R5.H1_H1 ;  /* 0x30000005ff057230 */ /* 0x000fe40000004100 */
[C---:B------:R-:W-:Y:S01]  /*dab0*/  FFMA.FTZ R28, R7.reuse, R24, -R28 ;  /* 0x00000018071c7223 */ /* 0x040fe2000001081c */
[----:B------:R-:W-:Y:S02]  /*dac0*/  HADD2.F32 R4, -RZ, R31.H0_H0 ;  /* 0x2000001fff047230 */ /* 0x000fe40000004100 */
[----:B------:R-:W-:Y:S01]  /*dad0*/  FFMA.FTZ R15, R7, R26, R30 ;  /* 0x0000001a070f7223 */ /* 0x000fe2000001001e */
[----:B------:R-:W-:Y:S02]  /*dae0*/  HADD2.F32 R3, -RZ, R33.H0_H0 ;  /* 0x20000021ff037230 */ /* 0x000fe40000004100 */
[-C--:B------:R-:W-:Y:S01]  /*daf0*/  FMUL.FTZ R25, R13, R14.reuse ;  /* 0x0000000e0d197220 */ /* 0x080fe20000410000 */
[C---:B------:R-:W-:Y:S01]  /*db00*/  FFMA.FTZ R14, R12.reuse, R14, R27 ;  /* 0x0000000e0c0e7223 */ /* 0x040fe2000001001b */
[C---:B------:R-:W-:Y:S01]  /*db10*/  FMUL.FTZ R7, R5.reuse, R4 ;  /* 0x0000000405077220 */ /* 0x040fe20000410000 */
[----:B------:R-:W-:Y:S01]  /*db20*/  FMUL.FTZ R13, R5, R3 ;  /* 0x00000003050d7220 */ /* 0x000fe20000410000 */
[----:B------:R-:W-:-:S02]  /*db30*/  FFMA.FTZ R25, R12, R11, -R25 ;  /* 0x0000000b0c197223 */ /* 0x000fc40000010819 */
[----:B------:R-:W-:Y:S01]  /*db40*/  FFMA.FTZ R5, R6, R3, -R7 ;  /* 0x0000000306057223 */ /* 0x000fe20000010807 */
[----:B------:R-:W-:Y:S01]  /*db50*/  F2FP.F16.F32.PACK_AB R7, R32, R29 ;  /* 0x0000001d2007723e */ /* 0x000fe200000000ff */
[----:B------:R-:W-:Y:S01]  /*db60*/  FFMA.FTZ R12, R6, R4, R13 ;  /* 0x00000004060c7223 */ /* 0x000fe2000001000d */
[----:B------:R-:W-:Y:S02]  /*db70*/  F2FP.F16.F32.PACK_AB R4, R15, R28 ;  /* 0x0000001c0f04723e */ /* 0x000fe400000000ff */
[----:B------:R-:W-:Y:S02]  /*db80*/  F2FP.F16.F32.PACK_AB R6, R14, R25 ;  /* 0x000000190e06723e */ /* 0x000fe400000000ff */
[----:B------:R-:W-:-:S05]  /*db90*/  F2FP.F16.F32.PACK_AB R5, R12, R5 ;  /* 0x000000050c05723e */ /* 0x000fca00000000ff */
[----:B------:R4:W-:Y:S02]  /*dba0*/  STS.128 [R60+0x1a400], R4 ;  /* 0x01a400043c007388 */ /* 0x0009e40000000c00 */
.L_x_2354:
[----:B------:R-:W-:Y:S05]  /*dbb0*/  BSYNC B1 ;  /* 0x0000000000017941 */ /* 0x000fea0003800000 */
.L_x_2353:
[----:B------:R-:W-:Y:S05]  /*dbc0*/  @P5 BRA `(.L_x_2344) ;  /* 0x0000003400885947 */ /* 0x000fea0003800000 */
[----:B01234-:R-:W0:Y:S01]  /*dbd0*/  LDS.128 R4, [R10+0xa000] ;  /* 0x00a000000a047984 */ /* 0x01fe220000000c00 */
[----:B------:R-:W-:Y:S01]  /*dbe0*/  SHF.R.U64 R25, R20, 0x10, R21 ;  /* 0x0000001014197819 */ /* 0x000fe20000001215 */
[----:B------:R-:W-:Y:S01]  /*dbf0*/  HADD2.F32 R12, -RZ, R2.H0_H0 ;  /* 0x20000002ff0c7230 */ /* 0x000fe20000004100 */
        /* <DEDUP_REMOVED lines=25> */
[----:B------:R-:W-:Y:S02]  /*dd90*/  HADD2.F32 R0, -RZ, R25.H0_H0 ;  /* 0x20000019ff007230 */ /* 0x000fe40000004100 */
[CC--:B------:R-:W-:Y:S01]  /*dda0*/  FMUL.FTZ R12, R8.reuse, R9.reuse ;  /* 0x00000009080c7220 */ /* 0x0c0fe20000410000 */
[----:B------:R-:W-:Y:S01]  /*ddb0*/  FMUL.FTZ R8, R8, R2 ;  /* 0x0000000208087220 */ /* 0x000fe20000410000 */
[C---:B------:R-:W-:Y:S01]  /*ddc0*/  FMUL.FTZ R11, R5.reuse, R4 ;  /* 0x00000004050b7220 */ /* 0x040fe20000410000 */
[----:B------:R-:W-:Y:S01]  /*ddd0*/  FMUL.FTZ R13, R5, R0 ;  /* 0x00000000050d7220 */ /* 0x000fe20000410000 */
[C---:B------:R-:W-:Y:S02]  /*dde0*/  FFMA.FTZ R12, R7.reuse, R2, -R12 ;  /* 0x00000002070c7223 */ /* 0x040fe4000001080c */
[C---:B------:R-:W-:Y:S01]  /*ddf0*/  FFMA.FTZ R5, R6.reuse, R0, -R11 ;  /* 0x0000000006057223 */ /* 0x040fe2000001080b */
[----:B------:R-:W-:Y:S01]  /*de00*/  FFMA.FTZ R9, R7, R9, R8 ;  /* 0x0000000907097223 */ /* 0x000fe20000010008 */
[----:B------:R-:W-:Y:S01]  /*de10*/  FFMA.FTZ R0, R6, R4, R13 ;  /* 0x0000000406007223 */ /* 0x000fe2000001000d */
[----:B------:R-:W-:-:S02]  /*de20*/  F2FP.F16.F32.PACK_AB R7, R15, R26 ;  /* 0x0000001a0f07723e */ /* 0x000fc400000000ff */
[----:B------:R-:W-:Y:S02]  /*de30*/  F2FP.F16.F32.PACK_AB R4, R3, R24 ;  /* 0x000000180304723e */ /* 0x000fe400000000ff */
[----:B------:R-:W-:Y:S02]  /*de40*/  F2FP.F16.F32.PACK_AB R6, R9, R12 ;  /* 0x0000000c0906723e */ /* 0x000fe400000000ff */
[----:B------:R-:W-:-:S05]  /*de50*/  F2FP.F16.F32.PACK_AB R5, R0, R5 ;  /* 0x000000050005723e */ /* 0x000fca00000000ff */
[----:B------:R0:W-:Y:S01]  /*de60*/  STS.128 [R10+0xa000], R4 ;  /* 0x00a000040a007388 */ /* 0x0001e20000000c00 */
[----:B------:R-:W-:Y:S05]  /*de70*/  BRA `(.L_x_2344) ;  /* 0x0000003000dc7947 */ /* 0x000fea0003800000 */
.L_x_2317:
[----:B------:R-:W0:Y:S01]  /*de80*/  LDC R78, c[0x0][0x428] ;  /* 0x00010a00ff4e7b82 */ /* 0x000e220000000800 */
[-C--:B------:R-:W-:Y:S01]  /*de90*/  ISETP.GE.AND P0, PT, R184, R9.reuse, PT ;  /* 0x00000009b800720c */ /* 0x080fe20003f06270 */
[----:B------:R-:W-:Y:S01]  /*dea0*/  BSSY B1, `(.L_x_2355) ;  /* 0x000003e000017945 */ /* 0x000fe20003800000 */
[----:B------:R-:W-:Y:S01]  /*deb0*/  ISETP.GE.AND P1, PT, R210, R9, PT ;  /* 0x00000009d200720c */ /* 0x000fe20003f26270 */
[----:B------:R-:W-:Y:S01]  /*dec0*/  IMAD.MOV.U32 R9, RZ, RZ, R61 ;  /* 0x000000ffff097224 */ /* 0x000fe200078e003d */
[----:B------:R-:W-:Y:S01]  /*ded0*/  MOV R8, R72 ;  /* 0x0000004800087202 */ /* 0x000fe20000000f00 */
[----:B------:R-:W-:Y:S01]  /*dee0*/  IMAD.MOV.U32 R10, RZ, RZ, R146 ;  /* 0x000000ffff0a7224 */ /* 0x000fe200078e0092 */
[----:B------:R-:W-:Y:S02]  /*def0*/  MOV R11, R77 ;  /* 0x0000004d000b7202 */ /* 0x000fe40000000f00 */
        /* <DEDUP_REMOVED lines=30> */
[----:B------:R-:W-:Y:S01]  /*e0e0*/  LEA R14, P2, R4, UR4, 0x1 ;  /* 0x00000004040e7c11 */ /* 0x000fe2000f8408ff */
[----:B------:R-:W-:Y:S01]  /*e0f0*/  IMAD.X R5, R85, 0x1, R80, P3 ;  /* 0x0000000155057824 */ /* 0x000fe200018e0650 */
[----:B------:R-:W-:Y:S01]  /*e100*/  LEA R20, P3, R0, UR6, 0x1 ;  /* 0x0000000600147c11 */ /* 0x000fe2000f8608ff */
[----:B------:R-:W-:Y:S01]  /*e110*/  ULDC UR4, c[0x0][0x3d4] ;  /* 0x0000f50000047ab9 */ /* 0x000fe20000000800 */
[----:B------:R-:W-:-:S02]  /*e120*/  LEA.HI.X R15, R4, UR5, R7, 0x1, P2 ;  /* 0x00000005040f7c11 */ /* 0x000fc400090f0c07 */
[----:B------:R-:W-:Y:S02]  /*e130*/  CS2R R34, SRZ ;  /* 0x0000000000227805 */ /* 0x000fe4000001ff00 */
[----:B------:R-:W-:Y:S02]  /*e140*/  LEA.HI.X R21, R0, UR7, R5, 0x1, P3 ;  /* 0x0000000700157c11 */ /* 0x000fe400098f0c05 */
[----:B------:R-:W-:Y:S02]  /*e150*/  CS2R R36, SRZ ;  /* 0x0000000000247805 */ /* 0x000fe4000001ff00 */
[----:B------:R-:W-:Y:S02]  /*e160*/  ISETP.GE.AND P2, PT, R22, UR4, PT ;  /* 0x0000000416007c0c */ /* 0x000fe4000bf46270 */
[----:B------:R-:W-:Y:S02]  /*e170*/  CS2R R38, SRZ ;  /* 0x0000000000267805 */ /* 0x000fe4000001ff00 */
[----:B------:R-:W-:-:S02]  /*e180*/  ISETP.GE.AND P3, PT, R186, UR4, PT ;  /* 0x00000004ba007c0c */ /* 0x000fc4000bf66270 */
[----:B------:R-:W-:Y:S02]  /*e190*/  CS2R R60, SRZ ;  /* 0x00000000003c7805 */ /* 0x000fe4000001ff00 */
[----:B------:R-:W-:Y:S02]  /*e1a0*/  ISETP.GE.AND P4, PT, R187, UR4, PT ;  /* 0x00000004bb007c0c */ /* 0x000fe4000bf86270 */
        /* <DEDUP_REMOVED lines=13> */
.L_x_2356:
[----:B------:R-:W-:Y:S05]  /*e280*/  BSYNC B1 ;  /* 0x0000000000017941 */ /* 0x000fea0003800000 */
.L_x_2355:
[----:B------:R-:W-:Y:S01]  /*e290*/  BSSY B1, `(.L_x_2357) ;  /* 0x0000026000017945 */ /* 0x000fe20003800000 */
[----:B-----5:R-:W-:Y:S01]  /*e2a0*/  MOV R72, R4 ;  /* 0x0000000400487202 */ /* 0x020fe20000000f00 */
[----:B------:R-:W-:Y:S01]  /*e2b0*/  IMAD.MOV.U32 R73, RZ, RZ, R5 ;  /* 0x000000ffff497224 */ /* 0x000fe200078e0005 */
[----:B------:R-:W-:Y:S01]  /*e2c0*/  CS2R R66, SRZ ;  /* 0x0000000000427805 */ /* 0x000fe2000001ff00 */
[----:B------:R-:W-:Y:S01]  /*e2d0*/  IMAD.MOV.U32 R77, RZ, RZ, R6 ;  /* 0x000000ffff4d7224 */ /* 0x000fe200078e0006 */
[----:B------:R-:W-:Y:S06]  /*e2e0*/  @P1 BRA `(.L_x_2358) ;  /* 0x0000000000801947 */ /* 0x000fec0003800000 */
[----:B------:R-:W-:Y:S01]  /*e2f0*/  IADD3 R76, P2, P3, R71, R76, R84 ;  /* 0x0000004c474c7210 */ /* 0x000fe20007b5e054 */
[----:B------:R-:W-:Y:S01]  /*e300*/  ULDC.64 UR4, c[0x0][0x3c8] ;  /* 0x0000f20000047ab9 */ /* 0x000fe20000000a00 */
[----:B------:R-:W-:Y:S01]  /*e310*/  IADD3 R75, P4, P5, R70, R75, R87 ;  /* 0x0000004b464b7210 */ /* 0x000fe20007d9e057 */
[----:B------:R-:W-:Y:S01]  /*e320*/  ULDC.64 UR6, c[0x0][0x3e0] ;  /* 0x0000f80000067ab9 */ /* 0x000fe20000000a00 */
[----:B0-----:R-:W-:Y:S02]  /*e330*/  IADD3.X R15, R83, R74, R82, P2, P3 ;  /* 0x0000004a530f7210 */ /* 0x001fe400017e6452 */
        /* <DEDUP_REMOVED lines=27> */
.L_x_2358:
[----:B------:R-:W-:Y:S05]  /*e4f0*/  BSYNC B1 ;  /* 0x0000000000017941 */ /* 0x000fea0003800000 */
.L_x_2357:
[----:B01----:R-:W-:Y:S01]  /*e500*/  IMAD.MOV.U32 R14, RZ, RZ, R24 ;  /* 0x000000ffff0e7224 */ /* 0x003fe200078e0018 */
[----:B------:R-:W-:Y:S01]  /*e510*/  MOV R0, R7 ;  /* 0x0000000700007202 */ /* 0x000fe20000000f00 */
[----:B------:R-:W-:Y:S01]  /*e520*/  IMAD.MOV.U32 R15, RZ, RZ, R25 ;  /* 0x000000ffff0f7224 */ /* 0x000fe200078e0019 */
[----:B------:R-:W-:Y:S01]  /*e530*/  ISETP.NE.AND P2, PT, R78, 0x1, PT ;  /* 0x000000014e00780c */ /* 0x000fe20003f45270 */
[----:B------:R-:W-:Y:S01]  /*e540*/  IMAD.MOV.U32 R20, RZ, RZ, R30 ;  /* 0x000000ffff147224 */ /* 0x000fe200078e001e */
[----:B------:R-:W-:Y:S01]  /*e550*/  PRMT R87, R0, 0x7610, R87 ;  /* 0x0000761000577816 */ /* 0x000fe20000000057 */
[----:B------:R-:W-:Y:S01]  /*e560*/  ULDC.64 UR4, c[0x0][0x3c8] ;  /* 0x0000f20000047ab9 */ /* 0x000fe20000000a00 */
[----:B------:R-:W-:Y:S01]  /*e570*/  PRMT R80, R14, 0x5410, R15 ;  /* 0x000054100e507816 */ /* 0x000fe2000000000f */
[----:B------:R-:W-:Y:S01]  /*e580*/  IMAD.MOV.U32 R14, RZ, RZ, R27 ;  /* 0x000000ffff0e7224 */ /* 0x000fe200078e001b */
[----:B------:R-:W-:Y:S01]  /*e590*/  MOV R0, R26 ;  /* 0x0000001a00007202 */ /* 0x000fe20000000f00 */
[----:B------:R-:W-:Y:S01]  /*e5a0*/  ULDC.64 UR6, c[0x0][0x3e0] ;  /* 0x0000f80000067ab9 */ /* 0x000fe20000000a00 */
[----:B------:R-:W-:Y:S01]  /*e5b0*/  MOV R15, R29 ;  /* 0x0000001d000f7202 */ /* 0x000fe20000000f00 */
[----:B-----5:R-:W-:Y:S01]  /*e5c0*/  IMAD.MOV.U32 R71, RZ, RZ, R43 ;  /* 0x000000ffff477224 */ /* 0x020fe200078e002b */
[----:B------:R-:W-:Y:S01]  /*e5d0*/  PRMT R81, R0, 0x5410, R14 ;  /* 0x0000541000517816 */ /* 0x000fe2000000000e */
[----:B------:R-:W-:Y:S01]  /*e5e0*/  IMAD.MOV.U32 R0, RZ, RZ, R28 ;  /* 0x000000ffff007224 */ /* 0x000fe200078e001c */
[----:B------:R-:W-:Y:S01]  /*e5f0*/  PRMT R75, R20, 0x7610, R75 ;  /* 0x00007610144b7816 */ /* 0x000fe2000000004b */
[----:B------:R-:W0:Y:S01]  /*e600*/  @P2 LDC R14, c[0x0][0x42c] ;  /* 0x00010b00ff0e2b82 */ /* 0x000e220000000800 */
[----:B------:R-:W-:Y:S01]  /*e610*/  IMAD.MOV.U32 R20, RZ, RZ, R33 ;  /* 0x000000ffff147224 */ /* 0x000fe200078e0021 */
[----:B------:R-:W-:-:S02]  /*e620*/  PRMT R89, R89, 0x5410, R72 ;  /* 0x0000541059597816 */ /* 0x000fc40000000048 */
[----:B------:R-:W-:Y:S01]  /*e630*/  PRMT R74, R0, 0x5410, R15 ;  /* 0x00005410004a7816 */ /* 0x000fe2000000000f */
[----:B------:R-:W-:Y:S01]  /*e640*/  IMAD.MOV.U32 R0, RZ, RZ, R31 ;  /* 0x000000ffff007224 */ /* 0x000fe200078e001f */
[----:B------:R-:W-:Y:S02]  /*e650*/  PRMT R90, R73, 0x7610, R90 ;  /* 0x00007610495a7816 */ /* 0x000fe4000000005a */
[----:B------:R-:W1:Y:S01]  /*e660*/  @P2 LDC R21, c[0x0][0x430] ;  /* 0x00010c00ff152b82 */ /* 0x000e620000000800 */
[----:B------:R-:W-:Y:S02]  /*e670*/  MOV R15, R32 ;  /* 0x00000020000f7202 */ /* 0x000fe40000000f00 */
[----:B------:R-:W-:Y:S01]  /*e680*/  PRMT R75, R75, 0x5410, R0 ;  /* 0x000054104b4b7816 */ /* 0x000fe20000000000 */
[----:B------:R-:W-:Y:S01]  /*e690*/  IMAD.MOV.U32 R0, RZ, RZ, R34 ;  /* 0x000000ffff007224 */ /* 0x000fe200078e0022 */
[----:B------:R-:W-:Y:S02]  /*e6a0*/  PRMT R88, R88, 0x5410, R77 ;  /* 0x0000541058587816 */ /* 0x000fe4000000004d */
[----:B------:R-:W-:-:S02]  /*e6b0*/  PRMT R89, R15, 0x7610, R89 ;  /* 0x000076100f597816 */ /* 0x000fc40000000059 */
[----:B------:R-:W-:Y:S01]  /*e6c0*/  PRMT R90, R90, 0x5410, R20 ;  /* 0x000054105a5a7816 */ /* 0x000fe20000000014 */
[----:B------:R-:W-:Y:S01]  /*e6d0*/  IMAD.MOV.U32 R20, RZ, RZ, R36 ;  /* 0x000000ffff147224 */ /* 0x000fe200078e0024 */
[----:B------:R-:W-:Y:S02]  /*e6e0*/  MOV R15, R35 ;  /* 0x00000023000f7202 */ /* 0x000fe40000000f00 */
[----:B------:R-:W-:Y:S01]  /*e6f0*/  PRMT R88, R0, 0x7610, R88 ;  /* 0x0000761000587816 */ /* 0x000fe20000000058 */
[----:B------:R-:W-:Y:S01]  /*e700*/  IMAD R0, R193, 0x80, R184 ;  /* 0x00000080c1007824 */ /* 0x000fe200078e02b8 */
[----:B------:R-:W-:Y:S02]  /*e710*/  PRMT R87, R87, 0x5410, R15 ;  /* 0x0000541057577816 */ /* 0x000fe4000000000f */
[----:B------:R-:W-:Y:S01]  /*e720*/  PRMT R82, R20, 0x7610, R82 ;  /* 0x0000761014527816 */ /* 0x000fe20000000052 */
[----:B------:R-:W-:Y:S01]  /*e730*/  IMAD R15, R213, 0x40, R0 ;  /* 0x00000040d50f7824 */ /* 0x000fe200078e0200 */
[----:B------:R-:W-:Y:S01]  /*e740*/  MOV R20, R37 ;  /* 0x0000002500147202 */ /* 0x000fe20000000f00 */
[----:B------:R-:W-:Y:S01]  /*e750*/  IMAD.MOV.U32 R0, RZ, RZ, R38 ;  /* 0x000000ffff007224 */ /* 0x000fe200078e0026 */
[----:B------:R-:W-:-:S02]  /*e760*/  MOV R69, R39 ;  /* 0x0000002700457202 */ /* 0x000fc40000000f00 */
[----:B------:R-:W-:Y:S01]  /*e770*/  PRMT R82, R82, 0x5410, R20 ;  /* 0x0000541052527816 */ /* 0x000fe20000000014 */
[----:B------:R-:W-:Y:S01]  /*e780*/  IMAD.MOV.U32 R20, RZ, RZ, R60 ;  /* 0x000000ffff147224 */ /* 0x000fe200078e003c */
[----:B------:R-:W-:Y:S01]  /*e790*/  PRMT R83, R0, 0x5410, R69 ;  /* 0x0000541000537816 */ /* 0x000fe20000000045 */
[----:B0-----:R-:W-:-:S03]  /*e7a0*/  @P2 IMAD.HI.U32 R0, R15, R14, RZ ;  /* 0x0000000e0f002227 */ /* 0x001fc600078e00ff */
[----:B------:R-:W-:Y:S01]  /*e7b0*/  PRMT R76, R20, 0x7610, R76 ;  /* 0x00007610144c7816 */ /* 0x000fe2000000004c */
[----:B------:R-:W-:Y:S01]  /*e7c0*/  IMAD.MOV.U32 R14, RZ, RZ, R61 ;  /* 0x000000ffff0e7224 */ /* 0x000fe200078e003d */
[----:B-1----:R-:W-:Y:S01]  /*e7d0*/  @P2 SHF.R.U32.HI R15, RZ, R21, R0 ;  /* 0x00000015ff0f2219 */ /* 0x002fe20000011600 */
[----:B------:R-:W-:Y:S01]  /*e7e0*/  IMAD.MOV.U32 R69, RZ, RZ, R63 ;  /* 0x000000ffff457224 */ /* 0x000fe200078e003f */
[----:B------:R-:W-:Y:S01]  /*e7f0*/  MOV R20, R62 ;  /* 0x0000003e00147202 */ /* 0x000fe20000000f00 */
[----:B------:R-:W-:Y:S01]  /*e800*/  IMAD.MOV.U32 R0, RZ, RZ, R40 ;  /* 0x000000ffff007224 */ /* 0x000fe200078e0028 */
[----:B------:R-:W-:Y:S01]  /*e810*/  PRMT R76, R76, 0x5410, R14 ;  /* 0x000054104c4c7816 */ /* 0x000fe2000000000e */
[C---:B------:R-:W-:Y:S01]  /*e820*/  IMAD.WIDE.U32 R8, R15.reuse, R12, R8 ;  /* 0x0000000c0f087225 */ /* 0x040fe200078e0008 */
[----:B------:R-:W-:Y:S02]  /*e830*/  SHF.R.S32.HI R21, RZ, 0x1f, R15 ;  /* 0x0000001fff157819 */ /* 0x000fe4000001140f */
[----:B------:R-:W-:Y:S01]  /*e840*/  MOV R14, R41 ;  /* 0x00000029000e7202 */ /* 0x000fe20000000f00 */
[----:B------:R-:W-:Y:S01]  /*e850*/  IMAD.WIDE.U32 R10, R15, R2, R10 ;  /* 0x000000020f0a7225 */ /* 0x000fe200078e000a */
[----:B------:R-:W-:-:S02]  /*e860*/  PRMT R77, R20, 0x5410, R69 ;  /* 0x00005410144d7816 */ /* 0x000fc40000000045 */
        /* <DEDUP_REMOVED lines=10> */
[----:B------:R-:W-:Y:S01]  /*e910*/  IMAD.IADD R13, R9, 0x1, R13 ;  /* 0x00000001090d7824 */ /* 0x000fe200078e020d */
[----:B------:R-:W-:Y:S01]  /*e920*/  IADD3 R9, R11, R15, RZ ;  /* 0x0000000f0b097210 */ /* 0x000fe20007ffe0ff */
[----:B------:R-:W-:Y:S01]  /*e930*/  IMAD.MOV.U32 R20, RZ, RZ, R42 ;  /* 0x000000ffff147224 */ /* 0x000fe200078e002a */
[----:B------:R-:W-:-:S02]  /*e940*/  PRMT R21, R2, 0x5410, R12 ;  /* 0x0000541002157816 */ /* 0x000fc4000000000c */
[----:B------:R-:W-:Y:S02]  /*e950*/  LEA.HI.X R8, R8, UR5, R13, 0x1, P2 ;  /* 0x0000000508087c11 */ /* 0x000fe400090f0c0d */
[----:B------:R-:W-:Y:S02]  /*e960*/  LEA.HI.X R2, R10, UR7, R9, 0x1, P3 ;  /* 0x000000070a027c11 */ /* 0x000fe400098f0c09 */
[----:B------:R-:W-:Y:S02]  /*e970*/  PRMT R70, R20, 0x5410, R71 ;  /* 0x0000541014467816 */ /* 0x000fe40000000047 */
[----:B------:R-:W-:Y:S01]  /*e980*/  LEA.HI R9, R209, R209, RZ, 0x1 ;  /* 0x000000d1d1097211 */ /* 0x000fe200078f08ff */
[----:B------:R-:W-:Y:S06]  /*e990*/  BRA.DIV UR4, `(.L_x_2359) ;  /* 0x0000013e040c7947 */ /* 0x000fec000b800000 */
.L_x_2569:
[----:B------:R-:W-:-:S03]  /*e9a0*/  UMOV UR4, 0xffffffff ;  /* 0xffffffff00047882 */ /* 0x000fc60000000000 */
[----:B------:R-:W-:Y:S05]  /*e9b0*/  BRA.DIV UR4, `(.L_x_2360) ;  /* 0x0000013e042c7947 */ /* 0x000fea000b800000 */
.L_x_2572:
[----:B------:R-:W-:-:S03]  /*e9c0*/  UMOV UR4, 0xffffffff ;  /* 0xffffffff00047882 */ /* 0x000fc60000000000 */
[----:B------:R-:W-:Y:S05]  /*e9d0*/  BRA.DIV UR4, `(.L_x_2361) ;  /* 0x0000013e044c7947 */ /* 0x000fea000b800000 */
.L_x_2575:
[----:B------:R-:W-:-:S03]  /*e9e0*/  UMOV UR4, 0xffffffff ;  /* 0xffffffff00047882 */ /* 0x000fc60000000000 */
[----:B------:R-:W-:Y:S05]  /*e9f0*/  BRA.DIV UR4, `(.L_x_2362) ;  /* 0x0000013e046c7947 */ /* 0x000fea000b800000 */
.L_x_2578:
[----:B------:R-:W-:-:S03]  /*ea00*/  UMOV UR4, 0xffffffff ;  /* 0xffffffff00047882 */ /* 0x000fc60000000000 */
[----:B------:R-:W-:Y:S05]  /*ea10*/  BRA.DIV UR4, `(.L_x_2363) ;  /* 0x0000013e048c7947 */ /* 0x000fea000b800000 */
.L_x_2581:
[----:B------:R-:W-:Y:S01]  /*ea20*/  UMOV UR4, 0xffffffff ;  /* 0xffffffff00047882 */ /* 0x000fe20000000000 */
[----:B------:R-:W-:Y:S02]  /*ea30*/  LOP3.LUT R8, R9, 0xfffffffe, RZ, 0xc0, !PT ;  /* 0xfffffffe09087812 */ /* 0x000fe400078ec0ff */
[----:B------:R-:W-:Y:S05]  /*ea40*/  BRA.DIV UR4, `(.L_x_2364) ;  /* 0x0000013e04a87947 */ /* 0x000fea000b800000 */
.L_x_2584:
[----:B------:R-:W-:Y:S01]  /*ea50*/  UMOV UR4, 0xffffffff ;  /* 0xffffffff00047882 */ /* 0x000fe20000000000 */
[----:B------:R-:W-:Y:S02]  /*ea60*/  IMAD.IADD R8, R209, 0x1, -R8 ;  /* 0x00000001d1087824 */ /* 0x000fe400078e0a08 */
[----:B------:R-:W-:Y:S05]  /*ea70*/  BRA.DIV UR4, `(.L_x_2365) ;  /* 0x0000013e04c47947 */ /* 0x000fea000b800000 */
.L_x_2587:
[----:B------:R-:W-:Y:S01]  /*ea80*/  UMOV UR4, 0xffffffff ;  /* 0xffffffff00047882 */ /* 0x000fe20000000000 */
[----:B------:R-:W-:Y:S02]  /*ea90*/  SHF.L.U32 R9, R8, 0x1f, RZ ;  /* 0x0000001f08097819 */ /* 0x000fe400000006ff */
[----:B------:R-:W-:Y:S05]  /*eaa0*/  BRA.DIV UR4, `(.L_x_2366) ;  /* 0x0000013e04e07947 */ /* 0x000fea000b800000 */
.L_x_2590:
        /* <DEDUP_REMOVED lines=9> */
[----:B------:R-:W-:Y:S01]  /*eb40*/  BSSY B1, `(.L_x_2367) ;  /* 0x0000014000017945 */ /* 0x000fe20003800000 */
[----:B------:R-:W-:Y:S01]  /*eb50*/  PRMT R0, R3, 0x5410, R8 ;  /* 0x0000541003007816 */ /* 0x000fe20000000008 */
[----:B------:R-:W-:-:S02]  /*eb60*/  IMAD.MOV.U32 R3, RZ, RZ, R51 ;  /* 0x000000ffff037224 */ /* 0x000fc400078e0033 */
[----:B------:R-:W-:-:S03]  /*eb70*/  IMAD.MOV.U32 R8, RZ, RZ, R52 ;  /* 0x000000ffff087224 */ /* 0x000fc600078e0034 */
        /* <DEDUP_REMOVED lines=13> */
[----:B------:R-:W-:Y:S01]  /*ec50*/  IMAD.MOV.U32 R10, RZ, RZ, R67 ;  /* 0x000000ffff0a7224 */ /* 0x000fe200078e0043 */
[----:B------:R-:W-:Y:S01]  /*ec60*/  MOV R8, R66 ;  /* 0x0000004200087202 */ /* 0x000fe20000000f00 */
[----:B0-----:R-:W-:Y:S06]  /*ec70*/  @!P2 BRA `(.L_x_2368) ;  /* 0x0000013c0094a947 */ /* 0x001fec0003800000 */
.L_x_2591:
[----:B------:R-:W-:Y:S05]  /*ec80*/  BSYNC B1 ;  /* 0x0000000000017941 */ /* 0x000fea0003800000 */
.L_x_2367:
        /* <DEDUP_REMOVED lines=11> */
[----:B0-----:R-:W-:Y:S01]  /*ed40*/  LOP3.LUT R9, R196, 0x38, R22, 0xf8, !PT ;  /* 0x00000038c4097812 */ /* 0x001fe200078ef816 */
[----:B------:R-:W-:Y:S01]  /*ed50*/  HADD2.F32 R91, -RZ, R90.H1_H1 ;  /* 0x3000005aff5b7230 */ /* 0x000fe20000004100 */
[----:B------:R-:W-:Y:S02]  /*ed60*/  SHF.R.S32.HI R11, RZ, 0x1f, R10 ;  /* 0x0000001fff0b7819 */ /* 0x000fe4000001140a */
[----:B------:R-:W-:Y:S02]  /*ed70*/  LOP3.LUT R8, R9, R198, RZ, 0x3c, !PT ;  /* 0x000000c609087212 */ /* 0x000fe400078e3cff */
[----:B------:R-:W-:Y:S01]  /*ed80*/  LEA.HI R12, R11, R10, RZ, 0x3 ;  /* 0x0000000a0b0c7211 */ /* 0x000fe200078f18ff */
[----:B------:R-:W-:Y:S01]  /*ed90*/  IMAD.SHL.U32 R11, R10, 0x8, RZ ;  /* 0x000000080a0b7824 */ /* 0x000fe200078e00ff */
[----:B------:R-:W-:Y:S01]  /*eda0*/  SHF.R.U64 R102, R32, 0x10, R33 ;  /* 0x0000001020667819 */ /* 0x000fe20000001221 */
[----:B------:R-:W-:Y:S01]  /*edb0*/  IMAD R9, R197, 0x200, R8 ;  /* 0x00000200c5097824 */ /* 0x000fe200078e0208 */
[----:B------:R-:W-:-:S02]  /*edc0*/  SHF.L.U32 R12, R12, 0xa, RZ ;  /* 0x0000000a0c0c7819 */ /* 0x000fc400000006ff */
[----:B------:R-:W-:Y:S01]  /*edd0*/  LOP3.LUT R11, R196, 0x38, R11, 0xf8, !PT ;  /* 0x00000038c40b7812 */ /* 0x000fe200078ef80b */
[----:B------:R-:W-:Y:S01]  /*ede0*/  IMAD R84, R9, 0x2, R18 ;  /* 0x0000000209547824 */ /* 0x000fe200078e0212 */
[----:B------:R-:W-:Y:S02]  /*edf0*/  LOP3.LUT R12, R12, 0x7fffe000, RZ, 0xc0, !PT ;  /* 0x7fffe0000c0c7812 */ /* 0x000fe400078ec0ff */
[----:B------:R-:W-:Y:S02]  /*ee00*/  LOP3.LUT R13, R11, R198, RZ, 0x3c, !PT ;  /* 0x000000c60b0d7212 */ /* 0x000fe400078e3cff */
[----:B------:R-:W-:Y:S01]  /*ee10*/  LEA R12, R197, R12, 0x9 ;  /* 0x0000000cc50c7211 */ /* 0x000fe200078e48ff */
[----:B------:R-:W0:Y:S01]  /*ee20*/  LDS.128 R8, [R84+0x10400] ;  /* 0x0104000054087984 */ /* 0x000e220000000c00 */
[--C-:B------:R-:W-:Y:S02]  /*ee30*/  SHF.R.U64 R99, R4, 0x10, R5.reuse ;  /* 0x0000001004637819 */ /* 0x100fe40000001205 */
[----:B------:R-:W-:Y:S01]  /*ee40*/  SHF.R.U32.HI R94, RZ, 0x10, R5 ;  /* 0x00000010ff5e7819 */ /* 0x000fe20000011605 */
[----:B------:R-:W-:Y:S01]  /*ee50*/  IMAD.IADD R13, R12, 0x1, R13 ;  /* 0x000000010c0d7824 */ /* 0x000fe200078e020d */
[----:B------:R-:W-:-:S02]  /*ee60*/  SHF.R.U32.HI R93, RZ, 0x10, R33 ;  /* 0x00000010ff5d7819 */ /* 0x000fc40000011621 */
[--C-:B------:R-:W-:Y:S01]  /*ee70*/  SHF.R.U64 R101, R34, 0x10, R35.reuse ;  /* 0x0000001022657819 */ /* 0x100fe20000001223 */
[----:B------:R-:W-:Y:S01]  /*ee80*/  IMAD R86, R13, 0x2, R18 ;  /* 0x000000020d567824 */ /* 0x000fe200078e0212 */
[----:B------:R-:W-:Y:S01]  /*ee90*/  SHF.R.U32.HI R100, RZ, 0x10, R35 ;  /* 0x00000010ff647819 */ /* 0x000fe20000011623 */
[----:B------:R-:W-:Y:S01]  /*eea0*/  HADD2.F32 R94, -RZ, R94.H0_H0 ;  /* 0x2000005eff5e7230 */ /* 0x000fe20000004100 */
[--C-:B------:R-:W-:Y:S02]  /*eeb0*/  SHF.R.U32.HI R95, RZ, 0x10, R7.reuse ;  /* 0x00000010ff5f7819 */ /* 0x100fe40000011607 */
[----:B------:R-:W1:Y:S01]  /*eec0*/  LDS.128 R12, [R86+0x10400] ;  /* 0x01040000560c7984 */ /* 0x000e620000000c00 */
[----:B------:R-:W-:Y:S01]  /*eed0*/  SHF.R.U64 R97, R6, 0x10, R7 ;  /* 0x0000001006617819 */ /* 0x000fe20000001207 */
[----:B0-----:R-:W-:Y:S02]  /*eee0*/  HADD2.F32 R5, -RZ, R9.H0_H0 ;  /* 0x20000009ff057230 */ /* 0x001fe40000004100 */
[----:B------:R-:W-:-:S02]  /*eef0*/  HADD2.F32 R4, -RZ, R8.H0_H0 ;  /* 0x20000008ff047230 */ /* 0x000fc40000004100 */
[----:B------:R-:W-:Y:S02]  /*ef00*/  HADD2.F32 R9, -RZ, R9.H1_H1 ;  /* 0x30000009ff097230 */ /* 0x000fe40000004100 */
        /* <DEDUP_REMOVED lines=12> */
[----:B------:R-:W-:-:S02]  /*efd0*/  HADD2.F32 R90, -RZ, R89.H1_H1 ;  /* 0x30000059ff5a7230 */ /* 0x000fc40000004100 */
[----:B------:R-:W-:Y:S01]  /*efe0*/  FFMA.FTZ R96, R5, R92, R96 ;  /* 0x0000005c05607223 */ /* 0x000fe20000010060 */
[----:B------:R-:W-:Y:S02]  /*eff0*/  HADD2.F32 R89, -RZ, R89.H0_H0 ;  /* 0x20000059ff597230 */ /* 0x000fe40000004100 */
[----:B------:R-:W-:Y:S01]  /*f000*/  FMUL.FTZ R92, R33, R32 ;  /* 0x00000020215c7220 */ /* 0x000fe20000410000 */
[----:B------:R-:W-:Y:S02]  /*f010*/  HADD2.F32 R34, -RZ, R14.H0_H0 ;  /* 0x2000000eff227230 */ /* 0x000fe40000004100 */
[C---:B------:R-:W-:Y:S01]  /*f020*/  FMUL.FTZ R5, R13.reuse, R90 ;  /* 0x0000005a0d057220 */ /* 0x040fe20000410000 */
[----:B------:R-:W-:Y:S02]  /*f030*/  HADD2.F32 R33, -RZ, R88.H1_H1 ;  /* 0x30000058ff217230 */ /* 0x000fe40000004100 */
[----:B------:R-:W-:Y:S01]  /*f040*/  FMUL.FTZ R13, R13, R89 ;  /* 0x000000590d0d7220 */ /* 0x000fe20000410000 */
[----:B------:R-:W-:-:S02]  /*f050*/  HADD2.F32 R35, -RZ, R15.H0_H0 ;  /* 0x2000000fff237230 */ /* 0x000fc40000004100 */
[C---:B------:R-:W-:Y:S01]  /*f060*/  FFMA.FTZ R89, R4.reuse, R89, -R5 ;  /* 0x0000005904597223 */ /* 0x040fe20000010805 */
[----:B------:R-:W-:Y:S02]  /*f070*/  HADD2.F32 R5, -RZ, R88.H0_H0 ;  /* 0x20000058ff057230 */ /* 0x000fe40000004100 */
[----:B------:R-:W-:Y:S01]  /*f080*/  FFMA.FTZ R90, R4, R90, R13 ;  /* 0x0000005a045a7223 */ /* 0x000fe2000001000d */
[--C-:B------:R-:W-:Y:S02]  /*f090*/  HADD2.F32 R88, -RZ, R87.reuse.H0_H0 ;  /* 0x20000057ff587230 */ /* 0x100fe40000004100 */
[C---:B------:R-:W-:Y:S01]  /*f0a0*/  FFMA.FTZ R98, R9.reuse, R32, -R98 ;  /* 0x0000002009627223 */ /* 0x040fe20000010862 */
[----:B------:R-:W-:Y:S02]  /*f0b0*/  HADD2.F32 R4, -RZ, R87.H1_H1 ;  /* 0x30000057ff047230 */ /* 0x000fe40000004100 */
[----:B------:R-:W-:Y:S01]  /*f0c0*/  FFMA.FTZ R93, R9, R94, R92 ;  /* 0x0000005e095d7223 */ /* 0x000fe2000001005c */
[C---:B------:R-:W-:Y:S01]  /*f0d0*/  FMUL.FTZ R9, R34.reuse, R33 ;  /* 0x0000002122097220 */ /* 0x040fe20000410000 */
[----:B------:R-:W-:Y:S01]  /*f0e0*/  FMUL.FTZ R13, R34, R5 ;  /* 0x00000005220d7220 */ /* 0x000fe20000410000 */
[----:B------:R-:W-:-:S02]  /*f0f0*/  HADD2.F32 R15, -RZ, R15.H1_H1 ;  /* 0x3000000fff0f7230 */ /* 0x000fc40000004100 */
[C---:B------:R-:W-:Y:S01]  /*f100*/  FMUL.FTZ R92, R35.reuse, R88 ;  /* 0x00000058235c7220 */ /* 0x040fe20000410000 */
[----:B------:R-:W-:Y:S02]  /*f110*/  HADD2.F32 R34, -RZ, R95.H0_H0 ;  /* 0x2000005fff227230 */ /* 0x000fe40000004100 */
[-C--:B------:R-:W-:Y:S01]  /*f120*/  FMUL.FTZ R35, R35, R4.reuse ;  /* 0x0000000423237220 */ /* 0x080fe20000410000 */
[----:B------:R-:W-:Y:S02]  /*f130*/  HADD2.F32 R32, -RZ, R100.H0_H0 ;  /* 0x20000064ff207230 */ /* 0x000fe40000004100 */
[C---:B------:R-:W-:Y:S01]  /*f140*/  FFMA.FTZ R87, R6.reuse, R5, -R9 ;  /* 0x0000000506577223 */ /* 0x040fe20000010809 */
[----:B------:R-:W-:Y:S01]  /*f150*/  FFMA.FTZ R33, R6, R33, R13 ;  /* 0x0000002106217223 */ /* 0x000fe2000001000d */
[----:B------:R-:W-:Y:S01]  /*f160*/  FFMA.FTZ R92, R7, R4, -R92 ;  /* 0x00000004075c7223 */ /* 0x000fe2000001085c */
[----:B------:R-:W-:Y:S02]  /*f170*/  HADD2.F32 R12, -RZ, R12.H1_H1 ;  /* 0x3000000cff0c7230 */ /* 0x000fe40000004100 */
[----:B------:R-:W-:Y:S01]  /*f180*/  FMUL.FTZ R6, R15, R34 ;  /* 0x000000220f067220 */ /* 0x000fe20000410000 */
[----:B------:R-:W-:-:S02]  /*f190*/  HADD2.F32 R14, -RZ, R14.H1_H1 ;  /* 0x3000000eff0e7230 */ /* 0x000fc40000004100 */
[----:B------:R-:W-:Y:S01]  /*f1a0*/  FFMA.FTZ R88, R7, R88, R35 ;  /* 0x0000005807587223 */ /* 0x000fe20000010023 */
[-C--:B------:R-:W-:Y:S01]  /*f1b0*/  FMUL.FTZ R4, R15, R32.reuse ;  /* 0x000000200f047220 */ /* 0x080fe20000410000 */
[----:B------:R-:W-:Y:S02]  /*f1c0*/  HADD2.F32 R9, -RZ, R99.H0_H0 ;  /* 0x20000063ff097230 */ /* 0x000fe40000004100 */
[C---:B------:R-:W-:Y:S01]  /*f1d0*/  FFMA.FTZ R95, R11.reuse, R32, -R6 ;  /* 0x000000200b5f7223 */ /* 0x040fe20000010806 */
[----:B------:R-:W-:Y:S02]  /*f1e0*/  HADD2.F32 R13, -RZ, R97.H0_H0 ;  /* 0x20000061ff0d7230 */ /* 0x000fe40000004100 */
[----:B------:R-:W-:Y:S01]  /*f1f0*/  FFMA.FTZ R97, R11, R34, R4 ;  /* 0x000000220b617223 */ /* 0x000fe20000010004 */
[----:B------:R-:W-:Y:S02]  /*f200*/  HADD2.F32 R5, -RZ, R102.H0_H0 ;  /* 0x20000066ff057230 */ /* 0x000fe40000004100 */
[----:B------:R-:W-:Y:S01]  /*f210*/  FMUL.FTZ R11, R12, R9 ;  /* 0x000000090c0b7220 */ /* 0x000fe20000410000 */
[----:B------:R-:W-:-:S02]  /*f220*/  HADD2.F32 R7, -RZ, R101.H0_H0 ;  /* 0x20000065ff077230 */ /* 0x000fc40000004100 */
[----:B------:R-:W-:Y:S01]  /*f230*/  FMUL.FTZ R35, R14, R13 ;  /* 0x0000000d0e237220 */ /* 0x000fe20000410000 */
[----:B------:R-:W-:Y:S02]  /*f240*/  HADD2.F32 R10, -RZ, R10.H1_H1 ;  /* 0x3000000aff0a7230 */ /* 0x000fe40000004100 */
[-C--:B------:R-:W-:Y:S01]  /*f250*/  FMUL.FTZ R12, R12, R5.reuse ;  /* 0x000000050c0c7220 */ /* 0x080fe20000410000 */
[----:B------:R-:W-:Y:S01]  /*f260*/  FFMA.FTZ R4, R8, R5, -R11 ;  /* 0x0000000508047223 */ /* 0x000fe2000001080b */
[----:B------:R-:W-:Y:S01]  /*f270*/  FMUL.FTZ R14, R14, R7 ;  /* 0x000000070e0e7220 */ /* 0x000fe20000410000 */
        /* <DEDUP_REMOVED lines=13> */
.L_x_2372:
[----:B------:R-:W-:Y:S05]  /*f350*/  BSYNC B2 ;  /* 0x0000000000027941 */ /* 0x000fea0003800000 */
.L_x_2371:
[----:B------:R-:W-:Y:S04]  /*f360*/  BSSY B2, `(.L_x_2373) ;  /* 0x0000061000027945 */ /* 0x000fe80003800000 */
[----:B------:R-:W-:Y:S05]  /*f370*/  @P2 BRA `(.L_x_2374) ;  /* 0x00000004007c2947 */ /* 0x000fea0003800000 */
[----:B-1----:R-:W-:Y:S01]  /*f380*/  LEA.HI R4, R85, R216, RZ, 0x1d ;  /* 0x000000d855047211 */ /* 0x002fe200078fe8ff */
[----:B------:R-:W-:Y:S01]  /*f390*/  HADD2.F32 R34, -RZ, R82.H1_H1 ;  /* 0x30000052ff227230 */ /* 0x000fe20000004100 */
[----:B------:R-:W-:Y:S01]  /*f3a0*/  SHF.R.U64 R89, R36, 0x10, R37 ;  /* 0x0000001024597819 */ /* 0x000fe20000001225 */
[--C-:B------:R-:W-:Y:S01]  /*f3b0*/  HADD2.F32 R36, -RZ, R80.reuse.H1_H1 ;  /* 0x30000050ff247230 */ /* 0x100fe20000004100 */
[----:B------:R-:W-:Y:S01]  /*f3c0*/  SHF.R.S32.HI R5, RZ, 0x1f, R4 ;  /* 0x0000001fff057819 */ /* 0x000fe20000011404 */
[----:B------:R-:W-:Y:S01]  /*f3d0*/  HADD2.F32 R80, -RZ, R80.H0_H0 ;  /* 0x20000050ff507230 */ /* 0x000fe20000004100 */
[----:B------:R-:W-:Y:S01]  /*f3e0*/  SHF.R.U64 R86, R24, 0x10, R25 ;  /* 0x0000001018567819 */ /* 0x000fe20000001219 */
[----:B------:R-:W-:Y:S01]  /*f3f0*/  HADD2.F32 R82, -RZ, R82.H0_H0 ;  /* 0x20000052ff527230 */ /* 0x000fe20000004100 */
[----:B------:R-:W-:Y:S02]  /*f400*/  LEA.HI R6, R5, R4, RZ, 0x3 ;  /* 0x0000000405067211 */ /* 0x000fe400078f18ff */
[----:B------:R-:W-:-:S02]  /*f410*/  SHF.L.U32 R5, R4, 0x3, RZ ;  /* 0x0000000304057819 */ /* 0x000fc400000006ff */
[----:B------:R-:W-:Y:S01]  /*f420*/  SHF.R.U32.HI R33, RZ, 0x10, R25 ;  /* 0x00000010ff217819 */ /* 0x000fe20000011619 */
[----:B------:R-:W-:Y:S01]  /*f430*/  IMAD.SHL.U32 R6, R6, 0x400, RZ ;  /* 0x0000040006067824 */ /* 0x000fe200078e00ff */
[----:B------:R-:W-:Y:S02]  /*f440*/  LOP3.LUT R5, R196, 0x38, R5, 0xf8, !PT ;  /* 0x00000038c4057812 */ /* 0x000fe400078ef805 */
[----:B------:R-:W-:Y:S01]  /*f450*/  SHF.R.U32.HI R35, RZ, 0x10, R37 ;  /* 0x00000010ff237819 */ /* 0x000fe20000011625 */
[----:B------:R-:W-:Y:S01]  /*f460*/  HADD2.F32 R33, -RZ, R33.H0_H0 ;  /* 0x20000021ff217230 */ /* 0x000fe20000004100 */
[----:B------:R-:W-:Y:S02]  /*f470*/  LOP3.LUT R6, R6, 0x7fffe000, RZ, 0xc0, !PT ;  /* 0x7fffe00006067812 */ /* 0x000fe400078ec0ff */
[----:B0-----:R-:W-:Y:S02]  /*f480*/  LOP3.LUT R9, R5, R198, RZ, 0x3c, !PT ;  /* 0x000000c605097212 */ /* 0x001fe400078e3cff */
[--C-:B------:R-:W-:Y:S01]  /*f490*/  SHF.R.U64 R88, R38, 0x10, R39.reuse ;  /* 0x0000001026587819 */ /* 0x100fe20000001227 */
[----:B------:R-:W-:Y:S01]  /*f4a0*/  IMAD R8, R197, 0x200, R6 ;  /* 0x00000200c5087824 */ /* 0x000fe200078e0206 */
[----:B------:R-:W-:Y:S01]  /*f4b0*/  SHF.R.U32.HI R87, RZ, 0x10, R39 ;  /* 0x00000010ff577819 */ /* 0x000fe20000011627 */
[----:B------:R-:W0:Y:S01]  /*f4c0*/  LDS.128 R4, [R224] ;  /* 0x00000000e0047984 */ /* 0x000e220000000c00 */
[----:B------:R-:W-:-:S02]  /*f4d0*/  SHF.R.U64 R39, R26, 0x10, R27 ;  /* 0x000000101a277819 */ /* 0x000fc4000000121b */
[----:B------:R-:W-:Y:S02]  /*f4e0*/  IADD3 R9, R8, R9, RZ ;  /* 0x0000000908097210 */ /* 0x000fe40007ffe0ff */
[----:B------:R-:W-:-:S03]  /*f4f0*/  SHF.R.U32.HI R37, RZ, 0x10, R27 ;  /* 0x00000010ff257819 */ /* 0x000fc6000001161b */
[----:B------:R-:W-:-:S05]  /*f500*/  IMAD R12, R9, 0x2, R18 ;  /* 0x00000002090c7824 */ /* 0x000fca00078e0212 */
        /* <DEDUP_REMOVED lines=19> */
[C---:B------:R-:W-:Y:S01]  /*f640*/  FMUL.FTZ R34, R9.reuse, R80 ;  /* 0x0000005009227220 */ /* 0x040fe20000410000 */
[----:B------:R-:W-:Y:S02]  /*f650*/  HADD2.F32 R26, -RZ, R81.H0_H0 ;  /* 0x20000051ff1a7230 */ /* 0x000fe40000004100 */
[C---:B------:R-:W-:Y:S01]  /*f660*/  FFMA.FTZ R35, R14.reuse, R25, -R35 ;  /* 0x000000190e237223 */ /* 0x040fe20000010823 */
[----:B------:R-:W-:Y:S01]  /*f670*/  FFMA.FTZ R33, R14, R33, R13 ;  /* 0x000000210e217223 */ /* 0x000fe2000001000d */
[----:B------:R-:W-:Y:S01]  /*f680*/  FMUL.FTZ R9, R9, R82 ;  /* 0x0000005209097220 */ /* 0x000fe20000410000 */
[----:B------:R-:W-:-:S02]  /*f690*/  HADD2.F32 R14, -RZ, R83.H0_H0 ;  /* 0x20000053ff0e7230 */ /* 0x000fc40000004100 */
[----:B------:R-:W-:Y:S01]  /*f6a0*/  FFMA.FTZ R82, R5, R82, -R34 ;  /* 0x0000005205527223 */ /* 0x000fe20000010822 */
[----:B------:R-:W-:Y:S02]  /*f6b0*/  HADD2.F32 R32, -RZ, R11.H0_H0 ;  /* 0x2000000bff207230 */ /* 0x000fe40000004100 */
[----:B------:R-:W-:Y:S01]  /*f6c0*/  FMUL.FTZ R34, R27, R26 ;  /* 0x0000001a1b227220 */ /* 0x000fe20000410000 */
[----:B------:R-:W-:Y:S02]  /*f6d0*/  HADD2.F32 R81, -RZ, R81.H1_H1 ;  /* 0x30000051ff517230 */ /* 0x000fe40000004100 */
[----:B------:R-:W-:Y:S01]  /*f6e0*/  FFMA.FTZ R80, R5, R80, R9 ;  /* 0x0000005005507223 */ /* 0x000fe20000010009 */
[----:B------:R-:W-:Y:S02]  /*f6f0*/  HADD2.F32 R83, -RZ, R83.H1_H1 ;  /* 0x30000053ff537230 */ /* 0x000fe40000004100 */
[-C--:B------:R-:W-:Y:S01]  /*f700*/  FMUL.FTZ R36, R27, R14.reuse ;  /* 0x0000000e1b247220 */ /* 0x080fe20000410000 */
[----:B------:R-:W-:Y:S01]  /*f710*/  FFMA.FTZ R27, R15, R14, -R34 ;  /* 0x0000000e0f1b7223 */ /* 0x000fe20000010822 */
[----:B------:R-:W-:Y:S01]  /*f720*/  FMUL.FTZ R5, R32, R81 ;  /* 0x0000005120057220 */ /* 0x000fe20000410000 */
[----:B------:R-:W-:-:S02]  /*f730*/  HADD2.F32 R11, -RZ, R11.H1_H1 ;  /* 0x3000000bff0b7230 */ /* 0x000fc40000004100 */
[-C--:B------:R-:W-:Y:S01]  /*f740*/  FMUL.FTZ R32, R32, R83.reuse ;  /* 0x0000005320207220 */ /* 0x080fe20000410000 */
[----:B------:R-:W-:Y:S02]  /*f750*/  HADD2.F32 R34, -RZ, R37.H0_H0 ;  /* 0x20000025ff227230 */ /* 0x000fe40000004100 */
[----:B------:R-:W-:Y:S01]  /*f760*/  FFMA.FTZ R36, R15, R26, R36 ;  /* 0x0000001a0f247223 */ /* 0x000fe20000010024 */
[----:B------:R-:W-:Y:S02]  /*f770*/  HADD2.F32 R14, -RZ, R87.H0_H0 ;  /* 0x20000057ff0e7230 */ /* 0x000fe40000004100 */
[C---:B------:R-:W-:Y:S01]  /*f780*/  FFMA.FTZ R83, R24.reuse, R83, -R5 ;  /* 0x0000005318537223 */ /* 0x040fe20000010805 */
[----:B------:R-:W-:Y:S01]  /*f790*/  FFMA.FTZ R32, R24, R81, R32 ;  /* 0x0000005118207223 */ /* 0x000fe20000010020 */
[C---:B------:R-:W-:Y:S01]  /*f7a0*/  FMUL.FTZ R26, R11.reuse, R34 ;  /* 0x000000220b1a7220 */ /* 0x040fe20000410000 */
[----:B------:R-:W-:Y:S02]  /*f7b0*/  HADD2.F32 R8, -RZ, R8.H1_H1 ;  /* 0x30000008ff087230 */ /* 0x000fe40000004100 */
[----:B------:R-:W-:Y:S01]  /*f7c0*/  FMUL.FTZ R24, R11, R14 ;  /* 0x0000000e0b187220 */ /* 0x000fe20000410000 */
[----:B------:R-:W-:-:S02]  /*f7d0*/  HADD2.F32 R10, -RZ, R10.H1_H1 ;  /* 0x3000000aff0a7230 */ /* 0x000fc40000004100 */
[C---:B------:R-:W-:Y:S01]  /*f7e0*/  FFMA.FTZ R26, R7.reuse, R14, -R26 ;  /* 0x0000000e071a7223 */ /* 0x040fe2000001081a */
[----:B------:R-:W-:Y:S02]  /*f7f0*/  HADD2.F32 R11, -RZ, R86.H0_H0 ;  /* 0x20000056ff0b7230 */ /* 0x000fe40000004100 */
[----:B------:R-:W-:Y:S02]  /*f800*/  HADD2.F32 R13, -RZ, R39.H0_H0 ;  /* 0x20000027ff0d7230 */ /* 0x000fe40000004100 */
[----:B------:R-:W-:Y:S01]  /*f810*/  FFMA.FTZ R39, R7, R34, R24 ;  /* 0x0000002207277223 */ /* 0x000fe20000010018 */
[----:B------:R-:W-:Y:S02]  /*f820*/  HADD2.F32 R5, -RZ, R89.H0_H0 ;  /* 0x20000059ff057230 */ /* 0x000fe40000004100 */
[----:B------:R-:W-:Y:S01]  /*f830*/  FMUL.FTZ R7, R8, R11 ;  /* 0x0000000b08077220 */ /* 0x000fe20000410000 */
[----:B------:R-:W-:Y:S02]  /*f840*/  HADD2.F32 R9, -RZ, R88.H0_H0 ;  /* 0x20000058ff097230 */ /* 0x000fe40000004100 */
[----:B------:R-:W-:Y:S01]  /*f850*/  FMUL.FTZ R37, R10, R13 ;  /* 0x0000000d0a257220 */ /* 0x000fe20000410000 */
[----:B------:R-:W-:-:S02]  /*f860*/  HADD2.F32 R6, -RZ, R6.H1_H1 ;  /* 0x30000006ff067230 */ /* 0x000fc40000004100 */
[-C--:B------:R-:W-:Y:S01]  /*f870*/  FMUL.FTZ R8, R8, R5.reuse ;  /* 0x0000000508087220 */ /* 0x080fe20000410000 */
[----:B------:R-:W-:Y:S01]  /*f880*/  FFMA.FTZ R15, R4, R5, -R7 ;  /* 0x00000005040f7223 */ /* 0x000fe20000010807 */
[----:B------:R-:W-:Y:S01]  /*f890*/  FMUL.FTZ R14, R10, R9 ;  /* 0x000000090a0e7220 */ /* 0x000fe20000410000 */
        /* <DEDUP_REMOVED lines=13> */
.L_x_2374:
[----:B------:R-:W-:Y:S05]  /*f970*/  BSYNC B2 ;  /* 0x0000000000027941 */ /* 0x000fea0003800000 */
.L_x_2373:
[----:B------:R-:W-:Y:S05]  /*f980*/  @P3 BRA `(.L_x_2370) ;  /* 0x00000004007c3947 */ /* 0x000fea0003800000 */
[----:B------:R-:W-:Y:S02]  /*f990*/  LEA.HI R85, R85, R222, RZ, 0x1d ;  /* 0x000000de55557211 */ /* 0x000fe400078fe8ff */
[----:B------:R-:W-:Y:S02]  /*f9a0*/  SHF.R.U64 R39, R28, 0x10, R29 ;  /* 0x000000101c277819 */ /* 0x000fe4000000121d */
[----:B-12---:R-:W-:Y:S02]  /*f9b0*/  SHF.R.S32.HI R4, RZ, 0x1f, R85 ;  /* 0x0000001fff047819 */ /* 0x006fe40000011455 */
[----:B------:R-:W-:Y:S01]  /*f9c0*/  SHF.R.U32.HI R28, RZ, 0x10, R29 ;  /* 0x00000010ff1c7819 */ /* 0x000fe2000001161d */
[----:B------:R-:W-:Y:S01]  /*f9d0*/  HADD2.F32 R29, -RZ, R76.H1_H1 ;  /* 0x3000004cff1d7230 */ /* 0x000fe20000004100 */
[----:B------:R-:W-:Y:S01]  /*f9e0*/  LEA.HI R4, R4, R85, RZ, 0x3 ;  /* 0x0000005504047211 */ /* 0x000fe200078f18ff */
[----:B------:R-:W-:Y:S01]  /*f9f0*/  IMAD.SHL.U32 R85, R85, 0x8, RZ ;  /* 0x0000000855557824 */ /* 0x000fe200078e00ff */
[----:B------:R-:W-:Y:S01]  /*fa00*/  SHF.R.U64 R38, R30, 0x10, R31 ;  /* 0x000000101e267819 */ /* 0x000fe2000000121f */
[----:B------:R-:W-:Y:S01]  /*fa10*/  HADD2.F32 R28, -RZ, R28.H0_H0 ;  /* 0x2000001cff1c7230 */ /* 0x000fe20000004100 */
[----:B------:R-:W-:Y:S01]  /*fa20*/  SHF.L.U32 R4, R4, 0xa, RZ ;  /* 0x0000000a04047819 */ /* 0x000fe200000006ff */
[----:B------:R-:W-:Y:S01]  /*fa30*/  HADD2.F32 R76, -RZ, R76.H0_H0 ;  /* 0x2000004cff4c7230 */ /* 0x000fe20000004100 */
[----:B------:R-:W-:-:S02]  /*fa40*/  LOP3.LUT R85, R196, 0x38, R85, 0xf8, !PT ;  /* 0x00000038c4557812 */ /* 0x000fc400078ef855 */
[----:B------:R-:W-:Y:S02]  /*fa50*/  LOP3.LUT R4, R4, 0x7fffe000, RZ, 0xc0, !PT ;  /* 0x7fffe00004047812 */ /* 0x000fe400078ec0ff */
[----:B------:R-:W-:Y:S02]  /*fa60*/  LOP3.LUT R85, R85, R198, RZ, 0x3c, !PT ;  /* 0x000000c655557212 */ /* 0x000fe400078e3cff */
[----:B------:R-:W-:Y:S01]  /*fa70*/  SHF.R.U32.HI R34, RZ, 0x10, R31 ;  /* 0x00000010ff227819 */ /* 0x000fe2000001161f */
[----:B------:R-:W-:Y:S01]  /*fa80*/  IMAD R8, R197, 0x200, R4 ;  /* 0x00000200c5087824 */ /* 0x000fe200078e0204 */
[--C-:B------:R-:W-:Y:S01]  /*fa90*/  SHF.R.U64 R80, R60, 0x10, R61.reuse ;  /* 0x000000103c507819 */ /* 0x100fe2000000123d */
[----:B------:R-:W1:Y:S01]  /*faa0*/  LDS.128 R4, [R221] ;  /* 0x00000000dd047984 */ /* 0x000e620000000c00 */
[--C-:B------:R-:W-:Y:S01]  /*fab0*/  HADD2.F32 R31, -RZ, R74.reuse.H1_H1 ;  /* 0x3000004aff1f7230 */ /* 0x100fe20000004100 */
[----:B------:R-:W-:Y:S01]  /*fac0*/  SHF.R.U32.HI R61, RZ, 0x10, R61 ;  /* 0x00000010ff3d7819 */ /* 0x000fe2000001163d */
[----:B------:R-:W-:Y:S01]  /*fad0*/  IMAD.IADD R85, R8, 0x1, R85 ;  /* 0x0000000108557824 */ /* 0x000fe200078e0255 */
[--C-:B------:R-:W-:Y:S01]  /*fae0*/  SHF.R.U64 R60, R62, 0x10, R63.reuse ;  /* 0x000000103e3c7819 */ /* 0x100fe2000000123f */
[----:B------:R-:W-:Y:S01]  /*faf0*/  HADD2.F32 R74, -RZ, R74.H0_H0 ;  /* 0x2000004aff4a7230 */ /* 0x000fe20000004100 */
[----:B------:R-:W-:-:S02]  /*fb00*/  SHF.R.U32.HI R62, RZ, 0x10, R63 ;  /* 0x00000010ff3e7819 */ /* 0x000fc4000001163f */
[----:B------:R-:W-:-:S05]  /*fb10*/  LEA R85, R85, R18, 0x1 ;  /* 0x0000001255557211 */ /* 0x000fca00078e08ff */
        /* <DEDUP_REMOVED lines=8> */
[--C-:B0-----:R-:W-:Y:S02]  /*fba0*/  HADD2.F32 R24, -RZ, R9.reuse.H0_H0 ;  /* 0x20000009ff187230 */ /* 0x101fe40000004100 */
[----:B------:R-:W-:Y:S02]  /*fbb0*/  HADD2.F32 R25, -RZ, R9.H1_H1 ;  /* 0x30000009ff197230 */ /* 0x000fe40000004100 */
[----:B------:R-:W-:Y:S02]  /*fbc0*/  HADD2.F32 R9, -RZ, R8.H0_H0 ;  /* 0x20000008ff097230 */ /* 0x000fe40000004100 */
[C---:B------:R-:W-:Y:S01]  /*fbd0*/  FMUL.FTZ R33, R24.reuse, R31 ;  /* 0x0000001f18217220 */ /* 0x040fe20000410000 */
[----:B------:R-:W-:Y:S01]  /*fbe0*/  FMUL.FTZ R35, R24, R29 ;  /* 0x0000001d18237220 */ /* 0x000fe20000410000 */
[----:B------:R-:W-:-:S02]  /*fbf0*/  HADD2.F32 R24, -RZ, R61.H0_H0 ;  /* 0x2000003dff187230 */ /* 0x000fc40000004100 */
[----:B------:R-:W-:Y:S01]  /*fc00*/  FMUL.FTZ R30, R25, R28 ;  /* 0x0000001c191e7220 */ /* 0x000fe20000410000 */
[C---:B------:R-:W-:Y:S01]  /*fc10*/  FFMA.FTZ R33, R12.reuse, R29, -R33 ;  /* 0x0000001d0c217223 */ /* 0x040fe20000010821 */
[----:B------:R-:W-:Y:S01]  /*fc20*/  FFMA.FTZ R35, R12, R31, R35 ;  /* 0x0000001f0c237223 */ /* 0x000fe20000010023 */
[----:B------:R-:W-:Y:S01]  /*fc30*/  FMUL.FTZ R12, R9, R74 ;  /* 0x0000004a090c7220 */ /* 0x000fe20000410000 */
[----:B------:R-:W-:Y:S01]  /*fc40*/  FMUL.FTZ R32, R25, R24 ;  /* 0x0000001819207220 */ /* 0x000fe20000410000 */
[----:B------:R-:W-:Y:S01]  /*fc50*/  FMUL.FTZ R29, R9, R76 ;  /* 0x0000004c091d7220 */ /* 0x000fe20000410000 */
[----:B------:R-:W-:Y:S02]  /*fc60*/  HADD2.F32 R26, -RZ, R10.H0_H0 ;  /* 0x2000000aff1a7230 */ /* 0x000fe40000004100 */
[C---:B------:R-:W-:Y:S01]  /*fc70*/  FFMA.FTZ R30, R13.reuse, R24, -R30 ;  /* 0x000000180d1e7223 */ /* 0x040fe2000001081e */
[----:B------:R-:W-:Y:S02]  /*fc80*/  HADD2.F32 R25, -RZ, R75.H0_H0 ;  /* 0x2000004bff197230 */ /* 0x000fe40000004100 */
[----:B------:R-:W-:Y:S01]  /*fc90*/  FFMA.FTZ R32, R13, R28, R32 ;  /* 0x0000001c0d207223 */ /* 0x000fe20000010020 */
[----:B------:R-:W-:-:S02]  /*fca0*/  HADD2.F32 R9, -RZ, R77.H0_H0 ;  /* 0x2000004dff097230 */ /* 0x000fc40000004100 */
[C---:B------:R-:W-:Y:S01]  /*fcb0*/  FFMA.FTZ R76, R5.reuse, R76, -R12 ;  /* 0x0000004c054c7223 */ /* 0x040fe2000001080c */
[----:B------:R-:W-:Y:S02]  /*fcc0*/  HADD2.F32 R27, -RZ, R11.H0_H0 ;  /* 0x2000000bff1b7230 */ /* 0x000fe40000004100 */
[----:B------:R-:W-:Y:S01]  /*fcd0*/  FFMA.FTZ R29, R5, R74, R29 ;  /* 0x0000004a051d7223 */ /* 0x000fe2000001001d */
[----:B------:R-:W-:Y:S02]  /*fce0*/  HADD2.F32 R28, -RZ, R75.H1_H1 ;  /* 0x3000004bff1c7230 */ /* 0x000fe40000004100 */
[C---:B------:R-:W-:Y:S01]  /*fcf0*/  FMUL.FTZ R5, R26.reuse, R25 ;  /* 0x000000191a057220 */ /* 0x040fe20000410000 */
[----:B------:R-:W-:Y:S01]  /*fd00*/  FMUL.FTZ R13, R26, R9 ;  /* 0x000000091a0d7220 */ /* 0x000fe20000410000 */
[----:B------:R-:W-:Y:S02]  /*fd10*/  HADD2.F32 R12, -RZ, R77.H1_H1 ;  /* 0x3000004dff0c7230 */ /* 0x000fe40000004100 */
[----:B------:R-:W-:-:S02]  /*fd20*/  HADD2.F32 R26, -RZ, R34.H0_H0 ;  /* 0x20000022ff1a7230 */ /* 0x000fc40000004100 */
[C---:B------:R-:W-:Y:S01]  /*fd30*/  FMUL.FTZ R34, R27.reuse, R28 ;  /* 0x0000001c1b227220 */ /* 0x040fe20000410000 */
[----:B------:R-:W-:Y:S02]  /*fd40*/  HADD2.F32 R11, -RZ, R11.H1_H1 ;  /* 0x3000000bff0b7230 */ /* 0x000fe40000004100 */
[C---:B------:R-:W-:Y:S01]  /*fd50*/  FFMA.FTZ R31, R14.reuse, R9, -R5 ;  /* 0x000000090e1f7223 */ /* 0x040fe20000010805 */
[----:B------:R-:W-:Y:S02]  /*fd60*/  HADD2.F32 R24, -RZ, R62.H0_H0 ;  /* 0x2000003eff187230 */ /* 0x000fe40000004100 */
[-C--:B------:R-:W-:Y:S01]  /*fd70*/  FMUL.FTZ R27, R27, R12.reuse ;  /* 0x0000000c1b1b7220 */ /* 0x080fe20000410000 */
[----:B------:R-:W-:Y:S01]  /*fd80*/  FFMA.FTZ R34, R15, R12, -R34 ;  /* 0x0000000c0f227223 */ /* 0x000fe20000010822 */
[----:B------:R-:W-:Y:S01]  /*fd90*/  FFMA.FTZ R14, R14, R25, R13 ;  /* 0x000000190e0e7223 */ /* 0x000fe2000001000d */
[C---:B------:R-:W-:Y:S01]  /*fda0*/  FMUL.FTZ R36, R11.reuse, R26 ;  /* 0x0000001a0b247220 */ /* 0x040fe20000410000 */
[----:B------:R-:W-:Y:S01]  /*fdb0*/  FMUL.FTZ R12, R11, R24 ;  /* 0x000000180b0c7220 */ /* 0x000fe20000410000 */
[----:B------:R-:W-:-:S02]  /*fdc0*/  HADD2.F32 R8, -RZ, R8.H1_H1 ;  /* 0x30000008ff087230 */ /* 0x000fc40000004100 */
[----:B------:R-:W-:Y:S01]  /*fdd0*/  FFMA.FTZ R27, R15, R28, R27 ;  /* 0x0000001c0f1b7223 */ /* 0x000fe2000001001b */
        /* <DEDUP_REMOVED lines=26> */
.L_x_2370:
[----:B------:R-:W-:Y:S05]  /*ff80*/  BSYNC B1 ;  /* 0x0000000000017941 */ /* 0x000fea0003800000 */
.L_x_2369:
[----:B------:R-:W-:Y:S05]  /*ff90*/  @P1 BRA `(.L_x_2344) ;  /* 0x0000001000941947 */ /* 0x000fea0003800000 */
[----:B------:R-:W4:Y:S01]  /*ffa0*/  LDC R13, c[0x0][0x3d4] ;  /* 0x0000f500ff0d7b82 */ /* 0x000f220000000800 */
[----:B------:R-:W-:Y:S01]  /*ffb0*/  BSSY B1, `(.L_x_2375) ;  /* 0x0000063000017945 */ /* 0x000fe20003800000 */
[-C--:B----4-:R-:W-:Y:S02]  /*ffc0*/  ISETP.GE.AND P0, PT, R22, R13.reuse, PT ;  /* 0x0000000d1600720c */ /* 0x090fe40003f06270 */
[-C--:B------:R-:W-:Y:S02]  /*ffd0*/  ISETP.GE.AND P1, PT, R186, R13.reuse, PT ;  /* 0x0000000dba00720c */ /* 0x080fe40003f26270 */
[----:B------:R-:W-:-:S09]  /*ffe0*/  ISETP.GE.AND P2, PT, R187, R13, PT ;  /* 0x0000000dbb00720c */ /* 0x000fd20003f46270 */
[----:B------:R-:W-:Y:S05]  /*fff0*/  @P0 BRA `(.L_x_2376) ;  /* 0x0000000400780947 */ /* 0x000fea0003800000 */
[----:B-123--:R-:W-:Y:S01]  /*10000*/  LEA.HI R4, R13, R213, RZ, 0x1d ;  /* 0x000000d50d047211 */ /* 0x00efe200078fe8ff */
[--C-:B------:R-:W-:Y:S01]  /*10010*/  HADD2.F32 R31, -RZ, R78.reuse.H1_H1 ;  /* 0x3000004eff1f7230 */ /* 0x100fe20000004100 */
[--C-:B------:R-:W-:Y:S01]  /*10020*/  SHF.R.U64 R60, R52, 0x10, R53.reuse ;  /* 0x00000010343c7819 */ /* 0x100fe20000001235 */
[--C-:B------:R-:W-:Y:S01]  /*10030*/  HADD2.F32 R33, -RZ, R69.reuse.H1_H1 ;  /* 0x30000045ff217230 */ /* 0x100fe20000004100 */
[----:B------:R-:W-:Y:S01]  /*10040*/  SHF.R.S32.HI R5, RZ, 0x1f, R4 ;  /* 0x0000001fff057819 */ /* 0x000fe20000011404 */
[----:B------:R-:W-:Y:S01]  /*10050*/  IMAD.SHL.U32 R6, R4, 0x8, RZ ;  /* 0x0000000804067824 */ /* 0x000fe200078e00ff */
[----:B------:R-:W-:Y:S01]  /*10060*/  SHF.R.U32.HI R52, RZ, 0x10, R53 ;  /* 0x00000010ff347819 */ /* 0x000fe20000011635 */
[----:B------:R-:W-:Y:S01]  /*10070*/  HADD2.F32 R30, -RZ, R69.H0_H0 ;  /* 0x20000045ff1e7230 */ /* 0x000fe20000004100 */
[----:B------:R-:W-:Y:S01]  /*10080*/  LEA.HI R5, R5, R4, RZ, 0x3 ;  /* 0x0000000405057211 */ /* 0x000fe200078f18ff */
[----:B------:R-:W-:Y:S01]  /*10090*/  HADD2.F32 R78, -RZ, R78.H0_H0 ;  /* 0x2000004eff4e7230 */ /* 0x000fe20000004100 */
[----:B------:R-:W-:-:S02]  /*100a0*/  LOP3.LUT R4, R191, 0x38, R6, 0xf8, !PT ;  /* 0x00000038bf047812 */ /* 0x000fc400078ef806 */
[--C-:B------:R-:W-:Y:S01]  /*100b0*/  SHF.R.U32.HI R32, RZ, 0x10, R41.reuse ;  /* 0x00000010ff207819 */ /* 0x100fe20000011629 */
[----:B------:R-:W-:Y:S01]  /*100c0*/  IMAD.SHL.U32 R5, R5, 0x400, RZ ;  /* 0x0000040005057824 */ /* 0x000fe200078e00ff */
[----:B------:R-:W-:Y:S02]  /*100d0*/  LOP3.LUT R8, R4, R225, RZ, 0x3c, !PT ;  /* 0x000000e104087212 */ /* 0x000fe400078e3cff */
[----:B------:R-:W-:Y:S01]  /*100e0*/  SHF.R.U64 R40, R40, 0x10, R41 ;  /* 0x0000001028287819 */ /* 0x000fe20000001229 */
[----:B------:R-:W-:Y:S01]  /*100f0*/  HADD2.F32 R32, -RZ, R32.H0_H0 ;  /* 0x20000020ff207230 */ /* 0x000fe20000004100 */
[----:B0-----:R-:W-:Y:S02]  /*10100*/  LOP3.LUT R9, R5, 0x7fffe000, RZ, 0xc0, !PT ;  /* 0x7fffe00005097812 */ /* 0x001fe400078ec0ff */
[----:B------:R-:W0:Y:S01]  /*10110*/  LDS.128 R4, [R223] ;  /* 0x00000000df047984 */ /* 0x000e220000000c00 */
[----:B------:R-:W-:Y:S02]  /*10120*/  SHF.R.U64 R41, R54, 0x10, R55 ;  /* 0x0000001036297819 */ /* 0x000fe40000001237 */
[----:B------:R-:W-:-:S02]  /*10130*/  IADD3 R9, R8, R9, R199 ;  /* 0x0000000908097210 */ /* 0x000fc40007ffe0c7 */
[----:B------:R-:W-:Y:S02]  /*10140*/  SHF.R.U64 R39, R42, 0x10, R43 ;  /* 0x000000102a277819 */ /* 0x000fe4000000122b */
[----:B------:R-:W-:Y:S02]  /*10150*/  LEA R12, R9, R18, 0x1 ;  /* 0x00000012090c7211 */ /* 0x000fe400078e08ff */
[----:B------:R-:W-:Y:S02]  /*10160*/  SHF.R.U32.HI R54, RZ, 0x10, R55 ;  /* 0x00000010ff367819 */ /* 0x000fe40000011637 */
[----:B------:R-:W-:Y:S01]  /*10170*/  SHF.R.U32.HI R42, RZ, 0x10, R43 ;  /* 0x00000010ff2a7819 */ /* 0x000fe2000001162b */
[----:B------:R-:W1:Y:S01]  /*10180*/  LDS.128 R8, [R12+0x10400] ;  /* 0x010400000c087984 */ /* 0x000e620000000c00 */
[--C-:B0-----:R-:W-:Y:S02]  /*10190*/  HADD2.F32 R14, -RZ, R5.reuse.H0_H0 ;  /* 0x20000005ff0e7230 */ /* 0x101fe40000004100 */
[----:B------:R-:W-:-:S02]  /*101a0*/  HADD2.F32 R15, -RZ, R5.H1_H1 ;  /* 0x30000005ff0f7230 */ /* 0x000fc40000004100 */
[----:B------:R-:W-:Y:S02]  /*101b0*/  HADD2.F32 R5, -RZ, R4.H0_H0 ;  /* 0x20000004ff057230 */ /* 0x000fe40000004100 */
[----:B------:R-:W-:Y:S02]  /*101c0*/  HADD2.F32 R24, -RZ, R6.H0_H0 ;  /* 0x20000006ff187230 */ /* 0x000fe40000004100 */
[--C-:B------:R-:W-:Y:S02]  /*101d0*/  HADD2.F32 R25, -RZ, R7.reuse.H0_H0 ;  /* 0x20000007ff197230 */ /* 0x100fe40000004100 */
[----:B------:R-:W-:Y:S02]  /*101e0*/  HADD2.F32 R7, -RZ, R7.H1_H1 ;  /* 0x30000007ff077230 */ /* 0x000fe40000004100 */
[--C-:B-1----:R-:W-:Y:S02]  /*101f0*/  HADD2.F32 R26, -RZ, R9.reuse.H0_H0 ;  /* 0x20000009ff1a7230 */ /* 0x102fe40000004100 */
[----:B------:R-:W-:-:S02]  /*10200*/  HADD2.F32 R27, -RZ, R9.H1_H1 ;  /* 0x30000009ff1b7230 */ /* 0x000fc40000004100 */
[----:B------:R-:W-:Y:S02]  /*10210*/  HADD2.F32 R9, -RZ, R8.H0_H0 ;  /* 0x20000008ff097230 */ /* 0x000fe40000004100 */
[C---:B------:R-:W-:Y:S01]  /*10220*/  FMUL.FTZ R35, R26.reuse, R33 ;  /* 0x000000211a237220 */ /* 0x040fe20000410000 */
[-C--:B------:R-:W-:Y:S01]  /*10230*/  FMUL.FTZ R37, R26, R31.reuse ;  /* 0x0000001f1a257220 */ /* 0x080fe20000410000 */
[----:B------:R-:W-:Y:S02]  /*10240*/  HADD2.F32 R26, -RZ, R52.H0_H0 ;  /* 0x20000034ff1a7230 */ /* 0x000fe40000004100 */
[----:B------:R-:W-:Y:S01]  /*10250*/  FMUL.FTZ R34, R27, R32 ;  /* 0x000000201b227220 */ /* 0x000fe20000410000 */
[C---:B------:R-:W-:Y:S01]  /*10260*/  FFMA.FTZ R35, R14.reuse, R31, -R35 ;  /* 0x0000001f0e237223 */ /* 0x040fe20000010823 */
[----:B------:R-:W-:Y:S01]  /*10270*/  FFMA.FTZ R37, R14, R33, R37 ;  /* 0x000000210e257223 */ /* 0x000fe20000010025 */
[----:B------:R-:W-:Y:S01]  /*10280*/  FMUL.FTZ R14, R9, R30 ;  /* 0x0000001e090e7220 */ /* 0x000fe20000410000 */
[----:B------:R-:W-:Y:S01]  /*10290*/  FMUL.FTZ R36, R27, R26 ;  /* 0x0000001a1b247220 */ /* 0x000fe20000410000 */
[----:B------:R-:W-:Y:S01]  /*102a0*/  FMUL.FTZ R31, R9, R78 ;  /* 0x0000004e091f7220 */ /* 0x000fe20000410000 */
[----:B------:R-:W-:-:S02]  /*102b0*/  HADD2.F32 R28, -RZ, R10.H0_H0 ;  /* 0x2000000aff1c7230 */ /* 0x000fc40000004100 */
[C---:B------:R-:W-:Y:S01]  /*102c0*/  FFMA.FTZ R34, R15.reuse, R26, -R34 ;  /* 0x0000001a0f227223 */ /* 0x040fe20000010822 */
[--C-:B------:R-:W-:Y:S02]  /*102d0*/  HADD2.F32 R27, -RZ, R70.reuse.H0_H0 ;  /* 0x20000046ff1b7230 */ /* 0x100fe40000004100 */
[----:B------:R-:W-:Y:S01]  /*102e0*/  FFMA.FTZ R36, R15, R32, R36 ;  /* 0x000000200f247223 */ /* 0x000fe20000010024 */
[----:B------:R-:W-:Y:S02]  /*102f0*/  HADD2.F32 R9, -RZ, R79.H0_H0 ;  /* 0x2000004fff097230 */ /* 0x000fe40000004100 */
[C---:B------:R-:W-:Y:S01]  /*10300*/  FFMA.FTZ R78, R5.reuse, R78, -R14 ;  /* 0x0000004e054e7223 */ /* 0x040fe2000001080e */
[----:B------:R-:W-:Y:S02]  /*10310*/  HADD2.F32 R29, -RZ, R11.H0_H0 ;  /* 0x2000000bff1d7230 */ /* 0x000fe40000004100 */
[----:B------:R-:W-:Y:S01]  /*10320*/  FFMA.FTZ R31, R5, R30, R31 ;  /* 0x0000001e051f7223 */ /* 0x000fe2000001001f */
[----:B------:R-:W-:-:S02]  /*10330*/  HADD2.F32 R70, -RZ, R70.H1_H1 ;  /* 0x30000046ff467230 */ /* 0x000fc40000004100 */
[C---:B------:R-:W-:Y:S01]  /*10340*/  FMUL.FTZ R5, R28.reuse, R27 ;  /* 0x0000001b1c057220 */ /* 0x040fe20000410000 */
[----:B------:R-:W-:Y:S02]  /*10350*/  HADD2.F32 R14, -RZ, R79.H1_H1 ;  /* 0x3000004fff0e7230 */ /* 0x000fe40000004100 */
[-C--:B------:R-:W-:Y:S01]  /*10360*/  FMUL.FTZ R15, R28, R9.reuse ;  /* 0x000000091c0f7220 */ /* 0x080fe20000410000 */
[----:B------:R-:W-:Y:S02]  /*10370*/  HADD2.F32 R11, -RZ, R11.H1_H1 ;  /* 0x3000000bff0b7230 */ /* 0x000fe40000004100 */
[----:B------:R-:W-:Y:S01]  /*10380*/  FMUL.FTZ R32, R29, R70 ;  /* 0x000000461d207220 */ /* 0x000fe20000410000 */
[----:B------:R-:W-:Y:S02]  /*10390*/  HADD2.F32 R28, -RZ, R42.H0_H0 ;  /* 0x2000002aff1c7230 */ /* 0x000fe40000004100 */
[----:B------:R-:W-:Y:S01]  /*103a0*/  FFMA.FTZ R30, R24, R9, -R5 ;  /* 0x00000009181e7223 */ /* 0x000fe20000010805 */
[----:B------:R-:W-:-:S02]  /*103b0*/  HADD2.F32 R26, -RZ, R54.H0_H0 ;  /* 0x20000036ff1a7230 */ /* 0x000fc40000004100 */
[-C--:B------:R-:W-:Y:S01]  /*103c0*/  FMUL.FTZ R29, R29, R14.reuse ;  /* 0x0000000e1d1d7220 */ /* 0x080fe20000410000 */
[----:B------:R-:W-:Y:S01]  /*103d0*/  FFMA.FTZ R32, R25, R14, -R32 ;  /* 0x0000000e19207223 */ /* 0x000fe20000010820 */
[----:B------:R-:W-:Y:S01]  /*103e0*/  FFMA.FTZ R24, R24, R27, R15 ;  /* 0x0000001b18187223 */ /* 0x000fe2000001000f */
[C---:B------:R-:W-:Y:S01]  /*103f0*/  FMUL.FTZ R38, R11.reuse, R28 ;  /* 0x0000001c0b267220 */ /* 0x040fe20000410000 */
[----:B------:R-:W-:Y:S01]  /*10400*/  FMUL.FTZ R14, R11, R26 ;  /* 0x0000001a0b0e7220 */ /* 0x000fe20000410000 */
[----:B------:R-:W-:Y:S02]  /*10410*/  HADD2.F32 R8, -RZ, R8.H1_H1 ;  /* 0x30000008ff087230 */ /* 0x000fe40000004100 */
[----:B------:R-:W-:Y:S01]  /*10420*/  FFMA.FTZ R29, R25, R70, R29 ;  /* 0x00000046191d7223 */ /* 0x000fe2000001001d */
        /* <DEDUP_REMOVED lines=27> */
.L_x_2376:
[----:B------:R-:W-:Y:S05]  /*105e0*/  BSYNC B1 ;  /* 0x0000000000017941 */ /* 0x000fea0003800000 */
.L_x_2375:
[----:B------:R-:W-:Y:S04]  /*105f0*/  BSSY B1, `(.L_x_2377) ;  /* 0x0000060000017945 */ /* 0x000fe80003800000 */
[----:B------:R-:W-:Y:S05]  /*10600*/  @P1 BRA `(.L_x_2378) ;  /* 0x0000000400781947 */ /* 0x000fea0003800000 */
[----:B-1234-:R-:W-:Y:S01]  /*10610*/  LEA.HI R4, R13, R216, RZ, 0x1d ;  /* 0x000000d80d047211 */ /* 0x01efe200078fe8ff */
        /* <DEDUP_REMOVED lines=9> */
[----:B------:R-:W-:Y:S01]  /*106b0*/  LOP3.LUT R4, R191, 0x38, R6, 0xf8, !PT ;  /* 0x00000038bf047812 */ /* 0x000fe200078ef806 */
[----:B------:R-:W-:Y:S01]  /*106c0*/  HADD2.F32 R21, -RZ, R71.H0_H0 ;  /* 0x20000047ff157230 */ /* 0x000fe20000004100 */
[----:B------:R-:W-:Y:S01]  /*106d0*/  SHF.R.U32.HI R32, RZ, 0x10, R45 ;  /* 0x00000010ff207819 */ /* 0x000fe2000001162d */
[----:B------:R-:W-:Y:S01]  /*106e0*/  IMAD.SHL.U32 R5, R5, 0x400, RZ ;  /* 0x0000040005057824 */ /* 0x000fe200078e00ff */
[----:B------:R-:W-:-:S02]  /*106f0*/  LOP3.LUT R8, R4, R225, RZ, 0x3c, !PT ;  /* 0x000000e104087212 */ /* 0x000fc400078e3cff */
[----:B------:R-:W-:Y:S01]  /*10700*/  SHF.R.U64 R41, R58, 0x10, R59 ;  /* 0x000000103a297819 */ /* 0x000fe2000000123b */
[----:B------:R-:W-:Y:S01]  /*10710*/  HADD2.F32 R32, -RZ, R32.H0_H0 ;  /* 0x20000020ff207230 */ /* 0x000fe20000004100 */
[----:B0-----:R-:W-:Y:S02]  /*10720*/  LOP3.LUT R9, R5, 0x7fffe000, RZ, 0xc0, !PT ;  /* 0x7fffe00005097812 */ /* 0x001fe400078ec0ff */
[----:B------:R-:W0:Y:S01]  /*10730*/  LDS.128 R4, [R220] ;  /* 0x00000000dc047984 */ /* 0x000e220000000c00 */
[----:B------:R-:W-:Y:S02]  /*10740*/  SHF.R.U64 R39, R46, 0x10, R47 ;  /* 0x000000102e277819 */ /* 0x000fe4000000122f */
[----:B------:R-:W-:Y:S02]  /*10750*/  IADD3 R9, R8, R9, R199 ;  /* 0x0000000908097210 */ /* 0x000fe40007ffe0c7 */
[----:B------:R-:W-:Y:S02]  /*10760*/  SHF.R.U32.HI R58, RZ, 0x10, R59 ;  /* 0x00000010ff3a7819 */ /* 0x000fe4000001163b */
[----:B------:R-:W-:-:S02]  /*10770*/  LEA R12, R9, R18, 0x1 ;  /* 0x00000012090c7211 */ /* 0x000fc400078e08ff */
[----:B------:R-:W-:Y:S02]  /*10780*/  SHF.R.U32.HI R46, RZ, 0x10, R47 ;  /* 0x00000010ff2e7819 */ /* 0x000fe4000001162f */
[----:B------:R-:W-:Y:S01]  /*10790*/  SHF.R.U64 R40, R44, 0x10, R45 ;  /* 0x000000102c287819 */ /* 0x000fe2000000122d */
[----:B------:R-:W1:Y:S01]  /*107a0*/  LDS.128 R8, [R12+0x10400] ;  /* 0x010400000c087984 */ /* 0x000e620000000c00 */
[--C-:B0-----:R-:W-:Y:S02]  /*107b0*/  HADD2.F32 R14, -RZ, R5.reuse.H0_H0 ;  /* 0x20000005ff0e7230 */ /* 0x101fe40000004100 */
[----:B------:R-:W-:Y:S02]  /*107c0*/  HADD2.F32 R15, -RZ, R5.H1_H1 ;  /* 0x30000005ff0f7230 */ /* 0x000fe40000004100 */
[----:B------:R-:W-:Y:S02]  /*107d0*/  HADD2.F32 R5, -RZ, R4.H0_H0 ;  /* 0x20000004ff057230 */ /* 0x000fe40000004100 */
[----:B------:R-:W-:-:S02]  /*107e0*/  HADD2.F32 R24, -RZ, R6.H0_H0 ;  /* 0x20000006ff187230 */ /* 0x000fc40000004100 */
[--C-:B------:R-:W-:Y:S02]  /*107f0*/  HADD2.F32 R25, -RZ, R7.reuse.H0_H0 ;  /* 0x20000007ff197230 */ /* 0x100fe40000004100 */
[----:B------:R-:W-:Y:S02]  /*10800*/  HADD2.F32 R7, -RZ, R7.H1_H1 ;  /* 0x30000007ff077230 */ /* 0x000fe40000004100 */
[--C-:B-1----:R-:W-:Y:S02]  /*10810*/  HADD2.F32 R26, -RZ, R9.reuse.H0_H0 ;  /* 0x20000009ff1a7230 */ /* 0x102fe40000004100 */
        /* <DEDUP_REMOVED lines=12> */
[----:B------:R-:W-:Y:S01]  /*108e0*/  FFMA.FTZ R34, R15, R26, -R34 ;  /* 0x0000001a0f227223 */ /* 0x000fe20000010822 */
[----:B------:R-:W-:Y:S02]  /*108f0*/  HADD2.F32 R9, -RZ, R73.H0_H0 ;  /* 0x20000049ff097230 */ /* 0x000fe40000004100 */
[----:B------:R-:W-:Y:S01]  /*10900*/  FFMA.FTZ R27, R5, R30, R27 ;  /* 0x0000001e051b7223 */ /* 0x000fe2000001001b */
[----:B------:R-:W-:-:S02]  /*10910*/  HADD2.F32 R29, -RZ, R11.H0_H0 ;  /* 0x2000000bff1d7230 */ /* 0x000fc40000004100 */
[----:B------:R-:W-:Y:S01]  /*10920*/  FFMA.FTZ R36, R15, R32, R36 ;  /* 0x000000200f247223 */ /* 0x000fe20000010024 */
[----:B------:R-:W-:Y:S02]  /*10930*/  HADD2.F32 R30, -RZ, R71.H1_H1 ;  /* 0x30000047ff1e7230 */ /* 0x000fe40000004100 */
[----:B------:R-:W-:Y:S01]  /*10940*/  FFMA.FTZ R72, R5, R72, -R14 ;  /* 0x0000004805487223 */ /* 0x000fe2000001080e */
[C---:B------:R-:W-:Y:S01]  /*10950*/  FMUL.FTZ R5, R28.reuse, R21 ;  /* 0x000000151c057220 */ /* 0x040fe20000410000 */
[----:B------:R-:W-:Y:S02]  /*10960*/  HADD2.F32 R14, -RZ, R73.H1_H1 ;  /* 0x30000049ff0e7230 */ /* 0x000fe40000004100 */
[----:B------:R-:W-:Y:S01]  /*10970*/  FMUL.FTZ R15, R28, R9 ;  /* 0x000000091c0f7220 */ /* 0x000fe20000410000 */
[----:B------:R-:W-:Y:S02]  /*10980*/  HADD2.F32 R11, -RZ, R11.H1_H1 ;  /* 0x3000000bff0b7230 */ /* 0x000fe40000004100 */
[----:B------:R-:W-:Y:S01]  /*10990*/  FMUL.FTZ R32, R29, R30 ;  /* 0x0000001e1d207220 */ /* 0x000fe20000410000 */
[----:B------:R-:W-:-:S02]  /*109a0*/  HADD2.F32 R28, -RZ, R46.H0_H0 ;  /* 0x2000002eff1c7230 */ /* 0x000fc40000004100 */
[C---:B------:R-:W-:Y:S01]  /*109b0*/  FFMA.FTZ R31, R24.reuse, R9, -R5 ;  /* 0x00000009181f7223 */ /* 0x040fe20000010805 */
[----:B------:R-:W-:Y:S02]  /*109c0*/  HADD2.F32 R26, -RZ, R58.H0_H0 ;  /* 0x2000003aff1a7230 */ /* 0x000fe40000004100 */
[-C--:B------:R-:W-:Y:S01]  /*109d0*/  FMUL.FTZ R29, R29, R14.reuse ;  /* 0x0000000e1d1d7220 */ /* 0x080fe20000410000 */
[----:B------:R-:W-:Y:S01]  /*109e0*/  FFMA.FTZ R32, R25, R14, -R32 ;  /* 0x0000000e19207223 */ /* 0x000fe20000010820 */
[----:B------:R-:W-:Y:S01]  /*109f0*/  FFMA.FTZ R24, R24, R21, R15 ;  /* 0x0000001518187223 */ /* 0x000fe2000001000f */
[C---:B------:R-:W-:Y:S01]  /*10a00*/  FMUL.FTZ R38, R11.reuse, R28 ;  /* 0x0000001c0b267220 */ /* 0x040fe20000410000 */
[----:B------:R-:W-:Y:S01]  /*10a10*/  FMUL.FTZ R14, R11, R26 ;  /* 0x0000001a0b0e7220 */ /* 0x000fe20000410000 */
[----:B------:R-:W-:Y:S02]  /*10a20*/  HADD2.F32 R8, -RZ, R8.H1_H1 ;  /* 0x30000008ff087230 */ /* 0x000fe40000004100 */
[----:B------:R-:W-:Y:S01]  /*10a30*/  FFMA.FTZ R29, R25, R30, R29 ;  /* 0x0000001e191d7223 */ /* 0x000fe2000001001d */
        /* <DEDUP_REMOVED lines=10> */
[----:B------:R-:W-:Y:S01]  /*10ae0*/  FMUL.FTZ R8, R8, R5 ;  /* 0x0000000508087220 */ /* 0x000fe20000410000 */
[----:B------:R-:W-:Y:S02]  /*10af0*/  HADD2.F32 R6, -RZ, R6.H1_H1 ;  /* 0x30000006ff067230 */ /* 0x000fe40000004100 */
[----:B------:R-:W-:Y:S01]  /*10b00*/  FMUL.FTZ R14, R10, R9 ;  /* 0x000000090a0e7220 */ /* 0x000fe20000410000 */
[C---:B------:R-:W-:Y:S01]  /*10b10*/  FFMA.FTZ R21, R4.reuse, R5, -R7 ;  /* 0x0000000504157223 */ /* 0x040fe20000010807 */
[----:B------:R-:W-:Y:S01]  /*10b20*/  FFMA.FTZ R8, R4, R11, R8 ;  /* 0x0000000b04087223 */ /* 0x000fe20000010008 */
[C---:B------:R-:W-:Y:S01]  /*10b30*/  FFMA.FTZ R10, R6.reuse, R9, -R25 ;  /* 0x00000009060a7223 */ /* 0x040fe20000010819 */
        /* <DEDUP_REMOVED lines=11> */
.L_x_2378:
[----:B------:R-:W-:Y:S05]  /*10bf0*/  BSYNC B1 ;  /* 0x0000000000017941 */ /* 0x000fea0003800000 */
.L_x_2377:
[----:B------:R-:W-:Y:S05]  /*10c00*/  @P2 BRA `(.L_x_2344) ;  /* 0x0000000400782947 */ /* 0x000fea0003800000 */
[----:B------:R-:W-:Y:S01]  /*10c10*/  LEA.HI R13, R13, R222, RZ, 0x1d ;  /* 0x000000de0d0d7211 */ /* 0x000fe200078fe8ff */
[----:B------:R-:W-:Y:S01]  /*10c20*/  HADD2.F32 R29, -RZ, R0.H1_H1 ;  /* 0x30000000ff1d7230 */ /* 0x000fe20000004100 */
[----:B------:R-:W-:Y:S01]  /*10c30*/  SHF.R.U32.HI R30, RZ, 0x10, R49 ;  /* 0x00000010ff1e7819 */ /* 0x000fe20000011631 */
[----:B------:R-:W-:Y:S01]  /*10c40*/  HADD2.F32 R28, -RZ, R3.H1_H1 ;  /* 0x30000003ff1c7230 */ /* 0x000fe20000004100 */
[----:B01234-:R-:W-:Y:S01]  /*10c50*/  SHF.R.S32.HI R6, RZ, 0x1f, R13 ;  /* 0x0000001fff067819 */ /* 0x01ffe2000001140d */
[----:B------:R-:W-:Y:S01]  /*10c60*/  IMAD.SHL.U32 R4, R13, 0x8, RZ ;  /* 0x000000080d047824 */ /* 0x000fe200078e00ff */
[----:B------:R-:W-:Y:S01]  /*10c70*/  SHF.R.U64 R39, R64, 0x10, R65 ;  /* 0x0000001040277819 */ /* 0x000fe20000001241 */
[----:B------:R-:W-:Y:S01]  /*10c80*/  HADD2.F32 R30, -RZ, R30.H0_H0 ;  /* 0x2000001eff1e7230 */ /* 0x000fe20000004100 */
[----:B------:R-:W-:Y:S02]  /*10c90*/  LEA.HI R6, R6, R13, RZ, 0x3 ;  /* 0x0000000d06067211 */ /* 0x000fe400078f18ff */
[----:B------:R-:W-:-:S02]  /*10ca0*/  LOP3.LUT R4, R191, 0x38, R4, 0xf8, !PT ;  /* 0x00000038bf047812 */ /* 0x000fc400078ef804 */
[----:B------:R-:W-:Y:S01]  /*10cb0*/  SHF.R.U32.HI R64, RZ, 0x10, R65 ;  /* 0x00000010ff407819 */ /* 0x000fe20000011641 */
[----:B------:R-:W-:Y:S01]  /*10cc0*/  IMAD.SHL.U32 R6, R6, 0x400, RZ ;  /* 0x0000040006067824 */ /* 0x000fe200078e00ff */
[----:B------:R-:W-:Y:S02]  /*10cd0*/  LOP3.LUT R8, R4, R225, RZ, 0x3c, !PT ;  /* 0x000000e104087212 */ /* 0x000fe400078e3cff */
[----:B------:R-:W-:Y:S02]  /*10ce0*/  SHF.R.U64 R37, R66, 0x10, R67 ;  /* 0x0000001042257819 */ /* 0x000fe40000001243 */
[----:B------:R-:W-:Y:S02]  /*10cf0*/  LOP3.LUT R9, R6, 0x7fffe000, RZ, 0xc0, !PT ;  /* 0x7fffe00006097812 */ /* 0x000fe400078ec0ff */
[----:B------:R-:W0:Y:S01]  /*10d00*/  LDS.128 R4, [R219] ;  /* 0x00000000db047984 */ /* 0x000e220000000c00 */
[----:B------:R-:W-:Y:S02]  /*10d10*/  SHF.R.U64 R33, R50, 0x10, R51 ;  /* 0x0000001032217819 */ /* 0x000fe40000001233 */
[----:B------:R-:W-:-:S02]  /*10d20*/  IADD3 R9, R8, R9, R199 ;  /* 0x0000000908097210 */ /* 0x000fc40007ffe0c7 */
[----:B------:R-:W-:Y:S02]  /*10d30*/  SHF.R.U32.HI R66, RZ, 0x10, R67 ;  /* 0x00000010ff427819 */ /* 0x000fe40000011643 */
[----:B------:R-:W-:Y:S02]  /*10d40*/  LEA R12, R9, R18, 0x1 ;  /* 0x00000012090c7211 */ /* 0x000fe400078e08ff */
[----:B------:R-:W-:Y:S02]  /*10d50*/  SHF.R.U32.HI R50, RZ, 0x10, R51 ;  /* 0x00000010ff327819 */ /* 0x000fe40000011633 */
[----:B------:R-:W-:Y:S01]  /*10d60*/  SHF.R.U64 R35, R48, 0x10, R49 ;  /* 0x0000001030237819 */ /* 0x000fe20000001231 */
        /* <DEDUP_REMOVED lines=10> */
[CC--:B------:R-:W-:Y:S01]  /*10e10*/  FMUL.FTZ R32, R24.reuse, R29.reuse ;  /* 0x0000001d18207220 */ /* 0x0c0fe20000410000 */
[----:B------:R-:W-:Y:S01]  /*10e20*/  FMUL.FTZ R34, R24, R28 ;  /* 0x0000001c18227220 */ /* 0x000fe20000410000 */
[----:B------:R-:W-:Y:S02]  /*10e30*/  HADD2.F32 R24, -RZ, R64.H0_H0 ;  /* 0x20000040ff187230 */ /* 0x000fe40000004100 */
[----:B------:R-:W-:Y:S01]  /*10e40*/  FMUL.FTZ R31, R25, R30 ;  /* 0x0000001e191f7220 */ /* 0x000fe20000410000 */
[C---:B------:R-:W-:Y:S01]  /*10e50*/  FFMA.FTZ R32, R13.reuse, R28, -R32 ;  /* 0x0000001c0d207223 */ /* 0x040fe20000010820 */
[----:B------:R-:W-:Y:S02]  /*10e60*/  HADD2.F32 R28, -RZ, R0.H0_H0 ;  /* 0x20000000ff1c7230 */ /* 0x000fe40000004100 */
[----:B------:R-:W-:Y:S01]  /*10e70*/  FFMA.FTZ R34, R13, R29, R34 ;  /* 0x0000001d0d227223 */ /* 0x000fe20000010022 */
[----:B------:R-:W-:-:S02]  /*10e80*/  HADD2.F32 R0, -RZ, R3.H0_H0 ;  /* 0x20000003ff007230 */ /* 0x000fc40000004100 */
[-C--:B------:R-:W-:Y:S01]  /*10e90*/  FMUL.FTZ R25, R25, R24.reuse ;  /* 0x0000001819197220 */ /* 0x080fe20000410000 */
[C---:B------:R-:W-:Y:S01]  /*10ea0*/  FFMA.FTZ R31, R14.reuse, R24, -R31 ;  /* 0x000000180e1f7223 */ /* 0x040fe2000001081f */
[C---:B------:R-:W-:Y:S01]  /*10eb0*/  FMUL.FTZ R24, R9.reuse, R28 ;  /* 0x0000001c09187220 */ /* 0x040fe20000410000 */
[----:B------:R-:W-:Y:S02]  /*10ec0*/  HADD2.F32 R26, -RZ, R10.H0_H0 ;  /* 0x2000000aff1a7230 */ /* 0x000fe40000004100 */
[-C--:B------:R-:W-:Y:S01]  /*10ed0*/  FMUL.FTZ R9, R9, R0.reuse ;  /* 0x0000000009097220 */ /* 0x080fe20000410000 */
[----:B------:R-:W-:Y:S02]  /*10ee0*/  HADD2.F32 R3, -RZ, R2.H0_H0 ;  /* 0x20000002ff037230 */ /* 0x000fe40000004100 */
[----:B------:R-:W-:Y:S01]  /*10ef0*/  FFMA.FTZ R24, R5, R0, -R24 ;  /* 0x0000000005187223 */ /* 0x000fe20000010818 */
[----:B------:R-:W-:Y:S02]  /*10f00*/  HADD2.F32 R0, -RZ, R20.H0_H0 ;  /* 0x20000014ff007230 */ /* 0x000fe40000004100 */
[----:B------:R-:W-:Y:S01]  /*10f10*/  FFMA.FTZ R25, R14, R30, R25 ;  /* 0x0000001e0e197223 */ /* 0x000fe20000010019 */
[----:B------:R-:W-:-:S02]  /*10f20*/  HADD2.F32 R27, -RZ, R11.H0_H0 ;  /* 0x2000000bff1b7230 */ /* 0x000fc40000004100 */
[C---:B------:R-:W-:Y:S01]  /*10f30*/  FMUL.FTZ R14, R26.reuse, R3 ;  /* 0x000000031a0e7220 */ /* 0x040fe20000410000 */
[----:B------:R-:W-:Y:S02]  /*10f40*/  HADD2.F32 R2, -RZ, R2.H1_H1 ;  /* 0x30000002ff027230 */ /* 0x000fe40000004100 */
[-C--:B------:R-:W-:Y:S01]  /*10f50*/  FMUL.FTZ R30, R26, R0.reuse ;  /* 0x000000001a1e7220 */ /* 0x080fe20000410000 */
[----:B------:R-:W-:Y:S02]  /*10f60*/  HADD2.F32 R20, -RZ, R20.H1_H1 ;  /* 0x30000014ff147230 */ /* 0x000fe40000004100 */
[----:B------:R-:W-:Y:S01]  /*10f70*/  FFMA.FTZ R26, R15, R0, -R14 ;  /* 0x000000000f1a7223 */ /* 0x000fe2000001080e */
[----:B------:R-:W-:Y:S02]  /*10f80*/  HADD2.F32 R11, -RZ, R11.H1_H1 ;  /* 0x3000000bff0b7230 */ /* 0x000fe40000004100 */
[----:B------:R-:W-:Y:S01]  /*10f90*/  FMUL.FTZ R36, R27, R2 ;  /* 0x000000021b247220 */ /* 0x000fe20000410000 */
[----:B------:R-:W-:-:S02]  /*10fa0*/  HADD2.F32 R14, -RZ, R50.H0_H0 ;  /* 0x20000032ff0e7230 */ /* 0x000fc40000004100 */
[----:B------:R-:W-:Y:S01]  /*10fb0*/  FMUL.FTZ R27, R27, R20 ;  /* 0x000000141b1b7220 */ /* 0x000fe20000410000 */
[----:B------:R-:W-:Y:S02]  /*10fc0*/  HADD2.F32 R0, -RZ, R66.H0_H0 ;  /* 0x20000042ff007230 */ /* 0x000fe40000004100 */
[----:B------:R-:W-:Y:S01]  /*10fd0*/  FFMA.FTZ R28, R5, R28, R9 ;  /* 0x0000001c051c7223 */ /* 0x000fe20000010009 */
[----:B------:R-:W-:Y:S02]  /*10fe0*/  HADD2.F32 R8, -RZ, R8.H1_H1 ;  /* 0x30000008ff087230 */ /* 0x000fe40000004100 */
[----:B------:R-:W-:Y:S01]  /*10ff0*/  FFMA.FTZ R27, R21, R2, R27 ;  /* 0x00000002151b7223 */ /* 0x000fe2000001001b */
[C---:B------:R-:W-:Y:S01]  /*11000*/  FMUL.FTZ R38, R11.reuse, R14 ;  /* 0x0000000e0b267220 */ /* 0x040fe20000410000 */
[----:B------:R-:W-:Y:S01]  /*11010*/  FMUL.FTZ R2, R11, R0 ;  /* 0x000000000b027220 */ /* 0x000fe20000410000 */
[----:B------:R-:W-:Y:S02]  /*11020*/  HADD2.F32 R10, -RZ, R10.H1_H1 ;  /* 0x3000000aff0a7230 */ /* 0x000fe40000004100 */
[----:B------:R-:W-:Y:S01]  /*11030*/  FFMA.FTZ R30, R15, R3, R30 ;  /* 0x000000030f1e7223 */ /* 0x000fe2000001001e */
[----:B------:R-:W-:-:S02]  /*11040*/  HADD2.F32 R9, -RZ, R35.H0_H0 ;  /* 0x20000023ff097230 */ /* 0x000fc40000004100 */
[C---:B------:R-:W-:Y:S01]  /*11050*/  FFMA.FTZ R29, R7.reuse, R0, -R38 ;  /* 0x00000000071d7223 */ /* 0x040fe20000010826 */
[----:B------:R-:W-:Y:S02]  /*11060*/  HADD2.F32 R11, -RZ, R33.H0_H0 ;  /* 0x20000021ff0b7230 */ /* 0x000fe40000004100 */
[----:B------:R-:W-:Y:S01]  /*11070*/  FFMA.FTZ R2, R7, R14, R2 ;  /* 0x0000000e07027223 */ /* 0x000fe20000010002 */
        /* <DEDUP_REMOVED lines=8> */
[----:B------:R-:W-:Y:S01]  /*11100*/  FFMA.FTZ R36, R21, R20, -R36 ;  /* 0x0000001415247223 */ /* 0x000fe20000010824 */
        /* <DEDUP_REMOVED lines=14> */
.L_x_2344:
[----:B------:R-:W-:Y:S05]  /*111f0*/  BSYNC B0 ;  /* 0x0000000000007941 */ /* 0x000fea0003800000 */
.L_x_2316:
        /* <DEDUP_REMOVED lines=8> */
.L_x_2314:
[----:B------:R-:W-:-:S13]  /*11280*/  ISETP.NE.AND P0, PT, R190, 0x3, PT ;  /* 0x00000003be00780c */ /* 0x000fda0003f05270 */
[----:B------:R-:W-:Y:S05]  /*11290*/  @!P0 BRA `(.L_x_2379) ;  /* 0x0000000000048947 */ /* 0x000fea0003800000 */
[----:B------:R-:W-:Y:S01]  /*112a0*/  BPT.TRAP 0x1 ;  /* 0x000000040000795c */ /* 0x000fe20000300000 */
.L_x_2379:
[----:B------:R-:W-:Y:S01]  /*112b0*/  IMAD R2, R185, 0x8, R18 ;  /* 0x00000008b9027824 */ /* 0x000fe200078e0212 */
[----:B01----:R-:W-:-:S04]  /*112c0*/  SHF.L.U32 R3, R188, 0x1f, RZ ;  /* 0x0000001fbc037819 */ /* 0x003fc800000006ff */
[----:B------:R0:W1:Y:S01]  /*112d0*/  SYNCS.PHASECHK.TRANS64.TRYWAIT P2, [R2+URZ+0x34830], R3 ;  /* 0x03483003020075a7 */ /* 0x000062000804017f */
[----:B------:R-:W-:Y:S05]  /*112e0*/  @!P0 BRA `(.L_x_2380) ;  /* 0x0000000000048947 */ /* 0x000fea0003800000 */
[----:B------:R-:W-:Y:S01]  /*112f0*/  BPT.TRAP 0x1 ;  /* 0x000000040000795c */ /* 0x000fe20000300000 */
.L_x_2380:
[----:B------:R-:W2:Y:S01]  /*11300*/  S2R R0, SR_TID.X ;  /* 0x0000000000007919 */ /* 0x000ea20000002100 */
[----:B------:R-:W-:Y:S01]  /*11310*/  IMAD.MOV.U32 R151, RZ, RZ, RZ ;  /* 0x000000ffff977224 */ /* 0x000fe200078e00ff */
[----:B--2---:R-:W-:-:S04]  /*11320*/  LOP3.LUT R0, R0, 0x7f, RZ, 0xc0, !PT ;  /* 0x0000007f00007812 */ /* 0x004fc800078ec0ff */
[----:B------:R-:W-:Y:S01]  /*11330*/  ISETP.NE.AND P1, PT, R0, RZ, PT ;  /* 0x000000ff0000720c */ /* 0x000fe20003f25270 */
[----:B-1----:R-:W-:-:S12]  /*11340*/  @P2 BRA `(.L_x_2381) ;  /* 0x0000000000082947 */ /* 0x002fd80003800000 */
[----:B------:R-:W1:Y:S02]  /*11350*/  SYNCS.PHASECHK.TRANS64.TRYWAIT P2, [R2+URZ+0x34830], R3 ;  /* 0x03483003020075a7 */ /* 0x000e64000804017f */
[----:B-1----:R-:W-:Y:S05]  /*11360*/  @!P2 BRA `(.L_x_2382) ;  /* 0x0000011400eca947 */ /* 0x002fea0003800000 */
.L_x_2381:
[----:B------:R-:W-:Y:S05]  /*11370*/  WARPSYNC.ALL ;  /* 0x0000000000007948 */ /* 0x000fea0003800000 */
[----:B------:R-:W-:Y:S01]  /*11380*/  IADD3 R0, R18, 0x1c400, RZ ;  /* 0x0001c40012007810 */ /* 0x000fe20007ffe0ff */
[----:B---34-:R-:W-:Y:S01]  /*11390*/  IMAD.MOV.U32 R5, RZ, RZ, 0x40000040 ;  /* 0x40000040ff057424 */ /* 0x018fe200078e00ff */
[----:B------:R-:W-:Y:S01]  /*113a0*/  R2UR UR4, R68 ;  /* 0x00000000440472ca */ /* 0x000fe200000e0000 */
[----:B------:R-:W-:Y:S01]  /*113b0*/  UMOV UR9, 0x40000040 ;  /* 0x4000004000097882 */ /* 0x000fe20000000000 */
[----:B------:R-:W-:Y:S01]  /*113c0*/  SHF.R.U32.HI R0, RZ, 0x4, R0 ;  /* 0x00000004ff007819 */ /* 0x000fe20000011600 */
[----:B------:R-:W-:Y:S01]  /*113d0*/  WARPGROUP.ARRIVE ;  /* 0x00000000000079c5 */ /* 0x000fe20000000000 */
[----:B------:R-:W-:Y:S01]  /*113e0*/  R2UR UR11, R5 ;  /* 0x00000000050b72ca */ /* 0x000fe200000e0000 */
[----:B------:R-:W-:Y:S01]  /*113f0*/  IMAD.MOV.U32 R7, RZ, RZ, 0x40000040 ;  /* 0x40000040ff077424 */ /* 0x000fe200078e00ff */
[----:B------:R-:W-:Y:S01]  /*11400*/  LOP3.LUT R0, R0, 0x3fff, RZ, 0xc0, !PT ;  /* 0x00003fff00007812 */ /* 0x000fe200078ec0ff */
[----:B------:R-:W-:Y:S01]  /*11410*/  UMOV UR53, 0x40000040 ;  /* 0x4000004000357882 */ /* 0x000fe20000000000 */
[----:B------:R-:W-:Y:S01]  /*11420*/  MOV R11, UR9 ;  /* 0x00000009000b7c02 */ /* 0x000fe20008000f00 */
[----:B------:R-:W-:Y:S01]  /*11430*/  UMOV UR49, 0x40000040 ;  /* 0x4000004000317882 */ /* 0x000fe20000000000 */
[----:B------:R-:W-:Y:S01]  /*11440*/  LOP3.LUT R8, R0, 0x10000, RZ, 0xfc, !PT ;  /* 0x0001000000087812 */ /* 0x000fe200078efcff */
[----:B------:R-:W-:Y:S01]  /*11450*/  UMOV UR45, 0x40000040 ;  /* 0x40000040002d7882 */ /* 0x000fe20000000000 */
[----:B------:R-:W-:Y:S01]  /*11460*/  UMOV UR41, 0x40000040 ;  /* 0x4000004000297882 */ /* 0x000fe20000000000 */
[----:B------:R-:W-:Y:S01]  /*11470*/  ULOP3.LUT UR4, UR4, 0x10000, URZ, 0xfc, !UPT ;  /* 0x0001000004047892 */ /* 0x000fe2000f8efc3f */
[----:B------:R-:W-:Y:S01]  /*11480*/  IMAD.MOV.U32 R5, RZ, RZ, 0x40000040 ;  /* 0x40000040ff057424 */ /* 0x000fe200078e00ff */
[----:B------:R-:W-:Y:S01]  /*11490*/  UMOV UR37, 0x40000040 ;  /* 0x4000004000257882 */ /* 0x000fe20000000000 */
[----:B------:R-:W-:Y:S01]  /*114a0*/  IMAD R4, R185, 0xc00, R8 ;  /* 0x00000c00b9047824 */ /* 0x000fe200078e0208 */
[----:B------:R-:W-:Y:S01]  /*114b0*/  UIADD3 UR5, UR4, 0x2, URZ ;  /* 0x0000000204057890 */ /* 0x000fe2000fffe03f */
[----:B01----:R-:W-:Y:S01]  /*114c0*/  IMAD.MOV.U32 R3, RZ, RZ, -0x80 ;  /* 0xffffff80ff037424 */ /* 0x003fe200078e00ff */
[----:B------:R-:W-:Y:S01]  /*114d0*/  UIADD3 UR52, UR4, 0x406, URZ ;  /* 0x0000040604347890 */ /* 0x000fe2000fffe03f */
[C---:B------:R-:W-:Y:S01]  /*114e0*/  VIADD R6, R4.reuse, 0x2 ;  /* 0x0000000204067836 */ /* 0x040fe20000000000 */
[----:B------:R-:W-:Y:S01]  /*114f0*/  R2UR UR10, R4 ;  /* 0x00000000040a72ca */ /* 0x000fe200000e0000 */
[----:B------:R-:W-:Y:S01]  /*11500*/  UMOV UR8, UR4 ;  /* 0x0000000400087c82 */ /* 0x000fe20008000000 */
[----:B------:R-:W-:Y:S01]  /*11510*/  UIADD3 UR48, UR4, 0x800, URZ ;  /* 0x0000080004307890 */ /* 0x000fe2000fffe03f */
[----:B------:R-:W-:Y:S01]  /*11520*/  IMAD.U32 R10, RZ, RZ, UR8 ;  /* 0x00000008ff0a7e24 */ /* 0x000fe2000f8e00ff */
[----:B------:R-:W-:Y:S01]  /*11530*/  UIADD3 UR44, UR4, 0x802, URZ ;  /* 0x00000802042c7890 */ /* 0x000fe2000fffe03f */
[----:B------:R-:W-:Y:S01]  /*11540*/  R2UR UR39, R5 ;  /* 0x00000000052772ca */ /* 0x000fe200000e0000 */
[----:B------:R-:W-:Y:S01]  /*11550*/  UIADD3 UR40, UR4, 0x804, URZ ;  /* 0x0000080404287890 */ /* 0x000fe2000fffe03f */
[----:B------:R-:W-:Y:S01]  /*11560*/  IMAD R0, R150, R3, 0x80 ;  /* 0x0000008096007424 */ /* 0x000fe200078e0203 */
[----:B------:R0:W-:Y:S01]  /*11570*/  STL.64 [R1+0x30], R10 ;  /* 0x0000300a01007387 */ /* 0x0001e20000100a00 */
[----:B------:R-:W-:Y:S01]  /*11580*/  UIADD3 UR36, UR4, 0x806, URZ ;  /* 0x0000080604247890 */ /* 0x000fe2000fffe03f */
[----:B------:R-:W-:Y:S01]  /*11590*/  @!P1 VIADD R2, R2, 0x34840 ;  /* 0x0003484002029836 */ /* 0x000fe20000000000 */
[----:B------:R-:W-:Y:S01]  /*115a0*/  BSSY B0, `(.L_x_2383) ;  /* 0x000056f000007945 */ /* 0x000fe20003800000 */
[----:B------:R-:W-:Y:S01]  /*115b0*/  IADD3 R0, R195, R0, RZ ;  /* 0x00000000c3007210 */ /* 0x000fe20007ffe0ff */
        /* <DEDUP_REMOVED lines=8> */
[----:B0-----:R-:W-:Y:S01]  /*11640*/  MOV R10, UR8 ;  /* 0x00000008000a7c02 */ /* 0x001fe20008000f00 */
[----:B------:R-:W-:Y:S01]  /*11650*/  IMAD.U32 R11, RZ, RZ, UR9 ;  /* 0x00000009ff0b7e24 */ /* 0x000fe2000f8e00ff */
[----:B------:R-:W-:Y:S01]  /*11660*/  @!P1 PRMT R2, RZ, 0x654, R2 ;  /* 0x00000654ff029816 */ /* 0x000fe20000000002 */
[--C-:B------:R-:W-:Y:S01]  /*11670*/  IMAD.MOV.U32 R149, RZ, RZ, R151.reuse ;  /* 0x000000ffff957224 */ /* 0x100fe200078e0097 */
[-C--:B------:R-:W-:Y:S01]  /*11680*/  MOV R147, R151.reuse ;  /* 0x0000009700937202 */ /* 0x080fe20000000f00 */
[--C-:B------:R-:W-:Y:S01]  /*11690*/  IMAD.MOV.U32 R148, RZ, RZ, R151.reuse ;  /* 0x000000ffff947224 */ /* 0x100fe200078e0097 */
[----:B------:R0:W-:Y:S01]  /*116a0*/  STL.64 [R1+0x28], R10 ;  /* 0x0000280a01007387 */ /* 0x0001e20000100a00 */
[--C-:B-----5:R-:W-:Y:S01]  /*116b0*/  IMAD.MOV.U32 R146, RZ, RZ, R151.reuse ;  /* 0x000000ffff927224 */ /* 0x120fe200078e0097 */
[-C--:B------:R-:W-:Y:S01]  /*116c0*/  MOV R144, R151.reuse ;  /* 0x0000009700907202 */ /* 0x080fe20000000f00 */
[--C-:B------:R-:W-:Y:S01]  /*116d0*/  IMAD.MOV.U32 R145, RZ, RZ, R151.reuse ;  /* 0x000000ffff917224 */ /* 0x100fe200078e0097 */
        /* <DEDUP_REMOVED lines=46> */
[----:B------:R-:W-:Y:S01]  /*119c0*/  HGMMA.64x128x16.F32 R24, gdesc[UR8], R24, gsb0 ;  /* 0x01e00000081879f0 */ /* 0x000fe20008000818 */
[----:B------:R-:W-:Y:S01]  /*119d0*/  R2UR UR10, R6 ;  /* 0x00000000060a72ca */ /* 0x000fe200000e0000 */
[----:B------:R-:W-:Y:S01]  /*119e0*/  UMOV UR8, UR5 ;  /* 0x0000000500087c82 */ /* 0x000fe20008000000 */
[----:B------:R-:W-:Y:S01]  /*119f0*/  R2UR UR11, R7 ;  /* 0x00000000070b72ca */ /* 0x000fe200000e0000 */
[----:B------:R-:W-:Y:S01]  /*11a00*/  UMOV UR9, 0x40000040 ;  /* 0x4000004000097882 */ /* 0x000fe20000000000 */
[----:B------:R-:W-:Y:S01]  /*11a10*/  IMAD.MOV.U32 R7, RZ, RZ, 0x40000040 ;  /* 0x40000040ff077424 */ /* 0x000fe200078e00ff */
[----:B------:R-:W-:Y:S01]  /*11a20*/  IADD3 R6, R4, 0x6, RZ ;  /* 0x0000000604067810 */ /* 0x000fe20007ffe0ff */
[----:B------:R-:W-:Y:S01]  /*11a30*/  UIADD3 UR5, UR4, 0x6, URZ ;  /* 0x0000000604057890 */ /* 0x000fe2000fffe03f */
[----:B0-----:R-:W-:Y:S02]  /*11a40*/  IMAD.U32 R10, RZ, RZ, UR8 ;  /* 0x00000008ff0a7e24 */ /* 0x001fe4000f8e00ff */
[----:B------:R-:W-:-:S05]  /*11a50*/  IMAD.U32 R11, RZ, RZ, UR9 ;  /* 0x00000009ff0b7e24 */ /* 0x000fca000f8e00ff */
        /* <DEDUP_REMOVED lines=9> */
[----:B------:R-:W-:Y:S01]  /*11af0*/  UIADD3 UR5, UR4, 0x400, URZ ;  /* 0x0000040004057890 */ /* 0x000fe2000fffe03f */
[----:B------:R-:W-:Y:S01]  /*11b00*/  IMAD.MOV.U32 R7, RZ, RZ, 0x40000040 ;  /* 0x40000040ff077424 */ /* 0x000fe200078e00ff */
[----:B0-----:R-:W-:Y:S01]  /*11b10*/  MOV R11, UR9 ;  /* 0x00000009000b7c02 */ /* 0x001fe20008000f00 */
        /* <DEDUP_REMOVED lines=26> */
[----:B------:R-:W-:Y:S01]  /*11cc0*/  IMAD.U32 R11, RZ, RZ, UR9 ;  /* 0x00000009ff0b7e24 */ /* 0x000fe2000f8e00ff */
        /* <DEDUP_REMOVED lines=10> */
[----:B0-----:R-:W-:Y:S01]  /*11d70*/  MOV R11, UR9 ;  /* 0x00000009000b7c02 */ /* 0x001fe20008000f00 */
[----:B------:R-:W-:Y:S02]  /*11d80*/  IMAD.MOV.U32 R7, RZ, RZ, 0x40000040 ;  /* 0x40000040ff077424 */ /* 0x000fe400078e00ff */
[----:B------:R-:W-:Y:S01]  /*11d90*/  IMAD.U32 R10, RZ, RZ, UR8 ;  /* 0x00000008ff0a7e24 */ /* 0x000fe2000f8e00ff */
[----:B------:R-:W-:-:S02]  /*11da0*/  R2UR UR54, R6 ;  /* 0x00000000063672ca */ /* 0x000fc400000e0000 */
[----:B------:R-:W-:Y:S01]  /*11db0*/  R2UR UR55, R7 ;  /* 0x00000000073772ca */ /* 0x000fe200000e0000 */
[----:B------:R-:W-:Y:S01]  /*11dc0*/  IMAD.MOV.U32 R7, RZ, RZ, 0x40000040 ;  /* 0x40000040ff077424 */ /* 0x000fe200078e00ff */
[----:B------:R-:W-:Y:S01]  /*11dd0*/  IADD3 R6, R4, 0x800, RZ ;  /* 0x0000080004067810 */ /* 0x000fe20007ffe0ff */
[----:B------:R0:W-:Y:S03]  /*11de0*/  STL.64 [R1], R10 ;  /* 0x0000000a01007387 */ /* 0x0001e60000100a00 */
[----:B------:R-:W-:Y:S01]  /*11df0*/  R2UR UR50, R6 ;  /* 0x00000000063272ca */ /* 0x000fe200000e0000 */
[----:B------:R-:W-:Y:S01]  /*11e00*/  VIADD R6, R4, 0x802 ;  /* 0x0000080204067836 */ /* 0x000fe20000000000 */
[----:B------:R-:W-:Y:S02]  /*11e10*/  R2UR UR51, R7 ;  /* 0x00000000073372ca */ /* 0x000fe400000e0000 */
[----:B------:R-:W-:-:S02]  /*11e20*/  MOV R7, 0x40000040 ;  /* 0x4000004000077802 */ /* 0x000fc40000000f00 */
[----:B------:R-:W-:Y:S01]  /*11e30*/  R2UR UR46, R6 ;  /* 0x00000000062e72ca */ /* 0x000fe200000e0000 */
[C---:B------:R-:W-:Y:S01]  /*11e40*/  VIADD R6, R4.reuse, 0x804 ;  /* 0x0000080404067836 */ /* 0x040fe20000000000 */
[----:B------:R-:W-:Y:S01]  /*11e50*/  R2UR UR47, R7 ;  /* 0x00000000072f72ca */ /* 0x000fe200000e0000 */
[----:B------:R-:W-:Y:S01]  /*11e60*/  IMAD.MOV.U32 R7, RZ, RZ, 0x40000040 ;  /* 0x40000040ff077424 */ /* 0x000fe200078e00ff */
[----:B------:R-:W-:Y:S02]  /*11e70*/  IADD3 R4, R4, 0x806, RZ ;  /* 0x0000080604047810 */ /* 0x000fe40007ffe0ff */
[----:B------:R-:W-:Y:S01]  /*11e80*/  R2UR UR42, R6 ;  /* 0x00000000062a72ca */ /* 0x000fe200000e0000 */
[----:B------:R-:W-:Y:S01]  /*11e90*/  IMAD R6, R193, 0x80, R204 ;  /* 0x00000080c1067824 */ /* 0x000fe200078e02cc */
[----:B------:R-:W-:Y:S02]  /*11ea0*/  R2UR UR43, R7 ;  /* 0x00000000072b72ca */ /* 0x000fe400000e0000 */
[----:B------:R-:W-:-:S02]  /*11eb0*/  R2UR UR38, R4 ;  /* 0x00000000042672ca */ /* 0x000fc400000e0000 */
[----:B------:R-:W-:-:S05]  /*11ec0*/  IADD3 R4, -R192, 0x1, R0 ;  /* 0x00000001c0047810 */ /* 0x000fca0007ffe100 */
[C---:B------:R-:W-:Y:S02]  /*11ed0*/  IMAD R91, R201.reuse, -0x2, R4 ;  /* 0xfffffffec95b7824 */ /* 0x040fe400078e0204 */
[----:B------:R-:W-:-:S03]  /*11ee0*/  IMAD R4, R201, -0x2, R0 ;  /* 0xfffffffec9047824 */ /* 0x000fc600078e0200 */
        /* <DEDUP_REMOVED lines=24> */
[----:B------:R-:W-:Y:S01]  /*12070*/  ULDC UR38, c[0x0][0x988] ;  /* 0x0002620000267ab9 */ /* 0x000fe20000000800 */
[----:B------:R-:W-:Y:S01]  /*12080*/  ULDC UR39, c[0x0][0x988] ;  /* 0x0002620000277ab9 */ /* 0x000fe20000000800 */
[----:B------:R-:W-:Y:S02]  /*12090*/  WARPGROUP.DEPBAR.LE gsb0, 0x0 ;  /* 0x00008000000079c5 */ /* 0x000fe40000010000 */
[----:B------:R-:W-:Y:S01]  /*120a0*/  FSEL R93, R26, -INF , P2 ;  /* 0xff8000001a5d7808 */ /* 0x000fe20001000000 */
[----:B------:R1:W-:Y:S01]  /*120b0*/  @!P1 SYNCS.ARRIVE.TRANS64.RED.A1T0 RZ, [R2+URZ], RZ ;  /* 0x000000ff02ff99a7 */ /* 0x0003e2000810043f */
[----:B------:R-:W-:Y:S02]  /*120c0*/  FSEL R95, R27, -INF , P3 ;  /* 0xff8000001b5f7808 */ /* 0x000fe40001800000 */
[----:B------:R-:W-:Y:S02]  /*120d0*/  ISETP.GT.AND P2, PT, R0, 0x9, PT ;  /* 0x000000090000780c */ /* 0x000fe40003f44270 */
[----:B------:R-:W-:-:S02]  /*120e0*/  FSEL R97, R30, -INF , P4 ;  /* 0xff8000001e617808 */ /* 0x000fc40002000000 */
[----:B0-----:R-:W-:Y:S02]  /*120f0*/  FMNMX.FTZ R10, R93, R95, !PT ;  /* 0x0000005f5d0a7209 */ /* 0x001fe40007810000 */
        /* <DEDUP_REMOVED lines=83> */
[----:B------:R-:W-:-:S02]  /*12630*/  FSEL R27, R86, -INF , P3 ;  /* 0xff800000561b7808 */ /* 0x000fc40001800000 */
[----:B------:R-:W-:Y:S02]  /*12640*/  FMNMX.FTZ R10, R83, R10, !PT ;  /* 0x0000000a530a7209 */ /* 0x000fe40007810000 */
[----:B------:R-:W-:Y:S02]  /*12650*/  FSEL R87, R87, -INF , P2 ;  /* 0xff80000057577808 */ /* 0x000fe40001000000 */
[----:B------:R-:W-:Y:S02]  /*12660*/  FMNMX.FTZ R10, R27, R10, !PT ;  /* 0x0000000a1b0a7209 */ /* 0x000fe40007810000 */
[C---:B------:R-:W-:Y:S02]  /*12670*/  ISETP.GT.AND P3, PT, R4.reuse, 0x1, PT ;  /* 0x000000010400780c */ /* 0x040fe40003f64270 */
[----:B------:R-:W-:Y:S02]  /*12680*/  FMNMX.FTZ R10, R87, R10, !PT ;  /* 0x0000000a570a7209 */ /* 0x000fe40007810000 */
[----:B------:R-:W-:-:S02]  /*12690*/  ISETP.GT.AND P4, PT, R4, 0x8, PT ;  /* 0x000000080400780c */ /* 0x000fc40003f84270 */
[----:B------:R-:W-:Y:S01]  /*126a0*/  FSEL R34, R25, -INF , P3 ;  /* 0xff80000019227808 */ /* 0x000fe20001800000 */
[----:B------:R-:W0:Y:S01]  /*126b0*/  SHFL.BFLY PT, R5, R10, 0x2, 0x1f ;  /* 0x0c401f000a057f89 */ /* 0x000e2200000e0000 */
[----:B------:R-:W-:Y:S02]  /*126c0*/  FSEL R25, R28, -INF , P4 ;  /* 0xff8000001c197808 */ /* 0x000fe40002000000 */
[----:B------:R-:W-:-:S04]  /*126d0*/  ISETP.GT.AND P3, PT, R4, 0x10, PT ;  /* 0x000000100400780c */ /* 0x000fc80003f64270 */
[----:B------:R-:W-:Y:S02]  /*126e0*/  FSEL R43, R32, -INF , P3 ;  /* 0xff800000202b7808 */ /* 0x000fe40001800000 */
[----:B------:R-:W-:-:S04]  /*126f0*/  ISETP.GT.AND P3, PT, R4, 0x18, PT ;  /* 0x000000180400780c */ /* 0x000fc80003f64270 */
[----:B------:R-:W-:Y:S02]  /*12700*/  FSEL R91, R36, -INF , P3 ;  /* 0xff800000245b7808 */ /* 0x000fe40001800000 */
[----:B------:R-:W-:Y:S02]  /*12710*/  ISETP.GT.AND P3, PT, R4, 0x20, PT ;  /* 0x000000200400780c */ /* 0x000fe40003f64270 */
[----:B0-----:R-:W-:-:S05]  /*12720*/  FMNMX.FTZ R12, R10, R5, !PT ;  /* 0x000000050a0c7209 */ /* 0x001fca0007810000 */
[----:B------:R-:W0:Y:S02]  /*12730*/  SHFL.BFLY PT, R5, R12, 0x1, 0x1f ;  /* 0x0c201f000c057f89 */ /* 0x000e2400000e0000 */
[----:B0-----:R-:W-:-:S04]  /*12740*/  FMNMX.FTZ R5, R12, R5, !PT ;  /* 0x000000050c057209 */ /* 0x001fc80007810000 */
[C---:B------:R-:W-:Y:S01]  /*12750*/  FSETP.NEU.FTZ.AND P2, PT, R5.reuse, -INF , PT ;  /* 0xff8000000500780b */ /* 0x040fe20003f5d000 */
[----:B------:R-:W-:-:S05]  /*12760*/  FMUL.FTZ R14, R5, R0 ;  /* 0x00000000050e7220 */ /* 0x000fca0000410000 */
[----:B------:R-:W-:Y:S02]  /*12770*/  FSEL R14, R14, RZ, P2 ;  /* 0x000000ff0e0e7208 */ /* 0x000fe40001000000 */
[----:B------:R-:W-:-:S03]  /*12780*/  ISETP.GT.AND P2, PT, R4, RZ, PT ;  /* 0x000000ff0400720c */ /* 0x000fc60003f44270 */
[-CC-:B------:R-:W-:Y:S01]  /*12790*/  FFMA.FTZ R181, R93, R0.reuse, -R14.reuse ;  /* 0x000000005db57223 */ /* 0x180fe2000001080e */
[----:B------:R-:W-:Y:S01]  /*127a0*/  FSEL R39, R24, -INF , P2 ;  /* 0xff80000018277808 */ /* 0x000fe20001000000 */
[-CC-:B------:R-:W-:Y:S01]  /*127b0*/  FFMA.FTZ R95, R95, R0.reuse, -R14.reuse ;  /* 0x000000005f5f7223 */ /* 0x180fe2000001080e */
[C---:B------:R-:W-:Y:S01]  /*127c0*/  ISETP.GT.AND P2, PT, R4.reuse, 0x9, PT ;  /* 0x000000090400780c */ /* 0x040fe20003f44270 */
[--C-:B------:R-:W-:Y:S01]  /*127d0*/  FFMA.FTZ R183, R97, R0, -R14.reuse ;  /* 0x0000000061b77223 */ /* 0x100fe2000001080e */
[----:B------:R-:W-:Y:S01]  /*127e0*/  FMNMX.FTZ R12, R39, R34, !PT ;  /* 0x00000022270c7209 */ /* 0x000fe20007810000 */
[----:B------:R0:W-:Y:S01]  /*127f0*/  MUFU.EX2 R6, R95 ;  /* 0x0000005f00067308 */ /* 0x0001e20000000800 */
[----:B------:R-:W-:Y:S01]  /*12800*/  FSEL R29, R29, -INF , P2 ;  /* 0xff8000001d1d7808 */ /* 0x000fe20001000000 */
[--C-:B------:R-:W-:Y:S01]  /*12810*/  FFMA.FTZ R10, R99, R0, -R14.reuse ;  /* 0x00000000630a7223 */ /* 0x100fe2000001080e */
[----:B------:R-:W-:Y:S01]  /*12820*/  FMNMX.FTZ R12, R25, R12, !PT ;  /* 0x0000000c190c7209 */ /* 0x000fe20007810000 */
[-CC-:B------:R-:W-:Y:S01]  /*12830*/  FFMA.FTZ R177, R101, R0.reuse, -R14.reuse ;  /* 0x0000000065b17223 */ /* 0x180fe2000001080e */
[C---:B------:R-:W-:Y:S01]  /*12840*/  ISETP.GT.AND P2, PT, R4.reuse, 0x11, PT ;  /* 0x000000110400780c */ /* 0x040fe20003f44270 */
[--C-:B------:R-:W-:Y:S01]  /*12850*/  FFMA.FTZ R175, R89, R0, -R14.reuse ;  /* 0x0000000059af7223 */ /* 0x100fe2000001080e */
[----:B------:R-:W-:Y:S01]  /*12860*/  FMNMX.FTZ R12, R29, R12, !PT ;  /* 0x0000000c1d0c7209 */ /* 0x000fe20007810000 */
[-CC-:B------:R-:W-:Y:S01]  /*12870*/  FFMA.FTZ R30, R47, R0.reuse, -R14.reuse ;  /* 0x000000002f1e7223 */ /* 0x180fe2000001080e */
        /* <DEDUP_REMOVED lines=12> */
[----:B------:R-:W-:Y:S01]  /*12940*/  ISETP.GT.AND P2, PT, R4, 0x21, PT ;  /* 0x000000210400780c */ /* 0x000fe20003f44270 */
[----:B------:R-:W2:Y:S01]  /*12950*/  MUFU.EX2 R181, R181 ;  /* 0x000000b500b57308 */ /* 0x000ea20000000800 */
[----:B------:R-:W-:Y:S01]  /*12960*/  FSEL R93, R40, -INF , P3 ;  /* 0xff800000285d7808 */ /* 0x000fe20001800000 */
[--C-:B------:R-:W-:Y:S01]  /*12970*/  FFMA.FTZ R103, R103, R0, -R14.reuse ;  /* 0x0000000067677223 */ /* 0x100fe2000001080e */
[----:B------:R-:W-:Y:S01]  /*12980*/  FMNMX.FTZ R20, R37, R20, !PT ;  /* 0x0000001425147209 */ /* 0x000fe20007810000 */
[-CC-:B------:R-:W-:Y:S01]  /*12990*/  FFMA.FTZ R179, R105, R0.reuse, -R14.reuse ;  /* 0x0000000069b37223 */ /* 0x180fe2000001080e */
[C---:B------:R-:W-:Y:S01]  /*129a0*/  ISETP.GT.AND P3, PT, R4.reuse, 0x28, PT ;  /* 0x000000280400780c */ /* 0x040fe20003f64270 */
[--C-:B------:R-:W-:Y:S01]  /*129b0*/  FFMA.FTZ R107, R107, R0, -R14.reuse ;  /* 0x000000006b6b7223 */ /* 0x100fe2000001080e */
[----:B------:R-:W-:Y:S01]  /*129c0*/  FSEL R41, R41, -INF , P2 ;  /* 0xff80000029297808 */ /* 0x000fe20001000000 */
[----:B------:R-:W3:Y:S01]  /*129d0*/  MUFU.EX2 R183, R183 ;  /* 0x000000b700b77308 */ /* 0x000ee20000000800 */
[----:B------:R-:W-:Y:S01]  /*129e0*/  FMNMX.FTZ R20, R93, R20, !PT ;  /* 0x000000145d147209 */ /* 0x000fe20007810000 */
[-CC-:B------:R-:W-:Y:S01]  /*129f0*/  FFMA.FTZ R163, R11, R0.reuse, -R14.reuse ;  /* 0x000000000ba37223 */ /* 0x180fe2000001080e */
[----:B------:R-:W-:Y:S01]  /*12a00*/  ISETP.GT.AND P2, PT, R4, 0x29, PT ;  /* 0x000000290400780c */ /* 0x000fe20003f44270 */
[-CC-:B------:R-:W-:Y:S01]  /*12a10*/  FFMA.FTZ R173, R109, R0.reuse, -R14.reuse ;  /* 0x000000006dad7223 */ /* 0x180fe2000001080e */
[----:B0-----:R-:W-:Y:S01]  /*12a20*/  FSEL R95, R44, -INF , P3 ;  /* 0xff8000002c5f7808 */ /* 0x001fe20001800000 */
[--C-:B------:R-:W-:Y:S01]  /*12a30*/  FFMA.FTZ R161, R9, R0, -R14.reuse ;  /* 0x0000000009a17223 */ /* 0x100fe2000001080e */
[----:B------:R-:W-:Y:S01]  /*12a40*/  FMNMX.FTZ R24, R41, R20, !PT ;  /* 0x0000001429187209 */ /* 0x000fe20007810000 */
[----:B------:R-:W0:Y:S01]  /*12a50*/  MUFU.EX2 R10, R10 ;  /* 0x0000000a000a7308 */ /* 0x000e220000000800 */
[C---:B------:R-:W-:Y:S01]  /*12a60*/  ISETP.GT.AND P3, PT, R4.reuse, 0x30, PT ;  /* 0x000000300400780c */ /* 0x040fe20003f64270 */
[-CC-:B------:R-:W-:Y:S01]  /*12a70*/  FFMA.FTZ R111, R111, R0.reuse, -R14.reuse ;  /* 0x000000006f6f7223 */ /* 0x180fe2000001080e */
[----:B------:R-:W-:Y:S01]  /*12a80*/  FSEL R45, R45, -INF , P2 ;  /* 0xff8000002d2d7808 */ /* 0x000fe20001000000 */
[--C-:B------:R-:W-:Y:S01]  /*12a90*/  FFMA.FTZ R157, R13, R0, -R14.reuse ;  /* 0x000000000d9d7223 */ /* 0x100fe2000001080e */
[----:B------:R-:W-:Y:S01]  /*12aa0*/  FMNMX.FTZ R24, R95, R24, !PT ;  /* 0x000000185f187209 */ /* 0x000fe20007810000 */
[-CC-:B------:R-:W-:Y:S01]  /*12ab0*/  FFMA.FTZ R159, R15, R0.reuse, -R14.reuse ;  /* 0x000000000f9f7223 */ /* 0x180fe2000001080e */
[----:B------:R-:W-:Y:S01]  /*12ac0*/  ISETP.GT.AND P2, PT, R4, 0x31, PT ;  /* 0x000000310400780c */ /* 0x000fe20003f44270 */
[----:B------:R-:W4:Y:S01]  /*12ad0*/  MUFU.EX2 R177, R177 ;  /* 0x000000b100b17308 */ /* 0x000f220000000800 */
[----:B------:R-:W-:Y:S01]  /*12ae0*/  FSEL R97, R48, -INF , P3 ;  /* 0xff80000030617808 */ /* 0x000fe20001800000 */
[--C-:B------:R-:W-:Y:S01]  /*12af0*/  FFMA.FTZ R153, R21, R0, -R14.reuse ;  /* 0x0000000015997223 */ /* 0x100fe2000001080e */
[----:B------:R-:W-:Y:S01]  /*12b00*/  FMNMX.FTZ R24, R45, R24, !PT ;  /* 0x000000182d187209 */ /* 0x000fe20007810000 */
[-CC-:B------:R-:W-:Y:S01]  /*12b10*/  FFMA.FTZ R59, R59, R0.reuse, -R14.reuse ;  /* 0x000000003b3b7223 */ /* 0x180fe2000001080e */
[C---:B------:R-:W-:Y:S01]  /*12b20*/  ISETP.GT.AND P3, PT, R4.reuse, 0x38, PT ;  /* 0x000000380400780c */ /* 0x040fe20003f64270 */
[--C-:B------:R-:W-:Y:S01]  /*12b30*/  FFMA.FTZ R155, R27, R0, -R14.reuse ;  /* 0x000000001b9b7223 */ /* 0x100fe2000001080e */
[----:B------:R-:W-:Y:S01]  /*12b40*/  FSEL R49, R49, -INF , P2 ;  /* 0xff80000031317808 */ /* 0x000fe20001000000 */
[----:B------:R1:W4:Y:S01]  /*12b50*/  MUFU.EX2 R12, R103 ;  /* 0x00000067000c7308 */ /* 0x0003220000000800 */
[----:B------:R-:W-:Y:S01]  /*12b60*/  FMNMX.FTZ R24, R97, R24, !PT ;  /* 0x0000001861187209 */ /* 0x000fe20007810000 */
[-CC-:B------:R-:W-:Y:S01]  /*12b70*/  FFMA.FTZ R38, R67, R0.reuse, -R14.reuse ;  /* 0x0000000043267223 */ /* 0x180fe2000001080e */
[----:B------:R-:W-:Y:S01]  /*12b80*/  ISETP.GT.AND P2, PT, R4, 0x39, PT ;  /* 0x000000390400780c */ /* 0x000fe20003f44270 */
[-CC-:B------:R-:W-:Y:S01]  /*12b90*/  FFMA.FTZ R40, R71, R0.reuse, -R14.reuse ;  /* 0x0000000047287223 */ /* 0x180fe2000001080e */
[----:B------:R-:W-:Y:S01]  /*12ba0*/  FSEL R99, R52, -INF , P3 ;  /* 0xff80000034637808 */ /* 0x000fe20001800000 */
[--C-:B------:R-:W-:Y:S01]  /*12bb0*/  FFMA.FTZ R42, R75, R0, -R14.reuse ;  /* 0x000000004b2a7223 */ /* 0x100fe2000001080e */
[----:B------:R-:W-:Y:S01]  /*12bc0*/  FMNMX.FTZ R26, R49, R24, !PT ;  /* 0x00000018311a7209 */ /* 0x000fe20007810000 */
[----:B------:R-:W4:Y:S01]  /*12bd0*/  MUFU.EX2 R179, R179 ;  /* 0x000000b300b37308 */ /* 0x000f220000000800 */
[C---:B------:R-:W-:Y:S01]  /*12be0*/  ISETP.GT.AND P3, PT, R4.reuse, 0x40, PT ;  /* 0x000000400400780c */ /* 0x040fe20003f64270 */
[-CC-:B------:R-:W-:Y:S01]  /*12bf0*/  FFMA.FTZ R44, R79, R0.reuse, -R14.reuse ;  /* 0x000000004f2c7223 */ /* 0x180fe2000001080e */
[----:B------:R-:W-:Y:S01]  /*12c00*/  FSEL R53, R53, -INF , P2 ;  /* 0xff80000035357808 */ /* 0x000fe20001000000 */
[----:B------:R-:W-:Y:S01]  /*12c10*/  FFMA.FTZ R46, R83, R0, -R14 ;  /* 0x00000000532e7223 */ /* 0x000fe2000001080e */
[----:B------:R-:W-:Y:S01]  /*12c20*/  FMNMX.FTZ R26, R99, R26, !PT ;  /* 0x0000001a631a7209 */ /* 0x000fe20007810000 */
[--C-:B------:R-:W-:Y:S01]  /*12c30*/  IMAD.MOV.U32 R109, RZ, RZ, R151.reuse ;  /* 0x000000ffff6d7224 */ /* 0x100fe200078e0097 */
[----:B------:R-:W-:Y:S01]  /*12c40*/  ISETP.GT.AND P2, PT, R4, 0x41, PT ;  /* 0x000000410400780c */ /* 0x000fe20003f44270 */
[----:B------:R2:W4:Y:S01]  /*12c50*/  MUFU.EX2 R20, R107 ;  /* 0x0000006b00147308 */ /* 0x0005220000000800 */
[----:B------:R-:W-:Y:S01]  /*12c60*/  FSEL R101, R56, -INF , P3 ;  /* 0xff80000038657808 */ /* 0x000fe20001800000 */
[----:B-1----:R-:W-:Y:S01]  /*12c70*/  IMAD.MOV.U32 R103, RZ, RZ, R151 ;  /* 0x000000ffff677224 */ /* 0x002fe200078e0097 */
[----:B------:R-:W-:-:S02]  /*12c80*/  FMNMX.FTZ R26, R53, R26, !PT ;  /* 0x0000001a351a7209 */ /* 0x000fc40007810000 */
[C---:B------:R-:W-:Y:S02]  /*12c90*/  ISETP.GT.AND P3, PT, R4.reuse, 0x48, PT ;  /* 0x000000480400780c */ /* 0x040fe40003f64270 */
[----:B------:R-:W-:Y:S01]  /*12ca0*/  FSEL R57, R57, -INF , P2 ;  /* 0xff80000039397808 */ /* 0x000fe20001000000 */
[----:B------:R-:W-:Y:S01]  /*12cb0*/  MUFU.EX2 R173, R173 ;  /* 0x000000ad00ad7308 */ /* 0x000fe20000000800 */
[----:B------:R-:W-:Y:S01]  /*12cc0*/  FMNMX.FTZ R26, R101, R26, !PT ;  /* 0x0000001a651a7209 */ /* 0x000fe20007810000 */
[----:B--2---:R-:W-:Y:S01]  /*12cd0*/  IMAD.MOV.U32 R107, RZ, RZ, R151 ;  /* 0x000000ffff6b7224 */ /* 0x004fe200078e0097 */
[----:B------:R-:W-:Y:S02]  /*12ce0*/  ISETP.GT.AND P2, PT, R4, 0x49, PT ;  /* 0x000000490400780c */ /* 0x000fe40003f44270 */
[----:B------:R-:W-:Y:S02]  /*12cf0*/  FSEL R89, R60, -INF , P3 ;  /* 0xff8000003c597808 */ /* 0x000fe40001800000 */
[----:B------:R-:W-:Y:S01]  /*12d00*/  FMNMX.FTZ R28, R57, R26, !PT ;  /* 0x0000001a391c7209 */ /* 0x000fe20007810000 */
[----:B------:R-:W-:Y:S01]  /*12d10*/  MUFU.EX2 R24, R111 ;  /* 0x0000006f00187308 */ /* 0x000fe20000000800 */
[----:B------:R-:W-:-:S02]  /*12d20*/  ISETP.GT.AND P3, PT, R4, 0x50, PT ;  /* 0x000000500400780c */ /* 0x000fc40003f64270 */
[----:B------:R-:W-:Y:S02]  /*12d30*/  FSEL R61, R61, -INF , P2 ;  /* 0xff8000003d3d7808 */ /* 0x000fe40001000000 */
[----:B------:R-:W-:Y:S02]  /*12d40*/  FMNMX.FTZ R28, R89, R28, !PT ;  /* 0x0000001c591c7209 */ /* 0x000fe40007810000 */
[----:B------:R-:W-:Y:S01]  /*12d50*/  ISETP.GT.AND P2, PT, R4, 0x51, PT ;  /* 0x000000510400780c */ /* 0x000fe20003f44270 */
[----:B------:R1:W-:Y:S01]  /*12d60*/  MUFU.EX2 R26, R30 ;  /* 0x0000001e001a7308 */ /* 0x0003e20000000800 */
[----:B------:R-:W-:Y:S02]  /*12d70*/  FSEL R47, R64, -INF , P3 ;  /* 0xff800000402f7808 */ /* 0x000fe40001800000 */
[----:B------:R-:W-:Y:S02]  /*12d80*/  FMNMX.FTZ R28, R61, R28, !PT ;  /* 0x0000001c3d1c7209 */ /* 0x000fe40007810000 */
[----:B------:R-:W-:-:S02]  /*12d90*/  ISETP.GT.AND P3, PT, R4, 0x58, PT ;  /* 0x000000580400780c */ /* 0x000fc40003f64270 */
[----:B------:R-:W-:Y:S01]  /*12da0*/  FSEL R65, R65, -INF , P2 ;  /* 0xff80000041417808 */ /* 0x000fe20001000000 */
[----:B------:R-:W-:Y:S01]  /*12db0*/  MUFU.EX2 R175, R175 ;  /* 0x000000af00af7308 */ /* 0x000fe20000000800 */
[----:B------:R-:W-:Y:S02]  /*12dc0*/  FMNMX.FTZ R28, R47, R28, !PT ;  /* 0x0000001c2f1c7209 */ /* 0x000fe40007810000 */
[----:B------:R-:W-:Y:S02]  /*12dd0*/  ISETP.GT.AND P2, PT, R4, 0x59, PT ;  /* 0x000000590400780c */ /* 0x000fe40003f44270 */
[----:B------:R-:W-:Y:S02]  /*12de0*/  FSEL R35, R68, -INF , P3 ;  /* 0xff80000044237808 */ /* 0x000fe40001800000 */
[----:B-1----:R-:W-:Y:S01]  /*12df0*/  FMNMX.FTZ R30, R65, R28, !PT ;  /* 0x0000001c411e7209 */ /* 0x002fe20007810000 */
        /* <DEDUP_REMOVED lines=26> */
[----:B------:R-:W-:Y:S01]  /*12fa0*/  FMNMX.FTZ R32, R55, R32, !PT ;  /* 0x0000002037207209 */ /* 0x000fe20007810000 */
[-CC-:B-1----:R-:W-:Y:S01]  /*12fb0*/  FFMA.FTZ R36, R63, R0.reuse, -R14.reuse ;  /* 0x000000003f247223 */ /* 0x182fe2000001080e */
[----:B------:R-:W-:Y:S01]  /*12fc0*/  ISETP.GT.AND P2, PT, R4, 0x79, PT ;  /* 0x000000790400780c */ /* 0x000fe20003f44270 */
[----:B------:R-:W-:Y:S01]  /*12fd0*/  FFMA.FTZ R14, R87, R0, -R14 ;  /* 0x00000000570e7223 */ /* 0x000fe2000001080e */
[----:B------:R-:W-:Y:S02]  /*12fe0*/  FSEL R7, R84, -INF , P3 ;  /* 0xff80000054077808 */ /* 0x000fe40001800000 */
[----:B------:R-:W-:Y:S01]  /*12ff0*/  FMNMX.FTZ R4, R81, R32, !PT ;  /* 0x0000002051047209 */ /* 0x000fe20007810000 */
[----:B------:R-:W-:Y:S01]  /*13000*/  MUFU.EX2 R36, R36 ;  /* 0x0000002400247308 */ /* 0x000fe20000000800 */
[----:B------:R-:W-:-:S02]  /*13010*/  FSEL R85, R85, -INF , P2 ;  /* 0xff80000055557808 */ /* 0x000fc40001000000 */
[----:B------:R-:W-:Y:S02]  /*13020*/  FMNMX.FTZ R4, R7, R4, !PT ;  /* 0x0000000407047209 */ /* 0x000fe40007810000 */
[----:B------:R-:W-:Y:S02]  /*13030*/  IADD3 R52, R195, -R192, RZ ;  /* 0x800000c0c3347210 */ /* 0x000fe40007ffe0ff */
[----:B------:R-:W-:Y:S01]  /*13040*/  FMNMX.FTZ R4, R85, R4, !PT ;  /* 0x0000000455047209 */ /* 0x000fe20007810000 */
[----:B------:R-:W-:Y:S01]  /*13050*/  MUFU.EX2 R32, R59 ;  /* 0x0000003b00207308 */ /* 0x000fe20000000800 */
[-C--:B------:R-:W-:Y:S01]  /*13060*/  MOV R111, R151.reuse ;  /* 0x00000097006f7202 */ /* 0x080fe20000000f00 */
[----:B------:R-:W-:Y:S01]  /*13070*/  IMAD R52, R193, 0x80, R52 ;  /* 0x00000080c1347824 */ /* 0x000fe200078e0234 */
[----:B------:R-:W-:Y:S01]  /*13080*/  MOV R105, R151 ;  /* 0x0000009700697202 */ /* 0x000fe20000000f00 */
        /* <DEDUP_REMOVED lines=10> */
[----:B-1----:R-:W-:-:S04]  /*13130*/  FMNMX.FTZ R4, R3, R4, !PT ;  /* 0x0000000403047209 */ /* 0x002fc80007810000 */
[C---:B------:R-:W-:Y:S01]  /*13140*/  FSETP.NEU.FTZ.AND P2, PT, R4.reuse, -INF , PT ;  /* 0xff8000000400780b */ /* 0x040fe20003f5d000 */
[----:B------:R-:W-:Y:S02]  /*13150*/  FMUL.FTZ R3, R4, R0 ;  /* 0x0000000004037220 */ /* 0x000fe40000410000 */
[----:B------:R-:W-:Y:S03]  /*13160*/  MUFU.EX2 R44, R44 ;  /* 0x0000002c002c7308 */ /* 0x000fe60000000800 */
[----:B------:R-:W-:-:S05]  /*13170*/  FSEL R48, R3, RZ, P2 ;  /* 0x000000ff03307208 */ /* 0x000fca0001000000 */
[-CC-:B------:R-:W-:Y:S01]  /*13180*/  FFMA.FTZ R180, R39, R0.reuse, -R48.reuse ;  /* 0x0000000027b47223 */ /* 0x180fe20000010830 */
[-C--:B------:R-:W-:Y:S01]  /*13190*/  FFMA.FTZ R3, R34, R0.reuse, -R48 ;  /* 0x0000000022037223 */ /* 0x080fe20000010830 */
[----:B------:R-:W-:Y:S01]  /*131a0*/  FADD.FTZ R34, R181, R6 ;  /* 0x00000006b5227221 */ /* 0x000fe20000010000 */
[-CC-:B------:R-:W-:Y:S01]  /*131b0*/  FFMA.FTZ R182, R25, R0.reuse, -R48.reuse ;  /* 0x0000000019b67223 */ /* 0x180fe20000010830 */
[-CC-:B------:R-:W-:Y:S01]  /*131c0*/  FFMA.FTZ R9, R29, R0.reuse, -R48.reuse ;  /* 0x000000001d097223 */ /* 0x180fe20000010830 */
[-C--:B------:R-:W-:Y:S01]  /*131d0*/  FFMA.FTZ R176, R43, R0.reuse, -R48 ;  /* 0x000000002bb07223 */ /* 0x080fe20000010830 */
[----:B------:R-:W-:Y:S01]  /*131e0*/  MUFU.EX2 R180, R180 ;  /* 0x000000b400b47308 */ /* 0x000fe20000000800 */
[----:B---3--:R-:W-:Y:S01]  /*131f0*/  FADD.FTZ R11, R183, R34 ;  /* 0x00000022b70b7221 */ /* 0x008fe20000010000 */
[-CC-:B------:R-:W-:Y:S01]  /*13200*/  FFMA.FTZ R13, R33, R0.reuse, -R48.reuse ;  /* 0x00000000210d7223 */ /* 0x180fe20000010830 */
[-CC-:B------:R-:W-:Y:S01]  /*13210*/  FFMA.FTZ R178, R91, R0.reuse, -R48.reuse ;  /* 0x000000005bb27223 */ /* 0x180fe20000010830 */
[-CC-:B------:R-:W-:Y:S01]  /*13220*/  FFMA.FTZ R15, R37, R0.reuse, -R48.reuse ;  /* 0x00000000250f7223 */ /* 0x180fe20000010830 */
[----:B0-----:R-:W-:Y:S01]  /*13230*/  FADD.FTZ R34, R10, R11 ;  /* 0x0000000b0a227221 */ /* 0x001fe20000010000 */
[-CC-:B------:R-:W-:Y:S01]  /*13240*/  FFMA.FTZ R172, R93, R0.reuse, -R48.reuse ;  /* 0x000000005dac7223 */ /* 0x180fe20000010830 */
[-C--:B------:R-:W-:Y:S01]  /*13250*/  FFMA.FTZ R21, R41, R0.reuse, -R48 ;  /* 0x0000000029157223 */ /* 0x080fe20000010830 */
[----:B------:R-:W0:Y:S01]  /*13260*/  MUFU.EX2 R3, R3 ;  /* 0x0000000300037308 */ /* 0x000e220000000800 */
[----:B----4-:R-:W-:Y:S01]  /*13270*/  FADD.FTZ R11, R177, R34 ;  /* 0x00000022b10b7221 */ /* 0x010fe20000010000 */
[-CC-:B------:R-:W-:Y:S01]  /*13280*/  FFMA.FTZ R174, R95, R0.reuse, -R48.reuse ;  /* 0x000000005fae7223 */ /* 0x180fe20000010830 */
[-C--:B------:R-:W-:Y:S01]  /*13290*/  FFMA.FTZ R25, R45, R0.reuse, -R48 ;  /* 0x000000002d197223 */ /* 0x080fe20000010830 */
[----:B------:R-:W-:Y:S01]  /*132a0*/  SHF.R.S32.HI R41, RZ, 0x1f, R52 ;  /* 0x0000001fff297819 */ /* 0x000fe20000011434 */
        /* <DEDUP_REMOVED lines=16> */
[-CC-:B------:R-:W-:Y:S01]  /*133b0*/  FFMA.FTZ R65, R65, R0.reuse, -R48.reuse ;  /* 0x0000000041417223 */ /* 0x180fe20000010830 */
[----:B------:R-:W-:Y:S01]  /*133c0*/  FADD.FTZ R50, R24, R39 ;  /* 0x0000002718327221 */ /* 0x000fe20000010000 */
[-CC-:B------:R-:W-:Y:S01]  /*133d0*/  FFMA.FTZ R35, R35, R0.reuse, -R48.reuse ;  /* 0x0000000023237223 */ /* 0x180fe20000010830 */
[----:B------:R-:W0:Y:S01]  /*133e0*/  MUFU.EX2 R176, R176 ;  /* 0x000000b000b07308 */ /* 0x000e220000000800 */
[----:B-1----:R-:W-:Y:S01]  /*133f0*/  FADD.FTZ R34, R182, R11 ;  /* 0x0000000bb6227221 */ /* 0x002fe20000010000 */
[----:B------:R-:W-:Y:S01]  /*13400*/  F2FP.F16.F32.PACK_AB R181, R6, R181 ;  /* 0x000000b506b5723e */ /* 0x000fe200000000ff */
[-CC-:B------:R-:W-:Y:S01]  /*13410*/  FFMA.FTZ R69, R69, R0.reuse, -R48.reuse ;  /* 0x0000000045457223 */ /* 0x180fe20000010830 */
[-CC-:B------:R-:W-:Y:S01]  /*13420*/  FFMA.FTZ R51, R51, R0.reuse, -R48.reuse ;  /* 0x0000000033337223 */ /* 0x180fe20000010830 */
[-CC-:B------:R-:W-:Y:S01]  /*13430*/  FFMA.FTZ R73, R73, R0.reuse, -R48.reuse ;  /* 0x0000000049497223 */ /* 0x180fe20000010830 */
[-CC-:B------:R-:W-:Y:S01]  /*13440*/  FFMA.FTZ R31, R31, R0.reuse, -R48.reuse ;  /* 0x000000001f1f7223 */ /* 0x180fe20000010830 */
[-C--:B------:R-:W-:Y:S01]  /*13450*/  FFMA.FTZ R77, R77, R0.reuse, -R48 ;  /* 0x000000004d4d7223 */ /* 0x080fe20000010830 */
[----:B------:R-:W1:Y:S01]  /*13460*/  MUFU.EX2 R13, R13 ;  /* 0x0000000d000d7308 */ /* 0x000e620000000800 */
[----:B--2---:R-:W-:Y:S01]  /*13470*/  FADD.FTZ R11, R9, R34 ;  /* 0x00000022090b7221 */ /* 0x004fe20000010000 */
[-CC-:B------:R-:W-:Y:S01]  /*13480*/  FFMA.FTZ R55, R55, R0.reuse, -R48.reuse ;  /* 0x0000000037377223 */ /* 0x180fe20000010830 */
[-CC-:B------:R-:W-:Y:S01]  /*13490*/  FFMA.FTZ R81, R81, R0.reuse, -R48.reuse ;  /* 0x0000000051517223 */ /* 0x180fe20000010830 */
[-CC-:B------:R-:W-:Y:S01]  /*134a0*/  FFMA.FTZ R7, R7, R0.reuse, -R48.reuse ;  /* 0x0000000007077223 */ /* 0x180fe20000010830 */
[----:B------:R-:W-:Y:S01]  /*134b0*/  FFMA.FTZ R48, R85, R0, -R48 ;  /* 0x0000000055307223 */ /* 0x000fe20000010830 */
[----:B------:R-:W-:Y:S01]  /*134c0*/  F2FP.F16.F32.PACK_AB R182, R9, R182 ;  /* 0x000000b609b6723e */ /* 0x000fe200000000ff */
[----:B------:R-:W-:Y:S01]  /*134d0*/  IMAD.MOV.U32 R101, RZ, RZ, R151 ;  /* 0x000000ffff657224 */ /* 0x000fe200078e0097 */
[----:B------:R-:W2:Y:S01]  /*134e0*/  MUFU.EX2 R178, R178 ;  /* 0x000000b200b27308 */ /* 0x000ea20000000800 */
[----:B0-----:R-:W-:Y:S01]  /*134f0*/  FADD.FTZ R34, R176, R11 ;  /* 0x0000000bb0227221 */ /* 0x001fe20000010000 */
[----:B------:R-:W-:Y:S01]  /*13500*/  FADD.FTZ R11, R175, R50 ;  /* 0x00000032af0b7221 */ /* 0x000fe20000010000 */
[----:B------:R-:W-:Y:S01]  /*13510*/  F2FP.F16.F32.PACK_AB R180, R3, R180 ;  /* 0x000000b403b4723e */ /* 0x000fe200000000ff */
[----:B------:R-:W-:Y:S01]  /*13520*/  IMAD.MOV.U32 R97, RZ, RZ, R151 ;  /* 0x000000ffff617224 */ /* 0x000fe200078e0097 */
[----:B------:R-:W-:Y:S01]  /*13530*/  IADD3 R9, R150, -0x2, RZ ;  /* 0xfffffffe96097810 */ /* 0x000fe20007ffe0ff */
[----:B------:R-:W-:Y:S01]  /*13540*/  FADD.FTZ R50, R26, R11 ;  /* 0x0000000b1a327221 */ /* 0x000fe20000010000 */
[----:B------:R-:W-:Y:S01]  /*13550*/  LEA.HI R11, R41, R52, RZ, 0x7 ;  /* 0x00000034290b7211 */ /* 0x000fe200078f38ff */
[----:B------:R-:W0:Y:S01]  /*13560*/  MUFU.EX2 R15, R15 ;  /* 0x0000000f000f7308 */ /* 0x000e220000000800 */
[----:B-1----:R-:W-:Y:S01]  /*13570*/  FADD.FTZ R39, R13, R34 ;  /* 0x000000220d277221 */ /* 0x002fe20000010000 */
[----:B------:R-:W-:Y:S01]  /*13580*/  FADD.FTZ R41, R169, R50 ;  /* 0x00000032a9297221 */ /* 0x000fe20000010000 */
[----:B------:R-:W-:Y:S01]  /*13590*/  SHF.R.S32.HI R11, RZ, 0x7, R11 ;  /* 0x00000007ff0b7819 */ /* 0x000fe2000001140b */
[----:B------:R-:W-:Y:S01]  /*135a0*/  IMAD.MOV.U32 R95, RZ, RZ, R151 ;  /* 0x000000ffff5f7224 */ /* 0x000fe200078e0097 */
[----:B------:R-:W-:Y:S01]  /*135b0*/  F2FP.F16.F32.PACK_AB R183, R10, R183 ;  /* 0x000000b70ab7723e */ /* 0x000fe200000000ff */
[----:B------:R-:W-:Y:S01]  /*135c0*/  FADD.FTZ R50, R28, R41 ;  /* 0x000000291c327221 */ /* 0x000fe20000010000 */
[----:B------:R-:W-:Y:S01]  /*135d0*/  F2FP.F16.F32.PACK_AB R177, R12, R177 ;  /* 0x000000b10cb1723e */ /* 0x000fe200000000ff */
[----:B------:R-:W1:Y:S01]  /*135e0*/  MUFU.EX2 R172, R172 ;  /* 0x000000ac00ac7308 */ /* 0x000e620000000800 */
[----:B--2---:R-:W-:Y:S01]  /*135f0*/  FADD.FTZ R34, R178, R39 ;  /* 0x00000027b2227221 */ /* 0x004fe20000010000 */
[----:B------:R-:W-:Y:S01]  /*13600*/  FADD.FTZ R41, R171, R50 ;  /* 0x00000032ab297221 */ /* 0x000fe20000010000 */
[----:B------:R-:W-:Y:S01]  /*13610*/  F2FP.F16.F32.PACK_AB R179, R20, R179 ;  /* 0x000000b314b3723e */ /* 0x000fe200000000ff */
[--C-:B------:R-:W-:Y:S01]  /*13620*/  IMAD.MOV.U32 R91, RZ, RZ, R151.reuse ;  /* 0x000000ffff5b7224 */ /* 0x100fe200078e0097 */
[----:B------:R-:W-:Y:S01]  /*13630*/  F2FP.F16.F32.PACK_AB R173, R24, R173 ;  /* 0x000000ad18ad723e */ /* 0x000fe200000000ff */
[----:B------:R-:W-:Y:S01]  /*13640*/  IMAD.MOV.U32 R89, RZ, RZ, R151 ;  /* 0x000000ffff597224 */ /* 0x000fe200078e0097 */
[----:B------:R-:W-:Y:S01]  /*13650*/  F2FP.F16.F32.PACK_AB R175, R26, R175 ;  /* 0x000000af1aaf723e */ /* 0x000fe200000000ff */
[----:B------:R-:W2:Y:S01]  /*13660*/  MUFU.EX2 R21, R21 ;  /* 0x0000001500157308 */ /* 0x000ea20000000800 */
[----:B0-----:R-:W-:Y:S01]  /*13670*/  FADD.FTZ R39, R15, R34 ;  /* 0x000000220f277221 */ /* 0x001fe20000010000 */
[----:B------:R-:W-:-:S02]  /*13680*/  F2FP.F16.F32.PACK_AB R169, R28, R169 ;  /* 0x000000a91ca9723e */ /* 0x000fc400000000ff */
[----:B------:R-:W-:Y:S02]  /*13690*/  F2FP.F16.F32.PACK_AB R171, R30, R171 ;  /* 0x000000ab1eab723e */ /* 0x000fe400000000ff */
[----:B------:R-:W-:Y:S02]  /*136a0*/  F2FP.F16.F32.PACK_AB R176, R13, R176 ;  /* 0x000000b00db0723e */ /* 0x000fe400000000ff */
[----:B------:R-:W0:Y:S01]  /*136b0*/  MUFU.EX2 R174, R174 ;  /* 0x000000ae00ae7308 */ /* 0x000e220000000800 */
[----:B-1----:R-:W-:Y:S01]  /*136c0*/  FADD.FTZ R34, R172, R39 ;  /* 0x00000027ac227221 */ /* 0x002fe20000010000 */
[----:B------:R-:W-:Y:S02]  /*136d0*/  F2FP.F16.F32.PACK_AB R178, R15, R178 ;  /* 0x000000b20fb2723e */ /* 0x000fe400000000ff */
[-C--:B------:R-:W-:Y:S02]  /*136e0*/  MOV R150, R151.reuse ;  /* 0x0000009700967202 */ /* 0x080fe40000000f00 */
[----:B------:R-:W-:-:S02]  /*136f0*/  MOV R99, R151 ;  /* 0x0000009700637202 */ /* 0x000fc40000000f00 */
[----:B------:R-:W1:Y:S01]  /*13700*/  MUFU.EX2 R25, R25 ;  /* 0x0000001900197308 */ /* 0x000e620000000800 */
[C---:B--2---:R-:W-:Y:S01]  /*13710*/  FADD.FTZ R39, R21.reuse, R34 ;  /* 0x0000002215277221 */ /* 0x044fe20000010000 */
[----:B------:R-:W-:Y:S01]  /*13720*/  FADD.FTZ R34, R30, R41 ;  /* 0x000000291e227221 */ /* 0x000fe20000010000 */
[----:B------:R-:W-:Y:S02]  /*13730*/  F2FP.F16.F32.PACK_AB R172, R21, R172 ;  /* 0x000000ac15ac723e */ /* 0x000fe400000000ff */
[----:B------:R-:W-:Y:S01]  /*13740*/  MOV R93, R151 ;  /* 0x00000097005d7202 */ /* 0x000fe20000000f00 */
        /* <DEDUP_REMOVED lines=11> */
[----:B------:R-:W-:Y:S01]  /*13800*/  FADD.FTZ R41, R161, R34 ;  /* 0x00000022a1297221 */ /* 0x000fe20000010000 */
[----:B------:R-:W-:Y:S01]  /*13810*/  F2FP.F16.F32.PACK_AB R161, R38, R161 ;  /* 0x000000a126a1723e */ /* 0x000fe200000000ff */
[----:B------:R-:W1:Y:S01]  /*13820*/  MUFU.EX2 R170, R170 ;  /* 0x000000aa00aa7308 */ /* 0x000e620000000800 */
[----:B--2---:R-:W-:Y:S01]  /*13830*/  FADD.FTZ R2, R168, R39 ;  /* 0x00000027a8027221 */ /* 0x004fe20000010000 */
[----:B------:R-:W-:-:S04]  /*13840*/  FADD.FTZ R34, R38, R41 ;  /* 0x0000002926227221 */ /* 0x000fc80000010000 */
[----:B------:R-:W-:Y:S01]  /*13850*/  FADD.FTZ R41, R163, R34 ;  /* 0x00000022a3297221 */ /* 0x000fe20000010000 */
[C---:B------:R-:W-:Y:S01]  /*13860*/  F2FP.F16.F32.PACK_AB R163, R40.reuse, R163 ;  /* 0x000000a328a3723e */ /* 0x040fe200000000ff */
        /* <DEDUP_REMOVED lines=15> */
[----:B--2---:R-:W-:Y:S01]  /*13960*/  FADD.FTZ R2, R166, R39 ;  /* 0x00000027a6027221 */ /* 0x004fe20000010000 */
[----:B------:R-:W-:Y:S01]  /*13970*/  FADD.FTZ R39, R157, R6 ;  /* 0x000000069d277221 */ /* 0x000fe20000010000 */
[----:B------:R-:W-:-:S03]  /*13980*/  F2FP.F16.F32.PACK_AB R157, R42, R157 ;  /* 0x0000009d2a9d723e */ /* 0x000fc600000000ff */
[----:B------:R-:W-:Y:S02]  /*13990*/  FADD.FTZ R6, R42, R39 ;  /* 0x000000272a067221 */ /* 0x000fe40000010000 */
[----:B------:R-:W2:Y:S01]  /*139a0*/  MUFU.EX2 R160, R65 ;  /* 0x0000004100a07308 */ /* 0x000ea20000000800 */
[----:B0-----:R-:W-:Y:S01]  /*139b0*/  FADD.FTZ R2, R37, R2 ;  /* 0x0000000225027221 */ /* 0x001fe20000010000 */
[----:B------:R-:W-:Y:S01]  /*139c0*/  FADD.FTZ R41, R159, R6 ;  /* 0x000000069f297221 */ /* 0x000fe20000010000 */
[C---:B------:R-:W-:Y:S02]  /*139d0*/  F2FP.F16.F32.PACK_AB R159, R44.reuse, R159 ;  /* 0x0000009f2c9f723e */ /* 0x040fe400000000ff */
[----:B------:R-:W-:Y:S01]  /*139e0*/  F2FP.F16.F32.PACK_AB R166, R37, R166 ;  /* 0x000000a625a6723e */ /* 0x000fe200000000ff */
[----:B------:R-:W-:Y:S02]  /*139f0*/  FADD.FTZ R6, R44, R41 ;  /* 0x000000292c067221 */ /* 0x000fe40000010000 */
        /* <DEDUP_REMOVED lines=26> */
[----:B------:R-:W-:Y:S02]  /*13ba0*/  F2FP.F16.F32.PACK_AB R155, R14, R155 ;  /* 0x0000009b0e9b723e */ /* 0x000fe400000000ff */
[----:B------:R-:W-:-:S04]  /*13bb0*/  VIMNMX R14, RZ, R11, !PT ;  /* 0x0000000bff0e7248 */ /* 0x000fc80007fe0100 */
[----:B------:R-:W2:Y:S01]  /*13bc0*/  MUFU.EX2 R152, R81 ;  /* 0x0000005100987308 */ /* 0x000ea20000000800 */
[C---:B0-----:R-:W-:Y:S01]  /*13bd0*/  FADD.FTZ R2, R158.reuse, R39 ;  /* 0x000000279e027221 */ /* 0x041fe20000010000 */
[----:B------:R-:W-:Y:S02]  /*13be0*/  ISETP.GE.AND P2, PT, R9, R14, PT ;  /* 0x0000000e0900720c */ /* 0x000fe40003f46270 */
[----:B------:R-:W-:-:S04]  /*13bf0*/  F2FP.F16.F32.PACK_AB R158, R158, R31 ;  /* 0x0000001f9e9e723e */ /* 0x000fc800000000ff */
[----:B------:R1:W0:Y:S08]  /*13c00*/  MUFU.EX2 R154, R7 ;  /* 0x00000007009a7308 */ /* 0x0002300000000800 */
[----:B------:R-:W3:Y:S01]  /*13c10*/  MUFU.EX2 R3, R48 ;  /* 0x0000003000037308 */ /* 0x000ee20000000800 */
[----:B-1----:R-:W-:-:S04]  /*13c20*/  FADD.FTZ R7, R55, R2 ;  /* 0x0000000237077221 */ /* 0x002fc80000010000 */
[C---:B--2---:R-:W-:Y:S01]  /*13c30*/  FADD.FTZ R7, R152.reuse, R7 ;  /* 0x0000000798077221 */ /* 0x044fe20000010000 */
[----:B------:R-:W-:-:S03]  /*13c40*/  F2FP.F16.F32.PACK_AB R152, R152, R55 ;  /* 0x000000379898723e */ /* 0x000fc600000000ff */
[----:B0-----:R-:W-:-:S04]  /*13c50*/  FADD.FTZ R2, R154, R7 ;  /* 0x000000079a027221 */ /* 0x001fc80000010000 */
[C---:B---3--:R-:W-:Y:S01]  /*13c60*/  FADD.FTZ R7, R3.reuse, R2 ;  /* 0x0000000203077221 */ /* 0x048fe20000010000 */
[----:B------:R-:W-:Y:S01]  /*13c70*/  F2FP.F16.F32.PACK_AB R154, R3, R154 ;  /* 0x0000009a039a723e */ /* 0x000fe200000000ff */
[----:B------:R-:W-:Y:S02]  /*13c80*/  IMAD.MOV.U32 R2, RZ, RZ, 0x3f800000 ;  /* 0x3f800000ff027424 */ /* 0x000fe400078e00ff */
[----:B------:R-:W-:Y:S01]  /*13c90*/  IMAD.MOV.U32 R3, RZ, RZ, 0x3f800000 ;  /* 0x3f800000ff037424 */ /* 0x000fe200078e00ff */
[----:B------:R-:W-:Y:S06]  /*13ca0*/  @!P2 BRA `(.L_x_2384) ;  /* 0x0000002c00f8a947 */ /* 0x000fec0003800000 */
[----:B------:R-:W-:Y:S01]  /*13cb0*/  BSSY B1, `(.L_x_2384) ;  /* 0x00002fd000017945 */ /* 0x000fe20003800000 */
[----:B------:R-:W-:Y:S01]  /*13cc0*/  MOV R13, R5 ;  /* 0x00000005000d7202 */ /* 0x000fe20000000f00 */
[----:B------:R-:W-:Y:S01]  /*13cd0*/  IMAD.MOV.U32 R12, RZ, RZ, R4 ;  /* 0x000000ffff0c7224 */ /* 0x000fe200078e0004 */
[----:B------:R-:W-:Y:S01]  /*13ce0*/  MOV R21, R185 ;  /* 0x000000b900157202 */ /* 0x000fe20000000f00 */
        /* <DEDUP_REMOVED lines=33> */
[----:B------:R-:W-:-:S07]  /*13f00*/  CS2R R88, SRZ ;  /* 0x0000000000587805 */ /* 0x000fce000001ff00 */
.L_x_2395:
[----:B------:R-:W-:-:S05]  /*13f10*/  VIADD R0, R21, 0x1 ;  /* 0x0000000115007836 */ /* 0x000fca0000000000 */
[----:B------:R-:W-:-:S04]  /*13f20*/  ISETP.NE.AND P2, PT, R0, 0x2, PT ;  /* 0x000000020000780c */ /* 0x000fc80003f45270 */
[----:B------:R-:W-:Y:S02]  /*13f30*/  SEL R5, RZ, 0x1, P2 ;  /* 0x00000001ff057807 */ /* 0x000fe40001000000 */
[----:B------:R-:W-:Y:S02]  /*13f40*/  SEL R185, R0, RZ, P2 ;  /* 0x000000ff00b97207 */ /* 0x000fe40001000000 */
[----:B------:R-:W-:Y:S01]  /*13f50*/  LOP3.LUT R188, R20, R5, RZ, 0x3c, !PT ;  /* 0x0000000514bc7212 */ /* 0x000fe200078e3cff */
[----:B------:R-:W-:Y:S06]  /*13f60*/  @!P0 BRA `(.L_x_2385) ;  /* 0x0000000000048947 */ /* 0x000fec0003800000 */
[----:B------:R-:W-:Y:S01]  /*13f70*/  BPT.TRAP 0x1 ;  /* 0x000000040000795c */ /* 0x000fe20000300000 */
.L_x_2385:
[----:B------:R-:W-:Y:S02]  /*13f80*/  LEA R15, R185, R18, 0x3 ;  /* 0x00000012b90f7211 */ /* 0x000fe400078e18ff */
[----:B------:R-:W-:-:S04]  /*13f90*/  SHF.L.U32 R0, R188, 0x1f, RZ ;  /* 0x0000001fbc007819 */ /* 0x000fc800000006ff */
[----:B------:R0:W1:Y:S01]  /*13fa0*/  SYNCS.PHASECHK.TRANS64.TRYWAIT P2, [R15+URZ+0x34830], R0 ;  /* 0x034830000f0075a7 */ /* 0x000062000804017f */
[----:B------:R-:W-:Y:S05]  /*13fb0*/  @!P0 BRA `(.L_x_2386) ;  /* 0x0000000000048947 */ /* 0x000fea0003800000 */
[----:B------:R-:W-:Y:S01]  /*13fc0*/  BPT.TRAP 0x1 ;  /* 0x000000040000795c */ /* 0x000fe20000300000 */
.L_x_2386:
[----:B------:R-:W-:Y:S01]  /*13fd0*/  BSSY B2, `(.L_x_2387) ;  /* 0x0000006000027945 */ /* 0x000fe20003800000 */
[----:B------:R-:W-:Y:S02]  /*13fe0*/  IMAD R4, R185, 0xc00, R8 ;  /* 0x00000c00b9047824 */ /* 0x000fe400078e0208 */
[----:B------:R-:W-:Y:S01]  /*13ff0*/  IMAD.MOV.U32 R5, RZ, RZ, 0x40000040 ;  /* 0x40000040ff057424 */ /* 0x000fe200078e00ff */
[----:B-1----:R-:W-:Y:S06]  /*14000*/  @P2 BRA `(.L_x_2388) ;  /* 0x0000000000082947 */ /* 0x002fec0003800000 */
[----:B------:R-:W1:Y:S02]  /*14010*/  SYNCS.PHASECHK.TRANS64.TRYWAIT P2, [R15+URZ+0x34830], R0 ;  /* 0x034830000f0075a7 */ /* 0x000e64000804017f */
[----:B-1----:R-:W-:Y:S05]  /*14020*/  @!P2 BRA `(.L_x_2389) ;  /* 0x000000e800d0a947 */ /* 0x002fea0003800000 */
.L_x_2388:
[----:B------:R-:W-:Y:S05]  /*14030*/  BSYNC B2 ;  /* 0x0000000000027941 */ /* 0x000fea0003800000 */
.L_x_2387:
[----:B------:R-:W2:Y:S04]  /*14040*/  LDL.64 R24, [R1+0x30] ;  /* 0x0000300001187983 */ /* 0x000ea80000100a00 */
[----:B------:R-:W3:Y:S04]  /*14050*/  LDL.64 R230, [R1+0x28] ;  /* 0x0000280001e67983 */ /* 0x000ee80000100a00 */
[----:B------:R-:W4:Y:S01]  /*14060*/  LDL.64 R228, [R1+0x20] ;  /* 0x0000200001e47983 */ /* 0x000f220000100a00 */
[C---:B------:R-:W-:Y:S02]  /*14070*/  R2UR UR6, R4.reuse ;  /* 0x00000000040672ca */ /* 0x040fe400000e0000 */
[----:B------:R-:W-:Y:S01]  /*14080*/  R2UR UR7, R5 ;  /* 0x00000000050772ca */ /* 0x000fe200000e0000 */
[----:B------:R-:W5:Y:S01]  /*14090*/  LDL.64 R234, [R1+0x18] ;  /* 0x0000180001ea7983 */ /* 0x000f620000100a00 */
[----:B------:R-:W-:Y:S01]  /*140a0*/  VIADD R10, R4, 0x2 ;  /* 0x00000002040a7836 */ /* 0x000fe20000000000 */
[----:B------:R-:W-:-:S02]  /*140b0*/  MOV R11, 0x40000040 ;  /* 0x40000040000b7802 */ /* 0x000fc40000000f00 */
        /* <DEDUP_REMOVED lines=9> */
[----:B------:R-:W-:Y:S01]  /*14150*/  VIADD R10, R4, 0x4 ;  /* 0x00000004040a7836 */ /* 0x000fe20000000000 */
[----:B------:R-:W2:Y:S01]  /*14160*/  LDL.64 R230, [R1+0x8] ;  /* 0x0000080001e67983 */ /* 0x000ea20000100a00 */
[----:B------:R-:W-:Y:S01]  /*14170*/  IMAD.MOV.U32 R11, RZ, RZ, 0x40000040 ;  /* 0x40000040ff0b7424 */ /* 0x000fe200078e00ff */
        /* <DEDUP_REMOVED lines=9> */
[----:B------:R-:W3:Y:S01]  /*14210*/  LDL.64 R228, [R1] ;  /* 0x0000000001e47983 */ /* 0x000ee20000100a00 */
[----:B------:R-:W-:-:S02]  /*14220*/  WARPGROUP.DEPBAR.LE gsb0, 0x0 ;  /* 0x00008000000079c5 */ /* 0x000fc40000010000 */
[----:B------:R-:W-:-:S07]  /*14230*/  WARPGROUP.ARRIVE ;  /* 0x00000000000079c5 */ /* 0x000fce0000000000 */
[----:B------:R-:W-:Y:S01]  /*14240*/  HGMMA.64x128x16.F32 R24, gdesc[UR4], R24, gsb0 ;  /* 0x01e00000041879f0 */ /* 0x000fe20008000818 */
[----:B------:R-:W-:Y:S02]  /*14250*/  R2UR UR6, R10 ;  /* 0x000000000a0672ca */ /* 0x000fe400000e0000 */
[----:B------:R-:W-:Y:S02]  /*14260*/  R2UR UR7, R11 ;  /* 0x000000000b0772ca */ /* 0x000fe400000e0000 */
[----:B-----5:R-:W-:Y:S02]  /*14270*/  R2UR UR4, R234 ;  /* 0x00000000ea0472ca */ /* 0x020fe400000e0000 */
[----:B------:R-:W-:Y:S01]  /*14280*/  R2UR UR5, R235 ;  /* 0x00000000eb0572ca */ /* 0x000fe200000e0000 */
[----:B------:R-:W-:Y:S01]  /*14290*/  VIADD R10, R4, 0x400 ;  /* 0x00000400040a7836 */ /* 0x000fe20000000000 */
[----:B------:R-:W-:Y:S01]  /*142a0*/  MOV R11, 0x40000040 ;  /* 0x40000040000b7802 */ /* 0x000fe20000000f00 */
[----:B------:R-:W-:-:S02]  /*142b0*/  WARPGROUP.DEPBAR.LE gsb0, 0x0 ;  /* 0x00008000000079c5 */ /* 0x000fc40000010000 */
[----:B------:R-:W-:-:S08]  /*142c0*/  WARPGROUP.ARRIVE ;  /* 0x00000000000079c5 */ /* 0x000fd00000000000 */
[----:B------:R-:W-:Y:S01]  /*142d0*/  HGMMA.64x128x16.F32 R24, gdesc[UR4], R24, gsb0 ;  /* 0x01e00000041879f0 */ /* 0x000fe20008000818 */
        /* <DEDUP_REMOVED lines=26> */
[----:B------:R-:W-:Y:S01]  /*14480*/  HGMMA.64x128x16.F32 R24, gdesc[UR4], R24, gsb0 ;  /* 0x01e00000041879f0 */ /* 0x000fe20008000818 */
        /* <DEDUP_REMOVED lines=110> */
.L_x_2390:
[----:B------:R-:W-:Y:S02]  /*14b70*/  SHF.L.U32 R3, R20, 0x1f, RZ ;  /* 0x0000001f14037819 */ /* 0x000fe400000006ff */
[----:B------:R-:W-:-:S04]  /*14b80*/  LEA R20, R21, R18, 0x3 ;  /* 0x0000001215147211 */ /* 0x000fc800078e18ff */
[----:B------:R2:W3:Y:S01]  /*14b90*/  SYNCS.PHASECHK.TRANS64.TRYWAIT P2, [R20+URZ+0x34850], R3 ;  /* 0x03485003140075a7 */ /* 0x0004e2000804017f */
[----:B------:R-:W-:Y:S05]  /*14ba0*/  @!P0 BRA `(.L_x_2391) ;  /* 0x0000000000048947 */ /* 0x000fea0003800000 */
[----:B------:R-:W-:Y:S01]  /*14bb0*/  BPT.TRAP 0x1 ;  /* 0x000000040000795c */ /* 0x000fe20000300000 */
.L_x_2391:
[----:B------:R-:W-:Y:S04]  /*14bc0*/  BSSY B2, `(.L_x_2392) ;  /* 0x0000004000027945 */ /* 0x000fe80003800000 */
[----:B---3--:R-:W-:Y:S05]  /*14bd0*/  @P2 BRA `(.L_x_2393) ;  /* 0x0000000000082947 */ /* 0x008fea0003800000 */
[----:B------:R-:W3:Y:S02]  /*14be0*/  SYNCS.PHASECHK.TRANS64.TRYWAIT P2, [R20+URZ+0x34850], R3 ;  /* 0x03485003140075a7 */ /* 0x000ee4000804017f */
[----:B---3--:R-:W-:Y:S05]  /*14bf0*/  @!P2 BRA `(.L_x_2394) ;  /* 0x000000dc00f0a947 */ /* 0x008fea0003800000 */
.L_x_2393:
[----:B------:R-:W-:Y:S05]  /*14c00*/  BSYNC B2 ;  /* 0x0000000000027941 */ /* 0x000fea0003800000 */
.L_x_2392:
[----:B01----:R-:W-:Y:S01]  /*14c10*/  VIADD R0, R18, 0x400 ;  /* 0x0000040012007836 */ /* 0x003fe20000000000 */
[----:B------:R-:W-:Y:S01]  /*14c20*/  MOV R11, 0x40000040 ;  /* 0x40000040000b7802 */ /* 0x000fe20000000f00 */
[----:B------:R-:W-:Y:S01]  /*14c30*/  WARPGROUP.ARRIVE ;  /* 0x00000000000079c5 */ /* 0x000fe20000000000 */
[----:B--23--:R-:W-:Y:S01]  /*14c40*/  IMAD.MOV.U32 R3, RZ, RZ, 0x40000040 ;  /* 0x40000040ff037424 */ /* 0x00cfe200078e00ff */
[----:B------:R-:W-:Y:S01]  /*14c50*/  @!P1 IADD3 R20, R20, 0x34860, RZ ;  /* 0x0003486014149810 */ /* 0x000fe20007ffe0ff */
[----:B------:R-:W-:Y:S01]  /*14c60*/  @!P1 VIADD R15, R15, 0x34840 ;  /* 0x000348400f0f9836 */ /* 0x000fe20000000000 */
[----:B------:R-:W-:Y:S02]  /*14c70*/  SHF.R.U32.HI R0, RZ, 0x4, R0 ;  /* 0x00000004ff007819 */ /* 0x000fe40000011600 */
[----:B------:R-:W-:Y:S02]  /*14c80*/  R2UR UR7, R11 ;  /* 0x000000000b0772ca */ /* 0x000fe400000e0000 */
[----:B------:R-:W-:-:S02]  /*14c90*/  LOP3.LUT R0, R0, 0x3fff, RZ, 0xc0, !PT ;  /* 0x00003fff00007812 */ /* 0x000fc400078ec0ff */
[----:B------:R-:W-:Y:S02]  /*14ca0*/  @!P1 PRMT R15, RZ, 0x654, R15 ;  /* 0x00000654ff0f9816 */ /* 0x000fe4000000000f */
[----:B------:R-:W-:-:S05]  /*14cb0*/  LOP3.LUT R0, R0, 0x4000000, RZ, 0xfc, !PT ;  /* 0x0400000000007812 */ /* 0x000fca00078efcff */
[----:B------:R-:W-:Y:S01]  /*14cc0*/  IMAD R10, R21, 0x800, R0 ;  /* 0x00000800150a7824 */ /* 0x000fe200078e0200 */
[----:B------:R-:W-:-:S03]  /*14cd0*/  MOV R0, 0xffffff80 ;  /* 0xffffff8000007802 */ /* 0x000fc60000000f00 */
[C---:B------:R-:W-:Y:S01]  /*14ce0*/  VIADD R2, R10.reuse, 0x80 ;  /* 0x000000800a027836 */ /* 0x040fe20000000000 */
[----:B------:R-:W-:Y:S01]  /*14cf0*/  R2UR UR6, R10 ;  /* 0x000000000a0672ca */ /* 0x000fe200000e0000 */
[----:B------:R-:W-:-:S04]  /*14d00*/  IMAD R0, R9, R0, 0x1 ;  /* 0x0000000109007424 */ /* 0x000fc800078e0200 */
[----:B------:R-:W-:-:S05]  /*14d10*/  IMAD R0, R193, 0x80, R0 ;  /* 0x00000080c1007824 */ /* 0x000fca00078e0200 */
[----:B------:R-:W-:-:S03]  /*14d20*/  IADD3 R0, -R192, R0, R195 ;  /* 0x00000000c0007210 */ /* 0x000fc60007ffe1c3 */
[----:B------:R-:W-:Y:S01]  /*14d30*/  HGMMA.64x128x16.F32 R88, R180, gdesc[UR4].tnspB, R88, gsb0 ;  /* 0x41e00004b4587df0 */ /* 0x000fe20008000858 */
[----:B------:R-:W-:Y:S01]  /*14d40*/  R2UR UR6, R2 ;  /* 0x00000000020672ca */ /* 0x000fe200000e0000 */
[----:B------:R-:W-:Y:S01]  /*14d50*/  IMAD R5, R201, -0x2, R0 ;  /* 0xfffffffec9057824 */ /* 0x000fe200078e0200 */
[----:B------:R-:W-:Y:S01]  /*14d60*/  R2UR UR7, R3 ;  /* 0x00000000030772ca */ /* 0x000fe200000e0000 */
[----:B------:R-:W-:Y:S01]  /*14d70*/  IMAD.MOV.U32 R3, RZ, RZ, 0x40000040 ;  /* 0x40000040ff037424 */ /* 0x000fe200078e00ff */
[----:B------:R-:W-:Y:S01]  /*14d80*/  IADD3 R2, R10, 0x100, RZ ;  /* 0x000001000a027810 */ /* 0x000fe20007ffe0ff */
[----:B------:R-:W-:-:S05]  /*14d90*/  IMAD.IADD R5, R204, 0x1, R5 ;  /* 0x00000001cc057824 */ /* 0x000fca00078e0205 */
[C---:B------:R-:W-:Y:S02]  /*14da0*/  ISETP.GT.AND P2, PT, R5.reuse, RZ, PT ;  /* 0x000000ff0500720c */ /* 0x040fe40003f44270 */
[C---:B------:R-:W-:Y:S02]  /*14db0*/  ISETP.GT.AND P3, PT, R5.reuse, 0x1, PT ;  /* 0x000000010500780c */ /* 0x040fe40003f64270 */
[----:B------:R-:W-:Y:S02]  /*14dc0*/  FSEL R11, R24, -INF , P2 ;  /* 0xff800000180b7808 */ /* 0x000fe40001000000 */
        /* <DEDUP_REMOVED lines=10> */
[----:B------:R-:W-:Y:S02]  /*14e70*/  FMNMX.FTZ R0, R29, R0, !PT ;  /* 0x000000001d007209 */ /* 0x000fe40007810000 */
[----:B------:R-:W-:Y:S02]  /*14e80*/  FSEL R33, R33, -INF , P3 ;  /* 0xff80000021217808 */ /* 0x000fe40001800000 */
[----:B------:R-:W-:-:S04]  /*14e90*/  ISETP.GT.AND P3, PT, R5, 0x19, PT ;  /* 0x000000190500780c */ /* 0x000fc80003f64270 */
        /* <DEDUP_REMOVED lines=24> */
[----:B------:R-:W-:Y:S01]  /*15020*/  FSEL R85, R85, -INF , P3 ;  /* 0xff80000055557808 */ /* 0x000fe20001800000 */
[----:B------:R-:W-:Y:S02]  /*15030*/  WARPGROUP.DEPBAR.LE gsb0, 0x0 ;  /* 0x00008000000079c5 */ /* 0x000fe40000010000 */
[----:B------:R-:W-:-:S06]  /*15040*/  WARPGROUP.ARRIVE ;  /* 0x00000000000079c5 */ /* 0x000fcc0000000000 */
        /* <DEDUP_REMOVED lines=11> */
[----:B------:R-:W-:Y:S02]  /*15100*/  WARPGROUP.DEPBAR.LE gsb0, 0x0 ;  /* 0x00008000000079c5 */ /* 0x000fe40000010000 */
[----:B------:R-:W-:Y:S01]  /*15110*/  WARPGROUP.ARRIVE ;  /* 0x00000000000079c5 */ /* 0x000fe20000000000 */
[----:B------:R-:W-:Y:S02]  /*15120*/  FSEL R173, R32, -INF , P2 ;  /* 0xff80000020ad7808 */ /* 0x000fe40001000000 */
[----:B------:R-:W-:Y:S02]  /*15130*/  ISETP.GT.AND P2, PT, R5, 0x18, PT ;  /* 0x000000180500780c */ /* 0x000fe40003f44270 */
[----:B------:R-:W-:-:S05]  /*15140*/  FMNMX.FTZ R0, R173, R0, !PT ;  /* 0x00000000ad007209 */ /* 0x000fca0007810000 */
[----:B------:R-:W-:Y:S01]  /*15150*/  HGMMA.64x128x16.F32 R88, R168, gdesc[UR4].tnspB, R88, gsb0 ;  /* 0x41e00004a8587df0 */ /* 0x000fe20008000858 */
[----:B------:R-:W-:Y:S02]  /*15160*/  FSEL R175, R36, -INF , P2 ;  /* 0xff80000024af7808 */ /* 0x000fe40001000000 */
[----:B------:R-:W-:Y:S02]  /*15170*/  FMNMX.FTZ R0, R33, R0, !PT ;  /* 0x0000000021007209 */ /* 0x000fe40007810000 */
[----:B------:R-:W-:Y:S02]  /*15180*/  ISETP.GT.AND P2, PT, R5, 0x20, PT ;  /* 0x000000200500780c */ /* 0x000fe40003f44270 */
[----:B------:R-:W-:Y:S02]  /*15190*/  FMNMX.FTZ R0, R175, R0, !PT ;  /* 0x00000000af007209 */ /* 0x000fe40007810000 */
[----:B------:R-:W-:Y:S02]  /*151a0*/  FSEL R177, R40, -INF , P2 ;  /* 0xff80000028b17808 */ /* 0x000fe40001000000 */
[----:B------:R-:W-:-:S02]  /*151b0*/  FMNMX.FTZ R0, R37, R0, !PT ;  /* 0x0000000025007209 */ /* 0x000fc40007810000 */
[----:B------:R-:W-:Y:S02]  /*151c0*/  ISETP.GT.AND P2, PT, R5, 0x28, PT ;  /* 0x000000280500780c */ /* 0x000fe40003f44270 */
[----:B------:R-:W-:Y:S02]  /*151d0*/  FMNMX.FTZ R0, R177, R0, !PT ;  /* 0x00000000b1007209 */ /* 0x000fe40007810000 */
[----:B------:R-:W-:Y:S02]  /*151e0*/  FSEL R179, R44, -INF , P2 ;  /* 0xff8000002cb37808 */ /* 0x000fe40001000000 */
[----:B------:R-:W-:Y:S02]  /*151f0*/  FMNMX.FTZ R0, R41, R0, !PT ;  /* 0x0000000029007209 */ /* 0x000fe40007810000 */
[----:B------:R-:W-:Y:S02]  /*15200*/  ISETP.GT.AND P2, PT, R5, 0x30, PT ;  /* 0x000000300500780c */ /* 0x000fe40003f44270 */
[----:B------:R-:W-:-:S02]  /*15210*/  FMNMX.FTZ R0, R179, R0, !PT ;  /* 0x00000000b3007209 */ /* 0x000fc40007810000 */
        /* <DEDUP_REMOVED lines=34> */
[C---:B------:R-:W-:Y:S01]  /*15440*/  ISETP.GT.AND P2, PT, R5.reuse, 0x78, PT ;  /* 0x000000780500780c */ /* 0x040fe20003f44270 */
[----:B------:R-:W-:Y:S01]  /*15450*/  VIADD R5, R5, 0x8 ;  /* 0x0000000805057836 */ /* 0x000fe20000000000 */
[----:B------:R-:W-:-:S02]  /*15460*/  FMNMX.FTZ R0, R80, R3, !PT ;  /* 0x0000000350007209 */ /* 0x000fc40007810000 */
[----:B------:R-:W-:Y:S01]  /*15470*/  R2UR UR6, R2 ;  /* 0x00000000020672ca */ /* 0x000fe200000e0000 */
[----:B------:R-:W-:Y:S01]  /*15480*/  VIADD R2, R10, 0x280 ;  /* 0x000002800a027836 */ /* 0x000fe20000000000 */
[----:B------:R-:W-:Y:S02]  /*15490*/  FMNMX.FTZ R0, R81, R0, !PT ;  /* 0x0000000051007209 */ /* 0x000fe40007810000 */
[C---:B------:R-:W-:Y:S02]  /*154a0*/  ISETP.GT.AND P5, PT, R5.reuse, RZ, PT ;  /* 0x000000ff0500720c */ /* 0x040fe40003fa4270 */
[C---:B------:R-:W-:Y:S02]  /*154b0*/  ISETP.GT.AND P6, PT, R5.reuse, 0x1, PT ;  /* 0x000000010500780c */ /* 0x040fe40003fc4270 */
[----:B------:R-:W-:Y:S02]  /*154c0*/  FSEL R26, R26, -INF , P5 ;  /* 0xff8000001a1a7808 */ /* 0x000fe40002800000 */
[----:B------:R-:W-:-:S02]  /*154d0*/  ISETP.GT.AND P3, PT, R5, 0x8, PT ;  /* 0x000000080500780c */ /* 0x000fc40003f64270 */
[----:B------:R-:W-:Y:S02]  /*154e0*/  FSEL R27, R27, -INF , P6 ;  /* 0xff8000001b1b7808 */ /* 0x000fe40003000000 */
[C---:B------:R-:W-:Y:S02]  /*154f0*/  ISETP.GT.AND P4, PT, R5.reuse, 0x9, PT ;  /* 0x000000090500780c */ /* 0x040fe40003f84270 */
[----:B------:R-:W-:Y:S02]  /*15500*/  ISETP.GT.AND P5, PT, R5, 0x10, PT ;  /* 0x000000100500780c */ /* 0x000fe40003fa4270 */
[----:B------:R-:W-:Y:S02]  /*15510*/  FSEL R31, R31, -INF , P4 ;  /* 0xff8000001f1f7808 */ /* 0x000fe40002000000 */
[C---:B------:R-:W-:Y:S02]  /*15520*/  ISETP.GT.AND P6, PT, R5.reuse, 0x11, PT ;  /* 0x000000110500780c */ /* 0x040fe40003fc4270 */
        /* <DEDUP_REMOVED lines=9> */
[----:B------:R-:W-:Y:S01]  /*155c0*/  FSEL R169, R84, -INF , P2 ;  /* 0xff80000054a97808 */ /* 0x000fe20001000000 */
[----:B------:R-:W-:Y:S01]  /*155d0*/  WARPGROUP.ARRIVE ;  /* 0x00000000000079c5 */ /* 0x000fe20000000000 */
[----:B------:R-:W-:Y:S02]  /*155e0*/  ISETP.GT.AND P4, PT, R5, 0x59, PT ;  /* 0x000000590500780c */ /* 0x000fe40003f84270 */
[----:B------:R-:W-:Y:S02]  /*155f0*/  FMNMX.FTZ R0, R169, R0, !PT ;  /* 0x00000000a9007209 */ /* 0x000fe40007810000 */
[----:B------:R-:W-:Y:S02]  /*15600*/  FSEL R71, R71, -INF , P4 ;  /* 0xff80000047477808 */ /* 0x000fe40002000000 */
[----:B------:R-:W-:Y:S01]  /*15610*/  FMNMX.FTZ R28, R85, R0, !PT ;  /* 0x00000000551c7209 */ /* 0x000fe20007810000 */
[----:B------:R-:W-:Y:S01]  /*15620*/  IMAD.U32 R0, RZ, RZ, UR39 ;  /* 0x00000027ff007e24 */ /* 0x000fe2000f8e00ff */
[----:B------:R-:W-:-:S03]  /*15630*/  ISETP.GT.AND P4, PT, R5, 0x69, PT ;  /* 0x000000690500780c */ /* 0x000fc60003f84270 */
[----:B------:R-:W0:Y:S01]  /*15640*/  SHFL.BFLY PT, R3, R28, 0x2, 0x1f ;  /* 0x0c401f001c037f89 */ /* 0x000e2200000e0000 */
[----:B------:R-:W-:Y:S02]  /*15650*/  FSEL R79, R79, -INF , P4 ;  /* 0xff8000004f4f7808 */ /* 0x000fe40002000000 */
[----:B------:R-:W-:-:S04]  /*15660*/  ISETP.GT.AND P4, PT, R5, 0x79, PT ;  /* 0x000000790500780c */ /* 0x000fc80003f84270 */
[----:B------:R-:W-:Y:S02]  /*15670*/  FSEL R87, R87, -INF , P4 ;  /* 0xff80000057577808 */ /* 0x000fe40002000000 */
[----:B0-----:R-:W-:Y:S02]  /*15680*/  FMNMX.FTZ R32, R28, R3, !PT ;  /* 0x000000031c207209 */ /* 0x001fe40007810000 */
[----:B------:R-:W-:-:S03]  /*15690*/  FMNMX.FTZ R28, R26, R13, !PT ;  /* 0x0000000d1a1c7209 */ /* 0x000fc60007810000 */
[----:B------:R-:W0:Y:S01]  /*156a0*/  SHFL.BFLY PT, R3, R32, 0x1, 0x1f ;  /* 0x0c201f0020037f89 */ /* 0x000e2200000e0000 */
[----:B------:R-:W-:Y:S02]  /*156b0*/  FMNMX.FTZ R28, R27, R28, !PT ;  /* 0x0000001c1b1c7209 */ /* 0x000fe40007810000 */
[----:B0-----:R-:W-:Y:S02]  /*156c0*/  FMNMX.FTZ R4, R32, R3, !PT ;  /* 0x0000000320047209 */ /* 0x001fe40007810000 */
[----:B------:R-:W-:Y:S02]  /*156d0*/  MOV R3, 0x40000040 ;  /* 0x4000004000037802 */ /* 0x000fe40000000f00 */
[C---:B------:R-:W-:Y:S01]  /*156e0*/  FSETP.NEU.FTZ.AND P2, PT, R4.reuse, -INF , PT ;  /* 0xff8000000400780b */ /* 0x040fe20003f5d000 */
[----:B------:R-:W-:Y:S01]  /*156f0*/  FMUL.FTZ R24, R4, R0 ;  /* 0x0000000004187220 */ /* 0x000fe20000410000 */
[----:B------:R-:W-:-:S04]  /*15700*/  R2UR UR7, R3 ;  /* 0x00000000030772ca */ /* 0x000fc800000e0000 */
[----:B------:R-:W-:-:S05]  /*15710*/  FSEL R24, R24, RZ, P2 ;  /* 0x000000ff18187208 */ /* 0x000fca0001000000 */
[-CC-:B------:R-:W-:Y:S01]  /*15720*/  FFMA.FTZ R182, R21, R0.reuse, -R24.reuse ;  /* 0x0000000015b67223 */ /* 0x180fe20000010818 */
[-CC-:B------:R-:W-:Y:S01]  /*15730*/  FFMA.FTZ R21, R29, R0.reuse, -R24.reuse ;  /* 0x000000001d157223 */ /* 0x180fe20000010818 */
[-CC-:B------:R-:W-:Y:S01]  /*15740*/  FFMA.FTZ R29, R33, R0.reuse, -R24.reuse ;  /* 0x00000000211d7223 */ /* 0x180fe20000010818 */
[----:B------:R-:W-:Y:S01]  /*15750*/  FSEL R33, R34, -INF , P5 ;  /* 0xff80000022217808 */ /* 0x000fe20002800000 */
[----:B------:R-:W-:Y:S01]  /*15760*/  HGMMA.64x128x16.F32 R88, R164, gdesc[UR4].tnspB, R88, gsb0 ;  /* 0x41e00004a4587df0 */ /* 0x000fe20008000858 */
[----:B------:R-:W-:Y:S01]  /*15770*/  ISETP.GT.AND P5, PT, R5, 0x20, PT ;  /* 0x000000200500780c */ /* 0x000fe20003fa4270 */
[-CC-:B------:R-:W-:Y:S01]  /*15780*/  FFMA.FTZ R176, R173, R0.reuse, -R24.reuse ;  /* 0x00000000adb07223 */ /* 0x180fe20000010818 */
[-CC-:B------:R-:W-:Y:S01]  /*15790*/  FFMA.FTZ R178, R175, R0.reuse, -R24.reuse ;  /* 0x00000000afb27223 */ /* 0x180fe20000010818 */
[-CC-:B------:R-:W-:Y:S01]  /*157a0*/  FFMA.FTZ R172, R177, R0.reuse, -R24.reuse ;  /* 0x00000000b1ac7223 */ /* 0x180fe20000010818 */
[----:B------:R-:W-:Y:S01]  /*157b0*/  FSEL R173, R42, -INF , P5 ;  /* 0xff8000002aad7808 */ /* 0x000fe20002800000 */
[-CC-:B------:R-:W-:Y:S01]  /*157c0*/  FFMA.FTZ R174, R179, R0.reuse, -R24.reuse ;  /* 0x00000000b3ae7223 */ /* 0x180fe20000010818 */
[----:B------:R-:W-:Y:S01]  /*157d0*/  ISETP.GT.AND P5, PT, R5, 0x30, PT ;  /* 0x000000300500780c */ /* 0x000fe20003fa4270 */
[-CC-:B------:R-:W-:Y:S01]  /*157e0*/  FFMA.FTZ R168, R181, R0.reuse, -R24.reuse ;  /* 0x00000000b5a87223 */ /* 0x180fe20000010818 */
[-CC-:B------:R-:W-:Y:S01]  /*157f0*/  FFMA.FTZ R170, R183, R0.reuse, -R24.reuse ;  /* 0x00000000b7aa7223 */ /* 0x180fe20000010818 */
[----:B------:R-:W-:Y:S01]  /*15800*/  R2UR UR6, R2 ;  /* 0x00000000020672ca */ /* 0x000fe200000e0000 */
[-CC-:B------:R-:W-:Y:S01]  /*15810*/  FFMA.FTZ R180, R11, R0.reuse, -R24.reuse ;  /* 0x000000000bb47223 */ /* 0x180fe20000010818 */
[----:B------:R-:W-:Y:S01]  /*15820*/  FSEL R177, R50, -INF , P5 ;  /* 0xff80000032b17808 */ /* 0x000fe20002800000 */
[-CC-:B------:R-:W-:Y:S01]  /*15830*/  FFMA.FTZ R11, R25, R0.reuse, -R24.reuse ;  /* 0x00000000190b7223 */ /* 0x180fe20000010818 */
[----:B------:R-:W-:Y:S01]  /*15840*/  ISETP.GT.AND P5, PT, R5, 0x40, PT ;  /* 0x000000400500780c */ /* 0x000fe20003fa4270 */
        /* <DEDUP_REMOVED lines=11> */
[----:B------:R-:W-:Y:S01]  /*15900*/  FFMA.FTZ R85, R85, R0, -R24 ;  /* 0x0000000055557223 */ /* 0x000fe20000010818 */
[----:B------:R-:W-:Y:S01]  /*15910*/  IMAD.MOV.U32 R25, RZ, RZ, 0x40000040 ;  /* 0x40000040ff197424 */ /* 0x000fe200078e00ff */
        /* <DEDUP_REMOVED lines=16> */
[----:B------:R-:W-:Y:S01]  /*15a20*/  FSEL R165, R30, -INF , P3 ;  /* 0xff8000001ea57808 */ /* 0x000fe20001800000 */
[----:B------:R-:W-:Y:S01]  /*15a30*/  WARPGROUP.ARRIVE ;  /* 0x00000000000079c5 */ /* 0x000fe20000000000 */
        /* <DEDUP_REMOVED lines=15> */
[----:B------:R-:W-:Y:S02]  /*15b30*/  ISETP.GT.AND P3, PT, R5, 0x28, PT ;  /* 0x000000280500780c */ /* 0x000fe40003f64270 */
[----:B------:R-:W-:Y:S02]  /*15b40*/  FMNMX.FTZ R28, R171, R28, !PT ;  /* 0x0000001cab1c7209 */ /* 0x000fe40007810000 */
[----:B------:R-:W-:Y:S01]  /*15b50*/  FSEL R43, R43, -INF , P6 ;  /* 0xff8000002b2b7808 */ /* 0x000fe20003000000 */
[----:B------:R-:W-:Y:S01]  /*15b60*/  MUFU.EX2 R37, R37 ;  /* 0x0000002500257308 */ /* 0x000fe20000000800 */
[----:B------:R-:W-:Y:S02]  /*15b70*/  FMNMX.FTZ R28, R39, R28, !PT ;  /* 0x0000001c271c7209 */ /* 0x000fe40007810000 */
[----:B------:R-:W-:Y:S02]  /*15b80*/  FSEL R175, R46, -INF , P3 ;  /* 0xff8000002eaf7808 */ /* 0x000fe40001800000 */
[----:B------:R-:W-:-:S02]  /*15b90*/  FMNMX.FTZ R28, R173, R28, !PT ;  /* 0x0000001cad1c7209 */ /* 0x000fc40007810000 */
[----:B------:R-:W-:Y:S01]  /*15ba0*/  ISETP.GT.AND P6, PT, R5, 0x31, PT ;  /* 0x000000310500780c */ /* 0x000fe20003fc4270 */
[----:B------:R-:W-:Y:S01]  /*15bb0*/  MUFU.EX2 R41, R41 ;  /* 0x0000002900297308 */ /* 0x000fe20000000800 */
[----:B------:R-:W-:Y:S02]  /*15bc0*/  FMNMX.FTZ R28, R43, R28, !PT ;  /* 0x0000001c2b1c7209 */ /* 0x000fe40007810000 */
[----:B------:R-:W-:Y:S02]  /*15bd0*/  ISETP.GT.AND P3, PT, R5, 0x38, PT ;  /* 0x000000380500780c */ /* 0x000fe40003f64270 */
[----:B------:R-:W-:Y:S02]  /*15be0*/  FMNMX.FTZ R28, R175, R28, !PT ;  /* 0x0000001caf1c7209 */ /* 0x000fe40007810000 */
[----:B------:R-:W-:Y:S01]  /*15bf0*/  FSEL R51, R51, -INF , P6 ;  /* 0xff80000033337808 */ /* 0x000fe20003000000 */
[----:B------:R-:W-:Y:S01]  /*15c00*/  MUFU.EX2 R164, R164 ;  /* 0x000000a400a47308 */ /* 0x000fe20000000800 */
[----:B------:R-:W-:-:S02]  /*15c10*/  FMNMX.FTZ R28, R47, R28, !PT ;  /* 0x0000001c2f1c7209 */ /* 0x000fc40007810000 */
[----:B------:R-:W-:Y:S02]  /*15c20*/  FSEL R179, R54, -INF , P3 ;  /* 0xff80000036b37808 */ /* 0x000fe40001800000 */
[----:B------:R-:W-:Y:S02]  /*15c30*/  FMNMX.FTZ R28, R177, R28, !PT ;  /* 0x0000001cb11c7209 */ /* 0x000fe40007810000 */
[----:B------:R-:W-:Y:S01]  /*15c40*/  ISETP.GT.AND P6, PT, R5, 0x41, PT ;  /* 0x000000410500780c */ /* 0x000fe20003fc4270 */
[----:B------:R-:W-:Y:S01]  /*15c50*/  MUFU.EX2 R166, R166 ;  /* 0x000000a600a67308 */ /* 0x000fe20000000800 */
[----:B------:R-:W-:Y:S02]  /*15c60*/  FMNMX.FTZ R28, R51, R28, !PT ;  /* 0x0000001c331c7209 */ /* 0x000fe40007810000 */
[----:B------:R-:W-:Y:S02]  /*15c70*/  FSEL R45, R58, -INF , P5 ;  /* 0xff8000003a2d7808 */ /* 0x000fe40002800000 */
[----:B------:R-:W-:-:S02]  /*15c80*/  FMNMX.FTZ R28, R179, R28, !PT ;  /* 0x0000001cb31c7209 */ /* 0x000fc40007810000 */
[----:B------:R-:W-:Y:S01]  /*15c90*/  ISETP.GT.AND P3, PT, R5, 0x48, PT ;  /* 0x000000480500780c */ /* 0x000fe20003f64270 */
[----:B------:R-:W-:Y:S01]  /*15ca0*/  MUFU.EX2 R65, R65 ;  /* 0x0000004100417308 */ /* 0x000fe20000000800 */
[----:B------:R-:W-:Y:S02]  /*15cb0*/  FMNMX.FTZ R28, R55, R28, !PT ;  /* 0x0000001c371c7209 */ /* 0x000fe40007810000 */
[----:B------:R-:W-:Y:S02]  /*15cc0*/  FSEL R59, R59, -INF , P6 ;  /* 0xff8000003b3b7808 */ /* 0x000fe40003000000 */
[----:B------:R-:W-:Y:S02]  /*15cd0*/  FMNMX.FTZ R28, R45, R28, !PT ;  /* 0x0000001c2d1c7209 */ /* 0x000fe40007810000 */
[----:B------:R-:W-:Y:S01]  /*15ce0*/  FSEL R181, R62, -INF , P3 ;  /* 0xff8000003eb57808 */ /* 0x000fe20001800000 */
[----:B------:R-:W-:Y:S01]  /*15cf0*/  MUFU.EX2 R69, R69 ;  /* 0x0000004500457308 */ /* 0x000fe20000000800 */
[----:B------:R-:W-:-:S02]  /*15d00*/  FMNMX.FTZ R28, R59, R28, !PT ;  /* 0x0000001c3b1c7209 */ /* 0x000fc40007810000 */
[----:B------:R-:W-:Y:S02]  /*15d10*/  ISETP.GT.AND P5, PT, R5, 0x50, PT ;  /* 0x000000500500780c */ /* 0x000fe40003fa4270 */
[----:B------:R-:W-:Y:S02]  /*15d20*/  FMNMX.FTZ R28, R181, R28, !PT ;  /* 0x0000001cb51c7209 */ /* 0x000fe40007810000 */
[----:B------:R-:W-:Y:S01]  /*15d30*/  ISETP.GT.AND P6, PT, R5, 0x51, PT ;  /* 0x000000510500780c */ /* 0x000fe20003fc4270 */
[----:B------:R-:W-:Y:S01]  /*15d40*/  MUFU.EX2 R73, R73 ;  /* 0x0000004900497308 */ /* 0x000fe20000000800 */
[----:B------:R-:W-:Y:S02]  /*15d50*/  FSEL R66, R66, -INF , P5 ;  /* 0xff80000042427808 */ /* 0x000fe40002800000 */
[----:B------:R-:W-:Y:S02]  /*15d60*/  FMNMX.FTZ R3, R63, R28, !PT ;  /* 0x0000001c3f037209 */ /* 0x000fe40007810000 */
[----:B------:R-:W-:-:S02]  /*15d70*/  ISETP.GT.AND P3, PT, R5, 0x58, PT ;  /* 0x000000580500780c */ /* 0x000fc40003f64270 */
[----:B------:R-:W-:Y:S01]  /*15d80*/  FSEL R67, R67, -INF , P6 ;  /* 0xff80000043437808 */ /* 0x000fe20003000000 */
        /* <DEDUP_REMOVED lines=9> */
[C---:B------:R-:W-:Y:S01]  /*15e20*/  ISETP.GT.AND P6, PT, R5.reuse, 0x61, PT ;  /* 0x000000610500780c */ /* 0x040fe20003fc4270 */
[----:B------:R-:W-:Y:S01]  /*15e30*/  MUFU.EX2 R32, R32 ;  /* 0x0000002000207308 */ /* 0x000fe20000000800 */
[----:B------:R-:W-:Y:S02]  /*15e40*/  FMNMX.FTZ R28, R74, R3, !PT ;  /* 0x000000034a1c7209 */ /* 0x000fe40007810000 */
[----:B------:R-:W-:Y:S02]  /*15e50*/  MOV R3, 0x40000040 ;  /* 0x4000004000037802 */ /* 0x000fe40000000f00 */
[----:B------:R-:W-:-:S02]  /*15e60*/  ISETP.GT.AND P3, PT, R5, 0x68, PT ;  /* 0x000000680500780c */ /* 0x000fc40003f64270 */
[----:B------:R-:W-:Y:S01]  /*15e70*/  R2UR UR7, R3 ;  /* 0x00000000030772ca */ /* 0x000fe200000e0000 */
[----:B------:R-:W-:Y:S01]  /*15e80*/  MUFU.EX2 R81, R81 ;  /* 0x0000005100517308 */ /* 0x000fe20000000800 */
[----:B------:R-:W-:Y:S02]  /*15e90*/  FSEL R75, R75, -INF , P6 ;  /* 0xff8000004b4b7808 */ /* 0x000fe40003000000 */
[----:B------:R-:W-:Y:S02]  /*15ea0*/  FSEL R229, R78, -INF , P3 ;  /* 0xff8000004ee57808 */ /* 0x000fe40001800000 */
[----:B------:R-:W-:Y:S02]  /*15eb0*/  FMNMX.FTZ R28, R75, R28, !PT ;  /* 0x0000001c4b1c7209 */ /* 0x000fe40007810000 */
[----:B------:R-:W-:Y:S01]  /*15ec0*/  ISETP.GT.AND P5, PT, R5, 0x70, PT ;  /* 0x000000700500780c */ /* 0x000fe20003fa4270 */
[----:B------:R-:W-:Y:S01]  /*15ed0*/  MUFU.EX2 R34, R34 ;  /* 0x0000002200227308 */ /* 0x000fe20000000800 */
[----:B------:R-:W-:-:S02]  /*15ee0*/  FMNMX.FTZ R28, R229, R28, !PT ;  /* 0x0000001ce51c7209 */ /* 0x000fc40007810000 */
[C---:B------:R-:W-:Y:S01]  /*15ef0*/  ISETP.GT.AND P6, PT, R5.reuse, 0x71, PT ;  /* 0x000000710500780c */ /* 0x040fe20003fc4270 */
[----:B------:R-:W-:Y:S01]  /*15f00*/  HGMMA.64x128x16.F32 R88, R160, gdesc[UR4].tnspB, R88, gsb0 ;  /* 0x41e00004a0587df0 */ /* 0x000fe20008000858 */
[----:B------:R-:W-:Y:S02]  /*15f10*/  ISETP.GT.AND P3, PT, R5, 0x78, PT ;  /* 0x000000780500780c */ /* 0x000fe40003f64270 */
[----:B------:R-:W-:Y:S01]  /*15f20*/  FSEL R82, R82, -INF , P5 ;  /* 0xff80000052527808 */ /* 0x000fe20002800000 */
[----:B------:R-:W-:Y:S01]  /*15f30*/  MUFU.EX2 R85, R85 ;  /* 0x0000005500557308 */ /* 0x000fe20000000800 */
[----:B------:R-:W-:Y:S02]  /*15f40*/  FMNMX.FTZ R5, R79, R28, !PT ;  /* 0x0000001c4f057209 */ /* 0x000fe40007810000 */
[----:B------:R-:W-:Y:S02]  /*15f50*/  FSEL R83, R83, -INF , P6 ;  /* 0xff80000053537808 */ /* 0x000fe40003000000 */
[----:B------:R-:W-:-:S02]  /*15f60*/  FMNMX.FTZ R28, R82, R5, !PT ;  /* 0x00000005521c7209 */ /* 0x000fc40007810000 */
[----:B------:R-:W-:Y:S02]  /*15f70*/  FSEL R231, R86, -INF , P3 ;  /* 0xff80000056e77808 */ /* 0x000fe40001800000 */
[----:B------:R-:W-:Y:S02]  /*15f80*/  FMNMX.FTZ R28, R83, R28, !PT ;  /* 0x0000001c531c7209 */ /* 0x000fe40007810000 */
[----:B------:R-:W-:Y:S02]  /*15f90*/  R2UR UR7, R25 ;  /* 0x00000000190772ca */ /* 0x000fe400000e0000 */
[----:B------:R-:W-:-:S04]  /*15fa0*/  FMNMX.FTZ R28, R231, R28, !PT ;  /* 0x0000001ce71c7209 */ /* 0x000fc80007810000 */
[----:B------:R-:W-:Y:S01]  /*15fb0*/  FMNMX.FTZ R2, R87, R28, !PT ;  /* 0x0000001c57027209 */ /* 0x000fe20007810000 */
[----:B------:R-:W-:-:S04]  /*15fc0*/  FFMA.FTZ R28, R237, R0, -R24 ;  /* 0x00000000ed1c7223 */ /* 0x000fc80000010818 */
[----:B------:R-:W0:Y:S02]  /*15fd0*/  SHFL.BFLY PT, R3, R2, 0x2, 0x1f ;  /* 0x0c401f0002037f89 */ /* 0x000e2400000e0000 */
[----:B------:R-:W-:Y:S01]  /*15fe0*/  MUFU.EX2 R28, R28 ;  /* 0x0000001c001c7308 */ /* 0x000fe20000000800 */
[----:B0-----:R-:W-:-:S05]  /*15ff0*/  FMNMX.FTZ R3, R2, R3, !PT ;  /* 0x0000000302037209 */ /* 0x001fca0007810000 */
[----:B------:R-:W0:Y:S02]  /*16000*/  SHFL.BFLY PT, R2, R3, 0x1, 0x1f ;  /* 0x0c201f0003027f89 */ /* 0x000e2400000e0000 */
[----:B0-----:R-:W-:Y:S02]  /*16010*/  FMNMX.FTZ R5, R3, R2, !PT ;  /* 0x0000000203057209 */ /* 0x001fe40007810000 */
[----:B------:R-:W-:Y:S02]  /*16020*/  FSEL R3, R4, RZ, P2 ;  /* 0x000000ff04037208 */ /* 0x000fe40001000000 */
[C---:B------:R-:W-:Y:S01]  /*16030*/  FSETP.NEU.FTZ.AND P2, PT, R5.reuse, -INF , PT ;  /* 0xff8000000500780b */ /* 0x040fe20003f5d000 */
[----:B------:R-:W-:Y:S02]  /*16040*/  FMUL.FTZ R46, R5, R0 ;  /* 0x00000000052e7220 */ /* 0x000fe40000410000 */
[----:B------:R-:W-:Y:S01]  /*16050*/  FADD.FTZ R3, -R3, R12 ;  /* 0x0000000c03037221 */ /* 0x000fe20000010100 */
[----:B------:R-:W-:-:S02]  /*16060*/  FSEL R2, R5, RZ, P2 ;  /* 0x000000ff05027208 */ /* 0x000fc40001000000 */
[----:B------:R-:W-:Y:S01]  /*16070*/  FSEL R46, R46, RZ, P2 ;  /* 0x000000ff2e2e7208 */ /* 0x000fe20001000000 */
[----:B------:R-:W-:Y:S01]  /*16080*/  FMUL.FTZ R3, R3, R0 ;  /* 0x0000000003037220 */ /* 0x000fe20000410000 */
[C---:B------:R-:W-:Y:S01]  /*16090*/  ISETP.GT.AND P2, PT, R9.reuse, R14, PT ;  /* 0x0000000e0900720c */ /* 0x040fe20003f44270 */
[----:B------:R-:W-:Y:S01]  /*160a0*/  FADD.FTZ R13, -R2, R13 ;  /* 0x0000000d020d7221 */ /* 0x000fe20000010100 */
[----:B------:R-:W-:Y:S02]  /*160b0*/  VIADD R9, R9, 0xffffffff ;  /* 0xffffffff09097836 */ /* 0x000fe40000000000 */
[-CC-:B------:R-:W-:Y:S01]  /*160c0*/  FFMA.FTZ R25, R31, R0.reuse, -R46.reuse ;  /* 0x000000001f197223 */ /* 0x180fe2000001082e */
[-C--:B------:R-:W-:Y:S01]  /*160d0*/  FFMA.FTZ R36, R167, R0.reuse, -R46 ;  /* 0x00000000a7247223 */ /* 0x080fe2000001082e */
[----:B------:R-:W0:Y:S01]  /*160e0*/  MUFU.EX2 R3, R3 ;  /* 0x0000000300037308 */ /* 0x000e220000000800 */
[----:B------:R-:W-:Y:S01]  /*160f0*/  FMUL.FTZ R2, R13, R0 ;  /* 0x000000000d027220 */ /* 0x000fe20000410000 */
[----:B------:R-:W-:-:S02]  /*16100*/  IMAD.MOV.U32 R13, RZ, RZ, 0x40000040 ;  /* 0x40000040ff0d7424 */ /* 0x000fc400078e00ff */
        /* <DEDUP_REMOVED lines=13> */
[----:B------:R-:W-:Y:S01]  /*161e0*/  MUFU.EX2 R25, R25 ;  /* 0x0000001900197308 */ /* 0x000fe20000000800 */
[----:B0-----:R-:W-:Y:S01]  /*161f0*/  FFMA.FTZ R12, R3, R7, R180 ;  /* 0x00000007030c7223 */ /* 0x001fe200000100b4 */
[----:B------:R-:W-:Y:S01]  /*16200*/  F2FP.F16.F32.PACK_AB R180, R11, R180 ;  /* 0x000000b40bb4723e */ /* 0x000fe200000000ff */
[-CC-:B------:R-:W-:Y:S01]  /*16210*/  FFMA.FTZ R82, R82, R0.reuse, -R46.reuse ;  /* 0x0000000052527223 */ /* 0x180fe2000001082e */
[-C--:B------:R-:W-:Y:S01]  /*16220*/  FFMA.FTZ R83, R83, R0.reuse, -R46 ;  /* 0x0000000053537223 */ /* 0x080fe2000001082e */
[----:B------:R-:W-:Y:S01]  /*16230*/  FADD.FTZ R7, R11, R12 ;  /* 0x0000000c0b077221 */ /* 0x000fe20000010000 */
[----:B------:R-:W-:Y:S01]  /*16240*/  IADD3 R12, R10, 0x380, RZ ;  /* 0x000003800a0c7810 */ /* 0x000fe20007ffe0ff */
[-CC-:B------:R-:W-:Y:S01]  /*16250*/  FFMA.FTZ R231, R231, R0.reuse, -R46.reuse ;  /* 0x00000000e7e77223 */ /* 0x180fe2000001082e */
[----:B------:R-:W-:Y:S01]  /*16260*/  MUFU.EX2 R36, R36 ;  /* 0x0000002400247308 */ /* 0x000fe20000000800 */
[----:B------:R-:W-:Y:S01]  /*16270*/  FADD.FTZ R50, R182, R7 ;  /* 0x00000007b6327221 */ /* 0x000fe20000010000 */
[----:B------:R-:W-:Y:S01]  /*16280*/  FFMA.FTZ R87, R87, R0, -R46 ;  /* 0x0000000057577223 */ /* 0x000fe2000001082e */
[----:B------:R-:W-:-:S02]  /*16290*/  F2FP.F16.F32.PACK_AB R182, R21, R182 ;  /* 0x000000b615b6723e */ /* 0x000fc400000000ff */
[----:B------:R-:W-:Y:S01]  /*162a0*/  FADD.FTZ R7, R21, R50 ;  /* 0x0000003215077221 */ /* 0x000fe20000010000 */
[----:B------:R-:W-:Y:S02]  /*162b0*/  MOV R21, R185 ;  /* 0x000000b900157202 */ /* 0x000fe40000000f00 */
[----:B------:R-:W-:Y:S01]  /*162c0*/  MUFU.EX2 R31, R31 ;  /* 0x0000001f001f7308 */ /* 0x000fe20000000800 */
[----:B------:R-:W-:Y:S01]  /*162d0*/  FADD.FTZ R50, R176, R7 ;  /* 0x00000007b0327221 */ /* 0x000fe20000010000 */
[----:B------:R-:W-:-:S03]  /*162e0*/  F2FP.F16.F32.PACK_AB R176, R29, R176 ;  /* 0x000000b01db0723e */ /* 0x000fc600000000ff */
[----:B------:R-:W-:-:S03]  /*162f0*/  FADD.FTZ R7, R29, R50 ;  /* 0x000000321d077221 */ /* 0x000fc60000010000 */
[----:B------:R-:W0:Y:S01]  /*16300*/  MUFU.EX2 R38, R38 ;  /* 0x0000002600267308 */ /* 0x000e220000000800 */
[----:B------:R-:W-:Y:S02]  /*16310*/  WARPGROUP.DEPBAR.LE gsb0, 0x0 ;  /* 0x00008000000079c5 */ /* 0x000fe40000010000 */
[-CC-:B------:R-:W-:Y:S01]  /*16320*/  FFMA.FTZ R160, R233, R0.reuse, -R24.reuse ;  /* 0x00000000e9a07223 */ /* 0x180fe20000010818 */
[-C--:B------:R-:W-:Y:S01]  /*16330*/  FFMA.FTZ R162, R235, R0.reuse, -R24 ;  /* 0x00000000eba27223 */ /* 0x080fe20000010818 */
[----:B------:R-:W-:Y:S01]  /*16340*/  VIADD R24, R10, 0x300 ;  /* 0x000003000a187836 */ /* 0x000fe20000000000 */
[----:B------:R-:W-:Y:S01]  /*16350*/  WARPGROUP.ARRIVE ;  /* 0x00000000000079c5 */ /* 0x000fe20000000000 */
[-CC-:B------:R-:W-:Y:S01]  /*16360*/  FFMA.FTZ R161, R26, R0.reuse, -R46.reuse ;  /* 0x000000001aa17223 */ /* 0x180fe2000001082e */
[-CC-:B------:R-:W-:Y:S01]  /*16370*/  FFMA.FTZ R26, R27, R0.reuse, -R46.reuse ;  /* 0x000000001b1a7223 */ /* 0x180fe2000001082e */
[-CC-:B------:R-:W-:Y:S01]  /*16380*/  FFMA.FTZ R27, R33, R0.reuse, -R46.reuse ;  /* 0x00000000211b7223 */ /* 0x180fe2000001082e */
[----:B------:R-:W-:Y:S01]  /*16390*/  R2UR UR6, R24 ;  /* 0x00000000180672ca */ /* 0x000fe200000e0000 */
[-C--:B------:R-:W-:Y:S01]  /*163a0*/  FFMA.FTZ R24, R165, R0.reuse, -R46 ;  /* 0x00000000a5187223 */ /* 0x080fe2000001082e */
[----:B------:R-:W-:Y:S01]  /*163b0*/  MUFU.EX2 R173, R173 ;  /* 0x000000ad00ad7308 */ /* 0x000fe20000000800 */
[----:B------:R-:W-:Y:S01]  /*163c0*/  @!P1 PRMT R33, RZ, 0x654, R20 ;  /* 0x00000654ff219816 */ /* 0x000fe20000000014 */
[-CC-:B------:R-:W-:Y:S01]  /*163d0*/  FFMA.FTZ R165, R45, R0.reuse, -R46.reuse ;  /* 0x000000002da57223 */ /* 0x180fe2000001082e */
[-CC-:B------:R-:W-:Y:S01]  /*163e0*/  FFMA.FTZ R10, R59, R0.reuse, -R46.reuse ;  /* 0x000000003b0a7223 */ /* 0x180fe2000001082e */
[----:B------:R-:W-:Y:S01]  /*163f0*/  FFMA.FTZ R163, R183, R0, -R46 ;  /* 0x00000000b7a37223 */ /* 0x000fe2000001082e */
[----:B0-----:R-:W-:-:S03]  /*16400*/  F2FP.F16.F32.PACK_AB R179, R38, R31 ;  /* 0x0000001f26b3723e */ /* 0x001fc600000000ff */
[----:B------:R-:W0:Y:S03]  /*16410*/  MUFU.EX2 R161, R161 ;  /* 0x000000a100a17308 */ /* 0x000e260000000800 */
[----:B------:R-:W-:Y:S01]  /*16420*/  HGMMA.64x128x16.F32 R88, R156, gdesc[UR4].tnspB, R88, gsb0 ;  /* 0x41e000049c587df0 */ /* 0x000fe20008000858 */
[----:B------:R-:W-:Y:S01]  /*16430*/  R2UR UR6, R12 ;  /* 0x000000000c0672ca */ /* 0x000fe200000e0000 */
[----:B------:R-:W-:Y:S01]  /*16440*/  FADD.FTZ R12, R178, R7 ;  /* 0x00000007b20c7221 */ /* 0x000fe20000010000 */
[----:B------:R-:W-:Y:S02]  /*16450*/  R2UR UR7, R13 ;  /* 0x000000000d0772ca */ /* 0x000fe400000e0000 */
[----:B------:R-:W1:Y:S01]  /*16460*/  MUFU.EX2 R26, R26 ;  /* 0x0000001a001a7308 */ /* 0x000e620000000800 */
[C---:B------:R-:W-:Y:S01]  /*16470*/  FADD.FTZ R13, R35.reuse, R12 ;  /* 0x0000000c230d7221 */ /* 0x040fe20000010000 */
[----:B------:R-:W-:-:S03]  /*16480*/  F2FP.F16.F32.PACK_AB R178, R35, R178 ;  /* 0x000000b223b2723e */ /* 0x000fc600000000ff */
[----:B------:R-:W-:Y:S01]  /*16490*/  FADD.FTZ R50, R172, R13 ;  /* 0x0000000dac327221 */ /* 0x000fe20000010000 */
[----:B------:R-:W-:Y:S02]  /*164a0*/  F2FP.F16.F32.PACK_AB R172, R37, R172 ;  /* 0x000000ac25ac723e */ /* 0x000fe400000000ff */
[----:B------:R-:W2:Y:S01]  /*164b0*/  MUFU.EX2 R24, R24 ;  /* 0x0000001800187308 */ /* 0x000ea20000000800 */
[----:B0-----:R-:W-:Y:S01]  /*164c0*/  FFMA.FTZ R7, R2, R6, R161 ;  /* 0x0000000602077223 */ /* 0x001fe200000100a1 */
[----:B------:R-:W-:-:S06]  /*164d0*/  FFMA.FTZ R6, R63, R0, -R46 ;  /* 0x000000003f067223 */ /* 0x000fcc000001082e */
[----:B------:R-:W0:Y:S01]  /*164e0*/  MUFU.EX2 R27, R27 ;  /* 0x0000001b001b7308 */ /* 0x000e220000000800 */
[C---:B-1----:R-:W-:Y:S01]  /*164f0*/  FADD.FTZ R7, R26.reuse, R7 ;  /* 0x000000071a077221 */ /* 0x042fe20000010000 */
[----:B------:R-:W-:-:S06]  /*16500*/  F2FP.F16.F32.PACK_AB R181, R26, R161 ;  /* 0x000000a11ab5723e */ /* 0x000fcc00000000ff */
[----:B------:R-:W1:Y:S01]  /*16510*/  MUFU.EX2 R40, R40 ;  /* 0x0000002800287308 */ /* 0x000e620000000800 */
[----:B--2---:R-:W-:Y:S01]  /*16520*/  FADD.FTZ R12, R24, R7 ;  /* 0x00000007180c7221 */ /* 0x004fe20000010000 */
[----:B------:R-:W-:Y:S01]  /*16530*/  FADD.FTZ R7, R37, R50 ;  /* 0x0000003225077221 */ /* 0x000fe20000010000 */
[C---:B------:R-:W-:Y:S02]  /*16540*/  F2FP.F16.F32.PACK_AB R183, R25.reuse, R24 ;  /* 0x0000001819b7723e */ /* 0x040fe400000000ff */
[----:B------:R-:W-:Y:S01]  /*16550*/  FADD.FTZ R50, R25, R12 ;  /* 0x0000000c19327221 */ /* 0x000fe20000010000 */
[----:B------:R-:W-:Y:S01]  /*16560*/  FADD.FTZ R52, R174, R7 ;  /* 0x00000007ae347221 */ /* 0x000fe20000010000 */
[----:B------:R-:W-:Y:S01]  /*16570*/  FFMA.FTZ R12, R66, R0, -R46 ;  /* 0x00000000420c7223 */ /* 0x000fe2000001082e */
[----:B------:R-:W-:Y:S01]  /*16580*/  MUFU.EX2 R175, R175 ;  /* 0x000000af00af7308 */ /* 0x000fe20000000800 */
[----:B0-----:R-:W-:Y:S01]  /*16590*/  FADD.FTZ R7, R27, R50 ;  /* 0x000000321b077221 */ /* 0x001fe20000010000 */
[C---:B------:R-:W-:Y:S01]  /*165a0*/  FADD.FTZ R13, R41.reuse, R52 ;  /* 0x00000034290d7221 */ /* 0x040fe20000010000 */
[----:B------:R-:W-:-:S02]  /*165b0*/  F2FP.F16.F32.PACK_AB R174, R41, R174 ;  /* 0x000000ae29ae723e */ /* 0x000fc400000000ff */
[----:B------:R-:W-:Y:S01]  /*165c0*/  FADD.FTZ R50, R36, R7 ;  /* 0x0000000724327221 */ /* 0x000fe20000010000 */
[----:B------:R-:W-:Y:S01]  /*165d0*/  FADD.FTZ R52, R168, R13 ;  /* 0x0000000da8347221 */ /* 0x000fe20000010000 */
[----:B------:R-:W-:Y:S01]  /*165e0*/  FFMA.FTZ R13, R67, R0, -R46 ;  /* 0x00000000430d7223 */ /* 0x000fe2000001082e */
[----:B------:R-:W-:Y:S01]  /*165f0*/  MUFU.EX2 R42, R42 ;  /* 0x0000002a002a7308 */ /* 0x000fe20000000800 */
[----:B------:R-:W-:Y:S01]  /*16600*/  FADD.FTZ R7, R31, R50 ;  /* 0x000000321f077221 */ /* 0x000fe20000010000 */
[----:B------:R-:W-:Y:S02]  /*16610*/  F2FP.F16.F32.PACK_AB R168, R49, R168 ;  /* 0x000000a831a8723e */ /* 0x000fe400000000ff */
[----:B------:R-:W-:Y:S01]  /*16620*/  F2FP.F16.F32.PACK_AB R177, R36, R27 ;  /* 0x0000001b24b1723e */ /* 0x000fe200000000ff */
[----:B------:R-:W-:-:S03]  /*16630*/  FADD.FTZ R20, R38, R7 ;  /* 0x0000000726147221 */ /* 0x000fc60000010000 */
[----:B------:R-:W-:Y:S01]  /*16640*/  MUFU.EX2 R169, R169 ;  /* 0x000000a900a97308 */ /* 0x000fe20000000800 */
[----:B------:R-:W-:Y:S01]  /*16650*/  FADD.FTZ R7, R173, R20 ;  /* 0x00000014ad077221 */ /* 0x000fe20000010000 */
[----:B------:R-:W-:Y:S01]  /*16660*/  FFMA.FTZ R20, R71, R0, -R46 ;  /* 0x0000000047147223 */ /* 0x000fe2000001082e */
[----:B-1----:R-:W-:-:S05]  /*16670*/  F2FP.F16.F32.PACK_AB R173, R40, R173 ;  /* 0x000000ad28ad723e */ /* 0x002fca00000000ff */
        /* <DEDUP_REMOVED lines=16> */
[----:B------:R-:W-:Y:S01]  /*16780*/  MUFU.EX2 R163, R163 ;  /* 0x000000a300a37308 */ /* 0x000fe20000000800 */
[----:B------:R-:W-:Y:S01]  /*16790*/  HGMMA.64x128x16.F32 R88, R152, gdesc[UR4].tnspB, R88, gsb0 ;  /* 0x41e0000498587df0 */ /* 0x000fe20008000858 */
[----:B------:R-:W-:-:S06]  /*167a0*/  F2FP.F16.F32.PACK_AB R158, R77, R30 ;  /* 0x0000001e4d9e723e */ /* 0x000fcc00000000ff */
[----:B------:R-:W-:Y:S01]  /*167b0*/  MUFU.EX2 R20, R20 ;  /* 0x0000001400147308 */ /* 0x000fe20000000800 */
[----:B0-----:R-:W-:-:S07]  /*167c0*/  F2FP.F16.F32.PACK_AB R161, R13, R12 ;  /* 0x0000000c0da1723e */ /* 0x001fce00000000ff */
[----:B------:R-:W-:Y:S08]  /*167d0*/  MUFU.EX2 R157, R157 ;  /* 0x0000009d009d7308 */ /* 0x000ff00000000800 */
[----:B------:R-:W-:Y:S08]  /*167e0*/  MUFU.EX2 R159, R159 ;  /* 0x0000009f009f7308 */ /* 0x000ff00000000800 */
[----:B------:R-:W-:Y:S08]  /*167f0*/  MUFU.EX2 R82, R82 ;  /* 0x0000005200527308 */ /* 0x000ff00000000800 */
[----:B------:R-:W0:Y:S08]  /*16800*/  MUFU.EX2 R83, R83 ;  /* 0x0000005300537308 */ /* 0x000e300000000800 */
[----:B------:R-:W-:Y:S01]  /*16810*/  MUFU.EX2 R87, R87 ;  /* 0x0000005700577308 */ /* 0x000fe20000000800 */
[----:B------:R-:W-:-:S02]  /*16820*/  WARPGROUP.DEPBAR.LE gsb0, 0x0 ;  /* 0x00008000000079c5 */ /* 0x000fc40000010000 */
[----:B------:R1:W-:Y:S01]  /*16830*/  @!P1 SYNCS.ARRIVE.TRANS64.RED.A1T0 RZ, [R15+URZ], RZ ;  /* 0x000000ff0fff99a7 */ /* 0x0003e2000810043f */
[----:B------:R-:W-:Y:S02]  /*16840*/  F2FP.F16.F32.PACK_AB R152, R81, R32 ;  /* 0x000000205198723e */ /* 0x000fe400000000ff */
[----:B------:R-:W-:Y:S02]  /*16850*/  F2FP.F16.F32.PACK_AB R154, R85, R34 ;  /* 0x00000022559a723e */ /* 0x000fe400000000ff */
[----:B0-----:R-:W-:Y:S01]  /*16860*/  F2FP.F16.F32.PACK_AB R153, R83, R82 ;  /* 0x000000525399723e */ /* 0x001fe200000000ff */
[----:B-1----:R-:W-:Y:S01]  /*16870*/  FADD.FTZ R15, R49, R52 ;  /* 0x00000034310f7221 */ /* 0x002fe20000010000 */
[----:B------:R0:W-:Y:S03]  /*16880*/  @!P1 SYNCS.ARRIVE.TRANS64.RED.A1T0 RZ, [R33+URZ], RZ ;  /* 0x000000ff21ff99a7 */ /* 0x0001e6000810043f */
[----:B------:R-:W-:Y:S01]  /*16890*/  FADD.FTZ R50, R170, R15 ;  /* 0x0000000faa327221 */ /* 0x000fe20000010000 */
[----:B------:R-:W-:-:S03]  /*168a0*/  F2FP.F16.F32.PACK_AB R170, R53, R170 ;  /* 0x000000aa35aa723e */ /* 0x000fc600000000ff */
[----:B------:R-:W-:Y:S01]  /*168b0*/  FADD.FTZ R15, R53, R50 ;  /* 0x00000032350f7221 */ /* 0x000fe20000010000 */
[----:B------:R-:W-:-:S03]  /*168c0*/  FADD.FTZ R50, R40, R7 ;  /* 0x0000000728327221 */ /* 0x000fc60000010000 */
[----:B------:R-:W-:Y:S01]  /*168d0*/  FADD.FTZ R52, R164, R15 ;  /* 0x0000000fa4347221 */ /* 0x000fe20000010000 */
[----:B------:R-:W-:Y:S01]  /*168e0*/  FADD.FTZ R7, R175, R50 ;  /* 0x00000032af077221 */ /* 0x000fe20000010000 */
[----:B------:R-:W-:Y:S01]  /*168f0*/  FFMA.FTZ R50, R79, R0, -R46 ;  /* 0x000000004f327223 */ /* 0x000fe2000001082e */
[C---:B------:R-:W-:Y:S01]  /*16900*/  F2FP.F16.F32.PACK_AB R164, R57.reuse, R164 ;  /* 0x000000a439a4723e */ /* 0x040fe200000000ff */
[----:B------:R-:W-:Y:S01]  /*16910*/  FADD.FTZ R15, R57, R52 ;  /* 0x00000034390f7221 */ /* 0x000fe20000010000 */
[C---:B------:R-:W-:Y:S01]  /*16920*/  FADD.FTZ R52, R42.reuse, R7 ;  /* 0x000000072a347221 */ /* 0x040fe20000010000 */
[----:B------:R-:W1:Y:S01]  /*16930*/  MUFU.EX2 R46, R75 ;  /* 0x0000004b002e7308 */ /* 0x000e620000000800 */
[----:B------:R-:W-:Y:S01]  /*16940*/  F2FP.F16.F32.PACK_AB R175, R42, R175 ;  /* 0x000000af2aaf723e */ /* 0x000fe200000000ff */
[----:B------:R-:W-:Y:S01]  /*16950*/  FADD.FTZ R54, R166, R15 ;  /* 0x0000000fa6367221 */ /* 0x000fe20000010000 */
[----:B------:R-:W-:Y:S01]  /*16960*/  FADD.FTZ R7, R169, R52 ;  /* 0x00000034a9077221 */ /* 0x000fe20000010000 */
[----:B------:R-:W-:-:S02]  /*16970*/  F2FP.F16.F32.PACK_AB R166, R61, R166 ;  /* 0x000000a63da6723e */ /* 0x000fc400000000ff */
[----:B------:R-:W-:Y:S01]  /*16980*/  FADD.FTZ R15, R61, R54 ;  /* 0x000000363d0f7221 */ /* 0x000fe20000010000 */
[C---:B------:R-:W-:Y:S01]  /*16990*/  FADD.FTZ R52, R44.reuse, R7 ;  /* 0x000000072c347221 */ /* 0x040fe20000010000 */
[----:B------:R-:W-:Y:S01]  /*169a0*/  MUFU.EX2 R50, R50 ;  /* 0x0000003200327308 */ /* 0x000fe20000000800 */
[----:B------:R-:W-:Y:S01]  /*169b0*/  F2FP.F16.F32.PACK_AB R169, R44, R169 ;  /* 0x000000a92ca9723e */ /* 0x000fe200000000ff */
        /* <DEDUP_REMOVED lines=16> */
[----:B------:R-:W-:-:S03]  /*16ac0*/  FADD.FTZ R7, R6, R7 ;  /* 0x0000000706077221 */ /* 0x000fc60000010000 */
[----:B------:R-:W-:Y:S01]  /*16ad0*/  FADD.FTZ R54, R30, R11 ;  /* 0x0000000b1e367221 */ /* 0x000fe20000010000 */
[----:B------:R-:W-:Y:S01]  /*16ae0*/  FADD.FTZ R52, R12, R7 ;  /* 0x000000070c347221 */ /* 0x000fe20000010000 */
[----:B------:R-:W2:Y:S01]  /*16af0*/  MUFU.EX2 R30, R231 ;  /* 0x000000e7001e7308 */ /* 0x000ea20000000800 */
[----:B------:R-:W-:Y:S02]  /*16b00*/  IMAD.MOV.U32 R12, RZ, RZ, R4 ;  /* 0x000000ffff0c7224 */ /* 0x000fe400078e0004 */
[----:B------:R-:W-:Y:S01]  /*16b10*/  FADD.FTZ R7, R77, R54 ;  /* 0x000000364d077221 */ /* 0x000fe20000010000 */
[----:B------:R-:W-:Y:S01]  /*16b20*/  FADD.FTZ R52, R13, R52 ;  /* 0x000000340d347221 */ /* 0x000fe20000010000 */
[----:B------:R-:W-:Y:S02]  /*16b30*/  IMAD.MOV.U32 R13, RZ, RZ, R5 ;  /* 0x000000ffff0d7224 */ /* 0x000fe400078e0005 */
[----:B------:R-:W-:Y:S01]  /*16b40*/  FADD.FTZ R54, R32, R7 ;  /* 0x0000000720367221 */ /* 0x000fe20000010000 */
[----:B------:R-:W-:Y:S01]  /*16b50*/  FADD.FTZ R7, R163, R52 ;  /* 0x00000034a3077221 */ /* 0x000fe20000010000 */
[----:B------:R-:W-:-:S02]  /*16b60*/  F2FP.F16.F32.PACK_AB R163, R20, R163 ;  /* 0x000000a314a3723e */ /* 0x000fc400000000ff */
[----:B------:R-:W-:Y:S01]  /*16b70*/  FADD.FTZ R11, R81, R54 ;  /* 0x00000036510b7221 */ /* 0x000fe20000010000 */
[----:B------:R-:W-:Y:S01]  /*16b80*/  FADD.FTZ R28, R20, R7 ;  /* 0x00000007141c7221 */ /* 0x000fe20000010000 */
[----:B------:R-:W-:Y:S02]  /*16b90*/  IMAD.MOV.U32 R20, RZ, RZ, R188 ;  /* 0x000000ffff147224 */ /* 0x000fe400078e00bc */
[----:B------:R-:W-:Y:S01]  /*16ba0*/  FADD.FTZ R52, R34, R11 ;  /* 0x0000000b22347221 */ /* 0x000fe20000010000 */
[----:B------:R-:W-:Y:S01]  /*16bb0*/  FADD.FTZ R11, R157, R28 ;  /* 0x0000001c9d0b7221 */ /* 0x000fe20000010000 */
[C---:B-1----:R-:W-:Y:S02]  /*16bc0*/  F2FP.F16.F32.PACK_AB R157, R46.reuse, R157 ;  /* 0x0000009d2e9d723e */ /* 0x042fe400000000ff */
[----:B------:R-:W-:Y:S01]  /*16bd0*/  FADD.FTZ R7, R85, R52 ;  /* 0x0000003455077221 */ /* 0x000fe20000010000 */
[----:B------:R-:W-:Y:S01]  /*16be0*/  FADD.FTZ R28, R46, R11 ;  /* 0x0000000b2e1c7221 */ /* 0x000fe20000010000 */
[----:B--2---:R-:W-:-:S03]  /*16bf0*/  F2FP.F16.F32.PACK_AB R155, R87, R30 ;  /* 0x0000001e579b723e */ /* 0x004fc600000000ff */
[----:B------:R-:W-:Y:S01]  /*16c00*/  FADD.FTZ R11, R159, R28 ;  /* 0x0000001c9f0b7221 */ /* 0x000fe20000010000 */
[----:B------:R-:W-:-:S03]  /*16c10*/  F2FP.F16.F32.PACK_AB R159, R50, R159 ;  /* 0x0000009f329f723e */ /* 0x000fc600000000ff */
[----:B------:R-:W-:-:S04]  /*16c20*/  FADD.FTZ R11, R50, R11 ;  /* 0x0000000b320b7221 */ /* 0x000fc80000010000 */
[----:B------:R-:W-:-:S04]  /*16c30*/  FADD.FTZ R11, R82, R11 ;  /* 0x0000000b520b7221 */ /* 0x000fc80000010000 */
[----:B------:R-:W-:-:S04]  /*16c40*/  FADD.FTZ R11, R83, R11 ;  /* 0x0000000b530b7221 */ /* 0x000fc80000010000 */
[----:B------:R-:W-:-:S04]  /*16c50*/  FADD.FTZ R11, R30, R11 ;  /* 0x0000000b1e0b7221 */ /* 0x000fc80000010000 */
[----:B------:R-:W-:Y:S01]  /*16c60*/  FADD.FTZ R6, R87, R11 ;  /* 0x0000000b57067221 */ /* 0x000fe20000010000 */
[----:B0-----:R-:W-:Y:S06]  /*16c70*/  @P2 BRA `(.L_x_2395) ;  /* 0xffffffd000a42947 */ /* 0x001fec000383ffff */
[----:B------:R-:W-:Y:S05]  /*16c80*/  BSYNC B1 ;  /* 0x0000000000017941 */ /* 0x000fea0003800000 */
.L_x_2384:
[----:B------:R-:W-:Y:S05]  /*16c90*/  BSYNC B0 ;  /* 0x0000000000007941 */ /* 0x000fea0003800000 */
.L_x_2383:
[----:B------:R-:W-:Y:S01]  /*16ca0*/  ISETP.GE.AND P2, PT, R9, RZ, PT ;  /* 0x000000ff0900720c */ /* 0x000fe20003f46270 */
[----:B------:R-:W-:-:S12]  /*16cb0*/  BSSY B0, `(.L_x_2396) ;  /* 0x0000252000007945 */ /* 0x000fd80003800000 */
[----:B------:R-:W-:Y:S05]  /*16cc0*/  @!P2 BRA `(.L_x_2397) ;  /* 0x000000240040a947 */ /* 0x000fea0003800000 */
[----:B------:R-:W-:Y:S01]  /*16cd0*/  MOV R13, R5 ;  /* 0x00000005000d7202 */ /* 0x000fe20000000f00 */
[----:B------:R-:W-:Y:S01]  /*16ce0*/  IMAD.MOV.U32 R12, RZ, RZ, R4 ;  /* 0x000000ffff0c7224 */ /* 0x000fe200078e0004 */
[----:B------:R-:W-:Y:S01]  /*16cf0*/  MOV R20, R185 ;  /* 0x000000b900147202 */ /* 0x000fe20000000f00 */
[----:B------:R-:W-:-:S07]  /*16d00*/  IMAD.MOV.U32 R15, RZ, RZ, R188 ;  /* 0x000000ffff0f7224 */ /* 0x000fce00078e00bc */
.L_x_2408:
[----:B------:R-:W-:-:S05]  /*16d10*/  VIADD R14, R20, 0x1 ;  /* 0x00000001140e7836 */ /* 0x000fca0000000000 */
[----:B------:R-:W-:-:S04]  /*16d20*/  ISETP.NE.AND P2, PT, R14, 0x2, PT ;  /* 0x000000020e00780c */ /* 0x000fc80003f45270 */
[----:B------:R-:W-:Y:S02]  /*16d30*/  SEL R14, R14, RZ, P2 ;  /* 0x000000ff0e0e7207 */ /* 0x000fe40001000000 */
[----:B------:R-:W-:-:S03]  /*16d40*/  SEL R188, RZ, 0x1, P2 ;  /* 0x00000001ffbc7807 */ /* 0x000fc60001000000 */
[----:B------:R-:W-:Y:S01]  /*16d50*/  IMAD.MOV.U32 R185, RZ, RZ, R14 ;  /* 0x000000ffffb97224 */ /* 0x000fe200078e000e */
[----:B------:R-:W-:Y:S01]  /*16d60*/  LOP3.LUT R188, R15, R188, RZ, 0x3c, !PT ;  /* 0x000000bc0fbc7212 */ /* 0x000fe200078e3cff */
[----:B------:R-:W-:Y:S06]  /*16d70*/  @!P0 BRA `(.L_x_2398) ;  /* 0x0000000000048947 */ /* 0x000fec0003800000 */
[----:B------:R-:W-:Y:S01]  /*16d80*/  BPT.TRAP 0x1 ;  /* 0x000000040000795c */ /* 0x000fe20000300000 */
.L_x_2398:
[----:B------:R-:W-:Y:S02]  /*16d90*/  LEA R0, R185, R18, 0x3 ;  /* 0x00000012b9007211 */ /* 0x000fe400078e18ff */
[----:B------:R-:W-:-:S04]  /*16da0*/  SHF.L.U32 R11, R188, 0x1f, RZ ;  /* 0x0000001fbc0b7819 */ /* 0x000fc800000006ff */
[----:B------:R0:W1:Y:S01]  /*16db0*/  SYNCS.PHASECHK.TRANS64.TRYWAIT P2, [R0+URZ+0x34830], R11 ;  /* 0x0348300b000075a7 */ /* 0x000062000804017f */
[----:B------:R-:W-:Y:S05]  /*16dc0*/  @!P0 BRA `(.L_x_2399) ;  /* 0x0000000000048947 */ /* 0x000fea0003800000 */
[----:B------:R-:W-:Y:S01]  /*16dd0*/  BPT.TRAP 0x1 ;  /* 0x000000040000795c */ /* 0x000fe20000300000 */
.L_x_2399:
[----:B------:R-:W-:Y:S01]  /*16de0*/  BSSY B1, `(.L_x_2400) ;  /* 0x0000006000017945 */ /* 0x000fe20003800000 */
[----:B------:R-:W-:Y:S02]  /*16df0*/  IMAD R4, R185, 0xc00, R8 ;  /* 0x00000c00b9047824 */ /* 0x000fe400078e0208 */
[----:B------:R-:W-:Y:S01]  /*16e00*/  IMAD.MOV.U32 R5, RZ, RZ, 0x40000040 ;  /* 0x40000040ff057424 */ /* 0x000fe200078e00ff */
[----:B-1----:R-:W-:Y:S06]  /*16e10*/  @P2 BRA `(.L_x_2401) ;  /* 0x0000000000082947 */ /* 0x002fec0003800000 */
[----:B------:R-:W1:Y:S02]  /*16e20*/  SYNCS.PHASECHK.TRANS64.TRYWAIT P2, [R0+URZ+0x34830], R11 ;  /* 0x0348300b000075a7 */ /* 0x000e64000804017f */
[----:B-1----:R-:W-:Y:S05]  /*16e30*/  @!P2 BRA `(.L_x_2402) ;  /* 0x000000bc0074a947 */ /* 0x002fea0003800000 */
.L_x_2401:
[----:B------:R-:W-:Y:S05]  /*16e40*/  BSYNC B1 ;  /* 0x0000000000017941 */ /* 0x000fea0003800000 */
.L_x_2400:
[----:B------:R-:W2:Y:S04]  /*16e50*/  LDL.64 R24, [R1+0x30] ;  /* 0x0000300001187983 */ /* 0x000ea80000100a00 */
[----:B------:R-:W3:Y:S04]  /*16e60*/  LDL.64 R234, [R1+0x28] ;  /* 0x0000280001ea7983 */ /* 0x000ee80000100a00 */
[----:B------:R-:W4:Y:S01]  /*16e70*/  LDL.64 R232, [R1+0x20] ;  /* 0x0000200001e87983 */ /* 0x000f220000100a00 */
[C---:B------:R-:W-:Y:S02]  /*16e80*/  R2UR UR6, R4.reuse ;  /* 0x00000000040672ca */ /* 0x040fe400000e0000 */
[----:B------:R-:W-:Y:S01]  /*16e90*/  R2UR UR7, R5 ;  /* 0x00000000050772ca */ /* 0x000fe200000e0000 */
[----:B------:R-:W5:Y:S01]  /*16ea0*/  LDL.64 R230, [R1+0x18] ;  /* 0x0000180001e67983 */ /* 0x000f620000100a00 */
[----:B------:R-:W-:Y:S01]  /*16eb0*/  VIADD R10, R4, 0x2 ;  /* 0x00000002040a7836 */ /* 0x000fe20000000000 */
[----:B01----:R-:W-:-:S02]  /*16ec0*/  MOV R11, 0x40000040 ;  /* 0x40000040000b7802 */ /* 0x003fc40000000f00 */
[----:B------:R-:W5:Y:S04]  /*16ed0*/  LDL.64 R228, [R1+0x10] ;  /* 0x0000100001e47983 */ /* 0x000f680000100a00 */
[----:B------:R-:W5:Y:S04]  /*16ee0*/  LDL.64 R194, [R1+0x8] ;  /* 0x0000080001c27983 */ /* 0x000f680000100a00 */
[----:B------:R-:W5:Y:S01]  /*16ef0*/  LDL.64 R192, [R1] ;  /* 0x0000000001c07983 */ /* 0x000f620000100a00 */
[----:B--2---:R-:W-:Y:S02]  /*16f00*/  R2UR UR4, R24 ;  /* 0x00000000180472ca */ /* 0x004fe400000e0000 */
[----:B------:R-:W-:-:S02]  /*16f10*/  R2UR UR5, R25 ;  /* 0x00000000190572ca */ /* 0x000fc400000e0000 */
[----:B------:R-:W-:-:S11]  /*16f20*/  WARPGROUP.ARRIVE ;  /* 0x00000000000079c5 */ /* 0x000fd60000000000 */
[----:B------:R-:W-:Y:S01]  /*16f30*/  HGMMA.64x128x16.F32 R24, gdesc[UR4], RZ, !UPT, gsb0 ;  /* 0x01e00000041879f0 */ /* 0x000fe2000c0008ff */
        /* <DEDUP_REMOVED lines=164> */
.L_x_2403:
[----:B------:R-:W-:Y:S02]  /*17980*/  SHF.L.U32 R0, R15, 0x1f, RZ ;  /* 0x0000001f0f007819 */ /* 0x000fe400000006ff */
[----:B------:R-:W-:-:S04]  /*17990*/  LEA R15, R20, R18, 0x3 ;  /* 0x00000012140f7211 */ /* 0x000fc800078e18ff */
[----:B------:R0:W1:Y:S01]  /*179a0*/  SYNCS.PHASECHK.TRANS64.TRYWAIT P2, [R15+URZ+0x34850], R0 ;  /* 0x034850000f0075a7 */ /* 0x000062000804017f */
[----:B------:R-:W-:Y:S05]  /*179b0*/  @!P0 BRA `(.L_x_2404) ;  /* 0x0000000000048947 */ /* 0x000fea0003800000 */
[----:B------:R-:W-:Y:S01]  /*179c0*/  BPT.TRAP 0x1 ;  /* 0x000000040000795c */ /* 0x000fe20000300000 */
.L_x_2404:
[----:B------:R-:W-:Y:S04]  /*179d0*/  BSSY B1, `(.L_x_2405) ;  /* 0x0000004000017945 */ /* 0x000fe80003800000 */
[----:B-1----:R-:W-:Y:S05]  /*179e0*/  @P2 BRA `(.L_x_2406) ;  /* 0x0000000000082947 */ /* 0x002fea0003800000 */
[----:B------:R-:W1:Y:S02]  /*179f0*/  SYNCS.PHASECHK.TRANS64.TRYWAIT P2, [R15+URZ+0x34850], R0 ;  /* 0x034850000f0075a7 */ /* 0x000e64000804017f */
[----:B-1----:R-:W-:Y:S05]  /*17a00*/  @!P2 BRA `(.L_x_2407) ;  /* 0x000000b00094a947 */ /* 0x002fea0003800000 */
.L_x_2406:
[----:B------:R-:W-:Y:S05]  /*17a10*/  BSYNC B1 ;  /* 0x0000000000017941 */ /* 0x000fea0003800000 */
.L_x_2405:
[----:B01----:R-:W-:Y:S01]  /*17a20*/  VIADD R0, R18, 0x400 ;  /* 0x0000040012007836 */ /* 0x003fe20000000000 */
[----:B------:R-:W-:Y:S01]  /*17a30*/  WARPGROUP.ARRIVE ;  /* 0x00000000000079c5 */ /* 0x000fe20000000000 */
[----:B------:R-:W-:Y:S01]  /*17a40*/  IMAD.MOV.U32 R3, RZ, RZ, 0x40000040 ;  /* 0x40000040ff037424 */ /* 0x000fe200078e00ff */
[----:B------:R-:W-:Y:S02]  /*17a50*/  MOV R21, 0x40000040 ;  /* 0x4000004000157802 */ /* 0x000fe40000000f00 */
[----:B------:R-:W-:Y:S02]  /*17a60*/  SHF.R.U32.HI R0, RZ, 0x4, R0 ;  /* 0x00000004ff007819 */ /* 0x000fe40000011600 */
[C---:B------:R-:W-:Y:S01]  /*17a70*/  ISETP.GT.AND P2, PT, R9.reuse, RZ, PT ;  /* 0x000000ff0900720c */ /* 0x040fe20003f44270 */
[----:B------:R-:W-:Y:S01]  /*17a80*/  VIADD R9, R9, 0xffffffff ;  /* 0xffffffff09097836 */ /* 0x000fe20000000000 */
[----:B------:R-:W-:Y:S02]  /*17a90*/  LOP3.LUT R0, R0, 0x3fff, RZ, 0xc0, !PT ;  /* 0x00003fff00007812 */ /* 0x000fe400078ec0ff */
[----:B------:R-:W-:-:S02]  /*17aa0*/  @!P1 IADD3 R15, R15, 0x34860, RZ ;  /* 0x000348600f0f9810 */ /* 0x000fc40007ffe0ff */
[----:B------:R-:W-:Y:S02]  /*17ab0*/  LOP3.LUT R11, R0, 0x4000000, RZ, 0xfc, !PT ;  /* 0x04000000000b7812 */ /* 0x000fe400078efcff */
[----:B------:R-:W-:Y:S02]  /*17ac0*/  FMNMX.FTZ R0, R24, R12, !PT ;  /* 0x0000000c18007209 */ /* 0x000fe40007810000 */
[----:B------:R-:W-:Y:S01]  /*17ad0*/  @!P1 PRMT R15, RZ, 0x654, R15 ;  /* 0x00000654ff0f9816 */ /* 0x000fe2000000000f */
[----:B------:R-:W-:Y:S01]  /*17ae0*/  IMAD R10, R20, 0x800, R11 ;  /* 0x00000800140a7824 */ /* 0x000fe200078e020b */
[----:B------:R-:W-:-:S03]  /*17af0*/  MOV R11, 0x40000040 ;  /* 0x40000040000b7802 */ /* 0x000fc60000000f00 */
[C---:B------:R-:W-:Y:S01]  /*17b00*/  VIADD R2, R10.reuse, 0x80 ;  /* 0x000000800a027836 */ /* 0x040fe20000000000 */
[C---:B------:R-:W-:Y:S01]  /*17b10*/  R2UR UR6, R10.reuse ;  /* 0x000000000a0672ca */ /* 0x040fe200000e0000 */
[----:B------:R-:W-:Y:S01]  /*17b20*/  VIADD R20, R10, 0x200 ;  /* 0x000002000a147836 */ /* 0x000fe20000000000 */
[----:B------:R-:W-:-:S13]  /*17b30*/  R2UR UR7, R11 ;  /* 0x000000000b0772ca */ /* 0x000fda00000e0000 */
[----:B------:R-:W-:Y:S01]  /*17b40*/  HGMMA.64x128x16.F32 R88, R180, gdesc[UR4].tnspB, R88, gsb0 ;  /* 0x41e00004b4587df0 */ /* 0x000fe20008000858 */
[----:B------:R-:W-:Y:S02]  /*17b50*/  R2UR UR6, R2 ;  /* 0x00000000020672ca */ /* 0x000fe400000e0000 */
[----:B------:R-:W-:Y:S02]  /*17b60*/  R2UR UR7, R3 ;  /* 0x00000000030772ca */ /* 0x000fe400000e0000 */
[----:B------:R-:W-:Y:S02]  /*17b70*/  FMNMX.FTZ R3, R25, R0, !PT ;  /* 0x0000000019037209 */ /* 0x000fe40007810000 */
[----:B------:R-:W-:Y:S02]  /*17b80*/  IADD3 R2, R10, 0x100, RZ ;  /* 0x000001000a027810 */ /* 0x000fe40007ffe0ff */
[----:B------:R-:W-:Y:S01]  /*17b90*/  FMNMX.FTZ R0, R28, R3, !PT ;  /* 0x000000031c007209 */ /* 0x000fe20007810000 */
[----:B------:R-:W-:-:S03]  /*17ba0*/  IMAD.MOV.U32 R3, RZ, RZ, 0x40000040 ;  /* 0x40000040ff037424 */ /* 0x000fc600078e00ff */
[----:B------:R-:W-:-:S04]  /*17bb0*/  FMNMX.FTZ R5, R29, R0, !PT ;  /* 0x000000001d057209 */ /* 0x000fc80007810000 */
[----:B------:R-:W-:Y:S01]  /*17bc0*/  FMNMX.FTZ R0, R32, R5, !PT ;  /* 0x0000000520007209 */ /* 0x000fe20007810000 */
[----:B------:R-:W-:Y:S02]  /*17bd0*/  WARPGROUP.DEPBAR.LE gsb0, 0x0 ;  /* 0x00008000000079c5 */ /* 0x000fe40000010000 */
[----:B------:R-:W-:-:S06]  /*17be0*/  WARPGROUP.ARRIVE ;  /* 0x00000000000079c5 */ /* 0x000fcc0000000000 */
        /* <DEDUP_REMOVED lines=27> */
[----:B------:R-:W-:-:S04]  /*17da0*/  FMNMX.FTZ R5, R77, R0, !PT ;  /* 0x000000004d057209 */ /* 0x000fc80007810000 */
[----:B------:R-:W-:Y:S01]  /*17db0*/  FMNMX.FTZ R0, R80, R5, !PT ;  /* 0x0000000550007209 */ /* 0x000fe20007810000 */
[----:B------:R-:W-:Y:S02]  /*17dc0*/  WARPGROUP.DEPBAR.LE gsb0, 0x0 ;  /* 0x00008000000079c5 */ /* 0x000fe40000010000 */
[----:B------:R-:W-:-:S06]  /*17dd0*/  WARPGROUP.ARRIVE ;  /* 0x00000000000079c5 */ /* 0x000fcc0000000000 */
[----:B------:R-:W-:Y:S01]  /*17de0*/  HGMMA.64x128x16.F32 R88, R172, gdesc[UR4].tnspB, R88, gsb0 ;  /* 0x41e00004ac587df0 */ /* 0x000fe20008000858 */
[----:B------:R-:W-:Y:S02]  /*17df0*/  R2UR UR6, R2 ;  /* 0x00000000020672ca */ /* 0x000fe400000e0000 */
[----:B------:R-:W-:Y:S02]  /*17e00*/  R2UR UR7, R3 ;  /* 0x00000000030772ca */ /* 0x000fe400000e0000 */
[----:B------:R-:W-:-:S04]  /*17e10*/  FMNMX.FTZ R3, R81, R0, !PT ;  /* 0x0000000051037209 */ /* 0x000fc80007810000 */
[----:B------:R-:W-:-:S04]  /*17e20*/  FMNMX.FTZ R0, R84, R3, !PT ;  /* 0x0000000354007209 */ /* 0x000fc80007810000 */
[----:B------:R-:W-:Y:S01]  /*17e30*/  FMNMX.FTZ R2, R85, R0, !PT ;  /* 0x0000000055027209 */ /* 0x000fe20007810000 */
[----:B------:R-:W-:-:S04]  /*17e40*/  IMAD.U32 R0, RZ, RZ, UR38 ;  /* 0x00000026ff007e24 */ /* 0x000fc8000f8e00ff */
[----:B------:R-:W0:Y:S02]  /*17e50*/  SHFL.BFLY PT, R3, R2, 0x2, 0x1f ;  /* 0x0c401f0002037f89 */ /* 0x000e2400000e0000 */
[----:B0-----:R-:W-:Y:S02]  /*17e60*/  FMNMX.FTZ R5, R2, R3, !PT ;  /* 0x0000000302057209 */ /* 0x001fe40007810000 */
[----:B------:R-:W-:-:S03]  /*17e70*/  FMNMX.FTZ R2, R26, R13, !PT ;  /* 0x0000000d1a027209 */ /* 0x000fc60007810000 */
[----:B------:R-:W0:Y:S02]  /*17e80*/  SHFL.BFLY PT, R4, R5, 0x1, 0x1f ;  /* 0x0c201f0005047f89 */ /* 0x000e2400000e0000 */
[----:B0-----:R-:W-:Y:S02]  /*17e90*/  FMNMX.FTZ R4, R5, R4, !PT ;  /* 0x0000000405047209 */ /* 0x001fe40007810000 */
[----:B------:R-:W-:-:S03]  /*17ea0*/  FMNMX.FTZ R5, R27, R2, !PT ;  /* 0x000000021b057209 */ /* 0x000fc60007810000 */
[-C--:B------:R-:W-:Y:S01]  /*17eb0*/  FMUL.FTZ R11, R4, R0.reuse ;  /* 0x00000000040b7220 */ /* 0x080fe20000410000 */
[----:B------:R-:W-:Y:S01]  /*17ec0*/  FMNMX.FTZ R2, R30, R5, !PT ;  /* 0x000000051e027209 */ /* 0x000fe20007810000 */
[----:B------:R-:W-:Y:S02]  /*17ed0*/  FADD.FTZ R3, -R4, R12 ;  /* 0x0000000c04037221 */ /* 0x000fe40000010100 */
        /* <DEDUP_REMOVED lines=22> */
[-C--:B------:R-:W-:Y:S01]  /*18040*/  FFMA.FTZ R53, R80, R0.reuse, -R11 ;  /* 0x0000000050357223 */ /* 0x080fe2000001080b */
[----:B------:R-:W-:Y:S01]  /*18050*/  FMUL.FTZ R3, R3, R0 ;  /* 0x0000000003037220 */ /* 0x000fe20000410000 */
        /* <DEDUP_REMOVED lines=9> */
[----:B------:R-:W2:Y:S01]  /*180f0*/  MUFU.EX2 R182, R182 ;  /* 0x000000b600b67308 */ /* 0x000ea20000000800 */
[----:B------:R-:W-:Y:S01]  /*18100*/  FMNMX.FTZ R5, R55, R2, !PT ;  /* 0x0000000237057209 */ /* 0x000fe20007810000 */
[----:B0-----:R-:W-:-:S03]  /*18110*/  FFMA.FTZ R7, R3, R7, R180 ;  /* 0x0000000703077223 */ /* 0x001fc600000100b4 */
[----:B------:R-:W-:-:S03]  /*18120*/  FMNMX.FTZ R2, R58, R5, !PT ;  /* 0x000000053a027209 */ /* 0x000fc60007810000 */
[----:B------:R-:W0:Y:S01]  /*18130*/  MUFU.EX2 R24, R24 ;  /* 0x0000001800187308 */ /* 0x000e220000000800 */
[----:B------:R-:W-:Y:S01]  /*18140*/  FMNMX.FTZ R5, R59, R2, !PT ;  /* 0x000000023b057209 */ /* 0x000fe20007810000 */
[C---:B-1----:R-:W-:Y:S01]  /*18150*/  FADD.FTZ R7, R12.reuse, R7 ;  /* 0x000000070c077221 */ /* 0x042fe20000010000 */
[----:B------:R-:W-:Y:S02]  /*18160*/  F2FP.F16.F32.PACK_AB R180, R12, R180 ;  /* 0x000000b40cb4723e */ /* 0x000fe400000000ff */
[----:B------:R-:W-:Y:S01]  /*18170*/  FMNMX.FTZ R2, R62, R5, !PT ;  /* 0x000000053e027209 */ /* 0x000fe20007810000 */
[----:B------:R-:W-:Y:S02]  /*18180*/  WARPGROUP.DEPBAR.LE gsb0, 0x0 ;  /* 0x00008000000079c5 */ /* 0x000fe40000010000 */
[----:B------:R-:W-:Y:S01]  /*18190*/  WARPGROUP.ARRIVE ;  /* 0x00000000000079c5 */ /* 0x000fe20000000000 */
[----:B------:R-:W-:Y:S01]  /*181a0*/  FMNMX.FTZ R5, R63, R2, !PT ;  /* 0x000000023f057209 */ /* 0x000fe20007810000 */
[-CC-:B------:R-:W-:Y:S01]  /*181b0*/  FFMA.FTZ R172, R40, R0.reuse, -R11.reuse ;  /* 0x0000000028ac7223 */ /* 0x180fe2000001080b */
[-CC-:B------:R-:W-:Y:S01]  /*181c0*/  FFMA.FTZ R174, R44, R0.reuse, -R11.reuse ;  /* 0x000000002cae7223 */ /* 0x180fe2000001080b */
[--C-:B------:R-:W-:Y:S01]  /*181d0*/  FFMA.FTZ R40, R57, R0, -R11.reuse ;  /* 0x0000000039287223 */ /* 0x100fe2000001080b */
[----:B------:R-:W-:Y:S01]  /*181e0*/  FMNMX.FTZ R2, R66, R5, !PT ;  /* 0x0000000542027209 */ /* 0x000fe20007810000 */
[----:B------:R-:W-:Y:S01]  /*181f0*/  HGMMA.64x128x16.F32 R88, R168, gdesc[UR4].tnspB, R88, gsb0 ;  /* 0x41e00004a8587df0 */ /* 0x000fe20008000858 */
[----:B------:R-:W-:Y:S01]  /*18200*/  R2UR UR6, R20 ;  /* 0x00000000140672ca */ /* 0x000fe200000e0000 */
[----:B------:R-:W-:Y:S01]  /*18210*/  VIADD R20, R10, 0x280 ;  /* 0x000002800a147836 */ /* 0x000fe20000000000 */
[----:B------:R-:W-:Y:S01]  /*18220*/  R2UR UR7, R21 ;  /* 0x00000000150772ca */ /* 0x000fe200000e0000 */
[----:B------:R-:W-:Y:S01]  /*18230*/  IMAD.MOV.U32 R21, RZ, RZ, 0x40000040 ;  /* 0x40000040ff157424 */ /* 0x000fe200078e00ff */
[----:B------:R-:W-:Y:S01]  /*18240*/  FMNMX.FTZ R5, R67, R2, !PT ;  /* 0x0000000243057209 */ /* 0x000fe20007810000 */
[-CC-:B------:R-:W-:Y:S01]  /*18250*/  FFMA.FTZ R44, R73, R0.reuse, -R11.reuse ;  /* 0x00000000492c7223 */ /* 0x180fe2000001080b */
[----:B------:R-:W-:Y:S01]  /*18260*/  FFMA.FTZ R57, R84, R0, -R11 ;  /* 0x0000000054397223 */ /* 0x000fe2000001080b */
[----:B------:R-:W1:Y:S01]  /*18270*/  MUFU.EX2 R176, R176 ;  /* 0x000000b000b07308 */ /* 0x000e620000000800 */
[----:B------:R-:W-:Y:S01]  /*18280*/  FMNMX.FTZ R2, R70, R5, !PT ;  /* 0x0000000546027209 */ /* 0x000fe20007810000 */
[----:B--2---:R-:W-:Y:S01]  /*18290*/  FADD.FTZ R7, R182, R7 ;  /* 0x00000007b6077221 */ /* 0x004fe20000010000 */
[----:B0-----:R-:W-:-:S02]  /*182a0*/  F2FP.F16.F32.PACK_AB R182, R24, R182 ;  /* 0x000000b618b6723e */ /* 0x001fc400000000ff */
[----:B------:R-:W-:Y:S01]  /*182b0*/  FMNMX.FTZ R5, R71, R2, !PT ;  /* 0x0000000247057209 */ /* 0x000fe20007810000 */
[----:B------:R-:W-:Y:S02]  /*182c0*/  FADD.FTZ R7, R24, R7 ;  /* 0x0000000718077221 */ /* 0x000fe40000010000 */
[----:B------:R-:W0:Y:S01]  /*182d0*/  MUFU.EX2 R25, R25 ;  /* 0x0000001900197308 */ /* 0x000e220000000800 */
        /* <DEDUP_REMOVED lines=11> */
[----:B------:R-:W-:Y:S02]  /*18390*/  MUFU.EX2 R29, R29 ;  /* 0x0000001d001d7308 */ /* 0x000fe40000000800 */
[----:B------:R-:W2:Y:S06]  /*183a0*/  SHFL.BFLY PT, R5, R2, 0x2, 0x1f ;  /* 0x0c401f0002057f89 */ /* 0x000eac00000e0000 */
[----:B------:R-:W-:Y:S08]  /*183b0*/  MUFU.EX2 R174, R174 ;  /* 0x000000ae00ae7308 */ /* 0x000ff00000000800 */
[----:B------:R-:W-:Y:S08]  /*183c0*/  MUFU.EX2 R28, R28 ;  /* 0x0000001c001c7308 */ /* 0x000ff00000000800 */
[----:B------:R-:W-:Y:S01]  /*183d0*/  MUFU.EX2 R32, R32 ;  /* 0x0000002000207308 */ /* 0x000fe20000000800 */
[----:B--2---:R-:W-:-:S05]  /*183e0*/  FMNMX.FTZ R5, R2, R5, !PT ;  /* 0x0000000502057209 */ /* 0x004fca0007810000 */
[----:B------:R-:W2:Y:S02]  /*183f0*/  SHFL.BFLY PT, R2, R5, 0x1, 0x1f ;  /* 0x0c201f0005027f89 */ /* 0x000ea400000e0000 */
[----:B------:R-:W-:Y:S08]  /*18400*/  MUFU.EX2 R36, R36 ;  /* 0x0000002400247308 */ /* 0x000ff00000000800 */
[----:B------:R-:W-:Y:S08]  /*18410*/  MUFU.EX2 R40, R40 ;  /* 0x0000002800287308 */ /* 0x000ff00000000800 */
[----:B------:R-:W-:Y:S01]  /*18420*/  MUFU.EX2 R45, R45 ;  /* 0x0000002d002d7308 */ /* 0x000fe20000000800 */
[----:B--2---:R-:W-:-:S07]  /*18430*/  FMNMX.FTZ R5, R5, R2, !PT ;  /* 0x0000000205057209 */ /* 0x004fce0007810000 */
[----:B------:R-:W-:Y:S08]  /*18440*/  MUFU.EX2 R41, R41 ;  /* 0x0000002900297308 */ /* 0x000ff00000000800 */
[----:B------:R-:W-:Y:S08]  /*18450*/  MUFU.EX2 R37, R37 ;  /* 0x0000002500257308 */ /* 0x000ff00000000800 */
[----:B------:R-:W2:Y:S08]  /*18460*/  MUFU.EX2 R44, R44 ;  /* 0x0000002c002c7308 */ /* 0x000eb00000000800 */
        /* <DEDUP_REMOVED lines=10> */
[----:B------:R-:W-:Y:S02]  /*18510*/  R2UR UR6, R20 ;  /* 0x00000000140672ca */ /* 0x000fe400000e0000 */
[----:B------:R-:W-:Y:S01]  /*18520*/  R2UR UR7, R21 ;  /* 0x00000000150772ca */ /* 0x000fe200000e0000 */
[----:B------:R-:W-:Y:S01]  /*18530*/  IMAD.MOV.U32 R21, RZ, RZ, 0x40000040 ;  /* 0x40000040ff157424 */ /* 0x000fe200078e00ff */
[C---:B------:R-:W-:Y:S01]  /*18540*/  IADD3 R20, R10.reuse, 0x300, RZ ;  /* 0x000003000a147810 */ /* 0x040fe20007ffe0ff */
[----:B------:R-:W-:Y:S01]  /*18550*/  VIADD R10, R10, 0x380 ;  /* 0x000003800a0a7836 */ /* 0x000fe20000000000 */
[----:B------:R-:W-:Y:S08]  /*18560*/  MUFU.EX2 R168, R168 ;  /* 0x000000a800a87308 */ /* 0x000ff00000000800 */
[----:B------:R-:W-:Y:S08]  /*18570*/  MUFU.EX2 R170, R170 ;  /* 0x000000aa00aa7308 */ /* 0x000ff00000000800 */
[----:B------:R-:W-:Y:S08]  /*18580*/  MUFU.EX2 R48, R48 ;  /* 0x0000003000307308 */ /* 0x000ff00000000800 */
[----:B------:R-:W3:Y:S01]  /*18590*/  MUFU.EX2 R52, R52 ;  /* 0x0000003400347308 */ /* 0x000ee20000000800 */
[----:B------:R-:W-:-:S02]  /*185a0*/  WARPGROUP.DEPBAR.LE gsb0, 0x0 ;  /* 0x00008000000079c5 */ /* 0x000fc40000010000 */
        /* <DEDUP_REMOVED lines=20> */
[----:B------:R-:W-:Y:S01]  /*186f0*/  R2UR UR6, R10 ;  /* 0x000000000a0672ca */ /* 0x000fe200000e0000 */
[-CC-:B------:R-:W-:Y:S01]  /*18700*/  FFMA.FTZ R181, R26, R0.reuse, -R13.reuse ;  /* 0x000000001ab57223 */ /* 0x180fe2000001080d */
[-CC-:B------:R-:W-:Y:S01]  /*18710*/  FFMA.FTZ R26, R27, R0.reuse, -R13.reuse ;  /* 0x000000001b1a7223 */ /* 0x180fe2000001080d */
[----:B------:R4:W-:Y:S01]  /*18720*/  MUFU.EX2 R2, R11 ;  /* 0x0000000b00027308 */ /* 0x0009e20000000800 */
[----:B------:R-:W-:Y:S01]  /*18730*/  FFMA.FTZ R183, R30, R0, -R13 ;  /* 0x000000001eb77223 */ /* 0x000fe2000001080d */
[----:B------:R-:W-:-:S02]  /*18740*/  @!P1 IMAD R10, R14, 0x8, R18 ;  /* 0x000000080e0a9824 */ /* 0x000fc400078e0212 */
[-CC-:B------:R-:W-:Y:S01]  /*18750*/  FFMA.FTZ R60, R31, R0.reuse, -R13.reuse ;  /* 0x000000001f3c7223 */ /* 0x180fe2000001080d */
[-CC-:B------:R-:W-:Y:S01]  /*18760*/  FFMA.FTZ R177, R34, R0.reuse, -R13.reuse ;  /* 0x0000000022b17223 */ /* 0x180fe2000001080d */
[-CC-:B------:R-:W-:Y:S01]  /*18770*/  FFMA.FTZ R30, R35, R0.reuse, -R13.reuse ;  /* 0x00000000231e7223 */ /* 0x180fe2000001080d */
[----:B------:R-:W-:Y:S02]  /*18780*/  @!P1 VIADD R10, R10, 0x34840 ;  /* 0x000348400a0a9836 */ /* 0x000fe40000000000 */
[-CC-:B------:R-:W-:Y:S01]  /*18790*/  FFMA.FTZ R179, R38, R0.reuse, -R13.reuse ;  /* 0x0000000026b37223 */ /* 0x180fe2000001080d */
[----:B------:R-:W-:Y:S01]  /*187a0*/  MUFU.EX2 R181, R181 ;  /* 0x000000b500b57308 */ /* 0x000fe20000000800 */
[----:B----4-:R-:W-:Y:S01]  /*187b0*/  MOV R11, 0x40000040 ;  /* 0x40000040000b7802 */ /* 0x010fe20000000f00 */
[-CC-:B------:R-:W-:Y:S01]  /*187c0*/  FFMA.FTZ R38, R39, R0.reuse, -R13.reuse ;  /* 0x0000000027267223 */ /* 0x180fe2000001080d */
[-CC-:B------:R-:W-:Y:S01]  /*187d0*/  FFMA.FTZ R173, R42, R0.reuse, -R13.reuse ;  /* 0x000000002aad7223 */ /* 0x180fe2000001080d */
[-CC-:B------:R-:W-:Y:S01]  /*187e0*/  FFMA.FTZ R169, R50, R0.reuse, -R13.reuse ;  /* 0x0000000032a97223 */ /* 0x180fe2000001080d */
[----:B------:R-:W-:Y:S01]  /*187f0*/  R2UR UR7, R11 ;  /* 0x000000000b0772ca */ /* 0x000fe200000e0000 */
[-CC-:B------:R-:W-:Y:S01]  /*18800*/  FFMA.FTZ R64, R43, R0.reuse, -R13.reuse ;  /* 0x000000002b407223 */ /* 0x180fe2000001080d */
[----:B------:R-:W-:Y:S01]  /*18810*/  @!P1 PRMT R11, RZ, 0x654, R10 ;  /* 0x00000654ff0b9816 */ /* 0x000fe2000000000a */
[----:B------:R-:W-:Y:S01]  /*18820*/  MUFU.EX2 R26, R26 ;  /* 0x0000001a001a7308 */ /* 0x000fe20000000800 */
[-C--:B------:R-:W-:Y:S01]  /*18830*/  FFMA.FTZ R171, R54, R0.reuse, -R13 ;  /* 0x0000000036ab7223 */ /* 0x080fe2000001080d */
[----:B-1----:R-:W-:Y:S01]  /*18840*/  FADD.FTZ R54, R176, R7 ;  /* 0x00000007b0367221 */ /* 0x002fe20000010000 */
        /* <DEDUP_REMOVED lines=16> */
[----:B------:R-:W-:Y:S01]  /*18950*/  FFMA.FTZ R86, R86, R0, -R13 ;  /* 0x0000000056567223 */ /* 0x000fe2000001080d */
[----:B0-----:R-:W-:-:S04]  /*18960*/  F2FP.F16.F32.PACK_AB R176, R25, R176 ;  /* 0x000000b019b0723e */ /* 0x001fc800000000ff */
        /* <DEDUP_REMOVED lines=15> */
[----:B------:R-:W-:Y:S01]  /*18a60*/  FFMA.FTZ R157, R74, R0, -R13 ;  /* 0x000000004a9d7223 */ /* 0x000fe2000001080d */
[----:B--2---:R-:W-:Y:S02]  /*18a70*/  F2FP.F16.F32.PACK_AB R156, R44, R37 ;  /* 0x000000252c9c723e */ /* 0x004fe400000000ff */
[----:B---3--:R-:W-:Y:S01]  /*18a80*/  F2FP.F16.F32.PACK_AB R158, R52, R49 ;  /* 0x00000031349e723e */ /* 0x008fe200000000ff */
[----:B------:R-:W-:Y:S01]  /*18a90*/  MUFU.EX2 R10, R59 ;  /* 0x0000003b000a7308 */ /* 0x000fe20000000800 */
[----:B------:R-:W-:Y:S07]  /*18aa0*/  HGMMA.64x128x16.F32 R88, R152, gdesc[UR4].tnspB, R88, gsb0 ;  /* 0x41e0000498587df0 */ /* 0x000fee0008000858 */
        /* <DEDUP_REMOVED lines=9> */
[----:B------:R-:W1:Y:S01]  /*18b40*/  MUFU.EX2 R83, R83 ;  /* 0x0000005300537308 */ /* 0x000e620000000800 */
[----:B0-----:R-:W-:-:S07]  /*18b50*/  F2FP.F16.F32.PACK_AB R159, R79, R78 ;  /* 0x0000004e4f9f723e */ /* 0x001fce00000000ff */
[----:B------:R-:W-:Y:S01]  /*18b60*/  MUFU.EX2 R86, R86 ;  /* 0x0000005600567308 */ /* 0x000fe20000000800 */
[----:B------:R-:W-:Y:S02]  /*18b70*/  WARPGROUP.DEPBAR.LE gsb0, 0x0 ;  /* 0x00008000000079c5 */ /* 0x000fe40000010000 */
[----:B------:R0:W-:Y:S01]  /*18b80*/  @!P1 SYNCS.ARRIVE.TRANS64.RED.A1T0 RZ, [R11+URZ], RZ ;  /* 0x000000ff0bff99a7 */ /* 0x0001e2000810043f */
[----:B------:R-:W-:Y:S02]  /*18b90*/  F2FP.F16.F32.PACK_AB R154, R20, R57 ;  /* 0x00000039149a723e */ /* 0x000fe400000000ff */
[----:B------:R-:W-:Y:S02]  /*18ba0*/  F2FP.F16.F32.PACK_AB R152, R56, R53 ;  /* 0x000000353898723e */ /* 0x000fe400000000ff */
[----:B-1----:R-:W-:Y:S01]  /*18bb0*/  F2FP.F16.F32.PACK_AB R153, R83, R82 ;  /* 0x000000525399723e */ /* 0x002fe200000000ff */
[----:B0-----:R-:W-:Y:S01]  /*18bc0*/  FFMA.FTZ R11, R2, R6, R181 ;  /* 0x00000006020b7223 */ /* 0x001fe200000100b5 */
[----:B------:R-:W-:Y:S01]  /*18bd0*/  FFMA.FTZ R6, R63, R0, -R13 ;  /* 0x000000003f067223 */ /* 0x000fe2000001080d */
[C---:B------:R-:W-:Y:S01]  /*18be0*/  F2FP.F16.F32.PACK_AB R181, R26.reuse, R181 ;  /* 0x000000b51ab5723e */ /* 0x040fe200000000ff */
[----:B------:R0:W-:Y:S01]  /*18bf0*/  @!P1 SYNCS.ARRIVE.TRANS64.RED.A1T0 RZ, [R15+URZ], RZ ;  /* 0x000000ff0fff99a7 */ /* 0x0001e2000810043f */
[----:B------:R-:W-:-:S03]  /*18c00*/  FADD.FTZ R14, R26, R11 ;  /* 0x0000000b1a0e7221 */ /* 0x000fc60000010000 */
[----:B------:R-:W-:Y:S01]  /*18c10*/  MUFU.EX2 R6, R6 ;  /* 0x0000000600067308 */ /* 0x000fe20000000800 */
[----:B------:R-:W-:Y:S01]  /*18c20*/  FADD.FTZ R11, R183, R14 ;  /* 0x0000000eb70b7221 */ /* 0x000fe20000010000 */
[-C--:B------:R-:W-:Y:S01]  /*18c30*/  FFMA.FTZ R14, R67, R0.reuse, -R13 ;  /* 0x00000000430e7223 */ /* 0x080fe2000001080d */
[C---:B------:R-:W-:Y:S01]  /*18c40*/  F2FP.F16.F32.PACK_AB R183, R60.reuse, R183 ;  /* 0x000000b73cb7723e */ /* 0x040fe200000000ff */
[----:B0-----:R-:W-:Y:S02]  /*18c50*/  IMAD.MOV.U32 R15, RZ, RZ, R188 ;  /* 0x000000ffff0f7224 */ /* 0x001fe400078e00bc */
[----:B------:R-:W-:Y:S01]  /*18c60*/  FADD.FTZ R50, R60, R11 ;  /* 0x0000000b3c327221 */ /* 0x000fe20000010000 */
[----:B------:R-:W-:Y:S01]  /*18c70*/  FADD.FTZ R11, R25, R54 ;  /* 0x00000036190b7221 */ /* 0x000fe20000010000 */
[----:B------:R-:W-:Y:S02]  /*18c80*/  MUFU.EX2 R14, R14 ;  /* 0x0000000e000e7308 */ /* 0x000fe40000000800 */
[----:B------:R-:W-:Y:S01]  /*18c90*/  FADD.FTZ R7, R177, R50 ;  /* 0x00000032b1077221 */ /* 0x000fe20000010000 */
[----:B------:R-:W-:Y:S01]  /*18ca0*/  FADD.FTZ R58, R178, R11 ;  /* 0x0000000bb23a7221 */ /* 0x000fe20000010000 */
[-CC-:B------:R-:W-:Y:S01]  /*18cb0*/  FFMA.FTZ R50, R71, R0.reuse, -R13.reuse ;  /* 0x0000000047327223 */ /* 0x180fe2000001080d */
[----:B------:R-:W-:Y:S01]  /*18cc0*/  FFMA.FTZ R13, R87, R0, -R13 ;  /* 0x00000000570d7223 */ /* 0x000fe2000001080d */
[C---:B------:R-:W-:Y:S01]  /*18cd0*/  FADD.FTZ R54, R30.reuse, R7 ;  /* 0x000000071e367221 */ /* 0x040fe20000010000 */
[----:B------:R-:W-:Y:S01]  /*18ce0*/  FADD.FTZ R11, R33, R58 ;  /* 0x0000003a210b7221 */ /* 0x000fe20000010000 */
[----:B------:R-:W-:-:S02]  /*18cf0*/  F2FP.F16.F32.PACK_AB R177, R30, R177 ;  /* 0x000000b11eb1723e */ /* 0x000fc400000000ff */
[----:B------:R-:W-:Y:S01]  /*18d00*/  FADD.FTZ R7, R179, R54 ;  /* 0x00000036b3077221 */ /* 0x000fe20000010000 */
[----:B------:R-:W-:Y:S01]  /*18d10*/  FADD.FTZ R58, R172, R11 ;  /* 0x0000000bac3a7221 */ /* 0x000fe20000010000 */
[----:B------:R-:W-:Y:S01]  /*18d20*/  MUFU.EX2 R50, R50 ;  /* 0x0000003200327308 */ /* 0x000fe20000000800 */
[----:B------:R-:W-:Y:S01]  /*18d30*/  F2FP.F16.F32.PACK_AB R178, R33, R178 ;  /* 0x000000b221b2723e */ /* 0x000fe200000000ff */
[C---:B------:R-:W-:Y:S01]  /*18d40*/  FADD.FTZ R54, R38.reuse, R7 ;  /* 0x0000000726367221 */ /* 0x040fe20000010000 */
[----:B------:R-:W-:Y:S01]  /*18d50*/  FADD.FTZ R11, R29, R58 ;  /* 0x0000003a1d0b7221 */ /* 0x000fe20000010000 */
[----:B------:R-:W-:Y:S02]  /*18d60*/  F2FP.F16.F32.PACK_AB R179, R38, R179 ;  /* 0x000000b326b3723e */ /* 0x000fe400000000ff */
[----:B------:R-:W-:Y:S01]  /*18d70*/  FADD.FTZ R7, R173, R54 ;  /* 0x00000036ad077221 */ /* 0x000fe20000010000 */
[----:B------:R-:W-:Y:S01]  /*18d80*/  FADD.FTZ R11, R174, R11 ;  /* 0x0000000bae0b7221 */ /* 0x000fe20000010000 */
[----:B------:R-:W0:Y:S01]  /*18d90*/  MUFU.EX2 R13, R13 ;  /* 0x0000000d000d7308 */ /* 0x000e220000000800 */
[----:B------:R-:W-:Y:S01]  /*18da0*/  F2FP.F16.F32.PACK_AB R172, R29, R172 ;  /* 0x000000ac1dac723e */ /* 0x000fe200000000ff */
        /* <DEDUP_REMOVED lines=14> */
[----:B0-----:R-:W-:Y:S02]  /*18e90*/  F2FP.F16.F32.PACK_AB R155, R13, R86 ;  /* 0x000000560d9b723e */ /* 0x001fe400000000ff */
        /* <DEDUP_REMOVED lines=9> */
[C---:B------:R-:W-:Y:S02]  /*18f30*/  F2FP.F16.F32.PACK_AB R165, R10.reuse, R165 ;  /* 0x000000a50aa5723e */ /* 0x040fe400000000ff */
        /* <DEDUP_REMOVED lines=16> */
[----:B------:R-:W-:Y:S02]  /*19040*/  F2FP.F16.F32.PACK_AB R161, R14, R161 ;  /* 0x000000a10ea1723e */ /* 0x000fe400000000ff */
[----:B------:R-:W-:Y:S01]  /*19050*/  F2FP.F16.F32.PACK_AB R162, R41, R162 ;  /* 0x000000a229a2723e */ /* 0x000fe200000000ff */
[C---:B------:R-:W-:Y:S01]  /*19060*/  FADD.FTZ R10, R50.reuse, R7 ;  /* 0x00000007320a7221 */ /* 0x040fe20000010000 */
[----:B------:R-:W-:Y:S01]  /*19070*/  FADD.FTZ R7, R37, R26 ;  /* 0x0000001a25077221 */ /* 0x000fe20000010000 */
[----:B------:R-:W-:Y:S02]  /*19080*/  F2FP.F16.F32.PACK_AB R163, R50, R163 ;  /* 0x000000a332a3723e */ /* 0x000fe400000000ff */
[----:B------:R-:W-:Y:S01]  /*19090*/  FADD.FTZ R11, R157, R10 ;  /* 0x0000000a9d0b7221 */ /* 0x000fe20000010000 */
[----:B------:R-:W-:Y:S01]  /*190a0*/  FADD.FTZ R6, R44, R7 ;  /* 0x000000072c067221 */ /* 0x000fe20000010000 */
[----:B0-----:R-:W-:-:S02]  /*190b0*/  F2FP.F16.F32.PACK_AB R157, R12, R157 ;  /* 0x0000009d0c9d723e */ /* 0x001fc400000000ff */
        /* <DEDUP_REMOVED lines=13> */
[----:B------:R-:W-:Y:S02]  /*19190*/  MOV R20, R185 ;  /* 0x000000b900147202 */ /* 0x000fe40000000f00 */
[----:B------:R-:W-:Y:S01]  /*191a0*/  FADD.FTZ R6, R13, R11 ;  /* 0x0000000b0d067221 */ /* 0x000fe20000010000 */
[----:B------:R-:W-:Y:S01]  /*191b0*/  IMAD.MOV.U32 R13, RZ, RZ, R5 ;  /* 0x000000ffff0d7224 */ /* 0x000fe200078e0005 */
[----:B------:R-:W-:Y:S06]  /*191c0*/  @P2 BRA `(.L_x_2408) ;  /* 0xffffffd800d02947 */ /* 0x000fec000383ffff */
.L_x_2397:
[----:B------:R-:W-:Y:S05]  /*191d0*/  BSYNC B0 ;  /* 0x0000000000007941 */ /* 0x000fea0003800000 */
.L_x_2396:
        /* <DEDUP_REMOVED lines=67> */
.L_x_2409:
[----:B------:R-:W-:Y:S02]  /*19610*/  LEA R12, R185, R18, 0x3 ;  /* 0x00000012b90c7211 */ /* 0x000fe400078e18ff */
[----:B------:R-:W-:-:S04]  /*19620*/  SHF.L.U32 R3, R188, 0x1f, RZ ;  /* 0x0000001fbc037819 */ /* 0x000fc800000006ff */
[----:B------:R0:W1:Y:S01]  /*19630*/  SYNCS.PHASECHK.TRANS64.TRYWAIT P2, [R12+URZ+0x34850], R3 ;  /* 0x034850030c0075a7 */ /* 0x000062000804017f */
[----:B------:R-:W-:Y:S05]  /*19640*/  @!P0 BRA `(.L_x_2410) ;  /* 0x0000000000048947 */ /* 0x000fea0003800000 */
[----:B------:R-:W-:Y:S01]  /*19650*/  BPT.TRAP 0x1 ;  /* 0x000000040000795c */ /* 0x000fe20000300000 */
.L_x_2410:
        /* <DEDUP_REMOVED lines=9> */
.L_x_2412:
[----:B------:R-:W-:Y:S05]  /*196f0*/  BSYNC B0 ;  /* 0x0000000000007941 */ /* 0x000fea0003800000 */
.L_x_2411:
[----:B01----:R-:W-:Y:S01]  /*19700*/  MOV R3, 0x40000040 ;  /* 0x4000004000037802 */ /* 0x003fe20000000f00 */
[----:B------:R-:W-:Y:S01]  /*19710*/  WARPGROUP.ARRIVE ;  /* 0x00000000000079c5 */ /* 0x000fe20000000000 */
[C---:B------:R-:W-:Y:S01]  /*19720*/  R2UR UR6, R2.reuse ;  /* 0x00000000020672ca */ /* 0x040fe200000e0000 */
[----:B------:R-:W-:Y:S01]  /*19730*/  VIADD R8, R2, 0x80 ;  /* 0x0000008002087836 */ /* 0x000fe20000000000 */
[----:B------:R-:W-:Y:S01]  /*19740*/  R2UR UR7, R3 ;  /* 0x00000000030772ca */ /* 0x000fe200000e0000 */
[----:B------:R-:W-:Y:S01]  /*19750*/  IMAD.MOV.U32 R9, RZ, RZ, 0x40000040 ;  /* 0x40000040ff097424 */ /* 0x000fe200078e00ff */
[----:B------:R-:W-:Y:S01]  /*19760*/  IADD3 R185, R185, 0x1, RZ ;  /* 0x00000001b9b97810 */ /* 0x000fe20007ffe0ff */
[----:B------:R-:W-:Y:S01]  /*19770*/  IMAD.MOV.U32 R3, RZ, RZ, 0x40000040 ;  /* 0x40000040ff037424 */ /* 0x000fe200078e00ff */
[----:B------:R-:W-:Y:S01]  /*19780*/  IADD3 R209, R209, 0x1, RZ ;  /* 0x00000001d1d17810 */ /* 0x000fe20007ffe0ff */
[----:B------:R-:W-:Y:S01]  /*19790*/  @!P1 VIADD R11, R12, 0x34860 ;  /* 0x000348600c0b9836 */ /* 0x000fe20000000000 */
[----:B------:R-:W-:-:S04]  /*197a0*/  ISETP.NE.AND P0, PT, R185, 0x2, PT ;  /* 0x00000002b900780c */ /* 0x000fc80003f05270 */
[----:B------:R-:W-:Y:S02]  /*197b0*/  @!P1 PRMT R11, RZ, 0x654, R11 ;  /* 0x00000654ff0b9816 */ /* 0x000fe4000000000b */
[----:B------:R-:W-:Y:S01]  /*197c0*/  SEL R185, R185, RZ, P0 ;  /* 0x000000ffb9b97207 */ /* 0x000fe20000000000 */
        /* <DEDUP_REMOVED lines=30> */
[C---:B------:R-:W-:Y:S01]  /*199b0*/  VIADD R8, R2.reuse, 0x300 ;  /* 0x0000030002087836 */ /* 0x040fe20000000000 */
[----:B------:R-:W-:Y:S01]  /*199c0*/  R2UR UR7, R9 ;  /* 0x00000000090772ca */ /* 0x000fe200000e0000 */
[----:B------:R-:W-:Y:S01]  /*199d0*/  VIADD R2, R2, 0x380 ;  /* 0x0000038002027836 */ /* 0x000fe20000000000 */
[----:B------:R-:W-:Y:S01]  /*199e0*/  MOV R9, 0x40000040 ;  /* 0x4000004000097802 */ /* 0x000fe20000000f00 */
[----:B------:R-:W-:Y:S02]  /*199f0*/  WARPGROUP.DEPBAR.LE gsb0, 0x0 ;  /* 0x00008000000079c5 */ /* 0x000fe40000010000 */
[----:B------:R-:W-:-:S08]  /*19a00*/  WARPGROUP.ARRIVE ;  /* 0x00000000000079c5 */ /* 0x000fd00000000000 */
        /* <DEDUP_REMOVED lines=8> */
[----:B------:R-:W0:Y:S04]  /*19a90*/  SHFL.BFLY PT, R2, R7, 0x2, 0x1f ;  /* 0x0c401f0007027f89 */ /* 0x000e2800000e0000 */
[----:B------:R-:W1:Y:S01]  /*19aa0*/  SHFL.BFLY PT, R3, R6, 0x2, 0x1f ;  /* 0x0c401f0006037f89 */ /* 0x000e6200000e0000 */
[----:B0-----:R-:W-:Y:S01]  /*19ab0*/  FADD.FTZ R2, R2, R7 ;  /* 0x0000000702027221 */ /* 0x001fe20000010000 */
[----:B-1----:R-:W-:Y:S01]  /*19ac0*/  FADD.FTZ R8, R3, R6 ;  /* 0x0000000603087221 */ /* 0x002fe20000010000 */
[----:B------:R-:W-:-:S03]  /*19ad0*/  IMAD.MOV.U32 R6, RZ, RZ, RZ ;  /* 0x000000ffff067224 */ /* 0x000fc600078e00ff */
[----:B------:R-:W0:Y:S04]  /*19ae0*/  SHFL.BFLY PT, R3, R2, 0x1, 0x1f ;  /* 0x0c201f0002037f89 */ /* 0x000e2800000e0000 */
[----:B------:R-:W1:Y:S01]  /*19af0*/  SHFL.BFLY PT, R9, R8, 0x1, 0x1f ;  /* 0x0c201f0008097f89 */ /* 0x000e6200000e0000 */
[----:B0-----:R-:W-:Y:S01]  /*19b00*/  FADD.FTZ R13, R2, R3 ;  /* 0x00000003020d7221 */ /* 0x001fe20000010000 */
[----:B------:R-:W-:Y:S02]  /*19b10*/  SEL R3, RZ, 0x1, P0 ;  /* 0x00000001ff037807 */ /* 0x000fe40000000000 */
[----:B------:R-:W-:Y:S01]  /*19b20*/  MOV R2, 0xff800000 ;  /* 0xff80000000027802 */ /* 0x000fe20000000f00 */
[----:B-1----:R-:W-:Y:S01]  /*19b30*/  FADD.FTZ R14, R8, R9 ;  /* 0x00000009080e7221 */ /* 0x002fe20000010000 */
[----:B------:R-:W-:Y:S01]  /*19b40*/  FSETP.NE.FTZ.AND P2, PT, R13, RZ, PT ;  /* 0x000000ff0d00720b */ /* 0x000fe20003f55000 */
[----:B------:R-:W-:Y:S01]  /*19b50*/  IMAD.MOV.U32 R8, RZ, RZ, RZ ;  /* 0x000000ffff087224 */ /* 0x000fe200078e00ff */
[----:B------:R-:W-:Y:S01]  /*19b60*/  LOP3.LUT R188, R188, R3, RZ, 0x3c, !PT ;  /* 0x00000003bcbc7212 */ /* 0x000fe200078e3cff */
[----:B------:R-:W-:Y:S01]  /*19b70*/  IMAD.MOV.U32 R3, RZ, RZ, -0x800000 ;  /* 0xff800000ff037424 */ /* 0x000fe200078e00ff */
[----:B------:R-:W-:-:S09]  /*19b80*/  FSETP.NE.FTZ.AND P3, PT, R14, RZ, PT ;  /* 0x000000ff0e00720b */ /* 0x000fd20003f75000 */
[----:B------:R-:W0:Y:S01]  /*19b90*/  @P2 MUFU.LG2 R9, R13 ;  /* 0x0000000d00092308 */ /* 0x000e220000000c00 */
[----:B------:R-:W-:-:S03]  /*19ba0*/  @P2 FMUL.FTZ R7, R0, 0.69314718246459960938 ;  /* 0x3f31721800072820 */ /* 0x000fc60000410000 */
[----:B------:R-:W-:-:S04]  /*19bb0*/  @P3 FMUL.FTZ R15, R0, 0.69314718246459960938 ;  /* 0x3f317218000f3820 */ /* 0x000fc80000410000 */
[----:B------:R-:W1:Y:S08]  /*19bc0*/  @P3 MUFU.LG2 R10, R14 ;  /* 0x0000000e000a3308 */ /* 0x000e700000000c00 */
[----:B------:R-:W2:Y:S01]  /*19bd0*/  @P3 MUFU.RCP R8, R14 ;  /* 0x0000000e00083308 */ /* 0x000ea20000001000 */
[----:B0-----:R-:W-:-:S04]  /*19be0*/  @P2 FMUL.FTZ R0, R9, 0.69314718246459960938 ;  /* 0x3f31721809002820 */ /* 0x001fc80000410000 */
[----:B------:R-:W-:-:S03]  /*19bf0*/  @P2 FFMA.FTZ R2, R7, R4, R0 ;  /* 0x0000000407022223 */ /* 0x000fc60000010000 */
[----:B------:R-:W0:Y:S01]  /*19c00*/  @P2 MUFU.RCP R6, R13 ;  /* 0x0000000d00062308 */ /* 0x000e220000001000 */
[----:B-1----:R-:W-:-:S04]  /*19c10*/  @P3 FMUL.FTZ R10, R10, 0.69314718246459960938 ;  /* 0x3f3172180a0a3820 */ /* 0x002fc80000410000 */
[----:B------:R-:W-:Y:S01]  /*19c20*/  @P3 FFMA.FTZ R3, R15, R5, R10 ;  /* 0x000000050f033223 */ /* 0x000fe2000001000a */
[----:B------:R-:W-:Y:S02]  /*19c30*/  WARPGROUP.DEPBAR.LE gsb0, 0x0 ;  /* 0x00008000000079c5 */ /* 0x000fe40000010000 */
[----:B------:R-:W-:-:S06]  /*19c40*/  WARPGROUP.ARRIVE ;  /* 0x00000000000079c5 */ /* 0x000fcc0000000000 */
[----:B------:R-:W-:Y:S03]  /*19c50*/  HGMMA.64x128x16.F32 R24, R152, gdesc[UR4].tnspB, R24, gsb0 ;  /* 0x41e0000498187df0 */ /* 0x000fe60008000818 */
[----:B------:R-:W-:Y:S02]  /*19c60*/  WARPGROUP.DEPBAR.LE gsb0, 0x0 ;  /* 0x00008000000079c5 */ /* 0x000fe40000010000 */
[-C--:B--2---:R-:W-:Y:S01]  /*19c70*/  FMUL.FTZ R95, R26, R8.reuse ;  /* 0x000000081a5f7220 */ /* 0x084fe20000410000 */
[----:B------:R-:W-:Y:S01]  /*19c80*/  FMUL.FTZ R93, R30, R8 ;  /* 0x000000081e5d7220 */ /* 0x000fe20000410000 */
[----:B------:R1:W-:Y:S01]  /*19c90*/  @!P1 SYNCS.ARRIVE.TRANS64.RED.A1T0 RZ, [R11+URZ], RZ ;  /* 0x000000ff0bff99a7 */ /* 0x0003e2000810043f */
[-C--:B0-----:R-:W-:Y:S01]  /*19ca0*/  FMUL.FTZ R10, R28, R6.reuse ;  /* 0x000000061c0a7220 */ /* 0x081fe20000410000 */
[----:B------:R-:W-:Y:S01]  /*19cb0*/  FMUL.FTZ R0, R32, R6 ;  /* 0x0000000620007220 */ /* 0x000fe20000410000 */
[-C--:B------:R-:W-:Y:S01]  /*19cc0*/  FMUL.FTZ R26, R31, R8.reuse ;  /* 0x000000081f1a7220 */ /* 0x080fe20000410000 */
[----:B------:R-:W-:Y:S01]  /*19cd0*/  FMUL.FTZ R30, R35, R8 ;  /* 0x00000008231e7220 */ /* 0x000fe20000410000 */
[-C--:B------:R-:W-:Y:S01]  /*19ce0*/  FMUL.FTZ R24, R24, R6.reuse ;  /* 0x0000000618187220 */ /* 0x080fe20000410000 */
        /* <DEDUP_REMOVED lines=58> */
.L_x_2308:
        /* <DEDUP_REMOVED lines=22> */
[C---:B------:R-:W-:Y:S01]  /*1a1f0*/  IADD3 R79, P5, R8.reuse, 0x40, RZ ;  /* 0x00000040084f7810 */ /* 0x040fe20007fbe0ff */
[----:B------:R-:W-:Y:S01]  /*1a200*/  IMAD.X R5, RZ, RZ, R9, P6 ;  /* 0x000000ffff057224 */ /* 0x000fe200030e0609 */
[C---:B------:R-:W-:Y:S02]  /*1a210*/  IADD3 R97, P4, R8.reuse, 0x60, RZ ;  /* 0x0000006008617810 */ /* 0x040fe40007f9e0ff */
[----:B------:R-:W-:-:S02]  /*1a220*/  IADD3 R99, P3, R8, 0x4000, RZ ;  /* 0x0000400008637810 */ /* 0x000fc40007f7e0ff */
[C---:B------:R-:W-:Y:S01]  /*1a230*/  IADD3 R101, P2, R8.reuse, 0x4020, RZ ;  /* 0x0000402008657810 */ /* 0x040fe20007f5e0ff */
[--C-:B------:R-:W-:Y:S01]  /*1a240*/  IMAD.X R13, RZ, RZ, R9.reuse, P4 ;  /* 0x000000ffff0d7224 */ /* 0x100fe200020e0609 */
[C---:B------:R-:W-:Y:S02]  /*1a250*/  IADD3 R103, P1, R8.reuse, 0x4040, RZ ;  /* 0x0000404008677810 */ /* 0x040fe40007f3e0ff */
[----:B------:R-:W-:Y:S02]  /*1a260*/  IADD3 R105, P0, R8, 0x4060, RZ ;  /* 0x0000406008697810 */ /* 0x000fe40007f1e0ff */
[----:B------:R-:W-:Y:S01]  /*1a270*/  LOP3.LUT R8, R15, R8, RZ, 0x3c, !PT ;  /* 0x000000080f087212 */ /* 0x000fe200078e3cff */
[--C-:B------:R-:W-:Y:S01]  /*1a280*/  IMAD.X R15, RZ, RZ, R9.reuse, P3 ;  /* 0x000000ffff0f7224 */ /* 0x100fe200018e0609 */
[-C--:B------:R-:W-:Y:S01]  /*1a290*/  IADD3.X R7, RZ, R9.reuse, RZ, P5, !PT ;  /* 0x00000009ff077210 */ /* 0x080fe20002ffe4ff */
[--C-:B------:R-:W-:Y:S01]  /*1a2a0*/  IMAD.X R27, RZ, RZ, R9.reuse, P1 ;  /* 0x000000ffff1b7224 */ /* 0x100fe200008e0609 */
[----:B------:R-:W-:Y:S01]  /*1a2b0*/  IADD3.X R25, RZ, R9, RZ, P2, !PT ;  /* 0x00000009ff197210 */ /* 0x000fe200017fe4ff */
[----:B------:R-:W-:Y:S01]  /*1a2c0*/  IMAD.X R29, RZ, RZ, R9, P0 ;  /* 0x000000ffff1d7224 */ /* 0x000fe200000e0609 */
[----:B------:R-:W-:-:S02]  /*1a2d0*/  LOP3.LUT R4, R71, 0x380, RZ, 0xc0, !PT ;  /* 0x0000038047047812 */ /* 0x000fc400078ec0ff */
[----:B------:R-:W-:Y:S02]  /*1a2e0*/  LOP3.LUT R6, R79, 0x380, RZ, 0xc0, !PT ;  /* 0x000003804f067812 */ /* 0x000fe400078ec0ff */
[----:B------:R-:W-:Y:S02]  /*1a2f0*/  MOV R90, R8 ;  /* 0x00000008005a7202 */ /* 0x000fe40000000f00 */
[----:B------:R-:W-:Y:S02]  /*1a300*/  F2FP.F16.F32.PACK_AB R9, R28, R95 ;  /* 0x0000005f1c09723e */ /* 0x000fe400000000ff */
[----:B------:R-:W-:Y:S02]  /*1a310*/  LOP3.LUT R28, R103, 0x380, RZ, 0xc0, !PT ;  /* 0x00000380671c7812 */ /* 0x000fe400078ec0ff */
[----:B------:R-:W-:Y:S02]  /*1a320*/  LOP3.LUT R34, R105, 0x380, RZ, 0xc0, !PT ;  /* 0x0000038069227812 */ /* 0x000fe400078ec0ff */
[----:B------:R-:W-:-:S02]  /*1a330*/  SHF.R.U64 R4, R4, 0x3, RZ ;  /* 0x0000000304047819 */ /* 0x000fc400000012ff */
[----:B------:R-:W-:Y:S02]  /*1a340*/  SHF.R.U64 R6, R6, 0x3, RZ ;  /* 0x0000000306067819 */ /* 0x000fe400000012ff */
[----:B------:R-:W-:Y:S02]  /*1a350*/  LOP3.LUT R12, R97, 0x380, RZ, 0xc0, !PT ;  /* 0x00000380610c7812 */ /* 0x000fe400078ec0ff */
[----:B------:R-:W-:Y:S02]  /*1a360*/  LOP3.LUT R14, R99, 0x380, RZ, 0xc0, !PT ;  /* 0x00000380630e7812 */ /* 0x000fe400078ec0ff */
[----:B------:R-:W-:Y:S01]  /*1a370*/  F2FP.F16.F32.PACK_AB R8, R89, R24 ;  /* 0x000000185908723e */ /* 0x000fe200000000ff */
[----:B------:R-:W-:Y:S01]  /*1a380*/  BAR.SYNC.DEFER_BLOCKING 0x1, 0x100 ;  /* 0x0044000000007b1d */ /* 0x000fe20000010000 */
[----:B------:R-:W-:Y:S02]  /*1a390*/  SHF.R.U64 R28, R28, 0x3, RZ ;  /* 0x000000031c1c7819 */ /* 0x000fe400000012ff */
[----:B------:R-:W-:-:S02]  /*1a3a0*/  LOP3.LUT R24, R101, 0x380, RZ, 0xc0, !PT ;  /* 0x0000038065187812 */ /* 0x000fc400078ec0ff */
[----:B------:R-:W-:Y:S02]  /*1a3b0*/  SHF.R.U64 R34, R34, 0x3, RZ ;  /* 0x0000000322227819 */ /* 0x000fe400000012ff */
[----:B------:R-:W-:Y:S02]  /*1a3c0*/  LOP3.LUT R4, R4, R71, RZ, 0x3c, !PT ;  /* 0x0000004704047212 */ /* 0x000fe400078e3cff */
[----:B------:R-:W-:Y:S02]  /*1a3d0*/  LOP3.LUT R6, R6, R79, RZ, 0x3c, !PT ;  /* 0x0000004f06067212 */ /* 0x000fe400078e3cff */
[----:B------:R-:W-:Y:S02]  /*1a3e0*/  SHF.R.U64 R12, R12, 0x3, RZ ;  /* 0x000000030c0c7819 */ /* 0x000fe400000012ff */
[----:B------:R-:W-:Y:S02]  /*1a3f0*/  SHF.R.U64 R14, R14, 0x3, RZ ;  /* 0x000000030e0e7819 */ /* 0x000fe400000012ff */
[----:B------:R-:W-:-:S02]  /*1a400*/  LOP3.LUT R26, R28, R103, RZ, 0x3c, !PT ;  /* 0x000000671c1a7212 */ /* 0x000fc400078e3cff */
[----:B------:R-:W-:Y:S02]  /*1a410*/  SHF.R.U64 R24, R24, 0x3, RZ ;  /* 0x0000000318187819 */ /* 0x000fe400000012ff */
[----:B------:R-:W-:Y:S02]  /*1a420*/  LOP3.LUT R28, R34, R105, RZ, 0x3c, !PT ;  /* 0x00000069221c7212 */ /* 0x000fe400078e3cff */
[----:B------:R-:W-:Y:S02]  /*1a430*/  MOV R89, R4 ;  /* 0x0000000400597202 */ /* 0x000fe40000000f00 */
[----:B------:R-:W-:Y:S01]  /*1a440*/  MOV R34, R6 ;  /* 0x0000000600227202 */ /* 0x000fe20000000f00 */
[----:B------:R2:W-:Y:S01]  /*1a450*/  STSM.16.M88.4 [R90], R8 ;  /* 0x000000085a007844 */ /* 0x0005e20000000200 */
[----:B------:R-:W-:Y:S02]  /*1a460*/  F2FP.F16.F32.PACK_AB R4, R33, R0 ;  /* 0x000000002104723e */ /* 0x000fe400000000ff */
[----:B------:R-:W-:-:S02]  /*1a470*/  F2FP.F16.F32.PACK_AB R5, R30, R91 ;  /* 0x0000005b1e05723e */ /* 0x000fc400000000ff */
[----:B------:R-:W-:Y:S02]  /*1a480*/  F2FP.F16.F32.PACK_AB R6, R37, R36 ;  /* 0x000000242506723e */ /* 0x000fe400000000ff */
[----:B------:R-:W-:Y:S02]  /*1a490*/  F2FP.F16.F32.PACK_AB R7, R39, R38 ;  /* 0x000000262707723e */ /* 0x000fe400000000ff */
[----:B------:R-:W-:Y:S02]  /*1a4a0*/  LOP3.LUT R12, R12, R97, RZ, 0x3c, !PT ;  /* 0x000000610c0c7212 */ /* 0x000fe400078e3cff */
[----:B------:R-:W-:Y:S01]  /*1a4b0*/  LOP3.LUT R14, R14, R99, RZ, 0x3c, !PT ;  /* 0x000000630e0e7212 */ /* 0x000fe200078e3cff */
[----:B------:R-:W-:Y:S01]  /*1a4c0*/  STSM.16.M88.4 [R89], R4 ;  /* 0x0000000459007844 */ /* 0x000fe20000000200 */
[----:B------:R-:W-:Y:S02]  /*1a4d0*/  LOP3.LUT R24, R24, R101, RZ, 0x3c, !PT ;  /* 0x0000006518187212 */ /* 0x000fe400078e3cff */
[----:B------:R-:W-:-:S02]  /*1a4e0*/  MOV R88, R12 ;  /* 0x0000000c00587202 */ /* 0x000fc40000000f00 */
[----:B--2---:R-:W-:Y:S02]  /*1a4f0*/  F2FP.F16.F32.PACK_AB R8, R41, R40 ;  /* 0x000000282908723e */ /* 0x004fe400000000ff */
[----:B------:R-:W-:Y:S02]  /*1a500*/  F2FP.F16.F32.PACK_AB R9, R43, R42 ;  /* 0x0000002a2b09723e */ /* 0x000fe400000000ff */
[----:B------:R-:W-:Y:S02]  /*1a510*/  F2FP.F16.F32.PACK_AB R10, R45, R44 ;  /* 0x0000002c2d0a723e */ /* 0x000fe400000000ff */
[----:B------:R-:W-:Y:S02]  /*1a520*/  F2FP.F16.F32.PACK_AB R11, R47, R46 ;  /* 0x0000002e2f0b723e */ /* 0x000fe400000000ff */
[----:B------:R-:W-:Y:S02]  /*1a530*/  MOV R79, R14 ;  /* 0x0000000e004f7202 */ /* 0x000fe40000000f00 */
[----:B------:R-:W-:Y:S01]  /*1a540*/  MOV R72, R24 ;  /* 0x0000001800487202 */ /* 0x000fe20000000f00 */
[----:B------:R2:W-:Y:S01]  /*1a550*/  STSM.16.M88.4 [R34], R8 ;  /* 0x0000000822007844 */ /* 0x0005e20000000200 */
[----:B------:R-:W-:-:S02]  /*1a560*/  MOV R71, R26 ;  /* 0x0000001a00477202 */ /* 0x000fc40000000f00 */
[----:B------:R-:W-:Y:S02]  /*1a570*/  F2FP.F16.F32.PACK_AB R12, R49, R48 ;  /* 0x00000030310c723e */ /* 0x000fe400000000ff */
        /* <DEDUP_REMOVED lines=8> */
[----:B------:R-:W-:Y:S02]  /*1a600*/  MOV R0, R28 ;  /* 0x0000001c00007202 */ /* 0x000fe40000000f00 */
[----:B------:R-:W-:Y:S01]  /*1a610*/  ISETP.NE.U32.AND P0, PT, RZ, UR4, PT ;  /* 0x00000004ff007c0c */ /* 0x000fe2000bf05070 */
[----:B------:R-:W-:Y:S01]  /*1a620*/  STSM.16.M88.4 [R79], R24 ;  /* 0x000000184f007844 */ /* 0x000fe20000000200 */
[----:B--2---:R-:W-:Y:S02]  /*1a630*/  IADD3 R8, P1, R206, UR4, RZ ;  /* 0x00000004ce087c10 */ /* 0x004fe4000ff3e0ff */
[----:B------:R-:W-:Y:S02]  /*1a640*/  F2FP.F16.F32.PACK_AB R28, R65, R64 ;  /* 0x00000040411c723e */ /* 0x000fe400000000ff */
[----:B------:R-:W-:-:S02]  /*1a650*/  F2FP.F16.F32.PACK_AB R29, R67, R66 ;  /* 0x00000042431d723e */ /* 0x000fc400000000ff */
[----:B------:R-:W-:Y:S02]  /*1a660*/  F2FP.F16.F32.PACK_AB R30, R69, R68 ;  /* 0x00000044451e723e */ /* 0x000fe400000000ff */
[----:B------:R-:W-:Y:S02]  /*1a670*/  F2FP.F16.F32.PACK_AB R33, R75, R74 ;  /* 0x0000004a4b21723e */ /* 0x000fe400000000ff */
[----:B------:R-:W-:Y:S01]  /*1a680*/  F2FP.F16.F32.PACK_AB R34, R77, R76 ;  /* 0x0000004c4d22723e */ /* 0x000fe200000000ff */
[----:B------:R-:W-:Y:S01]  /*1a690*/  STSM.16.M88.4 [R72], R28 ;  /* 0x0000001c48007844 */ /* 0x000fe20000000200 */
[----:B------:R-:W-:Y:S02]  /*1a6a0*/  F2FP.F16.F32.PACK_AB R4, R81, R80 ;  /* 0x000000505104723e */ /* 0x000fe400000000ff */
[----:B------:R-:W-:Y:S01]  /*1a6b0*/  F2FP.F16.F32.PACK_AB R5, R83, R82 ;  /* 0x000000525305723e */ /* 0x000fe200000000ff */
[----:B------:R-:W-:Y:S01]  /*1a6c0*/  STSM.16.M88.4 [R71], R32 ;  /* 0x0000002047007844 */ /* 0x000fe20000000200 */
[----:B------:R-:W-:-:S02]  /*1a6d0*/  F2FP.F16.F32.PACK_AB R6, R85, R84 ;  /* 0x000000545506723e */ /* 0x000fc400000000ff */
[----:B------:R-:W-:Y:S02]  /*1a6e0*/  F2FP.F16.F32.PACK_AB R7, R87, R86 ;  /* 0x000000565707723e */ /* 0x000fe400000000ff */
[----:B------:R-:W-:Y:S02]  /*1a6f0*/  ISETP.NE.AND.EX P0, PT, RZ, UR5, PT, P0 ;  /* 0x00000005ff007c0c */ /* 0x000fe4000bf05300 */
[----:B------:R-:W-:Y:S01]  /*1a700*/  IADD3.X R9, R207, UR5, RZ, P1, !PT ;  /* 0x00000005cf097c10 */ /* 0x000fe20008ffe4ff */
[----:B------:R-:W-:Y:S01]  /*1a710*/  ULDC.64 UR4, c[0x0][0xbe0] ;  /* 0x0002f80000047ab9 */ /* 0x000fe20000000a00 */
[----:B------:R2:W-:Y:S01]  /*1a720*/  STSM.16.M88.4 [R0], R4 ;  /* 0x0000000400007844 */ /* 0x0005e20000000200 */
[----:B------:R-:W-:Y:S01]  /*1a730*/  BAR.SYNC.DEFER_BLOCKING 0x1, 0x100 ;  /* 0x0044000000007b1d */ /* 0x000fe20000010000 */
[----:B------:R-:W-:Y:S02]  /*1a740*/  ISETP.NE.U32.AND P1, PT, RZ, UR4, PT ;  /* 0x00000004ff007c0c */ /* 0x000fe4000bf25070 */
[----:B------:R-:W-:-:S02]  /*1a750*/  MOV R51, RZ ;  /* 0x000000ff00337202 */ /* 0x000fc40000000f00 */
[----:B------:R-:W-:-:S13]  /*1a760*/  ISETP.NE.AND.EX P1, PT, RZ, UR5, PT, P1 ;  /* 0x00000005ff007c0c */ /* 0x000fda000bf25310 */
[----:B------:R-:W-:Y:S01]  /*1a770*/  @P1 IADD3 R206, P2, R206, UR4, RZ ;  /* 0x00000004cece1c10 */ /* 0x000fe2000ff5e0ff */
[----:B------:R-:W-:Y:S02]  /*1a780*/  ULDC UR4, c[0x0][0xa88] ;  /* 0x0002a20000047ab9 */ /* 0x000fe40000000800 */
[----:B------:R-:W-:Y:S01]  /*1a790*/  IMAD.U32 R49, RZ, RZ, UR4 ;  /* 0x00000004ff317e24 */ /* 0x000fe2000f8e00ff */
[----:B------:R-:W-:Y:S01]  /*1a7a0*/  @P1 IADD3.X R207, R207, UR5, RZ, P2, !PT ;  /* 0x00000005cfcf1c10 */ /* 0x000fe200097fe4ff */
[----:B------:R3:W5:Y:S01]  /*1a7b0*/  @P0 LDG.E R51, desc[UR56][R8.64] ;  /* 0x0000003808330981 */ /* 0x000762000c1e1900 */
[----:B------:R-:W-:-:S03]  /*1a7c0*/  IMAD R11, R202, 0x40, R200 ;  /* 0x00000040ca0b7824 */ /* 0x000fc600078e02c8 */
[----:B------:R3:W5:Y:S01]  /*1a7d0*/  @P1 LDG.E R49, desc[UR56][R206.64] ;  /* 0x00000038ce311981 */ /* 0x000762000c1e1900 */
[----:B--2---:R-:W-:Y:S01]  /*1a7e0*/  IMAD.WIDE R4, R11, 0x2, R20 ;  /* 0x000000020b047825 */ /* 0x004fe200078e0214 */
[----:B------:R-:W-:Y:S06]  /*1a7f0*/  @P1 BRA `(.L_x_2416) ;  /* 0x0000000000101947 */ /* 0x000fec0003800000 */
[----:B------:R-:W-:Y:S05]  /*1a800*/  @!P0 BRA `(.L_x_2416) ;  /* 0x00000000000c8947 */ /* 0x000fea0003800000 */
[----:B------:R-:W2:Y:S04]  /*1a810*/  LDG.E R0, desc[UR56][R8.64] ;  /* 0x0000003808007981 */ /* 0x000ea8000c1e1900 */
[----:B-----5:R-:W2:Y:S02]  /*1a820*/  LDG.E R49, desc[UR56][R8.64+0x4] ;  /* 0x0000043808317981 */ /* 0x020ea4000c1e1900 */
[----:B--2---:R-:W-:-:S07]  /*1a830*/  IADD3 R49, -R0, R49, RZ ;  /* 0x0000003100317210 */ /* 0x004fce0007ffe1ff */
.L_x_2416:
[----:B------:R-:W-:Y:S01]  /*1a840*/  SHF.R.S32.HI R48, RZ, 0x1f, R205 ;  /* 0x0000001fff307819 */ /* 0x000fe200000114cd */
[----:B------:R-:W-:Y:S01]  /*1a850*/  ULDC.64 UR4, c[0x0][0xb70] ;  /* 0x0002dc0000047ab9 */ /* 0x000fe20000000a00 */
[--C-:B-----5:R-:W-:Y:S01]  /*1a860*/  SHF.R.S32.HI R21, RZ, 0x1f, R51.reuse ;  /* 0x0000001fff157819 */ /* 0x120fe20000011433 */
[----:B------:R-:W-:Y:S01]  /*1a870*/  IMAD.MOV.U32 R20, RZ, RZ, R51 ;  /* 0x000000ffff147224 */ /* 0x000fe200078e0033 */
[----:B---3--:R-:W-:Y:S01]  /*1a880*/  IADD3 R9, P1, R4, 0x1000, RZ ;  /* 0x0000100004097810 */ /* 0x008fe20007f3e0ff */
[----:B------:R-:W-:Y:S01]  /*1a890*/  IMAD R0, R48, UR4, RZ ;  /* 0x0000000430007c24 */ /* 0x000fe2000f8e02ff */
[----:B------:R-:W-:Y:S01]  /*1a8a0*/  SEL R214, R214, RZ, !P0 ;  /* 0x000000ffd6d67207 */ /* 0x000fe20004000000 */
[----:B------:R-:W-:Y:S01]  /*1a8b0*/  IMAD.WIDE.U32 R6, R205, UR4, R20 ;  /* 0x00000004cd067c25 */ /* 0x000fe2000f8e0014 */
[----:B------:R-:W-:Y:S02]  /*1a8c0*/  SEL R53, R208, RZ, !P0 ;  /* 0x000000ffd0357207 */ /* 0x000fe40004000000 */
[----:B------:R-:W-:Y:S01]  /*1a8d0*/  LOP3.LUT R8, R9, 0x380, RZ, 0xc0, !PT ;  /* 0x0000038009087812 */ /* 0x000fe200078ec0ff */
[----:B------:R-:W-:Y:S01]  /*1a8e0*/  IMAD R11, R205, UR5, R0 ;  /* 0x00000005cd0b7c24 */ /* 0x000fe2000f8e0200 */
[----:B------:R-:W-:Y:S01]  /*1a8f0*/  ULDC.64 UR4, c[0x0][0xb78] ;  /* 0x0002de0000047ab9 */ /* 0x000fe20000000a00 */
[----:B------:R-:W-:Y:S01]  /*1a900*/  IADD3 R13, P2, R4, 0x2000, RZ ;  /* 0x00002000040d7810 */ /* 0x000fe20007f5e0ff */
[----:B------:R-:W-:Y:S01]  /*1a910*/  IMAD R0, R214, UR4, RZ ;  /* 0x00000004d6007c24 */ /* 0x000fe2000f8e02ff */
[----:B------:R-:W-:Y:S01]  /*1a920*/  SHF.R.U64 R8, R8, 0x3, RZ ;  /* 0x0000000308087819 */ /* 0x000fe200000012ff */
[----:B------:R-:W-:Y:S01]  /*1a930*/  IMAD.IADD R7, R7, 0x1, R11 ;  /* 0x0000000107077824 */ /* 0x000fe200078e020b */
[----:B------:R-:W-:Y:S01]  /*1a940*/  LEA R11, R212, R204, 0x7 ;  /* 0x000000ccd40b7211 */ /* 0x000fe200078e38ff */
[C---:B------:R-:W-:Y:S01]  /*1a950*/  IMAD R10, R53.reuse, UR5, R0 ;  /* 0x00000005350a7c24 */ /* 0x040fe2000f8e0200 */
[----:B------:R-:W-:Y:S01]  /*1a960*/  LOP3.LUT R8, R8, R9, RZ, 0x3c, !PT ;  /* 0x0000000908087212 */ /* 0x000fe200078e3cff */
[----:B------:R-:W-:Y:S01]  /*1a970*/  IMAD.WIDE.U32 R6, R53, UR4, R6 ;  /* 0x0000000435067c25 */ /* 0x000fe2000f8e0006 */
[----:B------:R-:W-:Y:S01]  /*1a980*/  SHF.R.S32.HI R9, RZ, 0x1f, R11 ;  /* 0x0000001fff097819 */ /* 0x000fe2000001140b */
[----:B------:R-:W-:Y:S01]  /*1a990*/  ULDC.64 UR4, c[0x0][0xb40] ;  /* 0x0002d00000047ab9 */ /* 0x000fe20000000a00 */
[----:B------:R-:W-:-:S02]  /*1a9a0*/  LOP3.LUT R12, R13, 0x380, RZ, 0xc0, !PT ;  /* 0x000003800d0c7812 */ /* 0x000fc400078ec0ff */
[----:B------:R-:W-:Y:S02]  /*1a9b0*/  IADD3 R0, P0, R11, R6, RZ ;  /* 0x000000060b007210 */ /* 0x000fe40007f1e0ff */
[----:B------:R-:W-:Y:S02]  /*1a9c0*/  SHF.R.U64 R12, R12, 0x3, RZ ;  /* 0x000000030c0c7819 */ /* 0x000fe400000012ff */
[----:B------:R-:W-:Y:S02]  /*1a9d0*/  IADD3.X R9, R9, R7, R10, P0, !PT ;  /* 0x0000000709097210 */ /* 0x000fe400007fe40a */
[----:B------:R-:W-:Y:S02]  /*1a9e0*/  LEA R46, P0, R0, UR4, 0x2 ;  /* 0x00000004002e7c11 */ /* 0x000fe4000f8010ff */
[----:B------:R-:W-:Y:S02]  /*1a9f0*/  LOP3.LUT R12, R12, R13, RZ, 0x3c, !PT ;  /* 0x0000000d0c0c7212 */ /* 0x000fe400078e3cff */
[----:B------:R-:W-:Y:S01]  /*1aa00*/  LEA.HI.X R47, R0, UR5, R9, 0x2, P0 ;  /* 0x00000005002f7c11 */ /* 0x000fe200080f1409 */
[----:B------:R-:W-:Y:S01]  /*1aa10*/  VIADD R0, R11, 0x8 ;  /* 0x000000080b007836 */ /* 0x000fe20000000000 */
[----:B------:R-:W-:Y:S01]  /*1aa20*/  LOP3.LUT P0, RZ, R218, 0x3, RZ, 0xc0, !PT ;  /* 0x00000003daff7812 */ /* 0x000fe2000780c0ff */
[----:B------:R-:W-:Y:S01]  /*1aa30*/  IMAD.X R9, RZ, RZ, R5, P1 ;  /* 0x000000ffff097224 */ /* 0x000fe200008e0605 */
[C---:B------:R-:W-:Y:S01]  /*1aa40*/  IADD3 R25, P6, R4.reuse, 0x3000, RZ ;  /* 0x0000300004197810 */ /* 0x040fe20007fde0ff */
[----:B------:R-:W-:Y:S01]  /*1aa50*/  ULDC.64 UR4, c[0x0][0xaa0] ;  /* 0x0002a80000047ab9 */ /* 0x000fe20000000a00 */
[----:B------:R-:W-:-:S02]  /*1aa60*/  IADD3 R29, P5, R4, 0x4000, RZ ;  /* 0x00004000041d7810 */ /* 0x000fc40007fbe0ff */
[C---:B------:R-:W-:Y:S02]  /*1aa70*/  IADD3 R33, P4, R4.reuse, 0x5000, RZ ;  /* 0x0000500004217810 */ /* 0x040fe40007f9e0ff */
[C---:B------:R-:W-:Y:S02]  /*1aa80*/  IADD3 R37, P3, R4.reuse, 0x6000, RZ ;  /* 0x0000600004257810 */ /* 0x040fe40007f7e0ff */
[----:B------:R-:W-:Y:S02]  /*1aa90*/  IADD3.X R13, RZ, R5, RZ, P2, !PT ;  /* 0x00000005ff0d7210 */ /* 0x000fe400017fe4ff */
[----:B------:R-:W-:Y:S02]  /*1aaa0*/  IADD3 R7, P2, R4, 0x7000, RZ ;  /* 0x0000700004077810 */ /* 0x000fe40007f5e0ff */
[----:B------:R-:W-:Y:S02]  /*1aab0*/  ISETP.GE.OR P1, PT, R11, R49, P0 ;  /* 0x000000310b00720c */ /* 0x000fe40000726670 */
[----:B------:R-:W-:Y:S01]  /*1aac0*/  LOP3.LUT R24, R25, 0x380, RZ, 0xc0, !PT ;  /* 0x0000038019187812 */ /* 0x000fe200078ec0ff */
[----:B------:R-:W-:Y:S01]  /*1aad0*/  IMAD.X R41, RZ, RZ, R5, P2 ;  /* 0x000000ffff297224 */ /* 0x000fe200010e0605 */
[----:B------:R-:W-:-:S02]  /*1aae0*/  LOP3.LUT R28, R29, 0x380, RZ, 0xc0, !PT ;  /* 0x000003801d1c7812 */ /* 0x000fc400078ec0ff */
[----:B------:R-:W-:Y:S02]  /*1aaf0*/  LOP3.LUT R32, R33, 0x380, RZ, 0xc0, !PT ;  /* 0x0000038021207812 */ /* 0x000fe400078ec0ff */
[----:B------:R-:W-:Y:S02]  /*1ab00*/  LOP3.LUT R36, R37, 0x380, RZ, 0xc0, !PT ;  /* 0x0000038025247812 */ /* 0x000fe400078ec0ff */
[----:B------:R-:W-:Y:S02]  /*1ab10*/  ISETP.GE.OR P0, PT, R0, R49, P0 ;  /* 0x000000310000720c */ /* 0x000fe40000706670 */
[----:B------:R-:W-:Y:S01]  /*1ab20*/  LOP3.LUT R11, R4, 0x380, RZ, 0xc0, !PT ;  /* 0x00000380040b7812 */ /* 0x000fe200078ec0ff */
[----:B------:R-:W-:Y:S01]  /*1ab30*/  @!P1 STG.E desc[UR56][R46.64], R2 ;  /* 0x000000022e009986 */ /* 0x000fe2000c101938 */
[----:B------:R-:W-:Y:S02]  /*1ab40*/  LOP3.LUT R0, R7, 0x380, RZ, 0xc0, !PT ;  /* 0x0000038007007812 */ /* 0x000fe400078ec0ff */
[----:B------:R-:W-:-:S02]  /*1ab50*/  SHF.R.U64 R24, R24, 0x3, RZ ;  /* 0x0000000318187819 */ /* 0x000fc400000012ff */
[----:B------:R-:W-:Y:S02]  /*1ab60*/  SHF.R.U64 R28, R28, 0x3, RZ ;  /* 0x000000031c1c7819 */ /* 0x000fe400000012ff */
[----:B------:R-:W-:Y:S02]  /*1ab70*/  SHF.R.U64 R32, R32, 0x3, RZ ;  /* 0x0000000320207819 */ /* 0x000fe400000012ff */
[----:B------:R-:W-:Y:S01]  /*1ab80*/  SHF.R.U64 R36, R36, 0x3, RZ ;  /* 0x0000000324247819 */ /* 0x000fe200000012ff */
[----:B------:R2:W-:Y:S01]  /*1ab90*/  @!P0 STG.E desc[UR56][R46.64+0x20], R3 ;  /* 0x000020032e008986 */ /* 0x0005e2000c101938 */
[----:B------:R-:W-:Y:S02]  /*1aba0*/  SHF.R.U64 R11, R11, 0x3, RZ ;  /* 0x000000030b0b7819 */ /* 0x000fe400000012ff */
[----:B------:R-:W-:Y:S01]  /*1abb0*/  SHF.R.U64 R0, R0, 0x3, RZ ;  /* 0x0000000300007819 */ /* 0x000fe200000012ff */
[----:B------:R-:W5:Y:S01]  /*1abc0*/  LD.E.128 R12, desc[UR56][R12.64] ;  /* 0x000000380c0c7980 */ /* 0x000f62000c101d00 */
[----:B------:R-:W-:Y:S01]  /*1abd0*/  LOP3.LUT R24, R24, R25, RZ, 0x3c, !PT ;  /* 0x0000001918187212 */ /* 0x000fe200078e3cff */
[--C-:B------:R-:W-:Y:S01]  /*1abe0*/  IMAD.X R25, RZ, RZ, R5.reuse, P6 ;  /* 0x000000ffff197224 */ /* 0x100fe200030e0605 */
[----:B------:R-:W-:Y:S01]  /*1abf0*/  LOP3.LUT R28, R28, R29, RZ, 0x3c, !PT ;  /* 0x0000001d1c1c7212 */ /* 0x000fe200078e3cff */
[----:B------:R-:W-:Y:S01]  /*1ac00*/  IMAD.X R29, RZ, RZ, R5, P5 ;  /* 0x000000ffff1d7224 */ /* 0x000fe200028e0605 */
[----:B------:R-:W-:-:S02]  /*1ac10*/  LOP3.LUT R32, R32, R33, RZ, 0x3c, !PT ;  /* 0x0000002120207212 */ /* 0x000fc400078e3cff */
[----:B------:R-:W-:Y:S01]  /*1ac20*/  LOP3.LUT R36, R36, R37, RZ, 0x3c, !PT ;  /* 0x0000002524247212 */ /* 0x000fe200078e3cff */
[----:B------:R-:W-:Y:S01]  /*1ac30*/  IMAD.X R37, RZ, RZ, R5, P3 ;  /* 0x000000ffff257224 */ /* 0x000fe200018e0605 */
[----:B------:R-:W-:Y:S01]  /*1ac40*/  LOP3.LUT R4, R11, R4, RZ, 0x3c, !PT ;  /* 0x000000040b047212 */ /* 0x000fe200078e3cff */
[----:B------:R-:W5:Y:S01]  /*1ac50*/  LD.E.128 R24, desc[UR56][R24.64] ;  /* 0x0000003818187980 */ /* 0x000f62000c101d00 */
[----:B------:R-:W-:Y:S02]  /*1ac60*/  IADD3.X R33, RZ, R5, RZ, P4, !PT ;  /* 0x00000005ff217210 */ /* 0x000fe400027fe4ff */
[----:B------:R-:W-:Y:S01]  /*1ac70*/  LOP3.LUT R40, R0, R7, RZ, 0x3c, !PT ;  /* 0x0000000700287212 */ /* 0x000fe200078e3cff */
[----:B------:R-:W5:Y:S01]  /*1ac80*/  LD.E.128 R8, desc[UR56][R8.64] ;  /* 0x0000003808087980 */ /* 0x000f62000c101d00 */
[----:B------:R-:W-:-:S03]  /*1ac90*/  SHF.R.S32.HI R45, RZ, 0x1f, R200 ;  /* 0x0000001fff2d7819 */ /* 0x000fc600000114c8 */
[----:B------:R-:W5:Y:S01]  /*1aca0*/  LD.E.128 R4, desc[UR56][R4.64] ;  /* 0x0000003804047980 */ /* 0x000f62000c101d00 */
[----:B------:R-:W-:-:S03]  /*1acb0*/  MOV R44, R200 ;  /* 0x000000c8002c7202 */ /* 0x000fc60000000f00 */
[----:B------:R-:W5:Y:S04]  /*1acc0*/  LD.E.128 R28, desc[UR56][R28.64] ;  /* 0x000000381c1c7980 */ /* 0x000f68000c101d00 */
[----:B------:R-:W5:Y:S04]  /*1acd0*/  LD.E.128 R32, desc[UR56][R32.64] ;  /* 0x0000003820207980 */ /* 0x000f68000c101d00 */
[----:B------:R-:W5:Y:S04]  /*1ace0*/  LD.E.128 R36, desc[UR56][R36.64] ;  /* 0x0000003824247980 */ /* 0x000f68000c101d00 */
[----:B------:R-:W5:Y:S01]  /*1acf0*/  LD.E.128 R40, desc[UR56][R40.64] ;  /* 0x0000003828287980 */ /* 0x000f62000c101d00 */
[----:B------:R-:W-:Y:S01]  /*1ad00*/  IMAD R0, R21, UR4, RZ ;  /* 0x0000000415007c24 */ /* 0x000fe2000f8e02ff */
        /* <DEDUP_REMOVED lines=9> */
[----:B------:R-:W-:Y:S02]  /*1ada0*/  IMAD R49, R212, -0x80, R49 ;  /* 0xffffff80d4317824 */ /* 0x000fe400078e0231 */
[C---:B------:R-:W-:Y:S02]  /*1adb0*/  VIADD R0, R202.reuse, 0x20 ;  /* 0x00000020ca007836 */ /* 0x040fe40000000000 */
[----:B------:R-:W-:Y:S01]  /*1adc0*/  IMAD.IADD R3, R3, 0x1, R51 ;  /* 0x0000000103037824 */ /* 0x000fe200078e0233 */
[-C--:B------:R-:W-:Y:S01]  /*1add0*/  ISETP.GE.AND P2, PT, R202, R49.reuse, PT ;  /* 0x00000031ca00720c */ /* 0x080fe20003f46270 */
[----:B------:R-:W-:Y:S01]  /*1ade0*/  IMAD R44, R48, UR4, RZ ;  /* 0x00000004302c7c24 */ /* 0x000fe2000f8e02ff */
[----:B------:R-:W-:Y:S01]  /*1adf0*/  IADD3 R20, R202, 0x40, RZ ;  /* 0x00000040ca147810 */ /* 0x000fe20007ffe0ff */
[----:B------:R-:W-:Y:S01]  /*1ae00*/  IMAD.WIDE.U32 R2, R205, UR4, R2 ;  /* 0x00000004cd027c25 */ /* 0x000fe2000f8e0002 */
[----:B------:R-:W-:-:S02]  /*1ae10*/  ISETP.GE.AND P4, PT, R0, R49, PT ;  /* 0x000000310000720c */ /* 0x000fc40003f86270 */
[----:B------:R-:W-:Y:S01]  /*1ae20*/  IADD3 R0, R18, 0x34820, RZ ;  /* 0x0003482012007810 */ /* 0x000fe20007ffe0ff */
[----:B------:R-:W-:Y:S01]  /*1ae30*/  IMAD R45, R205, UR5, R44 ;  /* 0x00000005cd2d7c24 */ /* 0x000fe2000f8e022c */
[----:B------:R-:W-:Y:S01]  /*1ae40*/  ULDC.64 UR4, c[0x0][0xae8] ;  /* 0x0002ba0000047ab9 */ /* 0x000fe20000000a00 */
[-C--:B------:R-:W-:Y:S01]  /*1ae50*/  ISETP.GE.AND P0, PT, R20, R49.reuse, PT ;  /* 0x000000311400720c */ /* 0x080fe20003f06270 */
[----:B------:R-:W-:Y:S01]  /*1ae60*/  IMAD R20, R214, UR4, RZ ;  /* 0x00000004d6147c24 */ /* 0x000fe2000f8e02ff */
[----:B------:R-:W-:Y:S01]  /*1ae70*/  PRMT R0, RZ, 0x654, R0 ;  /* 0x00000654ff007816 */ /* 0x000fe20000000000 */
[----:B------:R-:W-:Y:S01]  /*1ae80*/  IMAD.IADD R3, R3, 0x1, R45 ;  /* 0x0000000103037824 */ /* 0x000fe200078e022d */
[----:B------:R-:W-:Y:S01]  /*1ae90*/  SHF.R.S32.HI R203, RZ, 0x1f, R202 ;  /* 0x0000001fffcb7819 */ /* 0x000fe200000114ca */
[----:B------:R-:W-:Y:S01]  /*1aea0*/  VIADD R21, R202, 0x60 ;  /* 0x00000060ca157836 */ /* 0x000fe20000000000 */
[----:B---3--:R2:W-:Y:S01]  /*1aeb0*/  SYNCS.ARRIVE.TRANS64.RED.A1T0 RZ, [R0+URZ], RZ ;  /* 0x000000ff00ff79a7 */ /* 0x0085e2000810043f */
[C---:B------:R-:W-:Y:S01]  /*1aec0*/  IMAD R47, R53.reuse, UR5, R20 ;  /* 0x00000005352f7c24 */ /* 0x040fe2000f8e0214 */
[----:B------:R-:W-:Y:S01]  /*1aed0*/  BSSY B1, `(.L_x_2417) ;  /* 0x0000016000017945 */ /* 0x000fe20003800000 */
[----:B------:R-:W-:Y:S01]  /*1aee0*/  IMAD.WIDE.U32 R44, R53, UR4, R2 ;  /* 0x00000004352c7c25 */ /* 0x000fe2000f8e0002 */
[----:B------:R-:W-:-:S03]  /*1aef0*/  ISETP.GE.AND P1, PT, R21, R49, PT ;  /* 0x000000311500720c */ /* 0x000fc60003f26270 */
[----:B------:R-:W-:-:S04]  /*1af00*/  IMAD.WIDE R20, R212, 0x80, R202 ;  /* 0x00000080d4147825 */ /* 0x000fc800078e02ca */
[----:B------:R-:W-:Y:S01]  /*1af10*/  IMAD.IADD R49, R45, 0x1, R47 ;  /* 0x000000012d317824 */ /* 0x000fe200078e022f */
[----:B--2---:R-:W-:Y:S06]  /*1af20*/  @P2 BRA `(.L_x_2418) ;  /* 0x0000000000402947 */ /* 0x004fec0003800000 */
[----:B------:R-:W-:Y:S01]  /*1af30*/  MOV R2, R44 ;  /* 0x0000002c00027202 */ /* 0x000fe20000000f00 */
[----:B------:R-:W-:Y:S01]  /*1af40*/  ULDC.64 UR4, c[0x0][0xad8] ;  /* 0x0002b60000047ab9 */ /* 0x000fe20000000a00 */
[----:B------:R-:W-:Y:S01]  /*1af50*/  IMAD.MOV.U32 R3, RZ, RZ, R49 ;  /* 0x000000ffff037224 */ /* 0x000fe200078e0031 */
[----:B------:R-:W-:Y:S01]  /*1af60*/  ULDC.64 UR6, c[0x0][0xa80] ;  /* 0x0002a00000067ab9 */ /* 0x000fe20000000a00 */
[----:B------:R-:W-:Y:S02]  /*1af70*/  IMAD R47, R21, UR4, RZ ;  /* 0x00000004152f7c24 */ /* 0x000fe4000f8e02ff */
[----:B------:R-:W-:Y:S02]  /*1af80*/  VIADD R0, R200, 0x40 ;  /* 0x00000040c8007836 */ /* 0x000fe40000000000 */
[----:B------:R-:W-:Y:S01]  /*1af90*/  IMAD.WIDE.U32 R2, R20, UR4, R2 ;  /* 0x0000000414027c25 */ /* 0x000fe2000f8e0002 */
        /* <DEDUP_REMOVED lines=9> */
.L_x_2418:
[----:B------:R-:W-:Y:S05]  /*1b030*/  BSYNC B1 ;  /* 0x0000000000017941 */ /* 0x000fea0003800000 */
.L_x_2417:
[----:B------:R-:W-:Y:S04]  /*1b040*/  BSSY B1, `(.L_x_2419) ;  /* 0x0000014000017945 */ /* 0x000fe80003800000 */
[----:B------:R-:W-:Y:S05]  /*1b050*/  @P4 BRA `(.L_x_2420) ;  /* 0x0000000000484947 */ /* 0x000fea0003800000 */
[----:B--2--5:R-:W-:Y:S01]  /*1b060*/  IADD3 R5, P2, R20, 0x20, RZ ;  /* 0x0000002014057810 */ /* 0x024fe20007f5e0ff */
        /* <DEDUP_REMOVED lines=17> */
.L_x_2420:
[----:B------:R-:W-:Y:S05]  /*1b180*/  BSYNC B1 ;  /* 0x0000000000017941 */ /* 0x000fea0003800000 */
.L_x_2419:
[----:B------:R-:W-:Y:S04]  /*1b190*/  BSSY B1, `(.L_x_2421) ;  /* 0x0000014000017945 */ /* 0x000fe80003800000 */
[----:B------:R-:W-:Y:S05]  /*1b1a0*/  @P0 BRA `(.L_x_2422) ;  /* 0x0000000000480947 */ /* 0x000fea0003800000 */
[----:B--23-5:R-:W-:Y:S01]  /*1b1b0*/  IADD3 R5, P0, R20, 0x40, RZ ;  /* 0x0000004014057810 */ /* 0x02cfe20007f1e0ff */
[----:B------:R-:W-:Y:S01]  /*1b1c0*/  ULDC.64 UR4, c[0x0][0xad8] ;  /* 0x0002b60000047ab9 */ /* 0x000fe20000000a00 */
[----:B------:R-:W-:Y:S01]  /*1b1d0*/  IMAD.MOV.U32 R2, RZ, RZ, R44 ;  /* 0x000000ffff027224 */ /* 0x000fe200078e002c */
[----:B------:R-:W-:Y:S01]  /*1b1e0*/  IADD3 R4, R200, 0x40, RZ ;  /* 0x00000040c8047810 */ /* 0x000fe20007ffe0ff */
[----:B------:R-:W-:Y:S01]  /*1b1f0*/  IMAD.MOV.U32 R3, RZ, RZ, R49 ;  /* 0x000000ffff037224 */ /* 0x000fe200078e0031 */
[----:B------:R-:W-:Y:S01]  /*1b200*/  ULDC.64 UR6, c[0x0][0xa80] ;  /* 0x0002a00000067ab9 */ /* 0x000fe20000000a00 */
[----:B------:R-:W-:Y:S02]  /*1b210*/  IMAD.X R0, RZ, RZ, R21, P0 ;  /* 0x000000ffff007224 */ /* 0x000fe400000e0615 */
        /* <DEDUP_REMOVED lines=11> */
.L_x_2422:
[----:B------:R-:W-:Y:S05]  /*1b2d0*/  BSYNC B1 ;  /* 0x0000000000017941 */ /* 0x000fea0003800000 */
.L_x_2421:
[----:B------:R-:W-:Y:S05]  /*1b2e0*/  @P1 BRA `(.L_x_2423) ;  /* 0x0000000800d01947 */ /* 0x000fea0003800000 */
[----:B--2345:R-:W-:Y:S01]  /*1b2f0*/  IADD3 R5, P0, R20, 0x60, RZ ;  /* 0x0000006014057810 */ /* 0x03cfe20007f1e0ff */
[----:B------:R-:W-:Y:S01]  /*1b300*/  ULDC.64 UR6, c[0x0][0xad8] ;  /* 0x0002b60000067ab9 */ /* 0x000fe20000000a00 */
[----:B------:R-:W-:Y:S01]  /*1b310*/  MOV R3, R49 ;  /* 0x0000003100037202 */ /* 0x000fe20000000f00 */
[----:B------:R-:W-:Y:S01]  /*1b320*/  IMAD.MOV.U32 R2, RZ, RZ, R44 ;  /* 0x000000ffff027224 */ /* 0x000fe200078e002c */
[----:B------:R-:W-:Y:S01]  /*1b330*/  ULDC UR4, c[0x0][0xa8c] ;  /* 0x0002a30000047ab9 */ /* 0x000fe20000000800 */
[----:B------:R-:W-:Y:S01]  /*1b340*/  IMAD.X R20, RZ, RZ, R21, P0 ;  /* 0x000000ffff147224 */ /* 0x000fe200000e0615 */
[----:B------:R-:W-:Y:S01]  /*1b350*/  ISETP.GE.AND P1, PT, R200, UR4, PT ;  /* 0x00000004c8007c0c */ /* 0x000fe2000bf26270 */
        /* <DEDUP_REMOVED lines=13> */
.L_x_2415:
[----:B------:R-:W-:Y:S01]  /*1b430*/  ULDC.64 UR4, c[0x0][0xbd8] ;  /* 0x0002f60000047ab9 */ /* 0x000fe20000000a00 */
[----:B------:R-:W-:Y:S02]  /*1b440*/  MOV R9, RZ ;  /* 0x000000ff00097202 */ /* 0x000fe40000000f00 */
[----:B------:R-:W-:Y:S02]  /*1b450*/  ISETP.NE.U32.AND P0, PT, RZ, UR4, PT ;  /* 0x00000004ff007c0c */ /* 0x000fe4000bf05070 */
[----:B------:R-:W-:Y:S02]  /*1b460*/  IADD3 R2, P1, R206, UR4, RZ ;  /* 0x00000004ce027c10 */ /* 0x000fe4000ff3e0ff */
[----:B------:R-:W-:Y:S02]  /*1b470*/  ISETP.NE.AND.EX P0, PT, RZ, UR5, PT, P0 ;  /* 0x00000005ff007c0c */ /* 0x000fe4000bf05300 */
[----:B------:R-:W-:Y:S01]  /*1b480*/  IADD3.X R3, R207, UR5, RZ, P1, !PT ;  /* 0x00000005cf037c10 */ /* 0x000fe20008ffe4ff */
[----:B------:R-:W-:-:S02]  /*1b490*/  ULDC.64 UR4, c[0x0][0xbe0] ;  /* 0x0002f80000047ab9 */ /* 0x000fc40000000a00 */
[----:B------:R-:W-:-:S04]  /*1b4a0*/  ISETP.NE.U32.AND P1, PT, RZ, UR4, PT ;  /* 0x00000004ff007c0c */ /* 0x000fc8000bf25070 */
[----:B------:R-:W-:-:S04]  /*1b4b0*/  ISETP.NE.AND.EX P1, PT, RZ, UR5, PT, P1 ;  /* 0x00000005ff007c0c */ /* 0x000fc8000bf25310 */
[----:B------:R2:W5:Y:S09]  /*1b4c0*/  @P0 LDG.E R9, desc[UR56][R2.64] ;  /* 0x0000003802090981 */ /* 0x000572000c1e1900 */
[----:B------:R-:W-:Y:S01]  /*1b4d0*/  @P1 IADD3 R206, P2, R206, UR4, RZ ;  /* 0x00000004cece1c10 */ /* 0x000fe2000ff5e0ff */
[----:B------:R-:W-:-:S02]  /*1b4e0*/  ULDC UR4, c[0x0][0xa88] ;  /* 0x0002a20000047ab9 */ /* 0x000fc40000000800 */
[----:B------:R-:W-:Y:S01]  /*1b4f0*/  IMAD.U32 R7, RZ, RZ, UR4 ;  /* 0x00000004ff077e24 */ /* 0x000fe2000f8e00ff */
[----:B------:R-:W-:-:S05]  /*1b500*/  @P1 IADD3.X R207, R207, UR5, RZ, P2, !PT ;  /* 0x00000005cfcf1c10 */ /* 0x000fca00097fe4ff */
[----:B------:R2:W5:Y:S01]  /*1b510*/  @P1 LDG.E R7, desc[UR56][R206.64] ;  /* 0x00000038ce071981 */ /* 0x000562000c1e1900 */
[----:B------:R-:W3:Y:S02]  /*1b520*/  S2R R5, SR_TID.X ;  /* 0x0000000000057919 */ /* 0x000ee40000002100 */
[----:B---3--:R-:W-:-:S05]  /*1b530*/  VIADD R0, R5, 0xffffff80 ;  /* 0xffffff8005007836 */ /* 0x008fca0000000000 */
[----:B------:R-:W-:Y:S01]  /*1b540*/  ISETP.GT.AND P2, PT, R0, 0x7f, PT ;  /* 0x0000007f0000780c */ /* 0x000fe20003f44270 */
[----:B--2---:R-:W-:-:S12]  /*1b550*/  @P1 BRA `(.L_x_2424) ;  /* 0x0000000000101947 */ /* 0x004fd80003800000 */
[----:B------:R-:W-:Y:S05]  /*1b560*/  @!P0 BRA `(.L_x_2424) ;  /* 0x00000000000c8947 */ /* 0x000fea0003800000 */
[----:B------:R-:W2:Y:S04]  /*1b570*/  LDG.E R0, desc[UR56][R2.64] ;  /* 0x0000003802007981 */ /* 0x000ea8000c1e1900 */
[----:B-----5:R-:W2:Y:S02]  /*1b580*/  LDG.E R7, desc[UR56][R2.64+0x4] ;  /* 0x0000043802077981 */ /* 0x020ea4000c1e1900 */
[----:B--2---:R-:W-:-:S07]  /*1b590*/  IADD3 R7, -R0, R7, RZ ;  /* 0x0000000700077210 */ /* 0x004fce0007ffe1ff */
.L_x_2424:
[----:B------:R-:W-:Y:S01]  /*1b5a0*/  BSSY B1, `(.L_x_2425) ;  /* 0x000001c000017945 */ /* 0x000fe20003800000 */
[----:B------:R-:W-:Y:S02]  /*1b5b0*/  SHF.R.S32.HI R8, RZ, 0x1f, R205 ;  /* 0x0000001fff087819 */ /* 0x000fe400000114cd */
[----:B------:R-:W-:Y:S02]  /*1b5c0*/  SHF.R.S32.HI R13, RZ, 0x1f, R200 ;  /* 0x0000001fff0d7819 */ /* 0x000fe400000114c8 */
[----:B------:R-:W-:Y:S02]  /*1b5d0*/  SEL R11, R208, RZ, !P0 ;  /* 0x000000ffd00b7207 */ /* 0x000fe40004000000 */
[----:B------:R-:W-:Y:S02]  /*1b5e0*/  SEL R214, R214, RZ, !P0 ;  /* 0x000000ffd6d67207 */ /* 0x000fe40004000000 */
[----:B-----5:R-:W-:Y:S01]  /*1b5f0*/  SHF.R.S32.HI R6, RZ, 0x1f, R9 ;  /* 0x0000001fff067819 */ /* 0x020fe20000011409 */
[----:B------:R-:W-:Y:S06]  /*1b600*/  @P2 BRA `(.L_x_2426) ;  /* 0x0000000000542947 */ /* 0x000fec0003800000 */
[----:B------:R-:W-:-:S04]  /*1b610*/  IMAD R0, R212, 0x80, R5 ;  /* 0x00000080d4007824 */ /* 0x000fc800078e0205 */
[----:B------:R-:W-:-:S05]  /*1b620*/  VIADD R0, R0, 0xffffff80 ;  /* 0xffffff8000007836 */ /* 0x000fca0000000000 */
[----:B------:R-:W-:-:S13]  /*1b630*/  ISETP.GE.AND P0, PT, R0, R7, PT ;  /* 0x000000070000720c */ /* 0x000fda0003f06270 */
[----:B------:R-:W-:Y:S05]  /*1b640*/  @P0 BRA `(.L_x_2426) ;  /* 0x0000000000440947 */ /* 0x000fea0003800000 */
[----:B------:R-:W-:Y:S01]  /*1b650*/  IADD3 R2, P0, R0, R9, RZ ;  /* 0x0000000900027210 */ /* 0x000fe20007f1e0ff */
[----:B------:R-:W-:-:S03]  /*1b660*/  ULDC.64 UR4, c[0x0][0xb70] ;  /* 0x0002dc0000047ab9 */ /* 0x000fc60000000a00 */
[----:B------:R-:W-:Y:S01]  /*1b670*/  LEA.HI.X.SX32 R3, R0, R6, 0x1, P0 ;  /* 0x0000000600037211 */ /* 0x000fe200000f0eff */
[----:B------:R-:W-:-:S04]  /*1b680*/  IMAD R0, R8, UR4, RZ ;  /* 0x0000000408007c24 */ /* 0x000fc8000f8e02ff */
        /* <DEDUP_REMOVED lines=13> */
.L_x_2426:
[----:B------:R-:W-:Y:S05]  /*1b760*/  BSYNC B1 ;  /* 0x0000000000017941 */ /* 0x000fea0003800000 */
.L_x_2425:
[----:B------:R-:W-:Y:S01]  /*1b770*/  ULDC.64 UR4, c[0x0][0xaa0] ;  /* 0x0002a80000047ab9 */ /* 0x000fe20000000a00 */
[----:B------:R-:W-:Y:S01]  /*1b780*/  MOV R2, R200 ;  /* 0x000000c800027202 */ /* 0x000fe20000000f00 */
[----:B--2---:R-:W-:Y:S01]  /*1b790*/  IMAD.MOV.U32 R3, RZ, RZ, R13 ;  /* 0x000000ffff037224 */ /* 0x004fe200078e000d */
[----:B------:R-:W-:Y:S01]  /*1b7a0*/  IADD3 R4, R202, 0x20, RZ ;  /* 0x00000020ca047810 */ /* 0x000fe20007ffe0ff */
[----:B------:R-:W-:Y:S01]  /*1b7b0*/  IMAD R0, R6, UR4, RZ ;  /* 0x0000000406007c24 */ /* 0x000fe2000f8e02ff */
[----:B------:R-:W-:Y:S01]  /*1b7c0*/  BSSY B1, `(.L_x_2427) ;  /* 0x0000029000017945 */ /* 0x000fe20003800000 */
[----:B------:R-:W-:-:S04]  /*1b7d0*/  IMAD.WIDE.U32 R2, R9, UR4, R2 ;  /* 0x0000000409027c25 */ /* 0x000fc8000f8e0002 */
[----:B------:R-:W-:Y:S01]  /*1b7e0*/  IMAD R9, R9, UR5, R0 ;  /* 0x0000000509097c24 */ /* 0x000fe2000f8e0200 */
[----:B------:R-:W-:Y:S01]  /*1b7f0*/  ULDC.64 UR4, c[0x0][0xae0] ;  /* 0x0002b80000047ab9 */ /* 0x000fe20000000a00 */
[----:B------:R-:W-:Y:S02]  /*1b800*/  IMAD R7, R212, -0x80, R7 ;  /* 0xffffff80d4077824 */ /* 0x000fe400078e0207 */
[----:B------:R-:W-:Y:S02]  /*1b810*/  IMAD R0, R8, UR4, RZ ;  /* 0x0000000408007c24 */ /* 0x000fe4000f8e02ff */
[----:B------:R-:W-:Y:S01]  /*1b820*/  IMAD.IADD R3, R3, 0x1, R9 ;  /* 0x0000000103037824 */ /* 0x000fe200078e0209 */
[-C--:B------:R-:W-:Y:S01]  /*1b830*/  ISETP.GE.AND P2, PT, R202, R7.reuse, PT ;  /* 0x00000007ca00720c */ /* 0x080fe20003f46270 */
[C---:B------:R-:W-:Y:S01]  /*1b840*/  IMAD R5, R205.reuse, UR5, R0 ;  /* 0x00000005cd057c24 */ /* 0x040fe2000f8e0200 */
[----:B------:R-:W-:Y:S01]  /*1b850*/  ISETP.GE.AND P3, PT, R4, R7, PT ;  /* 0x000000070400720c */ /* 0x000fe20003f66270 */
[----:B------:R-:W-:Y:S01]  /*1b860*/  IMAD.WIDE.U32 R2, R205, UR4, R2 ;  /* 0x00000004cd027c25 */ /* 0x000fe2000f8e0002 */
[----:B------:R-:W-:-:S03]  /*1b870*/  ULDC.64 UR4, c[0x0][0xae8] ;  /* 0x0002ba0000047ab9 */ /* 0x000fc60000000a00 */
[C---:B------:R-:W-:Y:S01]  /*1b880*/  VIADD R0, R202.reuse, 0x40 ;  /* 0x00000040ca007836 */ /* 0x040fe20000000000 */
[----:B------:R-:W-:Y:S01]  /*1b890*/  IADD3 R3, R3, R5, RZ ;  /* 0x0000000503037210 */ /* 0x000fe20007ffe0ff */
[----:B------:R-:W-:Y:S02]  /*1b8a0*/  VIADD R4, R202, 0x60 ;  /* 0x00000060ca047836 */ /* 0x000fe40000000000 */
[----:B------:R-:W-:Y:S01]  /*1b8b0*/  IMAD.MOV.U32 R6, RZ, RZ, R202 ;  /* 0x000000ffff067224 */ /* 0x000fe200078e00ca */
[-C--:B------:R-:W-:Y:S01]  /*1b8c0*/  ISETP.GE.AND P1, PT, R0, R7.reuse, PT ;  /* 0x000000070000720c */ /* 0x080fe20003f26270 */
[----:B------:R-:W-:Y:S01]  /*1b8d0*/  IMAD R0, R214, UR4, RZ ;  /* 0x00000004d6007c24 */ /* 0x000fe2000f8e02ff */
[----:B------:R-:W-:Y:S01]  /*1b8e0*/  ISETP.GE.AND P0, PT, R4, R7, PT ;  /* 0x000000070400720c */ /* 0x000fe20003f06270 */
[----:B------:R-:W-:Y:S01]  /*1b8f0*/  IMAD.WIDE.U32 R4, R11, UR4, R2 ;  /* 0x000000040b047c25 */ /* 0x000fe2000f8e0002 */
[----:B------:R-:W-:-:S03]  /*1b900*/  SHF.R.S32.HI R7, RZ, 0x1f, R202 ;  /* 0x0000001fff077819 */ /* 0x000fc600000114ca */
[----:B------:R-:W-:Y:S02]  /*1b910*/  IMAD R9, R11, UR5, R0 ;  /* 0x000000050b097c24 */ /* 0x000fe4000f8e0200 */
[----:B------:R-:W-:-:S04]  /*1b920*/  IMAD.WIDE R6, R212, 0x80, R6 ;  /* 0x00000080d4067825 */ /* 0x000fc800078e0206 */
[----:B------:R-:W-:Y:S01]  /*1b930*/  IMAD.IADD R11, R5, 0x1, R9 ;  /* 0x00000001050b7824 */ /* 0x000fe200078e0209 */
[----:B------:R-:W-:Y:S06]  /*1b940*/  @P2 BRA `(.L_x_2428) ;  /* 0x0000000000402947 */ /* 0x000fec0003800000 */
[----:B------:R-:W-:Y:S01]  /*1b950*/  ULDC.64 UR4, c[0x0][0xad8] ;  /* 0x0002b60000047ab9 */ /* 0x000fe20000000a00 */
[----:B------:R-:W-:Y:S01]  /*1b960*/  IMAD.MOV.U32 R2, RZ, RZ, R4 ;  /* 0x000000ffff027224 */ /* 0x000fe200078e0004 */
[----:B------:R-:W-:Y:S01]  /*1b970*/  IADD3 R0, R200, 0x40, RZ ;  /* 0x00000040c8007810 */ /* 0x000fe20007ffe0ff */
[----:B------:R-:W-:Y:S01]  /*1b980*/  IMAD.MOV.U32 R3, RZ, RZ, R11 ;  /* 0x000000ffff037224 */ /* 0x000fe200078e000b */
[----:B------:R-:W-:Y:S01]  /*1b990*/  ULDC.64 UR6, c[0x0][0xa80] ;  /* 0x0002a00000067ab9 */ /* 0x000fe20000000a00 */
[----:B------:R-:W-:Y:S02]  /*1b9a0*/  IMAD R9, R7, UR4, RZ ;  /* 0x0000000407097c24 */ /* 0x000fe4000f8e02ff */
[----:B------:R-:W-:Y:S01]  /*1b9b0*/  IMAD.WIDE.U32 R2, R6, UR4, R2 ;  /* 0x0000000406027c25 */ /* 0x000fe2000f8e0002 */
[----:B------:R-:W-:Y:S02]  /*1b9c0*/  ULDC UR4, c[0x0][0xa8c] ;  /* 0x0002a30000047ab9 */ /* 0x000fe40000000800 */
[----:B------:R-:W-:Y:S01]  /*1b9d0*/  ISETP.GE.AND P4, PT, R200, UR4, PT ;  /* 0x00000004c8007c0c */ /* 0x000fe2000bf86270 */
[----:B------:R-:W-:Y:S01]  /*1b9e0*/  IMAD R9, R6, UR5, R9 ;  /* 0x0000000506097c24 */ /* 0x000fe2000f8e0209 */
[----:B------:R-:W-:-:S02]  /*1b9f0*/  ISETP.GE.AND P5, PT, R0, UR4, PT ;  /* 0x0000000400007c0c */ /* 0x000fc4000bfa6270 */
[----:B------:R-:W-:Y:S02]  /*1ba00*/  LEA R8, P2, R2, UR6, 0x1 ;  /* 0x0000000602087c11 */ /* 0x000fe4000f8408ff */
[----:B------:R-:W-:-:S04]  /*1ba10*/  IADD3 R3, R3, R9, RZ ;  /* 0x0000000903037210 */ /* 0x000fc80007ffe0ff */
[----:B------:R-:W-:-:S05]  /*1ba20*/  LEA.HI.X R9, R2, UR7, R3, 0x1, P2 ;  /* 0x0000000702097c11 */ /* 0x000fca00090f0c03 */
[----:B------:R2:W-:Y:S04]  /*1ba30*/  @!P4 STG.E.128 desc[UR56][R8.64], RZ ;  /* 0x000000ff0800c986 */ /* 0x0005e8000c101d38 */
[----:B------:R2:W-:Y:S02]  /*1ba40*/  @!P5 STG.E.128 desc[UR56][R8.64+0x80], RZ ;  /* 0x000080ff0800d986 */ /* 0x0005e4000c101d38 */
.L_x_2428:
[----:B------:R-:W-:Y:S05]  /*1ba50*/  BSYNC B1 ;  /* 0x0000000000017941 */ /* 0x000fea0003800000 */
.L_x_2427:
[----:B------:R-:W-:Y:S04]  /*1ba60*/  BSSY B1, `(.L_x_2429) ;  /* 0x0000014000017945 */ /* 0x000fe80003800000 */
[----:B------:R-:W-:Y:S05]  /*1ba70*/  @P3 BRA `(.L_x_2430) ;  /* 0x0000000000483947 */ /* 0x000fea0003800000 */
[----:B--2---:R-:W-:Y:S01]  /*1ba80*/  IADD3 R9, P2, R6, 0x20, RZ ;  /* 0x0000002006097810 */ /* 0x004fe20007f5e0ff */
[----:B------:R-:W-:Y:S01]  /*1ba90*/  ULDC.64 UR4, c[0x0][0xad8] ;  /* 0x0002b60000047ab9 */ /* 0x000fe20000000a00 */
[----:B------:R-:W-:Y:S01]  /*1baa0*/  MOV R2, R4 ;  /* 0x0000000400027202 */ /* 0x000fe20000000f00 */
[----:B------:R-:W-:Y:S01]  /*1bab0*/  IMAD.MOV.U32 R3, RZ, RZ, R11 ;  /* 0x000000ffff037224 */ /* 0x000fe200078e000b */
[----:B------:R-:W-:Y:S01]  /*1bac0*/  ULDC.64 UR6, c[0x0][0xa80] ;  /* 0x0002a00000067ab9 */ /* 0x000fe20000000a00 */
[----:B------:R-:W-:Y:S02]  /*1bad0*/  IMAD.X R0, RZ, RZ, R7, P2 ;  /* 0x000000ffff007224 */ /* 0x000fe400010e0607 */
[----:B------:R-:W-:Y:S02]  /*1bae0*/  VIADD R8, R200, 0x40 ;  /* 0x00000040c8087836 */ /* 0x000fe40000000000 */
[----:B------:R-:W-:Y:S02]  /*1baf0*/  IMAD R0, R0, UR4, RZ ;  /* 0x0000000400007c24 */ /* 0x000fe4000f8e02ff */
        /* <DEDUP_REMOVED lines=10> */
.L_x_2430:
[----:B------:R-:W-:Y:S05]  /*1bba0*/  BSYNC B1 ;  /* 0x0000000000017941 */ /* 0x000fea0003800000 */
.L_x_2429:
[----:B------:R-:W-:Y:S04]  /*1bbb0*/  BSSY B1, `(.L_x_2431) ;  /* 0x0000014000017945 */ /* 0x000fe80003800000 */
[----:B------:R-:W-:Y:S05]  /*1bbc0*/  @P1 BRA `(.L_x_2432) ;  /* 0x0000000000481947 */ /* 0x000fea0003800000 */
[----:B--23--:R-:W-:Y:S01]  /*1bbd0*/  IADD3 R9, P1, R6, 0x40, RZ ;  /* 0x0000004006097810 */ /* 0x00cfe20007f3e0ff */
        /* <DEDUP_REMOVED lines=17> */
.L_x_2432:
[----:B------:R-:W-:Y:S05]  /*1bcf0*/  BSYNC B1 ;  /* 0x0000000000017941 */ /* 0x000fea0003800000 */
.L_x_2431:
[----:B------:R-:W-:Y:S05]  /*1bd00*/  @P0 BRA `(.L_x_2423) ;  /* 0x0000000000480947 */ /* 0x000fea0003800000 */
[----:B------:R-:W-:Y:S01]  /*1bd10*/  IADD3 R5, P0, R6, 0x60, RZ ;  /* 0x0000006006057810 */ /* 0x000fe20007f1e0ff */
        /* <DEDUP_REMOVED lines=12> */
[----:B------:R-:W-:Y:S02]  /*1bde0*/  LEA R4, P0, R2, UR6, 0x1 ;  /* 0x0000000602047c11 */ /* 0x000fe4000f8008ff */
[----:B------:R-:W-:-:S04]  /*1bdf0*/  IADD3 R3, R3, R5, RZ ;  /* 0x0000000503037210 */ /* 0x000fc80007ffe0ff */
[----:B------:R-:W-:-:S05]  /*1be00*/  LEA.HI.X R5, R2, UR7, R3, 0x1, P0 ;  /* 0x0000000702057c11 */ /* 0x000fca00080f0c03 */
[----:B------:R0:W-:Y:S04]  /*1be10*/  @!P1 STG.E.128 desc[UR56][R4.64], RZ ;  /* 0x000000ff04009986 */ /* 0x0001e8000c101d38 */
[----:B------:R0:W-:Y:S02]  /*1be20*/  @!P2 STG.E.128 desc[UR56][R4.64+0x80], RZ ;  /* 0x000080ff0400a986 */ /* 0x0001e4000c101d38 */
.L_x_2423:
[----:B------:R-:W-:Y:S05]  /*1be30*/  BSYNC B0 ;  /* 0x0000000000007941 */ /* 0x000fea0003800000 */
.L_x_2414:
[----:B------:R-:W-:Y:S02]  /*1be40*/  ULDC UR4, c[0x0][0xc14] ;  /* 0x0003050000047ab9 */ /* 0x000fe40000000800 */
[----:B-1----:R-:W-:-:S13]  /*1be50*/  ISETP.GE.AND P0, PT, R195, UR4, PT ;  /* 0x00000004c3007c0c */ /* 0x002fda000bf06270 */
[----:B------:R-:W-:Y:S05]  /*1be60*/  @!P0 BRA `(.L_x_2433) ;  /* 0xfffffe5000bc8947 */ /* 0x000fea000383ffff */
[----:B------:R-:W-:Y:S05]  /*1be70*/  BRA `(.L_x_2197) ;  /* 0x0000006000287947 */ /* 0x000fea0003800000 */
.L_x_2195:
        /* <DEDUP_REMOVED lines=31> */
[----:B------:R-:W-:Y:S02]  /*1c070*/  ISETP.GE.U32.AND P0, PT, R7, 0x4, PT ;  /* 0x000000040700780c */ /* 0x000fe40003f06070 */
[----:B------:R-:W-:-:S05]  /*1c080*/  IADD3 R4, R5, R4, RZ ;  /* 0x0000000405047210 */ /* 0x000fca0007ffe0ff */
[----:B------:R-:W1:Y:S06]  /*1c090*/  SHFL.UP PT, R6, R4, 0x4, RZ ;  /* 0x0480000004067989 */ /* 0x000e6c00000e00ff */
        /* <DEDUP_REMOVED lines=17> */
[----:B-1----:R-:W-:-:S05]  /*1c1b0*/  IMAD R5, R5, UR4, RZ ;  /* 0x0000000405057c24 */ /* 0x002fca000f8e02ff */
[----:B0-----:R-:W-:Y:S02]  /*1c1c0*/  ISETP.GT.AND P0, PT, R5, UR6, PT ;  /* 0x0000000605007c0c */ /* 0x001fe4000bf04270 */
[----:B------:R-:W-:-:S11]  /*1c1d0*/  MOV R2, R5 ;  /* 0x0000000500027202 */ /* 0x000fd60000000f00 */
[----:B------:R-:W-:Y:S05]  /*1c1e0*/  @P0 BRA `(.L_x_2434) ;  /* 0x0000000000b80947 */ /* 0x000fea0003800000 */
[----:B------:R-:W-:Y:S01]  /*1c1f0*/  IMAD.MOV.U32 R5, RZ, RZ, R2 ;  /* 0x000000ffff057224 */ /* 0x000fe200078e0002 */
[----:B------:R-:W-:Y:S01]  /*1c200*/  ULDC UR5, c[0x0][0xc14] ;  /* 0x0003050000057ab9 */ /* 0x000fe20000000800 */
[----:B------:R-:W-:Y:S01]  /*1c210*/  IMAD.MOV.U32 R6, RZ, RZ, RZ ;  /* 0x000000ffff067224 */ /* 0x000fe200078e00ff */
[----:B------:R-:W-:Y:S01]  /*1c220*/  ULDC UR7, c[0x0][0xc14] ;  /* 0x0003050000077ab9 */ /* 0x000fe20000000800 */
[----:B------:R-:W-:-:S05]  /*1c230*/  ULDC UR4, c[0x0][0xc10] ;  /* 0x0003040000047ab9 */ /* 0x000fca0000000800 */
.L_x_2438:
[----:B------:R-:W-:Y:S01]  /*1c240*/  IADD3 R6, R6, 0x1f, RZ ;  /* 0x0000001f06067810 */ /* 0x000fe20007ffe0ff */
[----:B------:R-:W-:-:S03]  /*1c250*/  IMAD.U32 R19, RZ, RZ, UR7 ;  /* 0x00000007ff137e24 */ /* 0x000fc6000f8e00ff */
[----:B------:R-:W-:-:S13]  /*1c260*/  ISETP.GE.AND P0, PT, R6, UR5, PT ;  /* 0x0000000506007c0c */ /* 0x000fda000bf06270 */
[----:B------:R-:W-:Y:S05]  /*1c270*/  @P0 BRA `(.L_x_2435) ;  /* 0x0000000400c40947 */ /* 0x000fea0003800000 */
[----:B------:R-:W0:Y:S01]  /*1c280*/  S2R R8, SR_TID.X ;  /* 0x0000000000087919 */ /* 0x000e220000002100 */
        /* <DEDUP_REMOVED lines=10> */
.L_x_2437:
[----:B------:R-:W-:Y:S05]  /*1c330*/  BSYNC B0 ;  /* 0x0000000000007941 */ /* 0x000fea0003800000 */
.L_x_2436:
        /* <DEDUP_REMOVED lines=15> */
[----:B0-----:R-:W-:-:S05]  /*1c430*/  SEL R4, R4, RZ, P1 ;  /* 0x000000ff04047207 */ /* 0x001fca0000800000 */
[----:B------:R-:W-:-:S05]  /*1c440*/  IMAD.IADD R4, R7, 0x1, R4 ;  /* 0x0000000107047824 */ /* 0x000fca00078e0204 */
        /* <DEDUP_REMOVED lines=8> */
.L_x_2434:
        /* <DEDUP_REMOVED lines=15> */
[----:B0-----:R-:W-:-:S06]  /*1c5c0*/  IADD3 R13, R12, 0xffffffe, RZ ;  /* 0x0ffffffe0c0d7810 */ /* 0x001fcc0007ffe0ff */
[----:B------:R0:W1:Y:S01]  /*1c5d0*/  F2I.FTZ.U32.TRUNC.NTZ R3, R13 ;  /* 0x0000000d00037305 */ /* 0x000062000021f000 */
[----:B------:R-:W-:Y:S05]  /*1c5e0*/  @!P0 BRA `(.L_x_2439) ;  /* 0x0000000000088947 */ /* 0x000fea0003800000 */
[----:B------:R-:W-:-:S05]  /*1c5f0*/  VIADD R5, R5, 0xffffffff ;  /* 0xffffffff05057836 */ /* 0x000fca0000000000 */
[----:B------:R2:W3:Y:S02]  /*1c600*/  SHFL.IDX PT, R16, R4, R5, 0x1f ;  /* 0x00001f0504107589 */ /* 0x0004e400000e0000 */
.L_x_2439:
[----:B-1----:R-:W-:Y:S01]  /*1c610*/  IMAD.MOV R2, RZ, RZ, -R3 ;  /* 0x000000ffff027224 */ /* 0x002fe200078e0a03 */
[----:B--2---:R-:W-:Y:S01]  /*1c620*/  IABS R4, R6 ;  /* 0x0000000600047213 */ /* 0x004fe20000000000 */
[----:B---3--:R-:W-:Y:S02]  /*1c630*/  IMAD R16, R16, UR4, R7 ;  /* 0x0000000410107c24 */ /* 0x008fe4000f8e0207 */
[----:B------:R-:W-:Y:S01]  /*1c640*/  IMAD R5, R2, R11, RZ ;  /* 0x0000000b02057224 */ /* 0x000fe200078e02ff */
[----:B------:R-:W-:Y:S01]  /*1c650*/  MOV R2, RZ ;  /* 0x000000ff00027202 */ /* 0x000fe20000000f00 */
[----:B------:R-:W-:-:S04]  /*1c660*/  IMAD.MOV R4, RZ, RZ, -R4 ;  /* 0x000000ffff047224 */ /* 0x000fc800078e0a04 */
[----:B------:R-:W-:Y:S01]  /*1c670*/  IMAD.HI.U32 R2, R3, R5, R2 ;  /* 0x0000000503027227 */ /* 0x000fe200078e0002 */
[----:B------:R-:W-:-:S04]  /*1c680*/  IADD3 R5, -R16, UR6, RZ ;  /* 0x0000000610057c10 */ /* 0x000fc8000fffe1ff */
        /* <DEDUP_REMOVED lines=14> */
[----:B------:R-:W-:-:S03]  /*1c770*/  IMAD.MOV R9, RZ, RZ, -R9 ;  /* 0x000000ffff097224 */ /* 0x000fc600078e0a09 */
[----:B------:R-:W-:Y:S01]  /*1c780*/  IADD3 R3, -R4, RZ, RZ ;  /* 0x000000ff04037210 */ /* 0x000fe20007ffe1ff */
        /* <DEDUP_REMOVED lines=8> */
[----:B-1----:R-:W-:Y:S01]  /*1c810*/  IMAD.MOV.U32 R2, RZ, RZ, RZ ;  /* 0x000000ffff027224 */ /* 0x002fe200078e00ff */
[----:B--2---:R-:W-:-:S05]  /*1c820*/  IADD3 R6, RZ, -R3, RZ ;  /* 0x80000003ff067210 */ /* 0x004fca0007ffe0ff */
        /* <DEDUP_REMOVED lines=12> */
[----:B------:R-:W-:Y:S01]  /*1c8f0*/  @P0 VIADD R3, R3, 0x1 ;  /* 0x0000000103030836 */ /* 0x000fe20000000000 */
[----:B------:R-:W-:-:S13]  /*1c900*/  ISETP.GE.AND P0, PT, R2, RZ, PT ;  /* 0x000000ff0200720c */ /* 0x000fda0003f06270 */
[----:B------:R-:W-:Y:S02]  /*1c910*/  @!P0 IADD3 R3, -R3, RZ, RZ ;  /* 0x000000ff03038210 */ /* 0x000fe40007ffe1ff */
[----:B------:R-:W-:-:S13]  /*1c920*/  ISETP.NE.AND P0, PT, R8, RZ, PT ;  /* 0x000000ff0800720c */ /* 0x000fda0003f05270 */
[----:B------:R-:W-:Y:S01]  /*1c930*/  @!P0 LOP3.LUT R3, RZ, R8, RZ, 0x33, !PT ;  /* 0x00000008ff038212 */ /* 0x000fe200078e33ff */
[----:B------:R-:W-:-:S03]  /*1c940*/  IMAD.MOV R8, RZ, RZ, -R8 ;  /* 0x000000ffff087224 */ /* 0x000fc600078e0a08 */
[----:B------:R-:W-:Y:S01]  /*1c950*/  LOP3.LUT R2, RZ, R3, RZ, 0x33, !PT ;  /* 0x00000003ff027212 */ /* 0x000fe200078e33ff */
[----:B------:R-:W-:-:S03]  /*1c960*/  IMAD R18, R3, R8, R4 ;  /* 0x0000000803127224 */ /* 0x000fc600078e0204 */
[----:B------:R-:W-:Y:S01]  /*1c970*/  IADD3 R17, R17, R2, RZ ;  /* 0x0000000211117210 */ /* 0x000fe20007ffe0ff */
[----:B------:R-:W-:Y:S06]  /*1c980*/  BRA `(.L_x_2440) ;  /* 0x00000000000c7947 */ /* 0x000fec0003800000 */
.L_x_2435:
[----:B------:R-:W-:Y:S01]  /*1c990*/  IMAD.MOV.U32 R17, RZ, RZ, RZ ;  /* 0x000000ffff117224 */ /* 0x000fe200078e00ff */
[----:B------:R-:W-:Y:S01]  /*1c9a0*/  MOV R18, RZ ;  /* 0x000000ff00127202 */ /* 0x000fe20000000f00 */
[----:B------:R-:W-:-:S07]  /*1c9b0*/  IMAD.U32 R16, RZ, RZ, UR6 ;  /* 0x00000006ff107e24 */ /* 0x000fce000f8e00ff */
.L_x_2440:
        /* <DEDUP_REMOVED lines=16> */
[----:B------:R-:W-:Y:S01]  /*1cac0*/  ULDC.64 UR36, c[0x0][0x198] ;  /* 0x0000660000247ab9 */ /* 0x000fe20000000a00 */
[----:B------:R-:W-:Y:S02]  /*1cad0*/  ULDC UR38, c[0x0][0xc] ;  /* 0x0000030000267ab9 */ /* 0x000fe40000000800 */
[----:B------:R1:W-:Y:S04]  /*1cae0*/  STL [R1+0xc], R0 ;  /* 0x00000c0001007387 */ /* 0x0003e80000100800 */
[----:B------:R1:W-:Y:S04]  /*1caf0*/  STL [R1+0x4], RZ ;  /* 0x000004ff01007387 */ /* 0x0003e80000100800 */
[----:B------:R1:W-:Y:S04]  /*1cb00*/  STL [R1+0x10], R0 ;  /* 0x0000100001007387 */ /* 0x0003e80000100800 */
[----:B------:R1:W-:Y:S02]  /*1cb10*/  STL [R1+0x2c], RZ ;  /* 0x00002cff01007387 */ /* 0x0003e40000100800 */
.L_x_2527:
[----:B--2---:R-:W2:Y:S02]  /*1cb20*/  LDC.64 R2, c[0x0][0xc60] ;  /* 0x00031800ff027b82 */ /* 0x004ea40000000a00 */
[----:B--2---:R-:W-:-:S05]  /*1cb30*/  IMAD.WIDE R2, R19, 0x4, R2 ;  /* 0x0000000413027825 */ /* 0x004fca00078e0202 */
[----:B------:R-:W1:Y:S01]  /*1cb40*/  LDG.E R11, desc[UR56][R2.64] ;  /* 0x00000038020b7981 */ /* 0x000e62000c1e1900 */
[----:B------:R-:W-:Y:S05]  /*1cb50*/  YIELD ;  /* 0x0000000000007946 */ /* 0x000fea0003800000 */
[----:B------:R-:W-:Y:S01]  /*1cb60*/  ULDC.64 UR4, c[0x0][0xa28] ;  /* 0x00028a0000047ab9 */ /* 0x000fe20000000a00 */
[----:B------:R-:W-:Y:S02]  /*1cb70*/  CS2R R8, SRZ ;  /* 0x0000000000087805 */ /* 0x000fe4000001ff00 */
[----:B------:R-:W-:Y:S01]  /*1cb80*/  ISETP.NE.U32.AND P0, PT, RZ, UR4, PT ;  /* 0x00000004ff007c0c */ /* 0x000fe2000bf05070 */
[----:B------:R-:W-:Y:S01]  /*1cb90*/  ULDC.64 UR8, c[0x0][0xa08] ;  /* 0x0002820000087ab9 */ /* 0x000fe20000000a00 */
[----:B------:R-:W-:-:S02]  /*1cba0*/  ULDC.64 UR10, c[0x0][0xa10] ;  /* 0x00028400000a7ab9 */ /* 0x000fc40000000a00 */
[----:B------:R-:W-:Y:S02]  /*1cbb0*/  ISETP.NE.AND.EX P0, PT, RZ, UR5, PT, P0 ;  /* 0x00000005ff007c0c */ /* 0x000fe4000bf05300 */
[----:B-1----:R-:W-:Y:S01]  /*1cbc0*/  SHF.R.S32.HI R0, RZ, 0x1f, R11 ;  /* 0x0000001fff007819 */ /* 0x002fe2000001140b */
[----:B------:R-:W-:Y:S10]  /*1cbd0*/  STL [R1+0x1c], R11 ;  /* 0x00001c0b01007387 */ /* 0x000ff40000100800 */
[----:B------:R-:W-:-:S04]  /*1cbe0*/  @P0 LEA R2, P1, R11, UR4, 0x2 ;  /* 0x000000040b020c11 */ /* 0x000fc8000f8210ff */
[----:B------:R-:W-:Y:S01]  /*1cbf0*/  @P0 LEA.HI.X R3, R11, UR5, R0, 0x2, P1 ;  /* 0x000000050b030c11 */ /* 0x000fe200088f1400 */
[----:B------:R-:W-:-:S04]  /*1cc00*/  ULDC.64 UR4, c[0x0][0xa18] ;  /* 0x0002860000047ab9 */ /* 0x000fc80000000a00 */
[----:B------:R1:W5:Y:S01]  /*1cc10*/  @P0 LDG.E R8, desc[UR56][R2.64] ;  /* 0x0000003802080981 */ /* 0x000362000c1e1900 */
[----:B------:R-:W-:Y:S02]  /*1cc20*/  ISETP.NE.U32.AND P0, PT, RZ, UR4, PT ;  /* 0x00000004ff007c0c */ /* 0x000fe4000bf05070 */
[C---:B------:R-:W-:Y:S02]  /*1cc30*/  SHF.L.U32 R15, R11.reuse, 0x2, RZ ;  /* 0x000000020b0f7819 */ /* 0x040fe400000006ff */
[----:B------:R-:W-:Y:S02]  /*1cc40*/  ISETP.NE.AND.EX P0, PT, RZ, UR5, PT, P0 ;  /* 0x00000005ff007c0c */ /* 0x000fe4000bf05300 */
[----:B------:R-:W-:Y:S01]  /*1cc50*/  SHF.L.U64.HI R14, R11, 0x2, R0 ;  /* 0x000000020b0e7819 */ /* 0x000fe20000010200 */
[----:B------:R-:W-:Y:S01]  /*1cc60*/  STL [R1+0x24], R15 ;  /* 0x0000240f01007387 */ /* 0x000fe20000100800 */
[----:B------:R-:W-:-:S03]  /*1cc70*/  ULDC UR6, c[0x0][0x338] ;  /* 0x0000ce0000067ab9 */ /* 0x000fc60000000800 */
[----:B------:R-:W-:Y:S06]  /*1cc80*/  STL [R1+0x28], R14 ;  /* 0x0000280e01007387 */ /* 0x000fec0000100800 */
[----:B------:R-:W-:-:S04]  /*1cc90*/  @P0 IADD3 R12, P1, R15, UR4, RZ ;  /* 0x000000040f0c0c10 */ /* 0x000fc8000ff3e0ff */
[C---:B0-----:R-:W-:Y:S01]  /*1cca0*/  @P0 IADD3.X R13, R14.reuse, UR5, RZ, P1, !PT ;  /* 0x000000050e0d0c10 */ /* 0x041fe20008ffe4ff */
[----:B------:R-:W-:Y:S02]  /*1ccb0*/  ULDC.64 UR4, c[0x0][0xa00] ;  /* 0x0002800000047ab9 */ /* 0x000fe40000000a00 */
[----:B------:R-:W-:Y:S02]  /*1ccc0*/  ISETP.NE.U32.AND P2, PT, RZ, UR4, PT ;  /* 0x00000004ff007c0c */ /* 0x000fe4000bf45070 */
[C---:B-1----:R-:W-:Y:S02]  /*1ccd0*/  IADD3 R2, P1, R15.reuse, UR4, RZ ;  /* 0x000000040f027c10 */ /* 0x042fe4000ff3e0ff */
[----:B------:R-:W-:Y:S02]  /*1cce0*/  ISETP.NE.AND.EX P2, PT, RZ, UR5, PT, P2 ;  /* 0x00000005ff007c0c */ /* 0x000fe4000bf45320 */
[----:B------:R-:W-:Y:S01]  /*1ccf0*/  IADD3.X R3, R14, UR5, RZ, P1, !PT ;  /* 0x000000050e037c10 */ /* 0x000fe20008ffe4ff */
[----:B------:R-:W-:Y:S01]  /*1cd00*/  ULDC UR4, c[0x0][0x288] ;  /* 0x0000a20000047ab9 */ /* 0x000fe20000000800 */
[----:B------:R-:W-:Y:S01]  /*1cd10*/  IADD3 R6, P1, R15, UR8, RZ ;  /* 0x000000080f067c10 */ /* 0x000fe2000ff3e0ff */
[----:B------:R-:W-:Y:S01]  /*1cd20*/  IMAD.U32 R10, RZ, RZ, UR4 ;  /* 0x00000004ff0a7e24 */ /* 0x000fe2000f8e00ff */
[----:B------:R-:W-:-:S02]  /*1cd30*/  ULDC.64 UR4, c[0x0][0x3f8] ;  /* 0x0000fe0000047ab9 */ /* 0x000fc40000000a00 */
[----:B------:R-:W-:-:S03]  /*1cd40*/  IADD3.X R7, R14, UR9, RZ, P1, !PT ;  /* 0x000000090e077c10 */ /* 0x000fc60008ffe4ff */
[----:B------:R0:W5:Y:S04]  /*1cd50*/  @P0 LDG.E R10, desc[UR56][R12.64] ;  /* 0x000000380c0a0981 */ /* 0x000168000c1e1900 */
[----:B------:R-:W2:Y:S01]  /*1cd60*/  @P2 LDG.E R9, desc[UR56][R2.64] ;  /* 0x0000003802092981 */ /* 0x000ea2000c1e1900 */
[----:B------:R-:W-:Y:S01]  /*1cd70*/  UISETP.NE.U32.AND UP0, UPT, UR4, URZ, UPT ;  /* 0x0000003f0400728c */ /* 0x000fe2000bf05070 */
[----:B------:R-:W-:Y:S02]  /*1cd80*/  IADD3 R4, P1, R15, UR10, RZ ;  /* 0x0000000a0f047c10 */ /* 0x000fe4000ff3e0ff */
[----:B------:R-:W-:Y:S01]  /*1cd90*/  ULDC UR4, c[0x0][0x404] ;  /* 0x0001010000047ab9 */ /* 0x000fe20000000800 */
[----:B------:R-:W-:Y:S01]  /*1cda0*/  UISETP.NE.AND.EX UP0, UPT, UR5, URZ, UPT, UP0 ;  /* 0x0000003f0500728c */ /* 0x000fe2000bf05300 */
[----:B------:R-:W-:-:S02]  /*1cdb0*/  IADD3.X R5, R14, UR11, RZ, P1, !PT ;  /* 0x0000000b0e057c10 */ /* 0x000fc40008ffe4ff */
[----:B------:R-:W-:Y:S01]  /*1cdc0*/  ISETP.NE.U32.AND P1, PT, RZ, UR8, PT ;  /* 0x00000008ff007c0c */ /* 0x000fe2000bf25070 */
[----:B------:R-:W-:Y:S01]  /*1cdd0*/  USEL UR4, UR4, 0x1, UP0 ;  /* 0x0000000104047887 */ /* 0x000fe20008000000 */
[----:B------:R-:W-:Y:S02]  /*1cde0*/  ULDC UR5, c[0x0][0x2e0] ;  /* 0x0000b80000057ab9 */ /* 0x000fe40000000800 */
[----:B------:R-:W-:Y:S01]  /*1cdf0*/  ISETP.NE.AND.EX P3, PT, RZ, UR9, PT, P1 ;  /* 0x00000009ff007c0c */ /* 0x000fe2000bf65310 */
[----:B------:R-:W-:Y:S01]  /*1ce00*/  UIMAD UR4, UR4, UR5, URZ ;  /* 0x00000005040472a4 */ /* 0x000fe2000f8e023f */
[----:B------:R-:W-:Y:S01]  /*1ce10*/  ISETP.NE.U32.AND P1, PT, RZ, UR10, PT ;  /* 0x0000000aff007c0c */ /* 0x000fe2000bf25070 */
[----:B------:R-:W-:-:S03]  /*1ce20*/  IMAD.U32 R0, RZ, RZ, UR6 ;  /* 0x00000006ff007e24 */ /* 0x000fc6000f8e00ff */
[----:B------:R-:W-:Y:S01]  /*1ce30*/  ISETP.NE.AND.EX P1, PT, RZ, UR11, PT, P1 ;  /* 0x0000000bff007c0c */ /* 0x000fe2000bf25310 */
[----:B--2---:R1:W-:Y:S02]  /*1ce40*/  STL [R1+0x30], R9 ;  /* 0x0000300901007387 */ /* 0x0043e40000100800 */
[----:B-1----:R-:W-:Y:S01]  /*1ce50*/  MOV R9, UR4 ;  /* 0x0000000400097c02 */ /* 0x002fe20008000f00 */
[----:B0-----:R-:W-:Y:S09]  /*1ce60*/  @P0 BRA `(.L_x_2442) ;  /* 0x0000000000100947 */ /* 0x001ff20003800000 */
[----:B------:R-:W-:Y:S05]  /*1ce70*/  @!P2 BRA `(.L_x_2442) ;  /* 0x00000000000ca947 */ /* 0x000fea0003800000 */
[----:B-----5:R-:W2:Y:S04]  /*1ce80*/  LDG.E R10, desc[UR56][R2.64] ;  /* 0x00000038020a7981 */ /* 0x020ea8000c1e1900 */
[----:B------:R-:W2:Y:S02]  /*1ce90*/  LDG.E R2, desc[UR56][R2.64+0x4] ;  /* 0x0000043802027981 */ /* 0x000ea4000c1e1900 */
[----:B--2---:R-:W-:-:S07]  /*1cea0*/  IMAD.IADD R10, R2, 0x1, -R10 ;  /* 0x00000001020a7824 */ /* 0x004fce00078e0a0a */
.L_x_2442:
[----:B------:R-:W-:Y:S01]  /*1ceb0*/  IMAD.MOV.U32 R2, RZ, RZ, RZ ;  /* 0x000000ffff027224 */ /* 0x000fe200078e00ff */
[----:B------:R-:W-:Y:S01]  /*1cec0*/  MOV R20, RZ ;  /* 0x000000ff00147202 */ /* 0x000fe20000000f00 */
[----:B------:R-:W-:-:S04]  /*1ced0*/  ULDC.64 UR4, c[0x0][0xa20] ;  /* 0x0002880000047ab9 */ /* 0x000fc80000000a00 */
[----:B------:R-:W2:Y:S04]  /*1cee0*/  @P3 LDG.E R2, desc[UR56][R6.64] ;  /* 0x0000003806023981 */ /* 0x000ea8000c1e1900 */
[----:B------:R0:W5:Y:S01]  /*1cef0*/  @P1 LDG.E R20, desc[UR56][R4.64] ;  /* 0x0000003804141981 */ /* 0x000162000c1e1900 */
[----:B------:R-:W-:-:S04]  /*1cf00*/  ISETP.NE.U32.AND P0, PT, RZ, UR4, PT ;  /* 0x00000004ff007c0c */ /* 0x000fc8000bf05070 */
[----:B------:R-:W-:Y:S01]  /*1cf10*/  ISETP.NE.AND.EX P0, PT, RZ, UR5, PT, P0 ;  /* 0x00000005ff007c0c */ /* 0x000fe2000bf05300 */
[----:B--2--5:R-:W-:-:S05]  /*1cf20*/  IMAD.IADD R2, R2, 0x1, R8 ;  /* 0x0000000102027824 */ /* 0x024fca00078e0208 */
[----:B------:R0:W-:Y:S07]  /*1cf30*/  STL [R1+0x8], R2 ;  /* 0x0000080201007387 */ /* 0x0001ee0000100800 */
[----:B------:R-:W-:Y:S05]  /*1cf40*/  @!P0 BRA `(.L_x_2443) ;  /* 0x0000000000108947 */ /* 0x000fea0003800000 */
[----:B0-----:R-:W-:-:S04]  /*1cf50*/  IADD3 R2, P0, R15, UR4, RZ ;  /* 0x000000040f027c10 */ /* 0x001fc8000ff1e0ff */
[----:B------:R-:W-:-:S05]  /*1cf60*/  IADD3.X R3, R14, UR5, RZ, P0, !PT ;  /* 0x000000050e037c10 */ /* 0x000fca00087fe4ff */
[----:B------:R0:W5:Y:S01]  /*1cf70*/  LDG.E R9, desc[UR56][R2.64] ;  /* 0x0000003802097981 */ /* 0x000162000c1e1900 */
[----:B------:R-:W-:Y:S05]  /*1cf80*/  BRA `(.L_x_2444) ;  /* 0x0000000000107947 */ /* 0x000fea0003800000 */
.L_x_2443:
[----:B------:R-:W-:Y:S05]  /*1cf90*/  @!P3 BRA `(.L_x_2444) ;  /* 0x00000000000cb947 */ /* 0x000fea0003800000 */
[----:B------:R-:W2:Y:S04]  /*1cfa0*/  LDG.E R9, desc[UR56][R6.64] ;  /* 0x0000003806097981 */ /* 0x000ea8000c1e1900 */
[----:B------:R-:W2:Y:S02]  /*1cfb0*/  LDG.E R6, desc[UR56][R6.64+0x4] ;  /* 0x0000043806067981 */ /* 0x000ea4000c1e1900 */
[----:B--2---:R-:W-:-:S07]  /*1cfc0*/  IMAD.IADD R9, R6, 0x1, -R9 ;  /* 0x0000000106097824 */ /* 0x004fce00078e0a09 */
.L_x_2444:
[----:B0-----:R-:W2:Y:S01]  /*1cfd0*/  @P1 LDG.E R2, desc[UR56][R4.64] ;  /* 0x0000003804021981 */ /* 0x001ea2000c1e1900 */
[----:B-----5:R-:W-:-:S03]  /*1cfe0*/  IADD3 R9, -R8, R9, RZ ;  /* 0x0000000908097210 */ /* 0x020fc60007ffe1ff */
[----:B------:R-:W2:Y:S01]  /*1cff0*/  @P1 LDG.E R4, desc[UR56][R4.64+0x4] ;  /* 0x0000043804041981 */ /* 0x000ea2000c1e1900 */
[----:B------:R-:W-:Y:S01]  /*1d000*/  LEA R3, R17, 0xff, 0x7 ;  /* 0x000000ff11037811 */ /* 0x000fe200078e38ff */
[----:B------:R-:W-:Y:S01]  /*1d010*/  BSSY B0, `(.L_x_2445) ;  /* 0x00000f5000007945 */ /* 0x000fe20003800000 */
[----:B------:R-:W-:Y:S01]  /*1d020*/  PLOP3.LUT P2, PT, PT, PT, PT, 0x80, 0x0 ;  /* 0x000000000000781c */ /* 0x000fe20003f4f070 */
[----:B--2---:R-:W-:-:S04]  /*1d030*/  @P1 IMAD.IADD R0, R4, 0x1, -R2 ;  /* 0x0000000104001824 */ /* 0x004fc800078e0a02 */
[----:B------:R-:W-:-:S05]  /*1d040*/  IMAD.IADD R2, R9, 0x1, R0 ;  /* 0x0000000109027824 */ /* 0x000fca00078e0200 */
[C---:B------:R-:W-:Y:S02]  /*1d050*/  IADD3 R3, R2.reuse, R3, -R10 ;  /* 0x0000000302037210 */ /* 0x040fe40007ffe80a */
[----:B------:R-:W-:-:S04]  /*1d060*/  IADD3 R2, R2, 0x7f, RZ ;  /* 0x0000007f02027810 */ /* 0x000fc80007ffe0ff */
[----:B------:R-:W-:-:S04]  /*1d070*/  SHF.R.S32.HI R4, RZ, 0x1f, R2 ;  /* 0x0000001fff047819 */ /* 0x000fc80000011402 */
[----:B------:R-:W-:Y:S02]  /*1d080*/  LEA.HI R4, R4, R2, RZ, 0x7 ;  /* 0x0000000204047211 */ /* 0x000fe400078f38ff */
[----:B------:R-:W-:-:S04]  /*1d090*/  SHF.R.S32.HI R2, RZ, 0x1f, R3 ;  /* 0x0000001fff027819 */ /* 0x000fc80000011403 */
[----:B------:R-:W-:Y:S02]  /*1d0a0*/  LEA.HI R2, R2, R3, RZ, 0x7 ;  /* 0x0000000302027211 */ /* 0x000fe400078f38ff */
[----:B------:R-:W-:Y:S02]  /*1d0b0*/  SHF.R.S32.HI R4, RZ, 0x7, R4 ;  /* 0x00000007ff047819 */ /* 0x000fe40000011404 */
[----:B------:R-:W-:-:S04]  /*1d0c0*/  SHF.R.S32.HI R2, RZ, 0x7, R2 ;  /* 0x00000007ff027819 */ /* 0x000fc80000011402 */
[----:B------:R-:W-:-:S05]  /*1d0d0*/  VIMNMX R6, R4, R2, PT ;  /* 0x0000000204067248 */ /* 0x000fca0003fe0100 */
[--C-:B------:R-:W-:Y:S02]  /*1d0e0*/  IMAD R2, R6, 0x80, -R9.reuse ;  /* 0x0000008006027824 */ /* 0x100fe400078e0a09 */
[----:B------:R-:W-:-:S03]  /*1d0f0*/  IMAD.MOV R9, RZ, RZ, -R9 ;  /* 0x000000ffff097224 */ /* 0x000fc600078e0a09 */
[----:B------:R-:W-:Y:S02]  /*1d100*/  VIMNMX R0, R2, R0, PT ;  /* 0x0000000002007248 */ /* 0x000fe40003fe0100 */
[----:B------:R-:W-:-:S04]  /*1d110*/  VIMNMX R9, RZ, R9, !PT ;  /* 0x00000009ff097248 */ /* 0x000fc80007fe0100 */
[----:B------:R-:W-:Y:S02]  /*1d120*/  ISETP.GT.AND P0, PT, R0, R9, PT ;  /* 0x000000090000720c */ /* 0x000fe40003f04270 */
[----:B------:R-:W-:-:S11]  /*1d130*/  SHF.R.U32.HI R4, RZ, 0x7, R9 ;  /* 0x00000007ff047819 */ /* 0x000fd60000011609 */
[----:B------:R-:W-:-:S04]  /*1d140*/  @P0 IADD3 R0, R0, 0x7f, RZ ;  /* 0x0000007f00000810 */ /* 0x000fc80007ffe0ff */
[----:B------:R-:W-:Y:S01]  /*1d150*/  @P0 SHF.R.S32.HI R2, RZ, 0x1f, R0 ;  /* 0x0000001fff020819 */ /* 0x000fe20000011400 */
[----:B------:R0:W-:Y:S03]  /*1d160*/  STL [R1+0x20], R6 ;  /* 0x0000200601007387 */ /* 0x0001e60000100800 */
[----:B------:R-:W-:Y:S01]  /*1d170*/  @P0 LEA.HI R2, R2, R0, RZ, 0x7 ;  /* 0x0000000002020211 */ /* 0x000fe200078f38ff */
[----:B------:R-:W-:-:S03]  /*1d180*/  IMAD.MOV.U32 R3, RZ, RZ, R4 ;  /* 0x000000ffff037224 */ /* 0x000fc600078e0004 */
[----:B------:R-:W-:-:S04]  /*1d190*/  @P0 SHF.R.S32.HI R3, RZ, 0x7, R2 ;  /* 0x00000007ff030819 */ /* 0x000fc80000011402 */
[----:B------:R-:W-:-:S13]  /*1d1a0*/  ISETP.GT.AND P0, PT, R3, R4, PT ;  /* 0x000000040300720c */ /* 0x000fda0003f04270 */
[----:B0-----:R-:W-:Y:S05]  /*1d1b0*/  @!P0 BRA `(.L_x_2446) ;  /* 0x0000000c00688947 */ /* 0x001fea0003800000 */
[----:B------:R-:W0:Y:S01]  /*1d1c0*/  LDC R0, c[0x0][0x428] ;  /* 0x00010a00ff007b82 */ /* 0x000e220000000800 */
[----:B------:R-:W-:Y:S01]  /*1d1d0*/  UMOV UR4, 0xffffffff ;  /* 0xffffffff00047882 */ /* 0x000fe20000000000 */
[----:B------:R-:W-:Y:S01]  /*1d1e0*/  IMAD.MOV.U32 R2, RZ, RZ, R18 ;  /* 0x000000ffff027224 */ /* 0x000fe200078e0012 */
[----:B0-----:R-:W-:-:S13]  /*1d1f0*/  ISETP.NE.AND P0, PT, R0, 0x1, PT ;  /* 0x000000010000780c */ /* 0x001fda0003f05270 */
[----:B------:R-:W0:Y:S08]  /*1d200*/  @P0 LDC R0, c[0x0][0x42c] ;  /* 0x00010b00ff000b82 */ /* 0x000e300000000800 */
[----:B------:R-:W1:Y:S01]  /*1d210*/  @P0 LDC R5, c[0x0][0x430] ;  /* 0x00010c00ff050b82 */ /* 0x000e620000000800 */
[----:B0-----:R-:W-:-:S05]  /*1d220*/  @P0 IMAD.HI.U32 R0, R18, R0, RZ ;  /* 0x0000000012000227 */ /* 0x001fca00078e00ff */
[----:B-1----:R-:W-:Y:S02]  /*1d230*/  @P0 SHF.R.U32.HI R2, RZ, R5, R0 ;  /* 0x00000005ff020219 */ /* 0x002fe40000011600 */
[----:B------:R-:W-:Y:S01]  /*1d240*/  SEL R0, R11, RZ, !P1 ;  /* 0x000000ff0b007207 */ /* 0x000fe20004800000 */
[----:B------:R-:W-:Y:S06]  /*1d250*/  BRA.DIV UR4, `(.L_x_2447) ;  /* 0x0000005a04a87947 */ /* 0x000fec000b800000 */
.L_x_2594:
[----:B------:R-:W-:-:S03]  /*1d260*/  UMOV UR4, 0xffffffff ;  /* 0xffffffff00047882 */ /* 0x000fc60000000000 */
[----:B------:R-:W-:Y:S05]  /*1d270*/  BRA.DIV UR4, `(.L_x_2448) ;  /* 0x0000005a04d47947 */ /* 0x000fea000b800000 */
[----:B------:R-:W-:-:S13]  /*1d280*/  ELECT P6, URZ, PT ;  /* 0x00000000003f782f */ /* 0x000fda00038c0000 */
.L_x_2597:
[----:B------:R-:W2:Y:S01]  /*1d290*/  LDL R5, [R1+0x2c] ;  /* 0x00002c0001057983 */ /* 0x000ea20000100800 */
[----:B------:R-:W-:Y:S01]  /*1d2a0*/  MOV R7, 0x400 ;  /* 0x0000040000077802 */ /* 0x000fe20000000f00 */
[----:B------:R-:W-:Y:S01]  /*1d2b0*/  BSSY B1, `(.L_x_2449) ;  /* 0x000000a000017945 */ /* 0x000fe20003800000 */
[----:B--2---:R-:W-:-:S04]  /*1d2c0*/  IADD3 R5, R5, 0x1, RZ ;  /* 0x0000000105057810 */ /* 0x004fc80007ffe0ff */
[----:B------:R-:W-:-:S04]  /*1d2d0*/  LEA.HI R6, R5, R5, RZ, 0x1 ;  /* 0x0000000505067211 */ /* 0x000fc800078f08ff */
[----:B------:R-:W-:-:S05]  /*1d2e0*/  LOP3.LUT R6, R6, 0xfffffffe, RZ, 0xc0, !PT ;  /* 0xfffffffe06067812 */ /* 0x000fca00078ec0ff */
[----:B------:R-:W-:Y:S02]  /*1d2f0*/  IMAD.IADD R6, R5, 0x1, -R6 ;  /* 0x0000000105067824 */ /* 0x000fe400078e0a06 */
[----:B------:R-:W0:Y:S03]  /*1d300*/  S2R R5, SR_CgaCtaId ;  /* 0x0000000000057919 */ /* 0x000e260000008800 */
[----:B------:R-:W-:Y:S02]  /*1d310*/  SHF.L.U32 R6, R6, 0x1f, RZ ;  /* 0x0000001f06067819 */ /* 0x000fe400000006ff */
[----:B0-----:R-:W-:-:S04]  /*1d320*/  LEA R5, R5, R7, 0x18 ;  /* 0x0000000705057211 */ /* 0x001fc800078ec0ff */
[----:B------:R-:W0:Y:S02]  /*1d330*/  SYNCS.PHASECHK.TRANS64.TRYWAIT P0, [R5+URZ+0x34820], R6 ;  /* 0x03482006050075a7 */ /* 0x000e24000800017f */
[----:B0-----:R-:W-:Y:S05]  /*1d340*/  @!P0 BRA `(.L_x_2450) ;  /* 0x0000005800c08947 */ /* 0x001fea0003800000 */
.L_x_2598:
[----:B------:R-:W-:Y:S05]  /*1d350*/  BSYNC B1 ;  /* 0x0000000000017941 */ /* 0x000fea0003800000 */
.L_x_2449:
        /* <DEDUP_REMOVED lines=8> */
.L_x_2599:
        /* <DEDUP_REMOVED lines=11> */
.L_x_2454:
        /* <DEDUP_REMOVED lines=13> */
[----:B------:R-:W-:-:S04]  /*1d560*/  IMAD R7, R3, 0x80, R20 ;  /* 0x0000008003077824 */ /* 0x000fc800078e0214 */
[----:B------:R-:W-:-:S05]  /*1d570*/  VIADD R7, R7, 0xffffff80 ;  /* 0xffffff8007077836 */ /* 0x000fca0000000000 */
        /* <DEDUP_REMOVED lines=15> */
.L_x_2600:
        /* <DEDUP_REMOVED lines=8> */
.L_x_2456:
[----:B01----:R-:W2:Y:S01]  /*1d6f0*/  LDL R8, [R1+0x4] ;  /* 0x0000040001087983 */ /* 0x003ea20000100800 */
[----:B------:R-:W-:Y:S01]  /*1d700*/  R2UR UR11, R7 ;  /* 0x00000000070b72ca */ /* 0x000fe200000e0000 */
[----:B------:R-:W-:Y:S01]  /*1d710*/  VIADD R7, R5, 0x400 ;  /* 0x0000040005077836 */ /* 0x000fe20000000000 */
        /* <DEDUP_REMOVED lines=23> */
.L_x_2452:
[----:B------:R-:W-:Y:S05]  /*1d890*/  BSYNC B1 ;  /* 0x0000000000017941 */ /* 0x000fea0003800000 */
.L_x_2451:
[----:B0-----:R-:W2:Y:S04]  /*1d8a0*/  LDL.LU R6, [R1+0x4] ;  /* 0x0000040001067983 */ /* 0x001ea80000300800 */
[----:B------:R-:W3:Y:S01]  /*1d8b0*/  LDL.LU R8, [R1+0x10] ;  /* 0x0000100001087983 */ /* 0x000ee20000300800 */
[----:B------:R-:W-:Y:S01]  /*1d8c0*/  PLOP3.LUT P2, PT, PT, PT, PT, 0x8, 0x0 ;  /* 0x000000000000781c */ /* 0x000fe20003f4e170 */
[----:B--2---:R-:W-:-:S05]  /*1d8d0*/  VIADD R6, R6, 0x1 ;  /* 0x0000000106067836 */ /* 0x004fca0000000000 */
[----:B------:R-:W-:-:S04]  /*1d8e0*/  ISETP.NE.AND P0, PT, R6, 0x2, PT ;  /* 0x000000020600780c */ /* 0x000fc80003f05270 */
[----:B------:R-:W-:Y:S02]  /*1d8f0*/  SEL R7, RZ, 0x1, P0 ;  /* 0x00000001ff077807 */ /* 0x000fe40000000000 */
[----:B------:R-:W-:Y:S01]  /*1d900*/  SEL R9, R6, RZ, P0 ;  /* 0x000000ff06097207 */ /* 0x000fe20000000000 */
[----:B------:R-:W-:Y:S01]  /*1d910*/  VIADD R6, R3, 0xfffffffe ;  /* 0xfffffffe03067836 */ /* 0x000fe20000000000 */
[----:B---3--:R-:W-:-:S03]  /*1d920*/  LOP3.LUT R8, R8, R7, RZ, 0x3c, !PT ;  /* 0x0000000708087212 */ /* 0x008fc600078e3cff */
[----:B------:R0:W-:Y:S01]  /*1d930*/  STL [R1+0x4], R9 ;  /* 0x0000040901007387 */ /* 0x0001e20000100800 */
[----:B------:R-:W-:-:S03]  /*1d940*/  ISETP.GE.AND P0, PT, R6, R4, PT ;  /* 0x000000040600720c */ /* 0x000fc60003f06270 */
[----:B------:R0:W-:Y:S10]  /*1d950*/  STL [R1+0x10], R8 ;  /* 0x0000100801007387 */ /* 0x0001f40000100800 */
[----:B0-----:R-:W-:Y:S05]  /*1d960*/  @!P0 BRA `(.L_x_2446) ;  /* 0x00000004007c8947 */ /* 0x001fea0003800000 */
[C---:B------:R-:W-:Y:S01]  /*1d970*/  LEA R6, R3.reuse, R20, 0x7 ;  /* 0x0000001403067211 */ /* 0x040fe200078e38ff */
[----:B------:R-:W-:-:S04]  /*1d980*/  VIADD R3, R3, 0xffffffff ;  /* 0xffffffff03037836 */ /* 0x000fc80000000000 */
[----:B------:R-:W-:-:S07]  /*1d990*/  VIADD R6, R6, 0xffffff00 ;  /* 0xffffff0006067836 */ /* 0x000fce0000000000 */
.L_x_2463:
        /* <DEDUP_REMOVED lines=9> */
.L_x_2601:
        /* <DEDUP_REMOVED lines=11> */
.L_x_2460:
        /* <DEDUP_REMOVED lines=28> */
.L_x_2602:
        /* <DEDUP_REMOVED lines=8> */
.L_x_2462:
        /* <DEDUP_REMOVED lines=22> */
.L_x_2458:
[----:B------:R-:W-:Y:S05]  /*1de80*/  BSYNC B1 ;  /* 0x0000000000017941 */ /* 0x000fea0003800000 */
.L_x_2457:
[----:B------:R-:W2:Y:S04]  /*1de90*/  LDL.LU R7, [R1+0x4] ;  /* 0x0000040001077983 */ /* 0x000ea80000300800 */
[----:B------:R-:W3:Y:S01]  /*1dea0*/  LDL.LU R8, [R1+0x10] ;  /* 0x0000100001087983 */ /* 0x000ee20000300800 */
[----:B------:R-:W-:Y:S02]  /*1deb0*/  VIADD R3, R3, 0xffffffff ;  /* 0xffffffff03037836 */ /* 0x000fe40000000000 */
[----:B------:R-:W-:Y:S01]  /*1dec0*/  VIADD R6, R6, 0xffffff80 ;  /* 0xffffff8006067836 */ /* 0x000fe20000000000 */
[----:B--2---:R-:W-:-:S04]  /*1ded0*/  IADD3 R7, R7, 0x1, RZ ;  /* 0x0000000107077810 */ /* 0x004fc80007ffe0ff */
        /* <DEDUP_REMOVED lines=8> */
.L_x_2446:
[----:B------:R-:W-:Y:S05]  /*1df60*/  BSYNC B0 ;  /* 0x0000000000007941 */ /* 0x000fea0003800000 */
.L_x_2445:
        /* <DEDUP_REMOVED lines=23> */
.L_x_2465:
        /* <DEDUP_REMOVED lines=17> */
[----:B------:R-:W-:Y:S01]  /*1e1f0*/  MOV R13, RZ ;  /* 0x000000ff000d7202 */ /* 0x000fe20000000f00 */
[----:B------:R-:W-:-:S02]  /*1e200*/  IMAD.U32 R10, RZ, RZ, UR4 ;  /* 0x00000004ff0a7e24 */ /* 0x000fc4000f8e00ff */
[----:B0-----:R-:W-:Y:S02]  /*1e210*/  IMAD.MOV.U32 R8, RZ, RZ, 0x70 ;  /* 0x00000070ff087424 */ /* 0x001fe400078e00ff */
[----:B------:R-:W-:-:S07]  /*1e220*/  IMAD.MOV.U32 R12, RZ, RZ, 0x1 ;  /* 0x00000001ff0c7424 */ /* 0x000fce00078e00ff */
[----:B------:R-:W-:-:S07]  /*1e230*/  LEPC R20, `(.L_x_2467) ;  /* 0x000000001014794e */ /* 0x000fce0000000000 */
[----:B-1----:R-:W-:Y:S05]  /*1e240*/  CALL.ABS.NOINC R2 ;  /* 0x0000000002007343 */ /* 0x002fea0003c00000 */
.L_x_2467:
        /* <DEDUP_REMOVED lines=14> */
[----:B------:R-:W-:Y:S01]  /*1e330*/  MOV R12, 0x1 ;  /* 0x00000001000c7802 */ /* 0x000fe20000000f00 */
[----:B------:R-:W-:-:S02]  /*1e340*/  IMAD.U32 R11, RZ, RZ, UR5 ;  /* 0x00000005ff0b7e24 */ /* 0x000fc4000f8e00ff */
[----:B0-----:R-:W-:Y:S02]  /*1e350*/  IMAD.MOV.U32 R8, RZ, RZ, 0x70 ;  /* 0x00000070ff087424 */ /* 0x001fe400078e00ff */
[----:B-1----:R-:W-:-:S07]  /*1e360*/  IMAD.MOV.U32 R13, RZ, RZ, RZ ;  /* 0x000000ffff0d7224 */ /* 0x002fce00078e00ff */
[----:B------:R-:W-:-:S07]  /*1e370*/  LEPC R20, `(.L_x_2469) ;  /* 0x000000001014794e */ /* 0x000fce0000000000 */
[----:B--2---:R-:W-:Y:S05]  /*1e380*/  CALL.ABS.NOINC R2 ;  /* 0x0000000002007343 */ /* 0x004fea0003c00000 */
.L_x_2469:
        /* <DEDUP_REMOVED lines=8> */
[----:B------:R-:W-:Y:S01]  /*1e410*/  MOV R10, UR8 ;  /* 0x00000008000a7c02 */ /* 0x000fe20008000f00 */
[----:B------:R-:W-:Y:S01]  /*1e420*/  IMAD.U32 R7, RZ, RZ, UR7 ;  /* 0x00000007ff077e24 */ /* 0x000fe2000f8e00ff */
[----:B------:R-:W-:Y:S01]  /*1e430*/  MOV R12, 0x1 ;  /* 0x00000001000c7802 */ /* 0x000fe20000000f00 */
[----:B------:R-:W-:-:S02]  /*1e440*/  IMAD.U32 R11, RZ, RZ, UR9 ;  /* 0x00000009ff0b7e24 */ /* 0x000fc4000f8e00ff */
[----:B------:R-:W-:Y:S02]  /*1e450*/  IMAD.MOV.U32 R8, RZ, RZ, 0x70 ;  /* 0x00000070ff087424 */ /* 0x000fe400078e00ff */
[----:B------:R-:W-:-:S07]  /*1e460*/  IMAD.MOV.U32 R13, RZ, RZ, RZ ;  /* 0x000000ffff0d7224 */ /* 0x000fce00078e00ff */
[----:B------:R-:W-:-:S07]  /*1e470*/  LEPC R20, `(.L_x_2468) ;  /* 0x000000001014794e */ /* 0x000fce0000000000 */
[----:B0-----:R-:W-:Y:S05]  /*1e480*/  CALL.ABS.NOINC R2 ;  /* 0x0000000002007343 */ /* 0x001fea0003c00000 */
.L_x_2468:
[----:B------:R-:W2:Y:S01]  /*1e490*/  LDL.LU R2, [R1+0x24] ;  /* 0x0000240001027983 */ /* 0x000ea20000300800 */
[----:B------:R-:W-:-:S03]  /*1e4a0*/  ULDC.64 UR4, c[0x0][0x9f8] ;  /* 0x00027e0000047ab9 */ /* 0x000fc60000000a00 */
[----:B------:R-:W3:Y:S04]  /*1e4b0*/  LDL.LU R0, [R1+0x28] ;  /* 0x0000280001007983 */ /* 0x000ee80000300800 */
[----:B------:R-:W4:Y:S04]  /*1e4c0*/  LDL.LU R4, [R1+0x30] ;  /* 0x0000300001047983 */ /* 0x000f280000300800 */
[----:B0-----:R-:W4:Y:S01]  /*1e4d0*/  LDL.LU R8, [R1+0x1c] ;  /* 0x00001c0001087983 */ /* 0x001f220000300800 */
[----:B------:R-:W-:-:S04]  /*1e4e0*/  ISETP.NE.U32.AND P0, PT, RZ, UR4, PT ;  /* 0x00000004ff007c0c */ /* 0x000fc8000bf05070 */
        /* <DEDUP_REMOVED lines=11> */
[----:B----4-:R-:W-:-:S06]  /*1e5a0*/  IMAD.MOV.U32 R0, RZ, RZ, R8 ;  /* 0x000000ffff007224 */ /* 0x010fcc00078e0008 */
[----:B------:R0:W5:Y:S01]  /*1e5b0*/  @P0 LDG.E R0, desc[UR56][R2.64] ;  /* 0x0000003802000981 */ /* 0x000162000c1e1900 */
[----:B------:R-:W-:Y:S02]  /*1e5c0*/  PLOP3.LUT P1, PT, P6, PT, PT, 0x8, 0x0 ;  /* 0x000000000000781c */ /* 0x000fe4000372e170 */
[----:B0-----:R-:W-:Y:S02]  /*1e5d0*/  LEA R2, R17, R4, 0x7 ;  /* 0x0000000411027211 */ /* 0x001fe400078e38ff */
[----:B------:R-:W0:Y:S02]  /*1e5e0*/  LDC R4, c[0x0][0x428] ;  /* 0x00010a00ff047b82 */ /* 0x000e240000000800 */
[----:B0-----:R-:W-:Y:S01]  /*1e5f0*/  ISETP.NE.AND P0, PT, R4, 0x1, PT ;  /* 0x000000010400780c */ /* 0x001fe20003f05270 */
[----:B------:R-:W-:-:S12]  /*1e600*/  IMAD.MOV.U32 R4, RZ, RZ, R18 ;  /* 0x000000ffff047224 */ /* 0x000fd800078e0012 */
[----:B------:R-:W0:Y:S08]  /*1e610*/  @P0 LDC R7, c[0x0][0x42c] ;  /* 0x00010b00ff070b82 */ /* 0x000e300000000800 */
[----:B------:R-:W1:Y:S01]  /*1e620*/  @P0 LDC R5, c[0x0][0x430] ;  /* 0x00010c00ff050b82 */ /* 0x000e620000000800 */
[----:B0-----:R-:W-:-:S05]  /*1e630*/  @P0 IMAD.HI.U32 R6, R18, R7, RZ ;  /* 0x0000000712060227 */ /* 0x001fca00078e00ff */
[----:B-1----:R-:W-:Y:S02]  /*1e640*/  @P0 SHF.R.U32.HI R4, RZ, R5, R6 ;  /* 0x00000005ff040219 */ /* 0x002fe40000011606 */
[----:B------:R-:W-:-:S04]  /*1e650*/  ISETP.NE.U32.AND P0, PT, RZ, UR4, PT ;  /* 0x00000004ff007c0c */ /* 0x000fc8000bf05070 */
[----:B------:R-:W-:-:S04]  /*1e660*/  ISETP.NE.AND.EX P0, PT, RZ, UR5, PT, P0 ;  /* 0x00000005ff007c0c */ /* 0x000fc8000bf05300 */
[----:B------:R-:W-:-:S09]  /*1e670*/  SEL R3, R8, RZ, !P0 ;  /* 0x000000ff08037207 */ /* 0x000fd20004000000 */
.L_x_2470:
        /* <DEDUP_REMOVED lines=16> */
.L_x_2471:
        /* <DEDUP_REMOVED lines=15> */
.L_x_2472:
        /* <DEDUP_REMOVED lines=9> */
[----:B------:R-:W2:Y:S01]  /*1e900*/  LDL R5, [R1+0x20] ;  /* 0x0000200001057983 */ /* 0x000ea20000100800 */
[----:B------:R-:W0:Y:S01]  /*1e910*/  LDC.64 R8, c[0x0][0x3f8] ;  /* 0x0000fe00ff087b82 */ /* 0x000e220000000a00 */
[----:B------:R-:W-:Y:S02]  /*1e920*/  ULDC.64 UR4, c[0x0][0xa08] ;  /* 0x0002820000047ab9 */ /* 0x000fe40000000a00 */
[----:B0-----:R-:W-:Y:S01]  /*1e930*/  LOP3.LUT P0, RZ, R8, UR4, RZ, 0xfc, !PT ;  /* 0x0000000408ff7c12 */ /* 0x001fe2000f80fcff */
[----:B------:R-:W-:-:S03]  /*1e940*/  UMOV UR4, 0xffffffff ;  /* 0xffffffff00047882 */ /* 0x000fc60000000000 */
[----:B------:R-:W-:-:S04]  /*1e950*/  LOP3.LUT P0, RZ, R9, UR5, RZ, 0xfc, P0 ;  /* 0x0000000509ff7c12 */ /* 0x000fc8000800fcff */
[----:B-----5:R-:W-:Y:S01]  /*1e960*/  SEL R6, R0, RZ, !P0 ;  /* 0x000000ff00067207 */ /* 0x020fe20004000000 */
[----:B--2---:R-:W-:Y:S01]  /*1e970*/  VIADD R5, R5, 0xffffffff ;  /* 0xffffffff05057836 */ /* 0x004fe20000000000 */
[----:B------:R-:W-:Y:S07]  /*1e980*/  BRA.DIV UR4, `(.L_x_2473) ;  /* 0x0000004604947947 */ /* 0x000fee000b800000 */
.L_x_2605:
[----:B------:R-:W-:Y:S01]  /*1e990*/  UMOV UR4, 0xffffffff ;  /* 0xffffffff00047882 */ /* 0x000fe20000000000 */
[----:B------:R-:W-:Y:S02]  /*1e9a0*/  SHF.R.S32.HI R17, RZ, 0x1f, R0 ;  /* 0x0000001fff117819 */ /* 0x000fe40000011400 */
[----:B------:R-:W-:Y:S05]  /*1e9b0*/  BRA.DIV UR4, `(.L_x_2474) ;  /* 0x0000004604bc7947 */ /* 0x000fea000b800000 */
[----:B------:R-:W-:-:S13]  /*1e9c0*/  ELECT P6, URZ, PT ;  /* 0x00000000003f782f */ /* 0x000fda00038c0000 */
.L_x_2608:
[----:B------:R-:W-:Y:S05]  /*1e9d0*/  @!P6 BRA `(.L_x_2475) ;  /* 0x000000040024e947 */ /* 0x000fea0003800000 */
[----:B------:R-:W-:-:S04]  /*1e9e0*/  ISETP.NE.U32.AND P0, PT, R8, RZ, PT ;  /* 0x000000ff0800720c */ /* 0x000fc80003f05070 */
[----:B------:R-:W-:-:S13]  /*1e9f0*/  ISETP.NE.AND.EX P0, PT, R9, RZ, PT, P0 ;  /* 0x000000ff0900720c */ /* 0x000fda0003f05300 */
[----:B------:R-:W-:Y:S05]  /*1ea00*/  @!P0 BRA `(.L_x_2476) ;  /* 0x0000000000448947 */ /* 0x000fea0003800000 */
[----:B------:R-:W0:Y:S01]  /*1ea10*/  LDC R11, c[0x0][0x41c] ;  /* 0x00010700ff0b7b82 */ /* 0x000e220000000800 */
[----:B------:R-:W-:Y:S01]  /*1ea20*/  ULDC.64 UR4, c[0x0][0x408] ;  /* 0x0001020000047ab9 */ /* 0x000fe20000000a00 */
[----:B0-----:R-:W-:-:S13]  /*1ea30*/  ISETP.NE.AND P0, PT, R11, 0x1, PT ;  /* 0x000000010b00780c */ /* 0x001fda0003f05270 */
[----:B------:R-:W0:Y:S02]  /*1ea40*/  @P0 LDC.64 R6, c[0x0][0x420] ;  /* 0x00010800ff060b82 */ /* 0x000e240000000a00 */
[----:B0-----:R-:W-:Y:S01]  /*1ea50*/  @P0 IMAD.HI.U32 R10, R5, R6, RZ ;  /* 0x00000006050a0227 */ /* 0x001fe200078e00ff */
[----:B------:R-:W-:-:S04]  /*1ea60*/  MOV R6, R5 ;  /* 0x0000000500067202 */ /* 0x000fc80000000f00 */
        /* <DEDUP_REMOVED lines=11> */
.L_x_2476:
        /* <DEDUP_REMOVED lines=9> */
.L_x_2609:
        /* <DEDUP_REMOVED lines=11> */
.L_x_2478:
        /* <DEDUP_REMOVED lines=33> */
.L_x_2475:
        /* <DEDUP_REMOVED lines=47> */
.L_x_2610:
[----:B------:R-:W-:Y:S05]  /*1f160*/  BSYNC B0 ;  /* 0x0000000000007941 */ /* 0x000fea0003800000 */
.L_x_2479:
[----:B0-----:R-:W2:Y:S01]  /*1f170*/  LDL R3, [R1+0x20] ;  /* 0x0000200001037983 */ /* 0x001ea20000100800 */
[----:B------:R-:W-:Y:S01]  /*1f180*/  BSSY B0, `(.L_x_2481) ;  /* 0x0000190000007945 */ /* 0x000fe20003800000 */
[----:B--2---:R-:W-:-:S13]  /*1f190*/  ISETP.GE.AND P0, PT, R3, 0x2, PT ;  /* 0x000000020300780c */ /* 0x004fda0003f06270 */
[----:B------:R-:W-:Y:S05]  /*1f1a0*/  @!P0 BRA `(.L_x_2482) ;  /* 0x0000001800348947 */ /* 0x000fea0003800000 */
[C---:B------:R-:W-:Y:S01]  /*1f1b0*/  LOP3.LUT R2, R3.reuse, 0x1, RZ, 0xc0, !PT ;  /* 0x0000000103027812 */ /* 0x040fe200078ec0ff */
[----:B------:R-:W-:Y:S01]  /*1f1c0*/  VIADD R10, R3, 0xfffffffe ;  /* 0xfffffffe030a7836 */ /* 0x000fe20000000000 */
[----:B------:R-:W-:Y:S02]  /*1f1d0*/  BSSY B1, `(.L_x_2483) ;  /* 0x000008b000017945 */ /* 0x000fe40003800000 */
[----:B------:R-:W-:Y:S02]  /*1f1e0*/  ISETP.NE.U32.AND P0, PT, R2, 0x1, PT ;  /* 0x000000010200780c */ /* 0x000fe40003f05070 */
[----:B------:R-:W-:-:S11]  /*1f1f0*/  MOV R7, R10 ;  /* 0x0000000a00077202 */ /* 0x000fd60000000f00 */
        /* <DEDUP_REMOVED lines=11> */
[----:B------:R-:W-:Y:S01]  /*1f2b0*/  IMAD.MOV.U32 R2, RZ, RZ, R6 ;  /* 0x000000ffff027224 */ /* 0x000fe200078e0006 */
[----:B------:R-:W-:Y:S02]  /*1f2c0*/  MOV R3, R10 ;  /* 0x0000000a00037202 */ /* 0x000fe40000000f00 */
        /* <DEDUP_REMOVED lines=11> */
[C---:B------:R-:W-:Y:S02]  /*1f380*/  IMAD R7, R0.reuse, UR5, R7 ;  /* 0x0000000500077c24 */ /* 0x040fe4000f8e0207 */
[----:B------:R-:W-:Y:S01]  /*1f390*/  IMAD.WIDE.U32 R12, R0, UR4, R2 ;  /* 0x00000004000c7c25 */ /* 0x000fe2000f8e0002 */
[----:B------:R-:W-:-:S03]  /*1f3a0*/  IADD3 R3, -R2, RZ, RZ ;  /* 0x000000ff02037210 */ /* 0x000fc60007ffe1ff */
[----:B------:R-:W-:Y:S01]  /*1f3b0*/  IMAD.IADD R7, R7, 0x1, R13 ;  /* 0x0000000107077824 */ /* 0x000fe200078e020d */
[----:B------:R-:W-:Y:S01]  /*1f3c0*/  LEA R8, P0, R12, R8, 0x2 ;  /* 0x000000080c087211 */ /* 0x000fe200078010ff */
[----:B------:R-:W-:-:S03]  /*1f3d0*/  IMAD R3, R15, R3, R10 ;  /* 0x000000030f037224 */ /* 0x000fc600078e020a */
[----:B------:R-:W-:-:S05]  /*1f3e0*/  LEA.HI.X R9, R12, R9, R7, 0x2, P0 ;  /* 0x000000090c097211 */ /* 0x000fca00000f1407 */
[----:B------:R0:W5:Y:S04]  /*1f3f0*/  LDG.E R2, desc[UR56][R8.64] ;  /* 0x0000003808027981 */ /* 0x000168000c1e1900 */
.L_x_2487:
[----:B0-----:R-:W0:Y:S01]  /*1f400*/  S2R R8, SR_CgaCtaId ;  /* 0x0000000000087919 */ /* 0x001e220000008800 */
[----:B------:R-:W-:-:S04]  /*1f410*/  MOV R7, 0x400 ;  /* 0x0000040000077802 */ /* 0x000fc80000000f00 */
[----:B0-----:R-:W-:Y:S02]  /*1f420*/  LEA R7, R8, R7, 0x18 ;  /* 0x0000000708077211 */ /* 0x001fe400078ec0ff */
[----:B------:R-:W-:-:S03]  /*1f430*/  SHF.L.U32 R8, R14, 0x1f, RZ ;  /* 0x0000001f0e087819 */ /* 0x000fc600000006ff */
[----:B------:R-:W-:-:S04]  /*1f440*/  IMAD R7, R11, 0x8, R7 ;  /* 0x000000080b077824 */ /* 0x000fc800078e0207 */
[----:B------:R-:W0:Y:S02]  /*1f450*/  SYNCS.PHASECHK.TRANS64.TRYWAIT P0, [R7+URZ+0x34840], R8 ;  /* 0x03484008070075a7 */ /* 0x000e24000800017f */
[----:B0-----:R-:W-:Y:S05]  /*1f460*/  @!P0 BRA `(.L_x_2488) ;  /* 0x0000003c00648947 */ /* 0x001fea0003800000 */
.L_x_2611:
        /* <DEDUP_REMOVED lines=11> */
.L_x_2489:
        /* <DEDUP_REMOVED lines=37> */
.L_x_2612:
[----:B------:R-:W-:Y:S05]  /*1f770*/  @P1 BRA `(.L_x_2491) ;  /* 0x0000000000301947 */ /* 0x000fea0003800000 */
[----:B------:R-:W2:Y:S01]  /*1f780*/  LDL R9, [R1] ;  /* 0x0000000001097983 */ /* 0x000ea20000100800 */
[----:B------:R-:W-:Y:S01]  /*1f790*/  MOV R12, 0x400 ;  /* 0x00000400000c7802 */ /* 0x000fe20000000f00 */
[----:B------:R-:W1:Y:S01]  /*1f7a0*/  S2R R15, SR_TID.X ;  /* 0x00000000000f7919 */ /* 0x000e620000002100 */
[----:B------:R-:W3:Y:S01]  /*1f7b0*/  S2R R13, SR_CgaCtaId ;  /* 0x00000000000d7919 */ /* 0x000ee20000008800 */
[----:B0-----:R-:W-:Y:S02]  /*1f7c0*/  MOV R8, 0x8000 ;  /* 0x0000800000087802 */ /* 0x001fe40000000f00 */
[----:B-1----:R-:W-:-:S04]  /*1f7d0*/  LOP3.LUT R15, R15, 0x1f, RZ, 0xc0, !PT ;  /* 0x0000001f0f0f7812 */ /* 0x002fc800078ec0ff */
[----:B------:R-:W-:Y:S02]  /*1f7e0*/  ISETP.NE.AND P0, PT, R15, RZ, PT ;  /* 0x000000ff0f00720c */ /* 0x000fe40003f05270 */
[----:B---3--:R-:W-:-:S05]  /*1f7f0*/  LEA R12, R13, R12, 0x18 ;  /* 0x0000000c0d0c7211 */ /* 0x008fca00078ec0ff */
[----:B--2---:R-:W-:-:S04]  /*1f800*/  IMAD R7, R9, 0x8, R12 ;  /* 0x0000000809077824 */ /* 0x004fc800078e020c */
[----:B------:R1:W-:Y:S02]  /*1f810*/  SYNCS.ARRIVE.TRANS64 RZ, [R7+URZ+0x34850], R8 ;  /* 0x0348500807ff79a7 */ /* 0x0003e4000800003f */
[----:B------:R-:W-:Y:S05]  /*1f820*/  @!P0 BRA `(.L_x_2491) ;  /* 0x0000000000048947 */ /* 0x000fea0003800000 */
[----:B------:R-:W-:Y:S01]  /*1f830*/  BPT.TRAP 0x1 ;  /* 0x000000040000795c */ /* 0x000fe20000300000 */
.L_x_2491:
[----:B01----:R-:W2:Y:S01]  /*1f840*/  LDL.LU R7, [R1] ;  /* 0x0000000001077983 */ /* 0x003ea20000300800 */
[----:B------:R-:W-:Y:S01]  /*1f850*/  MOV R9, 0x400 ;  /* 0x0000040000097802 */ /* 0x000fe20000000f00 */
[----:B------:R-:W0:Y:S01]  /*1f860*/  S2R R12, SR_CgaCtaId ;  /* 0x00000000000c7919 */ /* 0x000e220000008800 */
[----:B------:R-:W-:Y:S01]  /*1f870*/  R2UR UR11, R5 ;  /* 0x00000000050b72ca */ /* 0x000fe200000e0000 */
[----:B------:R-:W-:Y:S01]  /*1f880*/  UIADD3 UR4, UP0, UR36, 0x470, URZ ;  /* 0x0000047024047890 */ /* 0x000fe2000ff1e03f */
[----:B------:R-:W-:Y:S02]  /*1f890*/  R2UR UR13, R6 ;  /* 0x00000000060d72ca */ /* 0x000fe400000e0000 */
[----:B------:R-:W-:Y:S02]  /*1f8a0*/  R2UR UR12, R4 ;  /* 0x00000000040c72ca */ /* 0x000fe400000e0000 */
[----:B0-----:R-:W-:Y:S01]  /*1f8b0*/  LEA R9, R12, R9, 0x18 ;  /* 0x000000090c097211 */ /* 0x001fe200078ec0ff */
[----:B--2---:R-:W-:-:S02]  /*1f8c0*/  IMAD.MOV.U32 R8, RZ, RZ, R7 ;  /* 0x000000ffff087224 */ /* 0x004fc400078e0007 */
[----:B------:R-:W2:Y:S01]  /*1f8d0*/  LDL R7, [R1+0x8] ;  /* 0x0000080001077983 */ /* 0x000ea20000100800 */
[----:B------:R-:W-:Y:S01]  /*1f8e0*/  UMOV UR10, URZ ;  /* 0x0000003f000a7c82 */ /* 0x000fe20008000000 */
[C---:B------:R-:W-:Y:S01]  /*1f8f0*/  IMAD R5, R8.reuse, 0x8, R9 ;  /* 0x0000000808057824 */ /* 0x040fe200078e0209 */
[----:B------:R-:W-:Y:S01]  /*1f900*/  UMOV UR7, 0x14f00000 ;  /* 0x14f0000000077882 */ /* 0x000fe20000000000 */
[----:B------:R-:W-:Y:S01]  /*1f910*/  UMOV UR15, 0x40 ;  /* 0x00000040000f7882 */ /* 0x000fe20000000000 */
[----:B------:R-:W-:Y:S02]  /*1f920*/  IMAD.MOV.U32 R6, RZ, RZ, R2 ;  /* 0x000000ffff067224 */ /* 0x000fe400078e0002 */
[----:B------:R-:W-:Y:S02]  /*1f930*/  R2UR UR9, R5 ;  /* 0x00000000050972ca */ /* 0x000fe400000e0000 */
[----:B------:R-:W-:-:S04]  /*1f940*/  LEA R5, R8, R9, 0xf ;  /* 0x0000000908057211 */ /* 0x000fc800078e78ff */
[----:B------:R-:W-:Y:S01]  /*1f950*/  R2UR UR6, R5 ;  /* 0x00000000050672ca */ /* 0x000fe200000e0000 */
[----:B------:R-:W-:-:S06]  /*1f960*/  IMAD.MOV.U32 R5, RZ, RZ, R3 ;  /* 0x000000ffff057224 */ /* 0x000fcc00078e0003 */
[----:B------:R-:W-:-:S06]  /*1f970*/  UIADD3 UR9, UR9, 0x34850, URZ ;  /* 0x0003485009097890 */ /* 0x000fcc000fffe03f */
[----:B------:R-:W-:Y:S02]  /*1f980*/  UIADD3 UR8, UR6, 0x400, URZ ;  /* 0x0000040006087890 */ /* 0x000fe4000fffe03f */
[----:B------:R-:W-:-:S03]  /*1f990*/  UIADD3 UR14, UR6, 0x4400, URZ ;  /* 0x00004400060e7890 */ /* 0x000fc6000fffe03f */
[----:B------:R-:W-:Y:S01]  /*1f9a0*/  UMOV UR6, 0x0 ;  /* 0x0000000000067882 */ /* 0x000fe20000000000 */
[----:B--2---:R-:W-:-:S13]  /*1f9b0*/  R2UR UR5, R7 ;  /* 0x00000000070572ca */ /* 0x004fda00000e0000 */
[----:B------:R-:W-:Y:S02]  /*1f9c0*/  ULEA UR11, UR11, UR5, 0x7 ;  /* 0x000000050b0b7291 */ /* 0x000fe4000f8e383f */
[----:B------:R-:W-:-:S09]  /*1f9d0*/  UIADD3.X UR5, URZ, UR37, URZ, UP0, !UPT ;  /* 0x000000253f057290 */ /* 0x000fd200087fe43f */
[----:B------:R0:W-:Y:S02]  /*1f9e0*/  UTMALDG.4D [UR8], [UR4], desc[UR6] ;  /* 0x00000608040075b4 */ /* 0x0001e40008019000 */
[----:B0-----:R-:W-:Y:S01]  /*1f9f0*/  UMOV UR8, UR14 ;  /* 0x0000000e00087c82 */ /* 0x001fe20008000000 */
[----:B------:R-:W-:Y:S02]  /*1fa00*/  UMOV UR10, UR15 ;  /* 0x0000000f000a7c82 */ /* 0x000fe40008000000 */
[----:B------:R0:W-:Y:S02]  /*1fa10*/  UTMALDG.4D [UR8], [UR4], desc[UR6] ;  /* 0x00000608040075b4 */ /* 0x0001e40008019000 */
[----:B0-----:R-:W-:Y:S01]  /*1fa20*/  NOP ;  /* 0x0000000000007918 */ /* 0x001fe20000000000 */
.L_x_2486:
[----:B------:R-:W-:Y:S05]  /*1fa30*/  BSYNC B2 ;  /* 0x0000000000027941 */ /* 0x000fea0003800000 */
.L_x_2485:
[----:B------:R-:W2:Y:S04]  /*1fa40*/  LDL.LU R2, [R1+0x20] ;  /* 0x0000200001027983 */ /* 0x000ea80000300800 */
[----:B------:R0:W-:Y:S04]  /*1fa50*/  STL [R1], R11 ;  /* 0x0000000b01007387 */ /* 0x0001e80000100800 */
[----:B------:R0:W-:Y:S02]  /*1fa60*/  STL [R1+0xc], R14 ;  /* 0x00000c0e01007387 */ /* 0x0001e40000100800 */
[----:B0-2---:R-:W-:-:S07]  /*1fa70*/  IADD3 R7, R2, -0x3, RZ ;  /* 0xfffffffd02077810 */ /* 0x005fce0007ffe0ff */
.L_x_2484:
[----:B------:R-:W-:Y:S05]  /*1fa80*/  BSYNC B1 ;  /* 0x0000000000017941 */ /* 0x000fea0003800000 */
.L_x_2483:
[----:B------:R-:W-:-:S13]  /*1fa90*/  ISETP.NE.AND P0, PT, R10, RZ, PT ;  /* 0x000000ff0a00720c */ /* 0x000fda0003f05270 */
[----:B------:R-:W-:Y:S05]  /*1faa0*/  @!P0 BRA `(.L_x_2482) ;  /* 0x0000000c00f48947 */ /* 0x000fea0003800000 */
[----:B------:R-:W-:-:S07]  /*1fab0*/  IMAD.MOV.U32 R11, RZ, RZ, R6 ;  /* 0x000000ffff0b7224 */ /* 0x000fce00078e0006 */
.L_x_2506:
        /* <DEDUP_REMOVED lines=11> */
[----:B------:R-:W-:Y:S02]  /*1fb70*/  MOV R12, R7 ;  /* 0x00000007000c7202 */ /* 0x000fe40000000f00 */
        /* <DEDUP_REMOVED lines=18> */
[----:B------:R-:W-:-:S06]  /*1fca0*/  LEA.HI.X R11, R2, UR5, R3, 0x2, P0 ;  /* 0x00000005020b7c11 */ /* 0x000fcc00080f1403 */
[----:B------:R0:W5:Y:S03]  /*1fcb0*/  LDG.E R11, desc[UR56][R10.64] ;  /* 0x000000380a0b7981 */ /* 0x000166000c1e1900 */
.L_x_2494:
[----:B------:R-:W1:Y:S01]  /*1fcc0*/  S2R R3, SR_CgaCtaId ;  /* 0x0000000000037919 */ /* 0x000e620000008800 */
[----:B------:R-:W-:-:S04]  /*1fcd0*/  MOV R2, 0x400 ;  /* 0x0000040000027802 */ /* 0x000fc80000000f00 */
[----:B-1----:R-:W-:Y:S02]  /*1fce0*/  LEA R2, R3, R2, 0x18 ;  /* 0x0000000203027211 */ /* 0x002fe400078ec0ff */
[----:B------:R-:W-:-:S03]  /*1fcf0*/  SHF.L.U32 R3, R9, 0x1f, RZ ;  /* 0x0000001f09037819 */ /* 0x000fc600000006ff */
[----:B------:R-:W-:-:S04]  /*1fd00*/  IMAD R2, R8, 0x8, R2 ;  /* 0x0000000808027824 */ /* 0x000fc800078e0202 */
[----:B------:R-:W1:Y:S02]  /*1fd10*/  SYNCS.PHASECHK.TRANS64.TRYWAIT P0, [R2+URZ+0x34840], R3 ;  /* 0x03484003020075a7 */ /* 0x000e64000800017f */
[----:B-1----:R-:W-:Y:S05]  /*1fd20*/  @!P0 BRA `(.L_x_2495) ;  /* 0x00000034005c8947 */ /* 0x002fea0003800000 */
.L_x_2613:
        /* <DEDUP_REMOVED lines=11> */
.L_x_2496:
        /* <DEDUP_REMOVED lines=37> */
.L_x_2614:
        /* <DEDUP_REMOVED lines=8> */
.L_x_2498:
        /* <DEDUP_REMOVED lines=15> */
[----:B------:R-:W-:Y:S01]  /*201a0*/  IMAD.MOV.U32 R6, RZ, RZ, R11 ;  /* 0x000000ffff067224 */ /* 0x000fe200078e000b */
[----:B--2---:R-:W-:Y:S02]  /*201b0*/  LEA R2, R2, R13, 0xf ;  /* 0x0000000d02027211 */ /* 0x004fe400078e78ff */
[----:B---3--:R-:W-:Y:S02]  /*201c0*/  R2UR UR5, R10 ;  /* 0x000000000a0572ca */ /* 0x008fe400000e0000 */
[----:B------:R-:W-:-:S11]  /*201d0*/  R2UR UR6, R2 ;  /* 0x00000000020672ca */ /* 0x000fd600000e0000 */
[----:B------:R-:W-:Y:S02]  /*201e0*/  ULEA UR11, UR11, UR5, 0x7 ;  /* 0x000000050b0b7291 */ /* 0x000fe4000f8e383f */
        /* <DEDUP_REMOVED lines=9> */
.L_x_2493:
[----:B------:R-:W-:Y:S05]  /*20280*/  BSYNC B1 ;  /* 0x0000000000017941 */ /* 0x000fea0003800000 */
.L_x_2492:
        /* <DEDUP_REMOVED lines=28> */
[----:B------:R-:W-:-:S04]  /*20450*/  LEA R12, P0, R2, UR4, 0x2 ;  /* 0x00000004020c7c11 */ /* 0x000fc8000f8010ff */
[----:B------:R-:W-:-:S05]  /*20460*/  LEA.HI.X R13, R2, UR5, R11, 0x2, P0 ;  /* 0x00000005020d7c11 */ /* 0x000fca00080f140b */
[----:B------:R1:W5:Y:S04]  /*20470*/  LDG.E R11, desc[UR56][R12.64] ;  /* 0x000000380c0b7981 */ /* 0x000368000c1e1900 */
.L_x_2501:
[----:B------:R-:W2:Y:S01]  /*20480*/  S2R R3, SR_CgaCtaId ;  /* 0x0000000000037919 */ /* 0x000ea20000008800 */
[----:B------:R-:W-:-:S04]  /*20490*/  MOV R2, 0x400 ;  /* 0x0000040000027802 */ /* 0x000fc80000000f00 */
[----:B--2---:R-:W-:Y:S02]  /*204a0*/  LEA R2, R3, R2, 0x18 ;  /* 0x0000000203027211 */ /* 0x004fe400078ec0ff */
[----:B------:R-:W-:-:S03]  /*204b0*/  SHF.L.U32 R3, R14, 0x1f, RZ ;  /* 0x0000001f0e037819 */ /* 0x000fc600000006ff */
[----:B------:R-:W-:-:S04]  /*204c0*/  IMAD R2, R15, 0x8, R2 ;  /* 0x000000080f027824 */ /* 0x000fc800078e0202 */
[----:B------:R-:W2:Y:S02]  /*204d0*/  SYNCS.PHASECHK.TRANS64.TRYWAIT P0, [R2+URZ+0x34840], R3 ;  /* 0x03484003020075a7 */ /* 0x000ea4000800017f */
[----:B--2---:R-:W-:Y:S05]  /*204e0*/  @!P0 BRA `(.L_x_2502) ;  /* 0x0000002c00948947 */ /* 0x004fea0003800000 */
.L_x_2615:
        /* <DEDUP_REMOVED lines=11> */
.L_x_2503:
[----:B------:R-:W3:Y:S01]  /*205a0*/  LDL R13, [R1] ;  /* 0x00000000010d7983 */ /* 0x000ee20000100800 */
[----:B0-----:R-:W-:-:S03]  /*205b0*/  MOV R14, 0x400 ;  /* 0x00000400000e7802 */ /* 0x001fc60000000f00 */
        /* <DEDUP_REMOVED lines=27> */
[----:B------:R-:W-:Y:S01]  /*20770*/  LEA R2, R8, R2, 0x3 ;  /* 0x0000000208027211 */ /* 0x000fe200078e18ff */
        /* <DEDUP_REMOVED lines=8> */
.L_x_2616:
        /* <DEDUP_REMOVED lines=8> */
.L_x_2505:
        /* <DEDUP_REMOVED lines=28> */
.L_x_2500:
[----:B------:R-:W-:Y:S05]  /*20a40*/  BSYNC B1 ;  /* 0x0000000000017941 */ /* 0x000fea0003800000 */
.L_x_2499:
[C---:B------:R-:W-:Y:S01]  /*20a50*/  ISETP.GT.AND P0, PT, R7.reuse, 0x1, PT ;  /* 0x000000010700780c */ /* 0x040fe20003f04270 */
[----:B------:R-:W-:-:S12]  /*20a60*/  VIADD R7, R7, 0xfffffffe ;  /* 0xfffffffe07077836 */ /* 0x000fd80000000000 */
[----:B------:R-:W-:Y:S05]  /*20a70*/  @P0 BRA `(.L_x_2506) ;  /* 0xfffffff000100947 */ /* 0x000fea000383ffff */
.L_x_2482:
[----:B------:R-:W-:Y:S05]  /*20a80*/  BSYNC B0 ;  /* 0x0000000000007941 */ /* 0x000fea0003800000 */
.L_x_2481:
        /* <DEDUP_REMOVED lines=17> */
.L_x_2508:
[----:B------:R-:W-:Y:S05]  /*20ba0*/  BSYNC B0 ;  /* 0x0000000000007941 */ /* 0x000fea0003800000 */
.L_x_2507:
        /* <DEDUP_REMOVED lines=11> */
.L_x_2617:
        /* <DEDUP_REMOVED lines=11> */
.L_x_2512:
        /* <DEDUP_REMOVED lines=27> */
.L_x_2510:
[----:B------:R-:W-:Y:S05]  /*20ec0*/  BSYNC B0 ;  /* 0x0000000000007941 */ /* 0x000fea0003800000 */
.L_x_2509:
        /* <DEDUP_REMOVED lines=9> */
.L_x_2466:
[----:B------:R-:W-:Y:S05]  /*20f60*/  BSYNC B6 ;  /* 0x0000000000067941 */ /* 0x000fea0003800000 */
.L_x_2464:
[----:B------:R-:W-:-:S03]  /*20f70*/  UMOV UR4, 0xffffffff ;  /* 0xffffffff00047882 */ /* 0x000fc60000000000 */
[----:B------:R-:W-:Y:S05]  /*20f80*/  BRA.DIV UR4, `(.L_x_2513) ;  /* 0x0000002604287947 */ /* 0x000fea000b800000 */
[----:B------:R2:W3:Y:S04]  /*20f90*/  SHFL.IDX PT, R4, R16, RZ, 0x1f ;  /* 0x00001fff10047589 */ /* 0x0004e800000e0000 */
[----:B------:R-:W4:Y:S02]  /*20fa0*/  SHFL.IDX PT, R16, R16, 0x1, 0x1f ;  /* 0x00201f0010107f89 */ /* 0x000f2400000e0000 */
.L_x_2621:
[----:B------:R-:W5:Y:S01]  /*20fb0*/  S2R R7, SR_TID.X ;  /* 0x0000000000077919 */ /* 0x000f620000002100 */
[----:B------:R-:W-:Y:S01]  /*20fc0*/  ULDC UR4, c[0x0][0xc14] ;  /* 0x0003050000047ab9 */ /* 0x000fe20000000800 */
[----:B------:R-:W-:Y:S01]  /*20fd0*/  BSSY B0, `(.L_x_2514) ;  /* 0x000000b000007945 */ /* 0x000fe20003800000 */
[----:B-1----:R-:W-:Y:S01]  /*20fe0*/  IMAD.U32 R0, RZ, RZ, UR4 ;  /* 0x00000004ff007e24 */ /* 0x002fe2000f8e00ff */
[----:B------:R-:W-:Y:S02]  /*20ff0*/  MOV R17, RZ ;  /* 0x000000ff00117202 */ /* 0x000fe40000000f00 */
[----:B-----5:R-:W-:-:S04]  /*21000*/  LOP3.LUT R7, R7, 0x1f, RZ, 0xc0, !PT ;  /* 0x0000001f07077812 */ /* 0x020fc800078ec0ff */
[C---:B------:R-:W-:Y:S01]  /*21010*/  ISETP.NE.AND P0, PT, R7.reuse, 0x1f, PT ;  /* 0x0000001f0700780c */ /* 0x040fe20003f05270 */
[----:B------:R-:W-:-:S05]  /*21020*/  IMAD.IADD R5, R7, 0x1, R19 ;  /* 0x0000000107057824 */ /* 0x000fca00078e0213 */
[----:B------:R-:W-:-:S13]  /*21030*/  ISETP.GE.OR P0, PT, R5, R0, !P0 ;  /* 0x000000000500720c */ /* 0x000fda0004706670 */
[----:B------:R-:W-:Y:S05]  /*21040*/  @P0 BRA `(.L_x_2515) ;  /* 0x00000000000c0947 */ /* 0x000fea0003800000 */
[----:B------:R-:W1:Y:S02]  /*21050*/  LDC.64 R2, c[0x0][0xc58] ;  /* 0x00031600ff027b82 */ /* 0x000e640000000a00 */
[----:B-1----:R-:W-:-:S05]  /*21060*/  IMAD.WIDE R2, R5, 0x4, R2 ;  /* 0x0000000405027825 */ /* 0x002fca00078e0202 */
[----:B------:R1:W5:Y:S02]  /*21070*/  LDG.E R17, desc[UR56][R2.64] ;  /* 0x0000003802117981 */ /* 0x000364000c1e1900 */
.L_x_2515:
[----:B------:R-:W-:Y:S05]  /*21080*/  BSYNC B0 ;  /* 0x0000000000007941 */ /* 0x000fea0003800000 */
.L_x_2514:
        /* <DEDUP_REMOVED lines=10> */
[----:B------:R-:W-:-:S03]  /*21130*/  ISETP.GE.U32.AND P1, PT, R7, 0x8, PT ;  /* 0x000000080700780c */ /* 0x000fc60003f26070 */
[----:B-1----:R-:W-:-:S05]  /*21140*/  IMAD.IADD R3, R13, 0x1, R14 ;  /* 0x000000010d037824 */ /* 0x002fca00078e020e */
        /* <DEDUP_REMOVED lines=10> */
[----:B------:R0:W1:Y:S02]  /*211f0*/  SHFL.IDX PT, R14, R2, 0x1f, 0x1f ;  /* 0x03e01f00020e7f89 */ /* 0x00006400000e0000 */
.L_x_2629:
[----:B------:R-:W-:Y:S02]  /*21200*/  ULDC UR4, c[0x0][0xc10] ;  /* 0x0003040000047ab9 */ /* 0x000fe40000000800 */
[----:B------:R-:W-:-:S05]  /*21210*/  MOV R5, UR4 ;  /* 0x0000000400057c02 */ /* 0x000fca0008000f00 */
[----:B-1----:R-:W-:-:S04]  /*21220*/  IMAD R3, R14, R5, RZ ;  /* 0x000000050e037224 */ /* 0x002fc800078e02ff */
[----:B--2-4-:R-:W-:-:S05]  /*21230*/  IMAD.IADD R16, R16, 0x1, R3 ;  /* 0x0000000110107824 */ /* 0x014fca00078e0203 */
[----:B---3--:R-:W-:-:S13]  /*21240*/  ISETP.GT.AND P0, PT, R16, R4, PT ;  /* 0x000000041000720c */ /* 0x008fda0003f04270 */
[----:B------:R-:W-:Y:S05]  /*21250*/  @P0 BRA `(.L_x_2517) ;  /* 0x0000000000b40947 */ /* 0x000fea0003800000 */
[----:B------:R-:W1:Y:S02]  /*21260*/  LDC R0, c[0x0][0xc14] ;  /* 0x00030500ff007b82 */ /* 0x000e640000000800 */
.L_x_2522:
[----:B------:R-:W-:-:S05]  /*21270*/  VIADD R19, R19, 0x1f ;  /* 0x0000001f13137836 */ /* 0x000fca0000000000 */
[----:B-1----:R-:W-:-:S13]  /*21280*/  ISETP.GE.AND P0, PT, R19, R0, PT ;  /* 0x000000001300720c */ /* 0x002fda0003f06270 */
[----:B------:R-:W-:Y:S05]  /*21290*/  @P0 BRA `(.L_x_2518) ;  /* 0x0000000400ec0947 */ /* 0x000fea0003800000 */
[----:B------:R-:W1:Y:S01]  /*212a0*/  S2R R7, SR_TID.X ;  /* 0x0000000000077919 */ /* 0x000e620000002100 */
[----:B------:R-:W-:Y:S01]  /*212b0*/  BSSY B0, `(.L_x_2519) ;  /* 0x000000a000007945 */ /* 0x000fe20003800000 */
[----:B------:R-:W-:Y:S01]  /*212c0*/  IMAD.MOV.U32 R17, RZ, RZ, RZ ;  /* 0x000000ffff117224 */ /* 0x000fe200078e00ff */
[----:B-1----:R-:W-:-:S04]  /*212d0*/  LOP3.LUT R7, R7, 0x1f, RZ, 0xc0, !PT ;  /* 0x0000001f07077812 */ /* 0x002fc800078ec0ff */
[C---:B------:R-:W-:Y:S02]  /*212e0*/  ISETP.NE.AND P1, PT, R7.reuse, 0x1f, PT ;  /* 0x0000001f0700780c */ /* 0x040fe40003f25270 */
[----:B------:R-:W-:-:S04]  /*212f0*/  IADD3 R5, R7, R19, RZ ;  /* 0x0000001307057210 */ /* 0x000fc80007ffe0ff */
[----:B------:R-:W-:-:S13]  /*21300*/  ISETP.GE.OR P0, PT, R5, R0, !P1 ;  /* 0x000000000500720c */ /* 0x000fda0004f06670 */
[----:B------:R-:W-:Y:S05]  /*21310*/  @P0 BRA `(.L_x_2520) ;  /* 0x00000000000c0947 */ /* 0x000fea0003800000 */
[----:B0-----:R-:W0:Y:S02]  /*21320*/  LDC.64 R2, c[0x0][0xc58] ;  /* 0x00031600ff027b82 */ /* 0x001e240000000a00 */
[----:B0-----:R-:W-:-:S05]  /*21330*/  IMAD.WIDE R2, R5, 0x4, R2 ;  /* 0x0000000405027825 */ /* 0x001fca00078e0202 */
[----:B------:R1:W5:Y:S02]  /*21340*/  LDG.E R17, desc[UR56][R2.64] ;  /* 0x0000003802117981 */ /* 0x000364000c1e1900 */
.L_x_2520:
[----:B------:R-:W-:Y:S05]  /*21350*/  BSYNC B0 ;  /* 0x0000000000007941 */ /* 0x000fea0003800000 */
.L_x_2519:
[----:B------:R-:W-:-:S03]  /*21360*/  UMOV UR4, 0xffffffff ;  /* 0xffffffff00047882 */ /* 0x000fc60000000000 */
[----:B------:R-:W-:Y:S05]  /*21370*/  BRA.DIV UR4, `(.L_x_2521) ;  /* 0x0000002604487947 */ /* 0x000fea000b800000 */
[----:B-----5:R-:W2:Y:S01]  /*21380*/  SHFL.UP PT, R14, R17, 0x1, RZ ;  /* 0x04200000110e7989 */ /* 0x020ea200000e00ff */
[C---:B------:R-:W-:Y:S02]  /*21390*/  ISETP.NE.AND P0, PT, R7.reuse, RZ, PT ;  /* 0x000000ff0700720c */ /* 0x040fe40003f05270 */
[C---:B------:R-:W-:Y:S02]  /*213a0*/  ISETP.GE.U32.AND P1, PT, R7.reuse, 0x2, PT ;  /* 0x000000020700780c */ /* 0x040fe40003f26070 */
        /* <DEDUP_REMOVED lines=15> */
[----:B-1----:R-:W-:-:S04]  /*214a0*/  SEL R7, R14, RZ, P0 ;  /* 0x000000ff0e077207 */ /* 0x002fc80000000000 */
[----:B0-----:R-:W-:-:S05]  /*214b0*/  IADD3 R2, R6, R7, RZ ;  /* 0x0000000706027210 */ /* 0x001fca0007ffe0ff */
[----:B------:R0:W1:Y:S02]  /*214c0*/  SHFL.IDX PT, R14, R2, 0x1f, 0x1f ;  /* 0x03e01f00020e7f89 */ /* 0x00006400000e0000 */
.L_x_2637:
[----:B------:R-:W-:Y:S02]  /*214d0*/  ULDC UR4, c[0x0][0xc10] ;  /* 0x0003040000047ab9 */ /* 0x000fe40000000800 */
[----:B------:R-:W-:-:S04]  /*214e0*/  IMAD.U32 R5, RZ, RZ, UR4 ;  /* 0x00000004ff057e24 */ /* 0x000fc8000f8e00ff */
[----:B-1----:R-:W-:-:S04]  /*214f0*/  IMAD R3, R14, R5, RZ ;  /* 0x000000050e037224 */ /* 0x002fc800078e02ff */
[----:B------:R-:W-:-:S05]  /*21500*/  IMAD.IADD R16, R3, 0x1, R16 ;  /* 0x0000000103107824 */ /* 0x000fca00078e0210 */
[----:B------:R-:W-:-:S13]  /*21510*/  ISETP.GT.AND P0, PT, R16, R4, PT ;  /* 0x000000041000720c */ /* 0x000fda0003f04270 */
[----:B------:R-:W-:Y:S05]  /*21520*/  @!P0 BRA `(.L_x_2522) ;  /* 0xfffffffc00508947 */ /* 0x000fea000383ffff */
.L_x_2517:
        /* <DEDUP_REMOVED lines=8> */
.L_x_2641:
[----:B------:R-:W-:Y:S01]  /*215b0*/  ISETP.NE.AND P0, PT, R3, RZ, PT ;  /* 0x000000ff0300720c */ /* 0x000fe20003f05270 */
[----:B------:R-:W-:-:S12]  /*215c0*/  IMAD.MOV.U32 R7, RZ, RZ, RZ ;  /* 0x000000ffff077224 */ /* 0x000fd800078e00ff */
[----:B------:R-:W-:Y:S05]  /*215d0*/  @!P0 BRA `(.L_x_2524) ;  /* 0x0000000000108947 */ /* 0x000fea0003800000 */
[----:B------:R-:W-:Y:S01]  /*215e0*/  UMOV UR4, 0xffffffff ;  /* 0xffffffff00047882 */ /* 0x000fe20000000000 */
[----:B------:R-:W-:Y:S02]  /*215f0*/  VIADD R12, R6, 0xffffffff ;  /* 0xffffffff060c7836 */ /* 0x000fe40000000000 */
[----:B------:R-:W-:Y:S05]  /*21600*/  BRA.DIV UR4, `(.L_x_2525) ;  /* 0x0000002604bc7947 */ /* 0x000fea000b800000 */
[----:B------:R3:W4:Y:S02]  /*21610*/  SHFL.IDX PT, R7, R2, R12, 0x1f ;  /* 0x00001f0c02077589 */ /* 0x00072400000e0000 */
.L_x_2524:
[----:B0--3--:R-:W0:Y:S01]  /*21620*/  LDC.64 R2, c[0x0][0xc68] ;  /* 0x00031a00ff027b82 */ /* 0x009e220000000a00 */
[----:B------:R-:W-:-:S05]  /*21630*/  IADD3 R19, R6, R19, RZ ;  /* 0x0000001306137210 */ /* 0x000fca0007ffe0ff */
[----:B0-----:R-:W-:-:S05]  /*21640*/  IMAD.WIDE R2, R19, 0x4, R2 ;  /* 0x0000000413027825 */ /* 0x001fca00078e0202 */
[----:B------:R-:W1:Y:S01]  /*21650*/  LDG.E R9, desc[UR56][R2.64] ;  /* 0x0000003802097981 */ /* 0x000e62000c1e1900 */
[----:B----4-:R-:W-:-:S04]  /*21660*/  IMAD R16, R7, R5, R16 ;  /* 0x0000000507107224 */ /* 0x010fc800078e0210 */
[----:B------:R-:W-:Y:S02]  /*21670*/  IMAD.IADD R7, R4, 0x1, -R16 ;  /* 0x0000000104077824 */ /* 0x000fe400078e0a10 */
[----:B-12---:R-:W-:-:S05]  /*21680*/  IMAD R6, R17, R9, RZ ;  /* 0x0000000911067224 */ /* 0x006fca00078e02ff */
[----:B------:R-:W-:-:S04]  /*21690*/  IABS R8, R6 ;  /* 0x0000000600087213 */ /* 0x000fc80000000000 */
[----:B------:R-:W0:Y:S08]  /*216a0*/  I2F.RP R11, R8 ;  /* 0x00000008000b7306 */ /* 0x000e300000209400 */
[----:B0-----:R-:W0:Y:S02]  /*216b0*/  MUFU.RCP R11, R11 ;  /* 0x0000000b000b7308 */ /* 0x001e240000001000 */
[----:B0-----:R-:W-:-:S06]  /*216c0*/  VIADD R12, R11, 0xffffffe ;  /* 0x0ffffffe0b0c7836 */ /* 0x001fcc0000000000 */
[----:B------:R-:W0:Y:S02]  /*216d0*/  F2I.FTZ.U32.TRUNC.NTZ R3, R12 ;  /* 0x0000000c00037305 */ /* 0x000e24000021f000 */
[----:B0-----:R-:W-:-:S04]  /*216e0*/  IMAD.MOV R2, RZ, RZ, -R3 ;  /* 0x000000ffff027224 */ /* 0x001fc800078e0a03 */
[----:B------:R-:W-:Y:S01]  /*216f0*/  IMAD R10, R2, R8, RZ ;  /* 0x00000008020a7224 */ /* 0x000fe200078e02ff */
[----:B------:R-:W-:-:S05]  /*21700*/  MOV R2, RZ ;  /* 0x000000ff00027202 */ /* 0x000fca0000000f00 */
[----:B------:R-:W-:Y:S01]  /*21710*/  IMAD.HI.U32 R10, R3, R10, R2 ;  /* 0x0000000a030a7227 */ /* 0x000fe200078e0002 */
[----:B------:R-:W-:Y:S02]  /*21720*/  IABS R3, R7 ;  /* 0x0000000700037213 */ /* 0x000fe40000000000 */
[----:B------:R-:W-:-:S03]  /*21730*/  IABS R2, R6 ;  /* 0x0000000600027213 */ /* 0x000fc60000000000 */
[----:B------:R-:W-:-:S04]  /*21740*/  IMAD.HI.U32 R10, R10, R3, RZ ;  /* 0x000000030a0a7227 */ /* 0x000fc800078e00ff */
[----:B------:R-:W-:-:S04]  /*21750*/  IMAD.MOV R2, RZ, RZ, -R2 ;  /* 0x000000ffff027224 */ /* 0x000fc800078e0a02 */
[----:B------:R-:W-:-:S05]  /*21760*/  IMAD R3, R10, R2, R3 ;  /* 0x000000020a037224 */ /* 0x000fca00078e0203 */
[----:B------:R-:W-:-:S13]  /*21770*/  ISETP.GT.U32.AND P0, PT, R8, R3, PT ;  /* 0x000000030800720c */ /* 0x000fda0003f04070 */
[----:B------:R-:W-:Y:S01]  /*21780*/  @!P0 IADD3 R3, R3, -R8, RZ ;  /* 0x8000000803038210 */ /* 0x000fe20007ffe0ff */
[----:B------:R-:W-:-:S03]  /*21790*/  @!P0 VIADD R10, R10, 0x1 ;  /* 0x000000010a0a8836 */ /* 0x000fc60000000000 */
[----:B------:R-:W-:Y:S02]  /*217a0*/  ISETP.GE.U32.AND P0, PT, R3, R8, PT ;  /* 0x000000080300720c */ /* 0x000fe40003f06070 */
[----:B------:R-:W-:-:S11]  /*217b0*/  LOP3.LUT R3, R7, R6, RZ, 0x3c, !PT ;  /* 0x0000000607037212 */ /* 0x000fd600078e3cff */
[----:B------:R-:W-:Y:S01]  /*217c0*/  @P0 VIADD R10, R10, 0x1 ;  /* 0x000000010a0a0836 */ /* 0x000fe20000000000 */
[----:B------:R-:W-:-:S04]  /*217d0*/  ISETP.GE.AND P0, PT, R3, RZ, PT ;  /* 0x000000ff0300720c */ /* 0x000fc80003f06270 */
[----:B------:R-:W-:-:S09]  /*217e0*/  MOV R2, R10 ;  /* 0x0000000a00027202 */ /* 0x000fd20000000f00 */
[----:B------:R-:W-:Y:S01]  /*217f0*/  @!P0 IMAD.MOV R2, RZ, RZ, -R2 ;  /* 0x000000ffff028224 */ /* 0x000fe200078e0a02 */
[----:B------:R-:W-:-:S13]  /*21800*/  ISETP.NE.AND P0, PT, R6, RZ, PT ;  /* 0x000000ff0600720c */ /* 0x000fda0003f05270 */
[----:B------:R-:W-:-:S05]  /*21810*/  @!P0 LOP3.LUT R2, RZ, R6, RZ, 0x33, !PT ;  /* 0x00000006ff028212 */ /* 0x000fca00078e33ff */
[----:B------:R-:W-:Y:S02]  /*21820*/  IMAD R4, R9, R2, RZ ;  /* 0x0000000209047224 */ /* 0x000fe400078e02ff */
[----:B------:R-:W-:Y:S02]  /*21830*/  IMAD.MOV R2, RZ, RZ, -R2 ;  /* 0x000000ffff027224 */ /* 0x000fe400078e0a02 */
[----:B------:R-:W-:Y:S02]  /*21840*/  IMAD.MOV R8, RZ, RZ, -R4 ;  /* 0x000000ffff087224 */ /* 0x000fe400078e0a04 */
[----:B------:R-:W-:-:S03]  /*21850*/  IMAD R6, R6, R2, R7 ;  /* 0x0000000206067224 */ /* 0x000fc600078e0207 */
[----:B------:R-:W-:-:S04]  /*21860*/  VIADDMNMX R9, R8, R5, R9, PT ;  /* 0x0000000508097246 */ /* 0x000fc80003800109 */
[----:B------:R-:W-:-:S04]  /*21870*/  IABS R5, R9 ;  /* 0x0000000900057213 */ /* 0x000fc80000000000 */
[----:B------:R-:W0:Y:S08]  /*21880*/  I2F.RP R8, R5 ;  /* 0x0000000500087306 */ /* 0x000e300000209400 */
[----:B0-----:R-:W0:Y:S02]  /*21890*/  MUFU.RCP R8, R8 ;  /* 0x0000000800087308 */ /* 0x001e240000001000 */
[----:B0-----:R-:W-:-:S06]  /*218a0*/  IADD3 R10, R8, 0xffffffe, RZ ;  /* 0x0ffffffe080a7810 */ /* 0x001fcc0007ffe0ff */
        /* <DEDUP_REMOVED lines=9> */
[----:B------:R-:W-:Y:S01]  /*21940*/  IMAD R8, R2, R8, R3 ;  /* 0x0000000802087224 */ /* 0x000fe200078e0203 */
[----:B------:R-:W-:-:S04]  /*21950*/  LOP3.LUT R3, R6, R9, RZ, 0x3c, !PT ;  /* 0x0000000906037212 */ /* 0x000fc800078e3cff */
[----:B------:R-:W-:-:S13]  /*21960*/  ISETP.GT.U32.AND P0, PT, R5, R8, PT ;  /* 0x000000080500720c */ /* 0x000fda0003f04070 */
[----:B------:R-:W-:Y:S01]  /*21970*/  @!P0 IMAD.IADD R8, R8, 0x1, -R5 ;  /* 0x0000000108088824 */ /* 0x000fe200078e0a05 */
[----:B------:R-:W-:-:S04]  /*21980*/  @!P0 IADD3 R2, R2, 0x1, RZ ;  /* 0x0000000102028810 */ /* 0x000fc80007ffe0ff */
[----:B------:R-:W-:-:S13]  /*21990*/  ISETP.GE.U32.AND P0, PT, R8, R5, PT ;  /* 0x000000050800720c */ /* 0x000fda0003f06070 */
[----:B------:R-:W-:Y:S01]  /*219a0*/  @P0 VIADD R2, R2, 0x1 ;  /* 0x0000000102020836 */ /* 0x000fe20000000000 */
[----:B------:R-:W-:Y:S02]  /*219b0*/  ISETP.GE.AND P0, PT, R3, RZ, PT ;  /* 0x000000ff0300720c */ /* 0x000fe40003f06270 */
[----:B------:R-:W-:-:S11]  /*219c0*/  IADD3 R3, R6, R4, RZ ;  /* 0x0000000406037210 */ /* 0x000fd60007ffe0ff */
        /* <DEDUP_REMOVED lines=8> */
.L_x_2518:
[----:B------:R-:W-:Y:S01]  /*21a50*/  UMOV UR4, URZ ;  /* 0x0000003f00047c82 */ /* 0x000fe20008000000 */
[----:B------:R-:W-:Y:S01]  /*21a60*/  UMOV UR5, URZ ;  /* 0x0000003f00057c82 */ /* 0x000fe20008000000 */
[----:B------:R-:W-:Y:S01]  /*21a70*/  ULDC UR6, c[0x0][0xc14] ;  /* 0x0003050000067ab9 */ /* 0x000fe20000000800 */
[----:B------:R-:W-:Y:S01]  /*21a80*/  MOV R16, R4 ;  /* 0x0000000400107202 */ /* 0x000fe20000000f00 */
[----:B------:R-:W-:Y:S01]  /*21a90*/  IMAD.U32 R17, RZ, RZ, UR4 ;  /* 0x00000004ff117e24 */ /* 0x000fe2000f8e00ff */
[----:B------:R-:W-:Y:S01]  /*21aa0*/  MOV R19, UR6 ;  /* 0x0000000600137c02 */ /* 0x000fe20008000f00 */
[----:B------:R-:W-:-:S07]  /*21ab0*/  IMAD.U32 R18, RZ, RZ, UR5 ;  /* 0x00000005ff127e24 */ /* 0x000fce000f8e00ff */
.L_x_2526:
        /* <DEDUP_REMOVED lines=12> */
.L_x_2441:
        /* <DEDUP_REMOVED lines=12> */
.L_x_2644:
[----:B------:R-:W-:Y:S05]  /*21c40*/  BSYNC B0 ;  /* 0x0000000000007941 */ /* 0x000fea0003800000 */
.L_x_2528:
[----:B------:R-:W-:-:S03]  /*21c50*/  UMOV UR4, 0xffffffff ;  /* 0xffffffff00047882 */ /* 0x000fc60000000000 */
[----:B------:R-:W-:Y:S05]  /*21c60*/  BRA.DIV UR4, `(.L_x_2530) ;  /* 0x0000002204607947 */ /* 0x000fea000b800000 */
[----:B------:R-:W2:Y:S02]  /*21c70*/  S2R R2, SR_TID.X ;  /* 0x0000000000027919 */ /* 0x000ea40000002100 */
[----:B--2---:R-:W-:-:S04]  /*21c80*/  SHF.R.U32.HI R2, RZ, 0x5, R2 ;  /* 0x00000005ff027819 */ /* 0x004fc80000011602 */
[----:B------:R-:W-:-:S05]  /*21c90*/  LOP3.LUT R2, R2, 0x3, RZ, 0xc0, !PT ;  /* 0x0000000302027812 */ /* 0x000fca00078ec0ff */
[----:B------:R2:W3:Y:S02]  /*21ca0*/  SHFL.IDX PT, R14, R2, RZ, 0x1f ;  /* 0x00001fff020e7589 */ /* 0x0004e400000e0000 */
.L_x_2647:
[----:B---3--:R-:W-:-:S13]  /*21cb0*/  ISETP.NE.AND P0, PT, R14, RZ, PT ;  /* 0x000000ff0e00720c */ /* 0x008fda0003f05270 */
[----:B------:R-:W-:Y:S05]  /*21cc0*/  @P0 BRA `(.L_x_2197) ;  /* 0x0000000000940947 */ /* 0x000fea0003800000 */
[----:B------:R-:W-:-:S03]  /*21cd0*/  UMOV UR4, 0xffffffff ;  /* 0xffffffff00047882 */ /* 0x000fc60000000000 */
[----:B------:R-:W-:Y:S05]  /*21ce0*/  BRA.DIV UR4, `(.L_x_2531) ;  /* 0x0000002204747947 */ /* 0x000fea000b800000 */
[----:B------:R-:W-:-:S13]  /*21cf0*/  ELECT P6, URZ, PT ;  /* 0x00000000003f782f */ /* 0x000fda00038c0000 */
.L_x_2650:
[----:B------:R-:W-:Y:S05]  /*21d00*/  @!P6 BRA `(.L_x_2197) ;  /* 0x000000000084e947 */ /* 0x000fea0003800000 */
[----:B--2---:R-:W2:Y:S02]  /*21d10*/  LDL.LU R2, [R1+0x34] ;  /* 0x0000340001027983 */ /* 0x004ea40000300800 */
[----:B--2---:R-:W-:-:S04]  /*21d20*/  LOP3.LUT R2, R2, 0x2, RZ, 0xfc, !PT ;  /* 0x0000000202027812 */ /* 0x004fc800078efcff */
[----:B------:R-:W-:-:S13]  /*21d30*/  ISETP.NE.AND P2, PT, R2, 0x3, PT ;  /* 0x000000030200780c */ /* 0x000fda0003f45270 */
[----:B------:R-:W-:Y:S05]  /*21d40*/  @!P2 BRA `(.L_x_2532) ;  /* 0x000000000004a947 */ /* 0x000fea0003800000 */
[----:B------:R-:W-:Y:S01]  /*21d50*/  BPT.TRAP 0x1 ;  /* 0x000000040000795c */ /* 0x000fe20000300000 */
.L_x_2532:
[----:B-1----:R-:W2:Y:S04]  /*21d60*/  LDL R3, [R1] ;  /* 0x0000000001037983 */ /* 0x002ea80000100800 */
[----:B------:R-:W3:Y:S01]  /*21d70*/  LDL.LU R7, [R1+0xc] ;  /* 0x00000c0001077983 */ /* 0x000ee20000300800 */
[----:B------:R-:W-:-:S05]  /*21d80*/  IADD3 R2, R0, 0x34840, RZ ;  /* 0x0003484000027810 */ /* 0x000fca0007ffe0ff */
[C---:B--2---:R-:W-:Y:S02]  /*21d90*/  IMAD R6, R3.reuse, 0x8, R2 ;  /* 0x0000000803067824 */ /* 0x044fe400078e0202 */
[----:B------:R-:W-:Y:S01]  /*21da0*/  VIADD R3, R3, 0x1 ;  /* 0x0000000103037836 */ /* 0x000fe20000000000 */
[----:B---3--:R-:W-:-:S04]  /*21db0*/  SHF.L.U32 R5, R7, 0x1f, RZ ;  /* 0x0000001f07057819 */ /* 0x008fc800000006ff */
[C---:B------:R-:W-:Y:S01]  /*21dc0*/  ISETP.NE.AND P1, PT, R3.reuse, 0x2, PT ;  /* 0x000000020300780c */ /* 0x040fe20003f25270 */
[----:B------:R-:W1:Y:S03]  /*21dd0*/  SYNCS.PHASECHK.TRANS64.TRYWAIT P0, [R6+URZ], R5 ;  /* 0x00000005060075a7 */ /* 0x000e66000800017f */
[----:B------:R-:W-:Y:S02]  /*21de0*/  SEL R4, RZ, 0x1, P1 ;  /* 0x00000001ff047807 */ /* 0x000fe40000800000 */
[----:B------:R-:W-:Y:S02]  /*21df0*/  SEL R3, R3, RZ, P1 ;  /* 0x000000ff03037207 */ /* 0x000fe40000800000 */
[----:B------:R-:W-:Y:S02]  /*21e00*/  LOP3.LUT R4, R7, R4, RZ, 0x3c, !PT ;  /* 0x0000000407047212 */ /* 0x000fe400078e3cff */
[----:B------:R-:W-:-:S02]  /*21e10*/  LEA R7, R3, R2, 0x3 ;  /* 0x0000000203077211 */ /* 0x000fc400078e18ff */
[----:B------:R-:W-:Y:S01]  /*21e20*/  SHF.L.U32 R2, R4, 0x1f, RZ ;  /* 0x0000001f04027819 */ /* 0x000fe200000006ff */
[----:B-1----:R-:W-:Y:S06]  /*21e30*/  @!P0 BRA `(.L_x_2533) ;  /* 0x0000002000408947 */ /* 0x002fec0003800000 */
.L_x_2651:
[----:B------:R-:W2:Y:S02]  /*21e40*/  SYNCS.PHASECHK.TRANS64.TRYWAIT P0, [R7+URZ], R2 ;  /* 0x00000002070075a7 */ /* 0x000ea4000800017f */
[----:B--2---:R-:W-:Y:S05]  /*21e50*/  @!P0 BRA `(.L_x_2534) ;  /* 0x00000020004c8947 */ /* 0x004fea0003800000 */
.L_x_2652:
[----:B------:R-:W-:Y:S05]  /*21e60*/  @!P2 BRA `(.L_x_2535) ;  /* 0x000000000004a947 */ /* 0x000fea0003800000 */
[----:B------:R-:W-:Y:S01]  /*21e70*/  BPT.TRAP 0x1 ;  /* 0x000000040000795c */ /* 0x000fe20000300000 */
.L_x_2535:
[----:B------:R-:W3:Y:S01]  /*21e80*/  LDL.LU R4, [R1] ;  /* 0x0000000001047983 */ /* 0x000ee20000300800 */
[----:B------:R-:W-:-:S04]  /*21e90*/  VIADD R0, R0, 0x34860 ;  /* 0x0003486000007836 */ /* 0x000fc80000000000 */
[----:B---3--:R-:W-:-:S04]  /*21ea0*/  IMAD R4, R4, 0x8, R0 ;  /* 0x0000000804047824 */ /* 0x008fc800078e0200 */
[----:B------:R-:W3:Y:S02]  /*21eb0*/  SYNCS.PHASECHK.TRANS64.TRYWAIT P0, [R4+URZ], R5 ;  /* 0x00000005040075a7 */ /* 0x000ee4000800017f */
[----:B---3--:R-:W-:Y:S05]  /*21ec0*/  @!P0 BRA `(.L_x_2536) ;  /* 0x0000002000448947 */ /* 0x008fea0003800000 */
.L_x_2653:
[----:B------:R-:W-:-:S07]  /*21ed0*/  LEA R3, R3, R0, 0x3 ;  /* 0x0000000003037211 */ /* 0x000fce00078e18ff */
.L_x_2537:
[----:B----4-:R4:W0:Y:S02]  /*21ee0*/  SYNCS.PHASECHK.TRANS64.TRYWAIT P0, [R3+URZ], R2 ;  /* 0x00000002030075a7 */ /* 0x010824000800017f */
[----:B0-----:R-:W-:Y:S05]  /*21ef0*/  @!P0 NANOSLEEP.SYNCS 0x989680 ;  /* 0x009896800000895d */ /* 0x001fea0003900000 */
[----:B------:R-:W0:Y:S02]  /*21f00*/  @!P0 SYNCS.PHASECHK.TRANS64 P0, [R3+URZ], R2 ;  /* 0x00000002030085a7 */ /* 0x000e24000800007f */
[----:B0-----:R-:W-:Y:S05]  /*21f10*/  @!P0 BRA `(.L_x_2537) ;  /* 0xfffffffc00f08947 */ /* 0x001fea000383ffff */
.L_x_2197:
[----:B------:R-:W-:Y:S05]  /*21f20*/  BSYNC B7 ;  /* 0x0000000000077941 */ /* 0x000fea0003800000 */
.L_x_2194:
[----:B------:R-:W-:Y:S05]  /*21f30*/  EXIT ;  /* 0x000000000000794d */ /* 0x000fea0003800000 */
.L_x_2215:
[----:B0-----:R0:W1:Y:S02]  /*21f40*/  SYNCS.PHASECHK.TRANS64.TRYWAIT P5, [R3+URZ+0x34890], R0 ;  /* 0x03489000030075a7 */ /* 0x00106400080a017f */
[----:B-1----:R-:W-:Y:S05]  /*21f50*/  @!P5 NANOSLEEP.SYNCS 0x989680 ;  /* 0x009896800000d95d */ /* 0x002fea0003900000 */
[----:B------:R-:W1:Y:S02]  /*21f60*/  @!P5 SYNCS.PHASECHK.TRANS64 P5, [R3+URZ+0x34890], R0 ;  /* 0x034890000300d5a7 */ /* 0x000e6400080a007f */
[----:B-1----:R-:W-:Y:S05]  /*21f70*/  @!P5 BRA `(.L_x_2215) ;  /* 0xfffffffc00f0d947 */ /* 0x002fea000383ffff */
[----:B------:R-:W-:Y:S05]  /*21f80*/  BRA `(.L_x_2538) ;  /* 0xfffffe1400747947 */ /* 0x000fea000383ffff */
.L_x_2269:
[----:B-1----:R1:W3:Y:S02]  /*21f90*/  SYNCS.PHASECHK.TRANS64.TRYWAIT P5, [R3+URZ+0x34890], R0 ;  /* 0x03489000030075a7 */ /* 0x0022e400080a017f */
[----:B---3--:R-:W-:Y:S05]  /*21fa0*/  @!P5 NANOSLEEP.SYNCS 0x989680 ;  /* 0x009896800000d95d */ /* 0x008fea0003900000 */
[----:B------:R-:W3:Y:S02]  /*21fb0*/  @!P5 SYNCS.PHASECHK.TRANS64 P5, [R3+URZ+0x34890], R0 ;  /* 0x034890000300d5a7 */ /* 0x000ee400080a007f */
[----:B---3--:R-:W-:Y:S05]  /*21fc0*/  @!P5 BRA `(.L_x_2269) ;  /* 0xfffffffc00f0d947 */ /* 0x008fea000383ffff */
[----:B------:R-:W-:Y:S05]  /*21fd0*/  BRA `(.L_x_2539) ;  /* 0xfffffe4400fc7947 */ /* 0x000fea000383ffff */
.L_x_2294:
[----:B0-----:R0:W1:Y:S02]  /*21fe0*/  SYNCS.PHASECHK.TRANS64.TRYWAIT P4, [R3+URZ+0x34890], R0 ;  /* 0x03489000030075a7 */ /* 0x001064000808017f */
[----:B-1----:R-:W-:Y:S05]  /*21ff0*/  @!P4 NANOSLEEP.SYNCS 0x989680 ;  /* 0x009896800000c95d */ /* 0x002fea0003900000 */
[----:B------:R-:W1:Y:S02]  /*22000*/  @!P4 SYNCS.PHASECHK.TRANS64 P4, [R3+URZ+0x34890], R0 ;  /* 0x034890000300c5a7 */ /* 0x000e64000808007f */
[----:B-1----:R-:W-:Y:S05]  /*22010*/  @!P4 BRA `(.L_x_2294) ;  /* 0xfffffffc00f0c947 */ /* 0x002fea000383ffff */
[----:B------:R-:W-:Y:S05]  /*22020*/  BRA `(.L_x_2540) ;  /* 0xfffffe7400e07947 */ /* 0x000fea000383ffff */
.L_x_2300:
[----:B-1----:R1:W2:Y:S02]  /*22030*/  SYNCS.PHASECHK.TRANS64.TRYWAIT P4, [R3+URZ+0x348b0], R0 ;  /* 0x0348b000030075a7 */ /* 0x0022a4000808017f */
[----:B--2---:R-:W-:Y:S05]  /*22040*/  @!P4 NANOSLEEP.SYNCS 0x989680 ;  /* 0x009896800000c95d */ /* 0x004fea0003900000 */
[----:B------:R-:W2:Y:S02]  /*22050*/  @!P4 SYNCS.PHASECHK.TRANS64 P4, [R3+URZ+0x348b0], R0 ;  /* 0x0348b0000300c5a7 */ /* 0x000ea4000808007f */
[----:B--2---:R-:W-:Y:S05]  /*22060*/  @!P4 BRA `(.L_x_2300) ;  /* 0xfffffffc00f0c947 */ /* 0x004fea000383ffff */
[----:B------:R-:W-:Y:S05]  /*22070*/  BRA `(.L_x_2541) ;  /* 0xfffffe7800e07947 */ /* 0x000fea000383ffff */
.L_x_2322:
        /* <DEDUP_REMOVED lines=8> */
.L_x_2543:
[----:B------:R-:W-:Y:S05]  /*22100*/  BSYNC B1 ;  /* 0x0000000000017941 */ /* 0x000fea0003800000 */
.L_x_2542:
[----:B------:R-:W-:Y:S05]  /*22110*/  BRA `(.L_x_2544) ;  /* 0xfffffe9400c47947 */ /* 0x000fea000383ffff */
.L_x_2323:
        /* <DEDUP_REMOVED lines=8> */
.L_x_2546:
[----:B------:R-:W-:Y:S05]  /*221a0*/  BSYNC B1 ;  /* 0x0000000000017941 */ /* 0x000fea0003800000 */
.L_x_2545:
[----:B------:R-:W-:Y:S05]  /*221b0*/  BRA `(.L_x_2547) ;  /* 0xfffffe9400a47947 */ /* 0x000fea000383ffff */
.L_x_2324:
[----:B------:R-:W-:Y:S01]  /*221c0*/  BSSY B1, `(.L_x_2548) ;  /* 0x0000008000017945 */ /* 0x000fe20003800000 */
[----:B------:R-:W-:Y:S01]  /*221d0*/  MOV R13, R2 ;  /* 0x00000002000d7202 */ /* 0x000fe20000000f00 */
[----:B------:R-:W-:Y:S01]  /*221e0*/  IMAD.MOV.U32 R12, RZ, RZ, RZ ;  /* 0x000000ffff0c7224 */ /* 0x000fe200078e00ff */
[----:B------:R-:W-:Y:S01]  /*221f0*/  MOV R15, 0xffffffff ;  /* 0xffffffff000f7802 */ /* 0x000fe20000000f00 */
[----:B------:R-:W-:-:S07]  /*22200*/  IMAD.MOV.U32 R11, RZ, RZ, 0x1c1f ;  /* 0x00001c1fff0b7424 */ /* 0x000fce00078e00ff */
[----:B------:R-:W-:Y:S05]  /*22210*/  WARPSYNC.COLLECTIVE R15, `(.L_x_2549) ;  /* 0x000000000f087348 */ /* 0x000fea0003c00000 */
[----:B------:R0:W1:Y:S02]  /*22220*/  SHFL.IDX P6, R14, R13, R12, R11 ;  /* 0x0000000c0d0e7389 */ /* 0x00006400000c000b */
[----:B01----:R-:W-:Y:S01]  /*22230*/  ENDCOLLECTIVE ;  /* 0x000000000000791b */ /* 0x003fe20003800000 */
.L_x_2549:
[----:B------:R-:W-:Y:S05]  /*22240*/  BSYNC B1 ;  /* 0x0000000000017941 */ /* 0x000fea0003800000 */
.L_x_2548:
[----:B------:R-:W-:Y:S05]  /*22250*/  BRA `(.L_x_2550) ;  /* 0xfffffe9400847947 */ /* 0x000fea000383ffff */
.L_x_2325:
        /* <DEDUP_REMOVED lines=8> */
.L_x_2552:
[----:B------:R-:W-:Y:S05]  /*222e0*/  BSYNC B1 ;  /* 0x0000000000017941 */ /* 0x000fea0003800000 */
.L_x_2551:
[----:B------:R-:W-:Y:S05]  /*222f0*/  BRA `(.L_x_2553) ;  /* 0xfffffe9400647947 */ /* 0x000fea000383ffff */
.L_x_2326:
        /* <DEDUP_REMOVED lines=8> */
.L_x_2555:
[----:B------:R-:W-:Y:S05]  /*22380*/  BSYNC B1 ;  /* 0x0000000000017941 */ /* 0x000fea0003800000 */
.L_x_2554:
[----:B------:R-:W-:Y:S05]  /*22390*/  BRA `(.L_x_2556) ;  /* 0xfffffe9400447947 */ /* 0x000fea000383ffff */
.L_x_2327:
[----:B------:R-:W-:Y:S01]  /*223a0*/  BSSY B1, `(.L_x_2557) ;  /* 0x0000008000017945 */ /* 0x000fe20003800000 */
[----:B------:R-:W-:Y:S01]  /*223b0*/  MOV R13, R3 ;  /* 0x00000003000d7202 */ /* 0x000fe20000000f00 */
[----:B------:R-:W-:Y:S01]  /*223c0*/  IMAD.MOV.U32 R12, RZ, RZ, 0x1 ;  /* 0x00000001ff0c7424 */ /* 0x000fe200078e00ff */
[----:B------:R-:W-:Y:S01]  /*223d0*/  MOV R15, 0xffffffff ;  /* 0xffffffff000f7802 */ /* 0x000fe20000000f00 */
[----:B------:R-:W-:-:S07]  /*223e0*/  IMAD.MOV.U32 R11, RZ, RZ, 0x1c1f ;  /* 0x00001c1fff0b7424 */ /* 0x000fce00078e00ff */
[----:B------:R-:W-:Y:S05]  /*223f0*/  WARPSYNC.COLLECTIVE R15, `(.L_x_2558) ;  /* 0x000000000f087348 */ /* 0x000fea0003c00000 */
[----:B------:R0:W1:Y:S02]  /*22400*/  SHFL.IDX P6, R14, R13, R12, R11 ;  /* 0x0000000c0d0e7389 */ /* 0x00006400000c000b */
[----:B01----:R-:W-:Y:S01]  /*22410*/  ENDCOLLECTIVE ;  /* 0x000000000000791b */ /* 0x003fe20003800000 */
.L_x_2558:
[----:B------:R-:W-:Y:S05]  /*22420*/  BSYNC B1 ;  /* 0x0000000000017941 */ /* 0x000fea0003800000 */
.L_x_2557:
[----:B------:R-:W-:Y:S05]  /*22430*/  BRA `(.L_x_2559) ;  /* 0xfffffe9400287947 */ /* 0x000fea000383ffff */
.L_x_2328:
        /* <DEDUP_REMOVED lines=8> */
.L_x_2561:
[----:B------:R-:W-:Y:S05]  /*224c0*/  BSYNC B1 ;  /* 0x0000000000017941 */ /* 0x000fea0003800000 */
.L_x_2560:
[----:B------:R-:W-:Y:S05]  /*224d0*/  BRA `(.L_x_2562) ;  /* 0xfffffe94000c7947 */ /* 0x000fea000383ffff */
.L_x_2329:
        /* <DEDUP_REMOVED lines=8> */
.L_x_2564:
[----:B------:R-:W-:Y:S05]  /*22560*/  BSYNC B1 ;  /* 0x0000000000017941 */ /* 0x000fea0003800000 */
.L_x_2563:
[----:B------:R-:W-:Y:S05]  /*22570*/  BRA `(.L_x_2565) ;  /* 0xfffffe9000f07947 */ /* 0x000fea000383ffff */
.L_x_2331:
[----:B0-----:R0:W1:Y:S02]  /*22580*/  SYNCS.PHASECHK.TRANS64.TRYWAIT P2, [R18+URZ+0x34800], R5 ;  /* 0x03480005120075a7 */ /* 0x001064000804017f */
[----:B-1----:R-:W-:Y:S05]  /*22590*/  @!P2 NANOSLEEP.SYNCS 0x989680 ;  /* 0x009896800000a95d */ /* 0x002fea0003900000 */
[----:B------:R-:W1:Y:S02]  /*225a0*/  @!P2 SYNCS.PHASECHK.TRANS64 P2, [R18+URZ+0x34800], R5 ;  /* 0x034800051200a5a7 */ /* 0x000e64000804007f */
[----:B-1----:R-:W-:Y:S05]  /*225b0*/  @!P2 BRA `(.L_x_2331) ;  /* 0xfffffffc00f0a947 */ /* 0x002fea000383ffff */
[----:B------:R-:W-:Y:S05]  /*225c0*/  BRA `(.L_x_2566) ;  /* 0xfffffe9400507947 */ /* 0x000fea000383ffff */
.L_x_2359:
        /* <DEDUP_REMOVED lines=8> */
.L_x_2568:
[----:B------:R-:W-:Y:S05]  /*22650*/  BSYNC B1 ;  /* 0x0000000000017941 */ /* 0x000fea0003800000 */
.L_x_2567:
[----:B------:R-:W-:Y:S05]  /*22660*/  BRA `(.L_x_2569) ;  /* 0xfffffec000cc7947 */ /* 0x000fea000383ffff */
.L_x_2360:
        /* <DEDUP_REMOVED lines=8> */
.L_x_2571:
[----:B------:R-:W-:Y:S05]  /*226f0*/  BSYNC B1 ;  /* 0x0000000000017941 */ /* 0x000fea0003800000 */
.L_x_2570:
[----:B------:R-:W-:Y:S05]  /*22700*/  BRA `(.L_x_2572) ;  /* 0xfffffec000ac7947 */ /* 0x000fea000383ffff */
.L_x_2361:
        /* <DEDUP_REMOVED lines=8> */
.L_x_2574:
[----:B------:R-:W-:Y:S05]  /*22790*/  BSYNC B1 ;  /* 0x0000000000017941 */ /* 0x000fea0003800000 */
.L_x_2573:
[----:B------:R-:W-:Y:S05]  /*227a0*/  BRA `(.L_x_2575) ;  /* 0xfffffec0008c7947 */ /* 0x000fea000383ffff */
.L_x_2362:
        /* <DEDUP_REMOVED lines=8> */
.L_x_2577:
[----:B------:R-:W-:Y:S05]  /*22830*/  BSYNC B1 ;  /* 0x0000000000017941 */ /* 0x000fea0003800000 */
.L_x_2576:
[----:B------:R-:W-:Y:S05]  /*22840*/  BRA `(.L_x_2578) ;  /* 0xfffffec0006c7947 */ /* 0x000fea000383ffff */
.L_x_2363:
        /* <DEDUP_REMOVED lines=8> */
.L_x_2580:
[----:B------:R-:W-:Y:S05]  /*228d0*/  BSYNC B1 ;  /* 0x0000000000017941 */ /* 0x000fea0003800000 */
.L_x_2579:
[----:B------:R-:W-:Y:S05]  /*228e0*/  BRA `(.L_x_2581) ;  /* 0xfffffec0004c7947 */ /* 0x000fea000383ffff */
.L_x_2364:
        /* <DEDUP_REMOVED lines=8> */
.L_x_2583:
[----:B------:R-:W-:Y:S05]  /*22970*/  BSYNC B1 ;  /* 0x0000000000017941 */ /* 0x000fea0003800000 */
.L_x_2582:
[----:B------:R-:W-:Y:S05]  /*22980*/  BRA `(.L_x_2584) ;  /* 0xfffffec000307947 */ /* 0x000fea000383ffff */
.L_x_2365:
        /* <DEDUP_REMOVED lines=8> */
.L_x_2586:
[----:B------:R-:W-:Y:S05]  /*22a10*/  BSYNC B1 ;  /* 0x0000000000017941 */ /* 0x000fea0003800000 */
.L_x_2585:
[----:B------:R-:W-:Y:S05]  /*22a20*/  BRA `(.L_x_2587) ;  /* 0xfffffec000147947 */ /* 0x000fea000383ffff */
.L_x_2366:
        /* <DEDUP_REMOVED lines=8> */
.L_x_2589:
[----:B------:R-:W-:Y:S05]  /*22ab0*/  BSYNC B1 ;  /* 0x0000000000017941 */ /* 0x000fea0003800000 */
.L_x_2588:
[----:B------:R-:W-:Y:S05]  /*22ac0*/  BRA `(.L_x_2590) ;  /* 0xfffffebc00f87947 */ /* 0x000fea000383ffff */
.L_x_2368:
[----:B0-----:R0:W1:Y:S02]  /*22ad0*/  SYNCS.PHASECHK.TRANS64.TRYWAIT P2, [R18+URZ+0x34800], R9 ;  /* 0x03480009120075a7 */ /* 0x001064000804017f */
[----:B-1----:R-:W-:Y:S05]  /*22ae0*/  @!P2 NANOSLEEP.SYNCS 0x989680 ;  /* 0x009896800000a95d */ /* 0x002fea0003900000 */
[----:B------:R-:W1:Y:S02]  /*22af0*/  @!P2 SYNCS.PHASECHK.TRANS64 P2, [R18+URZ+0x34800], R9 ;  /* 0x034800091200a5a7 */ /* 0x000e64000804007f */
[----:B-1----:R-:W-:Y:S05]  /*22b00*/  @!P2 BRA `(.L_x_2368) ;  /* 0xfffffffc00f0a947 */ /* 0x002fea000383ffff */
[----:B------:R-:W-:Y:S05]  /*22b10*/  BRA `(.L_x_2591) ;  /* 0xfffffec000587947 */ /* 0x000fea000383ffff */
.L_x_2382:
[----:B-1----:R1:W2:Y:S02]  /*22b20*/  SYNCS.PHASECHK.TRANS64.TRYWAIT P2, [R2+URZ+0x34830], R3 ;  /* 0x03483003020075a7 */ /* 0x0022a4000804017f */
[----:B--2---:R-:W-:Y:S05]  /*22b30*/  @!P2 NANOSLEEP.SYNCS 0x989680 ;  /* 0x009896800000a95d */ /* 0x004fea0003900000 */
[----:B------:R-:W2:Y:S02]  /*22b40*/  @!P2 SYNCS.PHASECHK.TRANS64 P2, [R2+URZ+0x34830], R3 ;  /* 0x034830030200a5a7 */ /* 0x000ea4000804007f */
[----:B--2---:R-:W-:Y:S05]  /*22b50*/  @!P2 BRA `(.L_x_2382) ;  /* 0xfffffffc00f0a947 */ /* 0x004fea000383ffff */
[----:B------:R-:W-:Y:S05]  /*22b60*/  BRA `(.L_x_2381) ;  /* 0xfffffee800007947 */ /* 0x000fea000383ffff */
.L_x_2389:
[----:B-1----:R1:W2:Y:S02]  /*22b70*/  SYNCS.PHASECHK.TRANS64.TRYWAIT P2, [R15+URZ+0x34830], R0 ;  /* 0x034830000f0075a7 */ /* 0x0022a4000804017f */
[----:B--2---:R-:W-:Y:S05]  /*22b80*/  @!P2 NANOSLEEP.SYNCS 0x989680 ;  /* 0x009896800000a95d */ /* 0x004fea0003900000 */
[----:B------:R-:W2:Y:S02]  /*22b90*/  @!P2 SYNCS.PHASECHK.TRANS64 P2, [R15+URZ+0x34830], R0 ;  /* 0x034830000f00a5a7 */ /* 0x000ea4000804007f */
[----:B--2---:R-:W-:Y:S05]  /*22ba0*/  @!P2 BRA `(.L_x_2389) ;  /* 0xfffffffc00f0a947 */ /* 0x004fea000383ffff */
[----:B------:R-:W-:Y:S05]  /*22bb0*/  BRA `(.L_x_2388) ;  /* 0xffffff14001c7947 */ /* 0x000fea000383ffff */
.L_x_2394:
[----:B---3--:R3:W4:Y:S02]  /*22bc0*/  SYNCS.PHASECHK.TRANS64.TRYWAIT P2, [R20+URZ+0x34850], R3 ;  /* 0x03485003140075a7 */ /* 0x008724000804017f */
[----:B----4-:R-:W-:Y:S05]  /*22bd0*/  @!P2 NANOSLEEP.SYNCS 0x989680 ;  /* 0x009896800000a95d */ /* 0x010fea0003900000 */
[----:B------:R-:W4:Y:S02]  /*22be0*/  @!P2 SYNCS.PHASECHK.TRANS64 P2, [R20+URZ+0x34850], R3 ;  /* 0x034850031400a5a7 */ /* 0x000f24000804007f */
[----:B----4-:R-:W-:Y:S05]  /*22bf0*/  @!P2 BRA `(.L_x_2394) ;  /* 0xfffffffc00f0a947 */ /* 0x010fea000383ffff */
[----:B------:R-:W-:Y:S05]  /*22c00*/  BRA `(.L_x_2393) ;  /* 0xffffff1c00fc7947 */ /* 0x000fea000383ffff */
.L_x_2402:
[----:B-1----:R1:W2:Y:S02]  /*22c10*/  SYNCS.PHASECHK.TRANS64.TRYWAIT P2, [R0+URZ+0x34830], R11 ;  /* 0x0348300b000075a7 */ /* 0x0022a4000804017f */
[----:B--2---:R-:W-:Y:S05]  /*22c20*/  @!P2 NANOSLEEP.SYNCS 0x989680 ;  /* 0x009896800000a95d */ /* 0x004fea0003900000 */
[----:B------:R-:W2:Y:S02]  /*22c30*/  @!P2 SYNCS.PHASECHK.TRANS64 P2, [R0+URZ+0x34830], R11 ;  /* 0x0348300b0000a5a7 */ /* 0x000ea4000804007f */
[----:B--2---:R-:W-:Y:S05]  /*22c40*/  @!P2 BRA `(.L_x_2402) ;  /* 0xfffffffc00f0a947 */ /* 0x004fea000383ffff */
[----:B------:R-:W-:Y:S05]  /*22c50*/  BRA `(.L_x_2401) ;  /* 0xffffff4000787947 */ /* 0x000fea000383ffff */
.L_x_2407:
[----:B-1----:R1:W2:Y:S02]  /*22c60*/  SYNCS.PHASECHK.TRANS64.TRYWAIT P2, [R15+URZ+0x34850], R0 ;  /* 0x034850000f0075a7 */ /* 0x0022a4000804017f */
[----:B--2---:R-:W-:Y:S05]  /*22c70*/  @!P2 NANOSLEEP.SYNCS 0x989680 ;  /* 0x009896800000a95d */ /* 0x004fea0003900000 */
[----:B------:R-:W2:Y:S02]  /*22c80*/  @!P2 SYNCS.PHASECHK.TRANS64 P2, [R15+URZ+0x34850], R0 ;  /* 0x034850000f00a5a7 */ /* 0x000ea4000804007f */
[----:B--2---:R-:W-:Y:S05]  /*22c90*/  @!P2 BRA `(.L_x_2407) ;  /* 0xfffffffc00f0a947 */ /* 0x004fea000383ffff */
[----:B------:R-:W-:Y:S05]  /*22ca0*/  BRA `(.L_x_2406) ;  /* 0xffffff4c00587947 */ /* 0x000fea000383ffff */
.L_x_2413:
[----:B-1----:R1:W2:Y:S02]  /*22cb0*/  SYNCS.PHASECHK.TRANS64.TRYWAIT P0, [R12+URZ+0x34850], R3 ;  /* 0x034850030c0075a7 */ /* 0x0022a4000800017f */
[----:B--2---:R-:W-:Y:S05]  /*22cc0*/  @!P0 NANOSLEEP.SYNCS 0x989680 ;  /* 0x009896800000895d */ /* 0x004fea0003900000 */
[----:B------:R-:W2:Y:S02]  /*22cd0*/  @!P0 SYNCS.PHASECHK.TRANS64 P0, [R12+URZ+0x34850], R3 ;  /* 0x034850030c0085a7 */ /* 0x000ea4000800007f */
[----:B--2---:R-:W-:Y:S05]  /*22ce0*/  @!P0 BRA `(.L_x_2413) ;  /* 0xfffffffc00f08947 */ /* 0x004fea000383ffff */
[----:B------:R-:W-:Y:S05]  /*22cf0*/  BRA `(.L_x_2412) ;  /* 0xffffff68007c7947 */ /* 0x000fea000383ffff */
.L_x_2447:
[----:B------:R-:W0:Y:S01]  /*22d00*/  S2R R6, SR_TID.X ;  /* 0x0000000000067919 */ /* 0x000e220000002100 */
[----:B------:R-:W-:Y:S01]  /*22d10*/  BSSY B1, `(.L_x_2592) ;  /* 0x000000a000017945 */ /* 0x000fe20003800000 */
[----:B------:R-:W-:Y:S01]  /*22d20*/  MOV R12, RZ ;  /* 0x000000ff000c7202 */ /* 0x000fe20000000f00 */
        /* <DEDUP_REMOVED lines=8> */
.L_x_2593:
[----:B------:R-:W-:Y:S05]  /*22db0*/  BSYNC B1 ;  /* 0x0000000000017941 */ /* 0x000fea0003800000 */
.L_x_2592:
[----:B------:R-:W-:Y:S05]  /*22dc0*/  BRA `(.L_x_2594) ;  /* 0xffffffa400247947 */ /* 0x000fea000383ffff */
.L_x_2448:
[----:B------:R-:W-:Y:S01]  /*22dd0*/  BSSY B1, `(.L_x_2595) ;  /* 0x0000006000017945 */ /* 0x000fe20003800000 */
[----:B------:R-:W-:-:S07]  /*22de0*/  MOV R15, 0xffffffff ;  /* 0xffffffff000f7802 */ /* 0x000fce0000000f00 */
[----:B------:R-:W-:Y:S05]  /*22df0*/  WARPSYNC.COLLECTIVE R15, `(.L_x_2596) ;  /* 0x000000000f0c7348 */ /* 0x000fea0003c00000 */
[----:B------:R-:W-:Y:S02]  /*22e00*/  ELECT P6, UR62, PT ;  /* 0x00000000003e782f */ /* 0x000fe400038c0000 */
[----:B------:R-:W-:Y:S01]  /*22e10*/  MOV R14, UR62 ;  /* 0x0000003e000e7c02 */ /* 0x000fe20008000f00 */
[----:B------:R-:W-:Y:S10]  /*22e20*/  ENDCOLLECTIVE ;  /* 0x000000000000791b */ /* 0x000ff40003800000 */
.L_x_2596:
[----:B------:R-:W-:Y:S05]  /*22e30*/  BSYNC B1 ;  /* 0x0000000000017941 */ /* 0x000fea0003800000 */
.L_x_2595:
[----:B------:R-:W-:Y:S05]  /*22e40*/  BRA `(.L_x_2597) ;  /* 0xffffffa400107947 */ /* 0x000fea000383ffff */
.L_x_2450:
[----:B0-----:R0:W1:Y:S02]  /*22e50*/  SYNCS.PHASECHK.TRANS64.TRYWAIT P0, [R5+URZ+0x34820], R6 ;  /* 0x03482006050075a7 */ /* 0x001064000800017f */
[----:B-1----:R-:W-:Y:S05]  /*22e60*/  @!P0 NANOSLEEP.SYNCS 0x989680 ;  /* 0x009896800000895d */ /* 0x002fea0003900000 */
[----:B------:R-:W1:Y:S02]  /*22e70*/  @!P0 SYNCS.PHASECHK.TRANS64 P0, [R5+URZ+0x34820], R6 ;  /* 0x03482006050085a7 */ /* 0x000e64000800007f */
[----:B-1----:R-:W-:Y:S05]  /*22e80*/  @!P0 BRA `(.L_x_2450) ;  /* 0xfffffffc00f08947 */ /* 0x002fea000383ffff */
[----:B------:R-:W-:Y:S05]  /*22e90*/  BRA `(.L_x_2598) ;  /* 0xffffffa4002c7947 */ /* 0x000fea000383ffff */
.L_x_2453:
[----:B0-----:R0:W1:Y:S02]  /*22ea0*/  SYNCS.PHASECHK.TRANS64.TRYWAIT P0, [R6+URZ+0x348a0], R8 ;  /* 0x0348a008060075a7 */ /* 0x001064000800017f */
[----:B-1----:R-:W-:Y:S05]  /*22eb0*/  @!P0 NANOSLEEP.SYNCS 0x989680 ;  /* 0x009896800000895d */ /* 0x002fea0003900000 */
[----:B------:R-:W1:Y:S02]  /*22ec0*/  @!P0 SYNCS.PHASECHK.TRANS64 P0, [R6+URZ+0x348a0], R8 ;  /* 0x0348a008060085a7 */ /* 0x000e64000800007f */
[----:B-1----:R-:W-:Y:S05]  /*22ed0*/  @!P0 BRA `(.L_x_2453) ;  /* 0xfffffffc00f08947 */ /* 0x002fea000383ffff */
[----:B------:R-:W-:Y:S05]  /*22ee0*/  BRA `(.L_x_2599) ;  /* 0xffffffa4003c7947 */ /* 0x000fea000383ffff */
.L_x_2455:
[----:B-1----:R1:W2:Y:S02]  /*22ef0*/  SYNCS.PHASECHK.TRANS64.TRYWAIT P0, [R6+URZ+0x348c0], R8 ;  /* 0x0348c008060075a7 */ /* 0x0022a4000800017f */
[----:B--2---:R-:W-:Y:S05]  /*22f00*/  @!P0 NANOSLEEP.SYNCS 0x989680 ;  /* 0x009896800000895d */ /* 0x004fea0003900000 */
[----:B------:R-:W2:Y:S02]  /*22f10*/  @!P0 SYNCS.PHASECHK.TRANS64 P0, [R6+URZ+0x348c0], R8 ;  /* 0x0348c008060085a7 */ /* 0x000ea4000800007f */
[----:B--2---:R-:W-:Y:S05]  /*22f20*/  @!P0 BRA `(.L_x_2455) ;  /* 0xfffffffc00f08947 */ /* 0x004fea000383ffff */
[----:B------:R-:W-:Y:S05]  /*22f30*/  BRA `(.L_x_2600) ;  /* 0xffffffa400cc7947 */ /* 0x000fea000383ffff */
.L_x_2459:
[----:B0-----:R0:W1:Y:S02]  /*22f40*/  SYNCS.PHASECHK.TRANS64.TRYWAIT P0, [R7+URZ+0x348a0], R8 ;  /* 0x0348a008070075a7 */ /* 0x001064000800017f */
[----:B-1----:R-:W-:Y:S05]  /*22f50*/  @!P0 NANOSLEEP.SYNCS 0x989680 ;  /* 0x009896800000895d */ /* 0x002fea0003900000 */
[----:B------:R-:W1:Y:S02]  /*22f60*/  @!P0 SYNCS.PHASECHK.TRANS64 P0, [R7+URZ+0x348a0], R8 ;  /* 0x0348a008070085a7 */ /* 0x000e64000800007f */
[----:B-1----:R-:W-:Y:S05]  /*22f70*/  @!P0 BRA `(.L_x_2459) ;  /* 0xfffffffc00f08947 */ /* 0x002fea000383ffff */
[----:B------:R-:W-:Y:S05]  /*22f80*/  BRA `(.L_x_2601) ;  /* 0xffffffa800a87947 */ /* 0x000fea000383ffff */
.L_x_2461:
[----:B-1----:R1:W2:Y:S02]  /*22f90*/  SYNCS.PHASECHK.TRANS64.TRYWAIT P1, [R7+URZ+0x348c0], R8 ;  /* 0x0348c008070075a7 */ /* 0x0022a4000802017f */
[----:B--2---:R-:W-:Y:S05]  /*22fa0*/  @!P1 NANOSLEEP.SYNCS 0x989680 ;  /* 0x009896800000995d */ /* 0x004fea0003900000 */
[----:B------:R-:W2:Y:S02]  /*22fb0*/  @!P1 SYNCS.PHASECHK.TRANS64 P1, [R7+URZ+0x348c0], R8 ;  /* 0x0348c008070095a7 */ /* 0x000ea4000802007f */
[----:B--2---:R-:W-:Y:S05]  /*22fc0*/  @!P1 BRA `(.L_x_2461) ;  /* 0xfffffffc00f09947 */ /* 0x004fea000383ffff */
[----:B------:R-:W-:Y:S05]  /*22fd0*/  BRA `(.L_x_2602) ;  /* 0xffffffac00307947 */ /* 0x000fea000383ffff */
.L_x_2473:
[----:B------:R-:W0:Y:S01]  /*22fe0*/  S2R R7, SR_TID.X ;  /* 0x0000000000077919 */ /* 0x000e220000002100 */
[----:B------:R-:W-:Y:S01]  /*22ff0*/  BSSY B0, `(.L_x_2603) ;  /* 0x000000a000007945 */ /* 0x000fe20003800000 */
[----:B------:R-:W-:Y:S01]  /*23000*/  IMAD.MOV.U32 R12, RZ, RZ, RZ ;  /* 0x000000ffff0c7224 */ /* 0x000fe200078e00ff */
[----:B------:R-:W-:Y:S01]  /*23010*/  MOV R11, 0x1f ;  /* 0x0000001f000b7802 */ /* 0x000fe20000000f00 */
[----:B------:R-:W-:Y:S01]  /*23020*/  IMAD.MOV.U32 R15, RZ, RZ, -0x1 ;  /* 0xffffffffff0f7424 */ /* 0x000fe200078e00ff */
[----:B0-----:R-:W-:-:S04]  /*23030*/  SHF.R.U32.HI R7, RZ, 0x5, R7 ;  /* 0x00000005ff077819 */ /* 0x001fc80000011607 */
[----:B------:R-:W-:-:S05]  /*23040*/  LOP3.LUT R7, R7, 0x3, RZ, 0xc0, !PT ;  /* 0x0000000307077812 */ /* 0x000fca00078ec0ff */
[----:B------:R-:W-:-:S07]  /*23050*/  IMAD.MOV.U32 R13, RZ, RZ, R7 ;  /* 0x000000ffff0d7224 */ /* 0x000fce00078e0007 */
[----:B------:R-:W-:Y:S05]  /*23060*/  WARPSYNC.COLLECTIVE R15, `(.L_x_2604) ;  /* 0x000000000f087348 */ /* 0x000fea0003c00000 */
[----:B------:R0:W1:Y:S02]  /*23070*/  SHFL.IDX P6, R14, R13, R12, R11 ;  /* 0x0000000c0d0e7389 */ /* 0x00006400000c000b */
[----:B01----:R-:W-:Y:S01]  /*23080*/  ENDCOLLECTIVE ;  /* 0x000000000000791b */ /* 0x003fe20003800000 */
.L_x_2604:
[----:B------:R-:W-:Y:S05]  /*23090*/  BSYNC B0 ;  /* 0x0000000000007941 */ /* 0x000fea0003800000 */
.L_x_2603:
[----:B------:R-:W-:Y:S05]  /*230a0*/  BRA `(.L_x_2605) ;  /* 0xffffffb800387947 */ /* 0x000fea000383ffff */
.L_x_2474:
[----:B------:R-:W-:Y:S01]  /*230b0*/  BSSY B0, `(.L_x_2606) ;  /* 0x0000006000007945 */ /* 0x000fe20003800000 */
[----:B------:R-:W-:-:S07]  /*230c0*/  IMAD.MOV.U32 R15, RZ, RZ, -0x1 ;  /* 0xffffffffff0f7424 */ /* 0x000fce00078e00ff */
[----:B------:R-:W-:Y:S05]  /*230d0*/  WARPSYNC.COLLECTIVE R15, `(.L_x_2607) ;  /* 0x000000000f0c7348 */ /* 0x000fea0003c00000 */
[----:B------:R-:W-:Y:S02]  /*230e0*/  ELECT P6, UR62, PT ;  /* 0x00000000003e782f */ /* 0x000fe400038c0000 */
[----:B------:R-:W-:Y:S01]  /*230f0*/  MOV R14, UR62 ;  /* 0x0000003e000e7c02 */ /* 0x000fe20008000f00 */
[----:B------:R-:W-:Y:S10]  /*23100*/  ENDCOLLECTIVE ;  /* 0x000000000000791b */ /* 0x000ff40003800000 */
.L_x_2607:
[----:B------:R-:W-:Y:S05]  /*23110*/  BSYNC B0 ;  /* 0x0000000000007941 */ /* 0x000fea0003800000 */
.L_x_2606:
[----:B------:R-:W-:Y:S05]  /*23120*/  BRA `(.L_x_2608) ;  /* 0xffffffb800287947 */ /* 0x000fea000383ffff */
.L_x_2477:
[----:B0-----:R0:W1:Y:S02]  /*23130*/  SYNCS.PHASECHK.TRANS64.TRYWAIT P0, [R7+URZ+0x34840], R10 ;  /* 0x0348400a070075a7 */ /* 0x001064000800017f */
[----:B-1----:R-:W-:Y:S05]  /*23140*/  @!P0 NANOSLEEP.SYNCS 0x989680 ;  /* 0x009896800000895d */ /* 0x002fea0003900000 */
[----:B------:R-:W1:Y:S02]  /*23150*/  @!P0 SYNCS.PHASECHK.TRANS64 P0, [R7+URZ+0x34840], R10 ;  /* 0x0348400a070085a7 */ /* 0x000e64000800007f */
[----:B-1----:R-:W-:Y:S05]  /*23160*/  @!P0 BRA `(.L_x_2477) ;  /* 0xfffffffc00f08947 */ /* 0x002fea000383ffff */
[----:B------:R-:W-:Y:S05]  /*23170*/  BRA `(.L_x_2609) ;  /* 0xffffffb8008c7947 */ /* 0x000fea000383ffff */
.L_x_2480:
        /* <DEDUP_REMOVED lines=8> */
.L_x_2488:
[----:B0-----:R0:W1:Y:S02]  /*23200*/  SYNCS.PHASECHK.TRANS64.TRYWAIT P0, [R7+URZ+0x34840], R8 ;  /* 0x03484008070075a7 */ /* 0x001064000800017f */
[----:B-1----:R-:W-:Y:S05]  /*23210*/  @!P0 NANOSLEEP.SYNCS 0x989680 ;  /* 0x009896800000895d */ /* 0x002fea0003900000 */
[----:B------:R-:W1:Y:S02]  /*23220*/  @!P0 SYNCS.PHASECHK.TRANS64 P0, [R7+URZ+0x34840], R8 ;  /* 0x03484008070085a7 */ /* 0x000e64000800007f */
[----:B-1----:R-:W-:Y:S05]  /*23230*/  @!P0 BRA `(.L_x_2488) ;  /* 0xfffffffc00f08947 */ /* 0x002fea000383ffff */
[----:B------:R-:W-:Y:S05]  /*23240*/  BRA `(.L_x_2611) ;  /* 0xffffffc000887947 */ /* 0x000fea000383ffff */
.L_x_2490:
[----:B0-----:R0:W1:Y:S02]  /*23250*/  SYNCS.PHASECHK.TRANS64.TRYWAIT P0, [R8+URZ+0x60], R7 ;  /* 0x00006007080075a7 */ /* 0x001064000800017f */
[----:B-1----:R-:W-:Y:S05]  /*23260*/  @!P0 NANOSLEEP.SYNCS 0x989680 ;  /* 0x009896800000895d */ /* 0x002fea0003900000 */
[----:B------:R-:W1:Y:S02]  /*23270*/  @!P0 SYNCS.PHASECHK.TRANS64 P0, [R8+URZ+0x60], R7 ;  /* 0x00006007080085a7 */ /* 0x000e64000800007f */
[----:B-1----:R-:W-:Y:S05]  /*23280*/  @!P0 BRA `(.L_x_2490) ;  /* 0xfffffffc00f08947 */ /* 0x002fea000383ffff */
[----:B------:R-:W-:Y:S05]  /*23290*/  BRA `(.L_x_2612) ;  /* 0xffffffc400347947 */ /* 0x000fea000383ffff */
.L_x_2495:
[----:B-1----:R1:W2:Y:S02]  /*232a0*/  SYNCS.PHASECHK.TRANS64.TRYWAIT P0, [R2+URZ+0x34840], R3 ;  /* 0x03484003020075a7 */ /* 0x0022a4000800017f */
[----:B--2---:R-:W-:Y:S05]  /*232b0*/  @!P0 NANOSLEEP.SYNCS 0x989680 ;  /* 0x009896800000895d */ /* 0x004fea0003900000 */
[----:B------:R-:W2:Y:S02]  /*232c0*/  @!P0 SYNCS.PHASECHK.TRANS64 P0, [R2+URZ+0x34840], R3 ;  /* 0x03484003020085a7 */ /* 0x000ea4000800007f */
[----:B--2---:R-:W-:Y:S05]  /*232d0*/  @!P0 BRA `(.L_x_2495) ;  /* 0xfffffffc00f08947 */ /* 0x004fea000383ffff */
[----:B------:R-:W-:Y:S05]  /*232e0*/  BRA `(.L_x_2613) ;  /* 0xffffffc800907947 */ /* 0x000fea000383ffff */
.L_x_2497:
[----:B0-----:R0:W1:Y:S02]  /*232f0*/  SYNCS.PHASECHK.TRANS64.TRYWAIT P1, [R3+URZ+0x60], R2 ;  /* 0x00006002030075a7 */ /* 0x001064000802017f */
[----:B-1----:R-:W-:Y:S05]  /*23300*/  @!P1 NANOSLEEP.SYNCS 0x989680 ;  /* 0x009896800000995d */ /* 0x002fea0003900000 */
[----:B------:R-:W1:Y:S02]  /*23310*/  @!P1 SYNCS.PHASECHK.TRANS64 P1, [R3+URZ+0x60], R2 ;  /* 0x00006002030095a7 */ /* 0x000e64000802007f */
[----:B-1----:R-:W-:Y:S05]  /*23320*/  @!P1 BRA `(.L_x_2497) ;  /* 0xfffffffc00f09947 */ /* 0x002fea000383ffff */
[----:B------:R-:W-:Y:S05]  /*23330*/  BRA `(.L_x_2614) ;  /* 0xffffffcc003c7947 */ /* 0x000fea000383ffff */
.L_x_2502:
[----:B--2---:R2:W3:Y:S02]  /*23340*/  SYNCS.PHASECHK.TRANS64.TRYWAIT P0, [R2+URZ+0x34840], R3 ;  /* 0x03484003020075a7 */ /* 0x0044e4000800017f */
[----:B---3--:R-:W-:Y:S05]  /*23350*/  @!P0 NANOSLEEP.SYNCS 0x989680 ;  /* 0x009896800000895d */ /* 0x008fea0003900000 */
[----:B------:R-:W3:Y:S02]  /*23360*/  @!P0 SYNCS.PHASECHK.TRANS64 P0, [R2+URZ+0x34840], R3 ;  /* 0x03484003020085a7 */ /* 0x000ee4000800007f */
[----:B---3--:R-:W-:Y:S05]  /*23370*/  @!P0 BRA `(.L_x_2502) ;  /* 0xfffffffc00f08947 */ /* 0x008fea000383ffff */
[----:B------:R-:W-:Y:S05]  /*23380*/  BRA `(.L_x_2615) ;  /* 0xffffffd000587947 */ /* 0x000fea000383ffff */
.L_x_2504:
[----:B0-----:R0:W1:Y:S02]  /*23390*/  SYNCS.PHASECHK.TRANS64.TRYWAIT P1, [R2+URZ+0x60], R9 ;  /* 0x00006009020075a7 */ /* 0x001064000802017f */
[----:B-1----:R-:W-:Y:S05]  /*233a0*/  @!P1 NANOSLEEP.SYNCS 0x989680 ;  /* 0x009896800000995d */ /* 0x002fea0003900000 */
[----:B------:R-:W1:Y:S02]  /*233b0*/  @!P1 SYNCS.PHASECHK.TRANS64 P1, [R2+URZ+0x60], R9 ;  /* 0x00006009020095a7 */ /* 0x000e64000802007f */
[----:B-1----:R-:W-:Y:S05]  /*233c0*/  @!P1 BRA `(.L_x_2504) ;  /* 0xfffffffc00f09947 */ /* 0x002fea000383ffff */
[----:B------:R-:W-:Y:S05]  /*233d0*/  BRA `(.L_x_2616) ;  /* 0xffffffd400087947 */ /* 0x000fea000383ffff */
.L_x_2511:
[----:B-1----:R1:W2:Y:S02]  /*233e0*/  SYNCS.PHASECHK.TRANS64.TRYWAIT P0, [R3+URZ+0x34860], R0 ;  /* 0x03486000030075a7 */ /* 0x0022a4000800017f */
[----:B--2---:R-:W-:Y:S05]  /*233f0*/  @!P0 NANOSLEEP.SYNCS 0x989680 ;  /* 0x009896800000895d */ /* 0x004fea0003900000 */
[----:B------:R-:W2:Y:S02]  /*23400*/  @!P0 SYNCS.PHASECHK.TRANS64 P0, [R3+URZ+0x34860], R0 ;  /* 0x03486000030085a7 */ /* 0x000ea4000800007f */
[----:B--2---:R-:W-:Y:S05]  /*23410*/  @!P0 BRA `(.L_x_2511) ;  /* 0xfffffffc00f08947 */ /* 0x004fea000383ffff */
[----:B------:R-:W-:Y:S05]  /*23420*/  BRA `(.L_x_2617) ;  /* 0xffffffd8000c7947 */ /* 0x000fea000383ffff */
.L_x_2513:
[----:B------:R-:W-:Y:S01]  /*23430*/  BSSY B0, `(.L_x_2618) ;  /* 0x0000008000007945 */ /* 0x000fe20003800000 */
[----:B------:R-:W-:Y:S01]  /*23440*/  MOV R13, R16 ;  /* 0x00000010000d7202 */ /* 0x000fe20000000f00 */
[----:B------:R-:W-:Y:S01]  /*23450*/  IMAD.MOV.U32 R12, RZ, RZ, RZ ;  /* 0x000000ffff0c7224 */ /* 0x000fe200078e00ff */
[----:B0-----:R-:W-:Y:S01]  /*23460*/  MOV R15, 0xffffffff ;  /* 0xffffffff000f7802 */ /* 0x001fe20000000f00 */
[----:B------:R-:W-:-:S07]  /*23470*/  IMAD.MOV.U32 R11, RZ, RZ, 0x1f ;  /* 0x0000001fff0b7424 */ /* 0x000fce00078e00ff */
[----:B-1----:R-:W-:Y:S05]  /*23480*/  WARPSYNC.COLLECTIVE R15, `(.L_x_2619) ;  /* 0x000000000f087348 */ /* 0x002fea0003c00000 */
[----:B------:R0:W2:Y:S02]  /*23490*/  SHFL.IDX P6, R14, R13, R12, R11 ;  /* 0x0000000c0d0e7389 */ /* 0x0000a400000c000b */
[----:B012---:R-:W-:Y:S01]  /*234a0*/  ENDCOLLECTIVE ;  /* 0x000000000000791b */ /* 0x007fe20003800000 */
.L_x_2619:
[----:B------:R-:W-:Y:S05]  /*234b0*/  BSYNC B0 ;  /* 0x0000000000007941 */ /* 0x000fea0003800000 */
.L_x_2618:
[----:B------:R-:W-:Y:S01]  /*234c0*/  IMAD.MOV.U32 R13, RZ, RZ, R16 ;  /* 0x000000ffff0d7224 */ /* 0x000fe200078e0010 */
[----:B------:R-:W-:Y:S01]  /*234d0*/  MOV R12, 0x1 ;  /* 0x00000001000c7802 */ /* 0x000fe20000000f00 */
[----:B------:R-:W-:Y:S02]  /*234e0*/  IMAD.MOV.U32 R11, RZ, RZ, 0x1f ;  /* 0x0000001fff0b7424 */ /* 0x000fe400078e00ff */
[----:B------:R-:W-:Y:S02]  /*234f0*/  IMAD.MOV.U32 R15, RZ, RZ, -0x1 ;  /* 0xffffffffff0f7424 */ /* 0x000fe400078e00ff */
[----:B------:R-:W-:-:S07]  /*23500*/  IMAD.MOV.U32 R4, RZ, RZ, R14 ;  /* 0x000000ffff047224 */ /* 0x000fce00078e000e */
[----:B------:R-:W-:Y:S05]  /*23510*/  WARPSYNC.COLLECTIVE R15, `(.L_x_2620) ;  /* 0x000000000f087348 */ /* 0x000fea0003c00000 */
[----:B------:R0:W1:Y:S02]  /*23520*/  SHFL.IDX P6, R14, R13, R12, R11 ;  /* 0x0000000c0d0e7389 */ /* 0x00006400000c000b */
[----:B01----:R-:W-:Y:S01]  /*23530*/  ENDCOLLECTIVE ;  /* 0x000000000000791b */ /* 0x003fe20003800000 */
.L_x_2620:
[----:B------:R-:W-:Y:S01]  /*23540*/  MOV R16, R14 ;  /* 0x0000000e00107202 */ /* 0x000fe20000000f00 */
[----:B------:R-:W-:Y:S06]  /*23550*/  BRA `(.L_x_2621) ;  /* 0xffffffd800947947 */ /* 0x000fec000383ffff */
.L_x_2516:
[----:B------:R-:W-:Y:S01]  /*23560*/  BSSY B0, `(.L_x_2622) ;  /* 0x0000008000007945 */ /* 0x000fe20003800000 */
[----:B-----5:R-:W-:Y:S01]  /*23570*/  IMAD.MOV.U32 R13, RZ, RZ, R17 ;  /* 0x000000ffff0d7224 */ /* 0x020fe200078e0011 */
[----:B------:R-:W-:Y:S01]  /*23580*/  MOV R11, RZ ;  /* 0x000000ff000b7202 */ /* 0x000fe20000000f00 */
[----:B------:R-:W-:Y:S02]  /*23590*/  IMAD.MOV.U32 R12, RZ, RZ, 0x1 ;  /* 0x00000001ff0c7424 */ /* 0x000fe400078e00ff */
[----:B0-----:R-:W-:-:S07]  /*235a0*/  IMAD.MOV.U32 R15, RZ, RZ, -0x1 ;  /* 0xffffffffff0f7424 */ /* 0x001fce00078e00ff */
[----:B-1234-:R-:W-:Y:S05]  /*235b0*/  WARPSYNC.COLLECTIVE R15, `(.L_x_2623) ;  /* 0x000000000f087348 */ /* 0x01efea0003c00000 */
[----:B------:R0:W0:Y:S02]  /*235c0*/  SHFL.UP P6, R14, R13, R12, R11 ;  /* 0x0400000c0d0e7389 */ /* 0x00002400000c000b */
[----:B01234-:R-:W-:Y:S01]  /*235d0*/  ENDCOLLECTIVE ;  /* 0x000000000000791b */ /* 0x01ffe20003800000 */
.L_x_2623:
[----:B------:R-:W-:Y:S05]  /*235e0*/  BSYNC B0 ;  /* 0x0000000000007941 */ /* 0x000fea0003800000 */
.L_x_2622:
[C---:B------:R-:W-:Y:S01]  /*235f0*/  ISETP.NE.AND P0, PT, R7.reuse, RZ, PT ;  /* 0x000000ff0700720c */ /* 0x040fe20003f05270 */
[----:B------:R-:W-:Y:S01]  /*23600*/  IMAD.MOV.U32 R11, RZ, RZ, RZ ;  /* 0x000000ffff0b7224 */ /* 0x000fe200078e00ff */
[----:B------:R-:W-:Y:S01]  /*23610*/  MOV R12, 0x2 ;  /* 0x00000002000c7802 */ /* 0x000fe20000000f00 */
[----:B------:R-:W-:Y:S01]  /*23620*/  IMAD.MOV.U32 R15, RZ, RZ, -0x1 ;  /* 0xffffffffff0f7424 */ /* 0x000fe200078e00ff */
[----:B------:R-:W-:Y:S02]  /*23630*/  SEL R14, R14, RZ, P0 ;  /* 0x000000ff0e0e7207 */ /* 0x000fe40000000000 */
[----:B------:R-:W-:-:S03]  /*23640*/  ISETP.GE.U32.AND P0, PT, R7, 0x2, PT ;  /* 0x000000020700780c */ /* 0x000fc60003f06070 */
[----:B------:R-:W-:-:S10]  /*23650*/  IMAD.IADD R13, R17, 0x1, R14 ;  /* 0x00000001110d7824 */ /* 0x000fd400078e020e */
[----:B------:R-:W-:Y:S05]  /*23660*/  WARPSYNC.COLLECTIVE R15, `(.L_x_2624) ;  /* 0x000000000f087348 */ /* 0x000fea0003c00000 */
[----:B------:R0:W1:Y:S02]  /*23670*/  SHFL.UP P6, R14, R13, R12, R11 ;  /* 0x0400000c0d0e7389 */ /* 0x00006400000c000b */
[----:B01----:R-:W-:Y:S01]  /*23680*/  ENDCOLLECTIVE ;  /* 0x000000000000791b */ /* 0x003fe20003800000 */
.L_x_2624:
        /* <DEDUP_REMOVED lines=8> */
.L_x_2625:
        /* <DEDUP_REMOVED lines=8> */
.L_x_2626:
        /* <DEDUP_REMOVED lines=8> */
.L_x_2627:
[----:B------:R-:W-:Y:S01]  /*23810*/  IMAD.MOV.U32 R12, RZ, RZ, 0x1f ;  /* 0x0000001fff0c7424 */ /* 0x000fe200078e00ff */
[----:B------:R-:W-:Y:S02]  /*23820*/  MOV R11, 0x1f ;  /* 0x0000001f000b7802 */ /* 0x000fe40000000f00 */
[----:B------:R-:W-:-:S04]  /*23830*/  SEL R3, R14, RZ, P0 ;  /* 0x000000ff0e037207 */ /* 0x000fc80000000000 */
[----:B------:R-:W-:-:S05]  /*23840*/  IADD3 R2, R6, R3, RZ ;  /* 0x0000000306027210 */ /* 0x000fca0007ffe0ff */
[----:B------:R-:W-:-:S07]  /*23850*/  IMAD.MOV.U32 R13, RZ, RZ, R2 ;  /* 0x000000ffff0d7224 */ /* 0x000fce00078e0002 */
[----:B------:R-:W-:Y:S05]  /*23860*/  WARPSYNC.COLLECTIVE R15, `(.L_x_2628) ;  /* 0x000000000f087348 */ /* 0x000fea0003c00000 */
[----:B------:R0:W1:Y:S02]  /*23870*/  SHFL.IDX P6, R14, R13, R12, R11 ;  /* 0x0000000c0d0e7389 */ /* 0x00006400000c000b */
[----:B01----:R-:W-:Y:S01]  /*23880*/  ENDCOLLECTIVE ;  /* 0x000000000000791b */ /* 0x003fe20003800000 */
.L_x_2628:
[----:B------:R-:W-:Y:S05]  /*23890*/  BRA `(.L_x_2629) ;  /* 0xffffffd800587947 */ /* 0x000fea000383ffff */
.L_x_2521:
[----:B------:R-:W-:Y:S01]  /*238a0*/  BSSY B0, `(.L_x_2630) ;  /* 0x0000008000007945 */ /* 0x000fe20003800000 */
[----:B-----5:R-:W-:Y:S01]  /*238b0*/  IMAD.MOV.U32 R13, RZ, RZ, R17 ;  /* 0x000000ffff0d7224 */ /* 0x020fe200078e0011 */
[----:B------:R-:W-:Y:S01]  /*238c0*/  MOV R11, RZ ;  /* 0x000000ff000b7202 */ /* 0x000fe20000000f00 */
[----:B------:R-:W-:Y:S02]  /*238d0*/  IMAD.MOV.U32 R12, RZ, RZ, 0x1 ;  /* 0x00000001ff0c7424 */ /* 0x000fe400078e00ff */
[----:B------:R-:W-:-:S07]  /*238e0*/  IMAD.MOV.U32 R15, RZ, RZ, -0x1 ;  /* 0xffffffffff0f7424 */ /* 0x000fce00078e00ff */
[----:B01----:R-:W-:Y:S05]  /*238f0*/  WARPSYNC.COLLECTIVE R15, `(.L_x_2631) ;  /* 0x000000000f087348 */ /* 0x003fea0003c00000 */
[----:B------:R2:W3:Y:S02]  /*23900*/  SHFL.UP P6, R14, R13, R12, R11 ;  /* 0x0400000c0d0e7389 */ /* 0x0004e400000c000b */
[----:B0123--:R-:W-:Y:S01]  /*23910*/  ENDCOLLECTIVE ;  /* 0x000000000000791b */ /* 0x00ffe20003800000 */
.L_x_2631:
[----:B------:R-:W-:Y:S05]  /*23920*/  BSYNC B0 ;  /* 0x0000000000007941 */ /* 0x000fea0003800000 */
.L_x_2630:
        /* <DEDUP_REMOVED lines=10> */
.L_x_2632:
        /* <DEDUP_REMOVED lines=8> */
.L_x_2633:
        /* <DEDUP_REMOVED lines=8> */
.L_x_2634:
        /* <DEDUP_REMOVED lines=8> */
.L_x_2635:
        /* <DEDUP_REMOVED lines=8> */
.L_x_2636:
[----:B------:R-:W-:Y:S05]  /*23bd0*/  BRA `(.L_x_2637) ;  /* 0xffffffd8003c7947 */ /* 0x000fea000383ffff */
.L_x_2523:
[----:B------:R-:W-:Y:S01]  /*23be0*/  BSSY B0, `(.L_x_2638) ;  /* 0x0000006000007945 */ /* 0x000fe20003800000 */
[----:B------:R-:W-:Y:S01]  /*23bf0*/  PLOP3.LUT P6, PT, P6, PT, PT, 0x8, 0x0 ;  /* 0x000000000000781c */ /* 0x000fe200037ce170 */
[----:B------:R-:W-:-:S12]  /*23c00*/  IMAD.MOV.U32 R15, RZ, RZ, -0x1 ;  /* 0xffffffffff0f7424 */ /* 0x000fd800078e00ff */
[----:B0-----:R-:W-:Y:S05]  /*23c10*/  WARPSYNC.COLLECTIVE R15, `(.L_x_2639) ;  /* 0x000000000f087348 */ /* 0x001fea0003c00000 */
[----:B------:R-:W-:Y:S01]  /*23c20*/  VOTE.ANY R14, PT, P6 ;  /* 0x00000000000e7806 */ /* 0x000fe200030e0100 */
[----:B0-----:R-:W-:Y:S06]  /*23c30*/  ENDCOLLECTIVE ;  /* 0x000000000000791b */ /* 0x001fec0003800000 */
.L_x_2639:
[----:B------:R-:W-:Y:S05]  /*23c40*/  BSYNC B0 ;  /* 0x0000000000007941 */ /* 0x000fea0003800000 */
.L_x_2638:
[----:B------:R-:W-:Y:S01]  /*23c50*/  IMAD.MOV.U32 R3, RZ, RZ, R14 ;  /* 0x000000ffff037224 */ /* 0x000fe200078e000e */
[----:B------:R-:W-:Y:S01]  /*23c60*/  MOV R13, R17 ;  /* 0x00000011000d7202 */ /* 0x000fe20000000f00 */
[----:B------:R-:W-:Y:S01]  /*23c70*/  IMAD.MOV.U32 R11, RZ, RZ, 0x1f ;  /* 0x0000001fff0b7424 */ /* 0x000fe200078e00ff */
[----:B------:R-:W-:Y:S01]  /*23c80*/  MOV R15, 0xffffffff ;  /* 0xffffffff000f7802 */ /* 0x000fe20000000f00 */
[----:B------:R-:W0:Y:S02]  /*23c90*/  POPC R6, R3 ;  /* 0x0000000300067309 */ /* 0x000e240000000000 */
[----:B0-----:R-:W-:-:S07]  /*23ca0*/  IMAD.MOV.U32 R12, RZ, RZ, R6 ;  /* 0x000000ffff0c7224 */ /* 0x001fce00078e0006 */
[----:B------:R-:W-:Y:S05]  /*23cb0*/  WARPSYNC.COLLECTIVE R15, `(.L_x_2640) ;  /* 0x000000000f087348 */ /* 0x000fea0003c00000 */
[----:B------:R0:W1:Y:S02]  /*23cc0*/  SHFL.IDX P6, R14, R13, R12, R11 ;  /* 0x0000000c0d0e7389 */ /* 0x00006400000c000b */
[----:B01----:R-:W-:Y:S01]  /*23cd0*/  ENDCOLLECTIVE ;  /* 0x000000000000791b */ /* 0x003fe20003800000 */
.L_x_2640:
[----:B------:R-:W-:Y:S01]  /*23ce0*/  IMAD.MOV.U32 R17, RZ, RZ, R14 ;  /* 0x000000ffff117224 */ /* 0x000fe200078e000e */
[----:B------:R-:W-:Y:S06]  /*23cf0*/  BRA `(.L_x_2641) ;  /* 0xffffffd8002c7947 */ /* 0x000fec000383ffff */
.L_x_2525:
[----:B------:R-:W-:Y:S01]  /*23d00*/  BSSY B0, `(.L_x_2642) ;  /* 0x0000007000007945 */ /* 0x000fe20003800000 */
[----:B------:R-:W-:Y:S01]  /*23d10*/  IMAD.MOV.U32 R13, RZ, RZ, R2 ;  /* 0x000000ffff0d7224 */ /* 0x000fe200078e0002 */
[----:B------:R-:W-:Y:S01]  /*23d20*/  MOV R11, 0x1f ;  /* 0x0000001f000b7802 */ /* 0x000fe20000000f00 */
[----:B------:R-:W-:-:S07]  /*23d30*/  IMAD.MOV.U32 R15, RZ, RZ, -0x1 ;  /* 0xffffffffff0f7424 */ /* 0x000fce00078e00ff */
[----:B012---:R-:W-:Y:S05]  /*23d40*/  WARPSYNC.COLLECTIVE R15, `(.L_x_2643) ;  /* 0x000000000f087348 */ /* 0x007fea0003c00000 */
[----:B------:R3:W4:Y:S02]  /*23d50*/  SHFL.IDX P6, R14, R13, R12, R11 ;  /* 0x0000000c0d0e7389 */ /* 0x00072400000c000b */
[----:B01234-:R-:W-:Y:S01]  /*23d60*/  ENDCOLLECTIVE ;  /* 0x000000000000791b */ /* 0x01ffe20003800000 */
.L_x_2643:
[----:B------:R-:W-:Y:S05]  /*23d70*/  BSYNC B0 ;  /* 0x0000000000007941 */ /* 0x000fea0003800000 */
.L_x_2642:
[----:B------:R-:W-:Y:S01]  /*23d80*/  IMAD.MOV.U32 R7, RZ, RZ, R14 ;  /* 0x000000ffff077224 */ /* 0x000fe200078e000e */
[----:B------:R-:W-:Y:S06]  /*23d90*/  BRA `(.L_x_2524) ;  /* 0xffffffd800207947 */ /* 0x000fec000383ffff */
.L_x_2529:
[----:B-1----:R1:W2:Y:S02]  /*23da0*/  SYNCS.PHASECHK.TRANS64.TRYWAIT P0, [R0+URZ+0x34820], R3 ;  /* 0x03482003000075a7 */ /* 0x0022a4000800017f */
[----:B--2---:R-:W-:Y:S05]  /*23db0*/  @!P0 NANOSLEEP.SYNCS 0x989680 ;  /* 0x009896800000895d */ /* 0x004fea0003900000 */
[----:B------:R-:W2:Y:S02]  /*23dc0*/  @!P0 SYNCS.PHASECHK.TRANS64 P0, [R0+URZ+0x34820], R3 ;  /* 0x03482003000085a7 */ /* 0x000ea4000800007f */
[----:B--2---:R-:W-:Y:S05]  /*23dd0*/  @!P0 BRA `(.L_x_2529) ;  /* 0xfffffffc00f08947 */ /* 0x004fea000383ffff */
[----:B------:R-:W-:Y:S05]  /*23de0*/  BRA `(.L_x_2644) ;  /* 0xffffffdc00947947 */ /* 0x000fea000383ffff */
.L_x_2530:
[----:B------:R-:W2:Y:S01]  /*23df0*/  S2R R2, SR_TID.X ;  /* 0x0000000000027919 */ /* 0x000ea20000002100 */
[----:B------:R-:W-:Y:S01]  /*23e00*/  BSSY B0, `(.L_x_2645) ;  /* 0x000000a000007945 */ /* 0x000fe20003800000 */
[----:B------:R-:W-:Y:S01]  /*23e10*/  IMAD.MOV.U32 R12, RZ, RZ, RZ ;  /* 0x000000ffff0c7224 */ /* 0x000fe200078e00ff */
[----:B------:R-:W-:Y:S01]  /*23e20*/  MOV R15, 0xffffffff ;  /* 0xffffffff000f7802 */ /* 0x000fe20000000f00 */
[----:B------:R-:W-:Y:S01]  /*23e30*/  IMAD.MOV.U32 R11, RZ, RZ, 0x1f ;  /* 0x0000001fff0b7424 */ /* 0x000fe200078e00ff */
[----:B--2---:R-:W-:-:S04]  /*23e40*/  SHF.R.U32.HI R2, RZ, 0x5, R2 ;  /* 0x00000005ff027819 */ /* 0x004fc80000011602 */
[----:B------:R-:W-:-:S04]  /*23e50*/  LOP3.LUT R2, R2, 0x3, RZ, 0xc0, !PT ;  /* 0x0000000302027812 */ /* 0x000fc800078ec0ff */
[----:B0-----:R-:W-:-:S07]  /*23e60*/  MOV R13, R2 ;  /* 0x00000002000d7202 */ /* 0x001fce0000000f00 */
[----:B-1----:R-:W-:Y:S05]  /*23e70*/  WARPSYNC.COLLECTIVE R15, `(.L_x_2646) ;  /* 0x000000000f087348 */ /* 0x002fea0003c00000 */
[----:B------:R0:W2:Y:S02]  /*23e80*/  SHFL.IDX P6, R14, R13, R12, R11 ;  /* 0x0000000c0d0e7389 */ /* 0x0000a400000c000b */
[----:B012---:R-:W-:Y:S01]  /*23e90*/  ENDCOLLECTIVE ;  /* 0x000000000000791b */ /* 0x007fe20003800000 */
.L_x_2646:
[----:B------:R-:W-:Y:S05]  /*23ea0*/  BSYNC B0 ;  /* 0x0000000000007941 */ /* 0x000fea0003800000 */
.L_x_2645:
[----:B------:R-:W-:Y:S05]  /*23eb0*/  BRA `(.L_x_2647) ;  /* 0xffffffdc007c7947 */ /* 0x000fea000383ffff */
.L_x_2531:
[----:B------:R-:W-:Y:S01]  /*23ec0*/  BSSY B0, `(.L_x_2648) ;  /* 0x0000006000007945 */ /* 0x000fe20003800000 */
[----:B------:R-:W-:-:S07]  /*23ed0*/  IMAD.MOV.U32 R15, RZ, RZ, -0x1 ;  /* 0xffffffffff0f7424 */ /* 0x000fce00078e00ff */
[----:B012---:R-:W-:Y:S05]  /*23ee0*/  WARPSYNC.COLLECTIVE R15, `(.L_x_2649) ;  /* 0x000000000f0c7348 */ /* 0x007fea0003c00000 */
[----:B------:R-:W-:Y:S02]  /*23ef0*/  ELECT P6, UR62, PT ;  /* 0x00000000003e782f */ /* 0x000fe400038c0000 */
[----:B------:R-:W-:Y:S01]  /*23f00*/  MOV R14, UR62 ;  /* 0x0000003e000e7c02 */ /* 0x000fe20008000f00 */
[----:B012---:R-:W-:Y:S10]  /*23f10*/  ENDCOLLECTIVE ;  /* 0x000000000000791b */ /* 0x007ff40003800000 */
.L_x_2649:
[----:B------:R-:W-:Y:S05]  /*23f20*/  BSYNC B0 ;  /* 0x0000000000007941 */ /* 0x000fea0003800000 */
.L_x_2648:
[----:B------:R-:W-:Y:S05]  /*23f30*/  BRA `(.L_x_2650) ;  /* 0xffffffdc00707947 */ /* 0x000fea000383ffff */
.L_x_2533:
[----:B-1----:R1:W2:Y:S02]  /*23f40*/  SYNCS.PHASECHK.TRANS64.TRYWAIT P0, [R6+URZ], R5 ;  /* 0x00000005060075a7 */ /* 0x0022a4000800017f */
[----:B--2---:R-:W-:Y:S05]  /*23f50*/  @!P0 NANOSLEEP.SYNCS 0x989680 ;  /* 0x009896800000895d */ /* 0x004fea0003900000 */
[----:B------:R-:W2:Y:S02]  /*23f60*/  @!P0 SYNCS.PHASECHK.TRANS64 P0, [R6+URZ], R5 ;  /* 0x00000005060085a7 */ /* 0x000ea4000800007f */
[----:B--2---:R-:W-:Y:S05]  /*23f70*/  @!P0 BRA `(.L_x_2533) ;  /* 0xfffffffc00f08947 */ /* 0x004fea000383ffff */
[----:B------:R-:W-:Y:S05]  /*23f80*/  BRA `(.L_x_2651) ;  /* 0xffffffdc00ac7947 */ /* 0x000fea000383ffff */
.L_x_2534:
[----:B--2---:R2:W3:Y:S02]  /*23f90*/  SYNCS.PHASECHK.TRANS64.TRYWAIT P0, [R7+URZ], R2 ;  /* 0x00000002070075a7 */ /* 0x0044e4000800017f */
[----:B---3--:R-:W-:Y:S05]  /*23fa0*/  @!P0 NANOSLEEP.SYNCS 0x989680 ;  /* 0x009896800000895d */ /* 0x008fea0003900000 */
[----:B------:R-:W3:Y:S02]  /*23fb0*/  @!P0 SYNCS.PHASECHK.TRANS64 P0, [R7+URZ], R2 ;  /* 0x00000002070085a7 */ /* 0x000ee4000800007f */
[----:B---3--:R-:W-:Y:S05]  /*23fc0*/  @!P0 BRA `(.L_x_2534) ;  /* 0xfffffffc00f08947 */ /* 0x008fea000383ffff */
[----:B------:R-:W-:Y:S05]  /*23fd0*/  BRA `(.L_x_2652) ;  /* 0xffffffdc00a07947 */ /* 0x000fea000383ffff */
.L_x_2536:
[----:B---3--:R3:W4:Y:S02]  /*23fe0*/  SYNCS.PHASECHK.TRANS64.TRYWAIT P0, [R4+URZ], R5 ;  /* 0x00000005040075a7 */ /* 0x008724000800017f */
[----:B----4-:R-:W-:Y:S05]  /*23ff0*/  @!P0 NANOSLEEP.SYNCS 0x989680 ;  /* 0x009896800000895d */ /* 0x010fea0003900000 */
[----:B------:R-:W4:Y:S02]  /*24000*/  @!P0 SYNCS.PHASECHK.TRANS64 P0, [R4+URZ], R5 ;  /* 0x00000005040085a7 */ /* 0x000f24000800007f */
[----:B----4-:R-:W-:Y:S05]  /*24010*/  @!P0 BRA `(.L_x_2536) ;  /* 0xfffffffc00f08947 */ /* 0x010fea000383ffff */
[----:B------:R-:W-:Y:S05]  /*24020*/  BRA `(.L_x_2653) ;  /* 0xffffffdc00a87947 */ /* 0x000fea000383ffff */
.L_x_2654:
        /* <DEDUP_REMOVED lines=13> */
.L_x_2664:


//--------------------- .nv.global.init           --------------------------
	.section	.nv.global.init,"aw",@progbits
.nv.global.init:
	.type		$str$23,@object
	.size		$str$23,($str$24 - $str$23)
$str$23:
        /*0000*/ 	.byte	0x28, 0x61, 0x64, 0x64, 0x72, 0x65, 0x73, 0x73, 0x20, 0x26, 0x20, 0x6d, 0x61, 0x73, 0x6b, 0x29
        /*0010*/ 	.byte	0x20, 0x3d, 0x3d, 0x20, 0x30, 0x00
	.type		$str$24,@object
	.size		$str$24,(__unnamed_5 - $str$24)
$str$24:
        /*0016*/ 	.byte	0x2f, 0x74, 0x6d, 0x70, 0x2f, 0x6f, 0x73, 0x73, 0x5f, 0x6b, 0x65, 0x72, 0x6e, 0x65, 0x6c, 0x73
        /*0026*/ 	.byte	0x5f, 0x73, 0x72, 0x63, 0x2f, 0x66, 0x6c, 0x61, 0x73, 0x68, 0x5f, 0x61, 0x74, 0x74, 0x65, 0x6e
        /*0036*/ 	.byte	0x74, 0x69, 0x6f, 0x6e, 0x2f, 0x63, 0x73, 0x72, 0x63, 0x2f, 0x63, 0x75, 0x74, 0x6c, 0x61, 0x73
        /*0046*/ 	.byte	0x73, 0x2f, 0x69, 0x6e, 0x63, 0x6c, 0x75, 0x64, 0x65, 0x2f, 0x63, 0x75, 0x74, 0x65, 0x2f, 0x70
        /*0056*/ 	.byte	0x6f, 0x69, 0x6e, 0x74, 0x65, 0x72, 0x5f, 0x66, 0x6c, 0x61, 0x67, 0x67, 0x65, 0x64, 0x2e, 0x68
        /*0066*/ 	.byte	0x70, 0x70, 0x00
	.type		__unnamed_5,@object
	.size		__unnamed_5,(__unnamed_11 - __unnamed_5)
__unnamed_5:
        /* <DEDUP_REMOVED lines=24> */
	.type		__unnamed_11,@object
	.size		__unnamed_11,(__unnamed_6 - __unnamed_11)
__unnamed_11:
        /* <DEDUP_REMOVED lines=24> */
	.type		__unnamed_6,@object
	.size		__unnamed_6,(__unnamed_9 - __unnamed_6)
__unnamed_6:
        /* <DEDUP_REMOVED lines=24> */
	.type		__unnamed_9,@object
	.size		__unnamed_9,(__unnamed_3 - __unnamed_9)
__unnamed_9:
        /* <DEDUP_REMOVED lines=29> */
	.type		__unnamed_3,@object
	.size		__unnamed_3,(__unnamed_4 - __unnamed_3)
__unnamed_3:
        /* <DEDUP_REMOVED lines=29> */
	.type		__unnamed_4,@object
	.size		__unnamed_4,(__unnamed_8 - __unnamed_4)
__unnamed_4:
        /* <DEDUP_REMOVED lines=29> */
	.type		__unnamed_8,@object
	.size		__unnamed_8,(__unnamed_10 - __unnamed_8)
__unnamed_8:
        /* <DEDUP_REMOVED lines=29> */
	.type		__unnamed_10,@object
	.size		__unnamed_10,(__unnamed_2 - __unnamed_10)
__unnamed_10:
        /* <DEDUP_REMOVED lines=29> */
	.type		__unnamed_2,@object
	.size		__unnamed_2,(__unnamed_1 - __unnamed_2)
__unnamed_2:
        /* <DEDUP_REMOVED lines=29> */
	.type		__unnamed_1,@object
	.size		__unnamed_1,(__unnamed_7 - __unnamed_1)
__unnamed_1:
        /* <DEDUP_REMOVED lines=28> */
        /*1171*/ 	.byte	0x32, 0x34, 0x35, 0x37, 0x36, 0x3e, 0x3e, 0x3e, 0x3e, 0x3e, 0x20, 0x26, 0x5d, 0x00
	.type		__unnamed_7,@object
	.size		__unnamed_7,(.L_6 - __unnamed_7)
__unnamed_7:
        /* <DEDUP_REMOVED lines=29> */
.L_6:


//--------------------- .nv.shared._ZN7cutlass13device_kernelIN5flash11enable_sm90INS1_16FlashAttnFwdSm90INS1_25CollectiveMainloopFwdSm90ILi2EN4cute5tupleIJNS5_1CILi1EEES8_S8_EEENS6_IJNS7_ILi128EEESA_NS7_ILi192EEEEEELi128ENS_6half_tEfNS_4arch4Sm90ELb0ELb0ELb0ELb0ELb0ELb0ELb0ELb1ELb1ELb0ELb0ELb0EEENS1_21CollectiveEpilogueFwdINS6_IJSA_SA_SA_EEES9_SD_SF_Li256ELb0ELb0ELb0ELb0EEENS1_29StaticPersistentTileSchedulerILb0EEEEEEEEEvNT_6ParamsE --------------------------
	.section	.nv.shared._ZN7cutlass13device_kernelIN5flash11enable_sm90INS1_16FlashAttnFwdSm90INS1_25CollectiveMainloopFwdSm90ILi2EN4cute5tupleIJNS5_1CILi1EEES8_S8_EEENS6_IJNS7_ILi128EEESA_NS7_ILi192EEEEEELi128ENS_6half_tEfNS_4arch4Sm90ELb0ELb0ELb0ELb0ELb0ELb0ELb0ELb1ELb1ELb0ELb0ELb0EEENS1_21CollectiveEpilogueFwdINS6_IJSA_SA_SA_EEES9_SD_SF_Li256ELb0ELb0ELb0ELb0EEENS1_29StaticPersistentTileSchedulerILb0EEEEEEEEEvNT_6ParamsE,"aw",@nobits
	.sectionflags	@""
	.align	16
	.zero		1024


//--------------------- .nv.shared.reserved.0     --------------------------
	.section	.nv.shared.reserved.0,"aw",@nobits
	.weak		__nv_reservedSMEM_offset_0_alias
	.size		__nv_reservedSMEM_offset_0_alias, 0, 0
	.other		__nv_reservedSMEM_offset_0_alias,@"STO_CUDA_RESERVED_SHARED STV_DEFAULT"
__nv_reservedSMEM_offset_0_alias:
	.zero		0


//--------------------- .nv.global                --------------------------
	.section	.nv.global,"aw",@nobits
.nv.global:
	.type		_ZN70_INTERNAL_48b521d0_34_flash_fwd_hdim192_128_fp16_sm90_cu_a7f3af4d_35484cute1_E,@object
	.size		_ZN70_INTERNAL_48b521d0_34_flash_fwd_hdim192_128_fp16_sm90_cu_a7f3af4d_35484cute1_E,(_ZN70_INTERNAL_48b521d0_34_flash_fwd_hdim192_128_fp16_sm90_cu_a7f3af4d_35484cuda3std3__45__cpo6cbeginE - _ZN70_INTERNAL_48b521d0_34_flash_fwd_hdim192_128_fp16_sm90_cu_a7f3af4d_35484cute1_E)
_ZN70_INTERNAL_48b521d0_34_flash_fwd_hdim192_128_fp16_sm90_cu_a7f3af4d_35484cute1_E:
	.zero		1
	.type		_ZN70_INTERNAL_48b521d0_34_flash_fwd_hdim192_128_fp16_sm90_cu_a7f3af4d_35484cuda3std3__45__cpo6cbeginE,@object
	.size		_ZN70_INTERNAL_48b521d0_34_flash_fwd_hdim192_128_fp16_sm90_cu_a7f3af4d_35484cuda3std3__45__cpo6cbeginE,(_ZN70_INTERNAL_48b521d0_34_flash_fwd_hdim192_128_fp16_sm90_cu_a7f3af4d_35484cuda3std3__48in_placeE - _ZN70_INTERNAL_48b521d0_34_flash_fwd_hdim192_128_fp16_sm90_cu_a7f3af4d_35484cuda3std3__45__cpo6cbeginE)
_ZN70_INTERNAL_48b521d0_34_flash_fwd_hdim192_128_fp16_sm90_cu_a7f3af4d_35484cuda3std3__45__cpo6cbeginE:
	.zero		1
	.type		_ZN70_INTERNAL_48b521d0_34_flash_fwd_hdim192_128_fp16_sm90_cu_a7f3af4d_35484cuda3std3__48in_placeE,@object
	.size		_ZN70_INTERNAL_48b521d0_34_flash_fwd_hdim192_128_fp16_sm90_cu_a7f3af4d_35484cuda3std3__48in_placeE,(_ZN70_INTERNAL_48b521d0_34_flash_fwd_hdim192_128_fp16_sm90_cu_a7f3af4d_35484cuda3std6ranges3__45__cpo9iter_moveE - _ZN70_INTERNAL_48b521d0_34_flash_fwd_hdim192_128_fp16_sm90_cu_a7f3af4d_35484cuda3std3__48in_placeE)
_ZN70_INTERNAL_48b521d0_34_flash_fwd_hdim192_128_fp16_sm90_cu_a7f3af4d_35484cuda3std3__48in_placeE:
	.zero		1
	.type		_ZN70_INTERNAL_48b521d0_34_flash_fwd_hdim192_128_fp16_sm90_cu_a7f3af4d_35484cuda3std6ranges3__45__cpo9iter_moveE,@object
	.size		_ZN70_INTERNAL_48b521d0_34_flash_fwd_hdim192_128_fp16_sm90_cu_a7f3af4d_35484cuda3std6ranges3__45__cpo9iter_moveE,(_ZN70_INTERNAL_48b521d0_34_flash_fwd_hdim192_128_fp16_sm90_cu_a7f3af4d_35484cuda3std3__45__cpo5beginE - _ZN70_INTERNAL_48b521d0_34_flash_fwd_hdim192_128_fp16_sm90_cu_a7f3af4d_35484cuda3std6ranges3__45__cpo9iter_moveE)
_ZN70_INTERNAL_48b521d0_34_flash_fwd_hdim192_128_fp16_sm90_cu_a7f3af4d_35484cuda3std6ranges3__45__cpo9iter_moveE:
	.zero		1
	.type		_ZN70_INTERNAL_48b521d0_34_flash_fwd_hdim192_128_fp16_sm90_cu_a7f3af4d_35484cuda3std3__45__cpo5beginE,@object
	.size		_ZN70_INTERNAL_48b521d0_34_flash_fwd_hdim192_128_fp16_sm90_cu_a7f3af4d_35484cuda3std3__45__cpo5beginE,(_ZN70_INTERNAL_48b521d0_34_flash_fwd_hdim192_128_fp16_sm90_cu_a7f3af4d_35484cuda3std3__472_GLOBAL__N__48b521d0_34_flash_fwd_hdim192_128_fp16_sm90_cu_a7f3af4d_35486ignoreE - _ZN70_INTERNAL_48b521d0_34_flash_fwd_hdim192_128_fp16_sm90_cu_a7f3af4d_35484cuda3std3__45__cpo5beginE)
_ZN70_INTERNAL_48b521d0_34_flash_fwd_hdim192_128_fp16_sm90_cu_a7f3af4d_35484cuda3std3__45__cpo5beginE:
	.zero		1
	.type		_ZN70_INTERNAL_48b521d0_34_flash_fwd_hdim192_128_fp16_sm90_cu_a7f3af4d_35484cuda3std3__472_GLOBAL__N__48b521d0_34_flash_fwd_hdim192_128_fp16_sm90_cu_a7f3af4d_35486ignoreE,@object
	.size		_ZN70_INTERNAL_48b521d0_34_flash_fwd_hdim192_128_fp16_sm90_cu_a7f3af4d_35484cuda3std3__472_GLOBAL__N__48b521d0_34_flash_fwd_hdim192_128_fp16_sm90_cu_a7f3af4d_35486ignoreE,(_ZN70_INTERNAL_48b521d0_34_flash_fwd_hdim192_128_fp16_sm90_cu_a7f3af4d_35484cute7productE - _ZN70_INTERNAL_48b521d0_34_flash_fwd_hdim192_128_fp16_sm90_cu_a7f3af4d_35484cuda3std3__472_GLOBAL__N__48b521d0_34_flash_fwd_hdim192_128_fp16_sm90_cu_a7f3af4d_35486ignoreE)
_ZN70_INTERNAL_48b521d0_34_flash_fwd_hdim192_128_fp16_sm90_cu_a7f3af4d_35484cuda3std3__472_GLOBAL__N__48b521d0_34_flash_fwd_hdim192_128_fp16_sm90_cu_a7f3af4d_35486ignoreE:
	.zero		1
	.type		_ZN70_INTERNAL_48b521d0_34_flash_fwd_hdim192_128_fp16_sm90_cu_a7f3af4d_35484cute7productE,@object
	.size		_ZN70_INTERNAL_48b521d0_34_flash_fwd_hdim192_128_fp16_sm90_cu_a7f3af4d_35484cute7productE,(_ZN70_INTERNAL_48b521d0_34_flash_fwd_hdim192_128_fp16_sm90_cu_a7f3af4d_35484cuda3std3__45__cpo3endE - _ZN70_INTERNAL_48b521d0_34_flash_fwd_hdim192_128_fp16_sm90_cu_a7f3af4d_35484cute7productE)
_ZN70_INTERNAL_48b521d0_34_flash_fwd_hdim192_128_fp16_sm90_cu_a7f3af4d_35484cute7productE:
	.zero		1
	.type		_ZN70_INTERNAL_48b521d0_34_flash_fwd_hdim192_128_fp16_sm90_cu_a7f3af4d_35484cuda3std3__45__cpo3endE,@object
	.size		_ZN70_INTERNAL_48b521d0_34_flash_fwd_hdim192_128_fp16_sm90_cu_a7f3af4d_35484cuda3std3__45__cpo3endE,(_ZN70_INTERNAL_48b521d0_34_flash_fwd_hdim192_128_fp16_sm90_cu_a7f3af4d_35484cuda3std3__419piecewise_constructE - _ZN70_INTERNAL_48b521d0_34_flash_fwd_hdim192_128_fp16_sm90_cu_a7f3af4d_35484cuda3std3__45__cpo3endE)
_ZN70_INTERNAL_48b521d0_34_flash_fwd_hdim192_128_fp16_sm90_cu_a7f3af4d_35484cuda3std3__45__cpo3endE:
	.zero		1
	.type		_ZN70_INTERNAL_48b521d0_34_flash_fwd_hdim192_128_fp16_sm90_cu_a7f3af4d_35484cuda3std3__419piecewise_constructE,@object
	.size		_ZN70_INTERNAL_48b521d0_34_flash_fwd_hdim192_128_fp16_sm90_cu_a7f3af4d_35484cuda3std3__419piecewise_constructE,(_ZN70_INTERNAL_48b521d0_34_flash_fwd_hdim192_128_fp16_sm90_cu_a7f3af4d_35484cuda3std3__45__cpo4cendE - _ZN70_INTERNAL_48b521d0_34_flash_fwd_hdim192_128_fp16_sm90_cu_a7f3af4d_35484cuda3std3__419piecewise_constructE)
_ZN70_INTERNAL_48b521d0_34_flash_fwd_hdim192_128_fp16_sm90_cu_a7f3af4d_35484cuda3std3__419piecewise_constructE:
	.zero		1
	.type		_ZN70_INTERNAL_48b521d0_34_flash_fwd_hdim192_128_fp16_sm90_cu_a7f3af4d_35484cuda3std3__45__cpo4cendE,@object
	.size		_ZN70_INTERNAL_48b521d0_34_flash_fwd_hdim192_128_fp16_sm90_cu_a7f3af4d_35484cuda3std3__45__cpo4cendE,(_ZN70_INTERNAL_48b521d0_34_flash_fwd_hdim192_128_fp16_sm90_cu_a7f3af4d_35484cuda3std6ranges3__45__cpo4swapE - _ZN70_INTERNAL_48b521d0_34_flash_fwd_hdim192_128_fp16_sm90_cu_a7f3af4d_35484cuda3std3__45__cpo4cendE)
_ZN70_INTERNAL_48b521d0_34_flash_fwd_hdim192_128_fp16_sm90_cu_a7f3af4d_35484cuda3std3__45__cpo4cendE:
	.zero		1
	.type		_ZN70_INTERNAL_48b521d0_34_flash_fwd_hdim192_128_fp16_sm90_cu_a7f3af4d_35484cuda3std6ranges3__45__cpo4swapE,@object
	.size		_ZN70_INTERNAL_48b521d0_34_flash_fwd_hdim192_128_fp16_sm90_cu_a7f3af4d_35484cuda3std6ranges3__45__cpo4swapE,(.L_18 - _ZN70_INTERNAL_48b521d0_34_flash_fwd_hdim192_128_fp16_sm90_cu_a7f3af4d_35484cuda3std6ranges3__45__cpo4swapE)
_ZN70_INTERNAL_48b521d0_34_flash_fwd_hdim192_128_fp16_sm90_cu_a7f3af4d_35484cuda3std6ranges3__45__cpo4swapE:
	.zero		1
.L_18:


//--------------------- .nv.shared._ZN7cutlass13device_kernelIN5flash11enable_sm90INS1_16FlashAttnFwdSm90INS1_25CollectiveMainloopFwdSm90ILi2EN4cute5tupleIJNS5_1CILi2EEENS7_ILi1EEES9_EEENS6_IJNS7_ILi128EEESB_NS7_ILi192EEEEEELi128ENS_6half_tEfNS_4arch4Sm90ELb0ELb0ELb0ELb0ELb0ELb0ELb0ELb1ELb1ELb0ELb0ELb0EEENS1_21CollectiveEpilogueFwdINS6_IJSB_SB_SB_EEESA_SE_SG_Li256ELb0ELb0ELb0ELb0EEENS1_29StaticPersistentTileSchedulerILb0EEEEEEEEEvNT_6ParamsE --------------------------
	.section	.nv.shared._ZN7cutlass13device_kernelIN5flash11enable_sm90INS1_16FlashAttnFwdSm90INS1_25CollectiveMainloopFwdSm90ILi2EN4cute5tupleIJNS5_1CILi2EEENS7_ILi1EEES9_EEENS6_IJNS7_ILi128EEESB_NS7_ILi192EEEEEELi128ENS_6half_tEfNS_4arch4Sm90ELb0ELb0ELb0ELb0ELb0ELb0ELb0ELb1ELb1ELb0ELb0ELb0EEENS1_21CollectiveEpilogueFwdINS6_IJSB_SB_SB_EEESA_SE_SG_Li256ELb0ELb0ELb0ELb0EEENS1_29StaticPersistentTileSchedulerILb0EEEEEEEEEvNT_6ParamsE,"aw",@nobits
	.sectionflags	@""
	.align	16
	.zero		1024


//--------------------- .nv.shared._ZN7cutlass13device_kernelIN5flash11enable_sm90INS1_16FlashAttnFwdSm90INS1_25CollectiveMainloopFwdSm90ILi2EN4cute5tupleIJNS5_1CILi1EEES8_S8_EEENS6_IJNS7_ILi128EEESA_NS7_ILi192EEEEEELi128ENS_6half_tEfNS_4arch4Sm90ELb0ELb0ELb0ELb1ELb0ELb0ELb0ELb1ELb1ELb0ELb0ELb0EEENS1_21CollectiveEpilogueFwdINS6_IJSA_SA_SA_EEES9_SD_SF_Li256ELb1ELb0ELb0ELb0EEENS1_36VarlenDynamicPersistentTileSchedulerILi128ELi128ELi256ELi32ELb0ELb0ELb1ELb0ELb1ELb1EEEEEEEEEvNT_6ParamsE --------------------------
	.section	.nv.shared._ZN7cutlass13device_kernelIN5flash11enable_sm90INS1_16FlashAttnFwdSm90INS1_25CollectiveMainloopFwdSm90ILi2EN4cute5tupleIJNS5_1CILi1EEES8_S8_EEENS6_IJNS7_ILi128EEESA_NS7_ILi192EEEEEELi128ENS_6half_tEfNS_4arch4Sm90ELb0ELb0ELb0ELb1ELb0ELb0ELb0ELb1ELb1ELb0ELb0ELb0EEENS1_21CollectiveEpilogueFwdINS6_IJSA_SA_SA_EEES9_SD_SF_Li256ELb1ELb0ELb0ELb0EEENS1_36VarlenDynamicPersistentTileSchedulerILi128ELi128ELi256ELi32ELb0ELb0ELb1ELb0ELb1ELb1EEEEEEEEEvNT_6ParamsE,"aw",@nobits
	.sectionflags	@""
	.align	16
	.zero		1024


//--------------------- .nv.shared._ZN7cutlass13device_kernelIN5flash11enable_sm90INS1_16FlashAttnFwdSm90INS1_25CollectiveMainloopFwdSm90ILi2EN4cute5tupleIJNS5_1CILi1EEES8_S8_EEENS6_IJNS7_ILi128EEESA_NS7_ILi192EEEEEELi128ENS_6half_tEfNS_4arch4Sm90ELb0ELb0ELb0ELb1ELb0ELb1ELb0ELb1ELb1ELb0ELb0ELb0EEENS1_21CollectiveEpilogueFwdINS6_IJSA_SA_SA_EEES9_SD_SF_Li256ELb1ELb0ELb0ELb0EEENS1_36VarlenDynamicPersistentTileSchedulerILi128ELi128ELi256ELi32ELb0ELb0ELb1ELb0ELb1ELb1EEEEEEEEEvNT_6ParamsE --------------------------
	.section	.nv.shared._ZN7cutlass13device_kernelIN5flash11enable_sm90INS1_16FlashAttnFwdSm90INS1_25CollectiveMainloopFwdSm90ILi2EN4cute5tupleIJNS5_1CILi1EEES8_S8_EEENS6_IJNS7_ILi128EEESA_NS7_ILi192EEEEEELi128ENS_6half_tEfNS_4arch4Sm90ELb0ELb0ELb0ELb1ELb0ELb1ELb0ELb1ELb1ELb0ELb0ELb0EEENS1_21CollectiveEpilogueFwdINS6_IJSA_SA_SA_EEES9_SD_SF_Li256ELb1ELb0ELb0ELb0EEENS1_36VarlenDynamicPersistentTileSchedulerILi128ELi128ELi256ELi32ELb0ELb0ELb1ELb0ELb1ELb1EEEEEEEEEvNT_6ParamsE,"aw",@nobits
	.sectionflags	@""
	.align	16
	.zero		1024


//--------------------- .nv.shared._ZN7cutlass13device_kernelIN5flash11enable_sm90INS1_16FlashAttnFwdSm90INS1_25CollectiveMainloopFwdSm90ILi2EN4cute5tupleIJNS5_1CILi1EEES8_S8_EEENS6_IJNS7_ILi128EEENS7_ILi96EEENS7_ILi192EEEEEELi128ENS_6half_tEfNS_4arch4Sm90ELb0ELb1ELb0ELb0ELb0ELb0ELb0ELb1ELb1ELb0ELb0ELb0EEENS1_21CollectiveEpilogueFwdINS6_IJSA_SA_SB_EEES9_SE_SG_Li256ELb0ELb0ELb0ELb0EEENS1_30DynamicPersistentTileSchedulerILi256ELi32ELb0ELb0ELb1EEEEEEEEEvNT_6ParamsE --------------------------
	.section	.nv.shared._ZN7cutlass13device_kernelIN5flash11enable_sm90INS1_16FlashAttnFwdSm90INS1_25CollectiveMainloopFwdSm90ILi2EN4cute5tupleIJNS5_1CILi1EEES8_S8_EEENS6_IJNS7_ILi128EEENS7_ILi96EEENS7_ILi192EEEEEELi128ENS_6half_tEfNS_4arch4Sm90ELb0ELb1ELb0ELb0ELb0ELb0ELb0ELb1ELb1ELb0ELb0ELb0EEENS1_21CollectiveEpilogueFwdINS6_IJSA_SA_SB_EEES9_SE_SG_Li256ELb0ELb0ELb0ELb0EEENS1_30DynamicPersistentTileSchedulerILi256ELi32ELb0ELb0ELb1EEEEEEEEEvNT_6ParamsE,"aw",@nobits
	.sectionflags	@""
	.align	16
	.zero		1024


//--------------------- .nv.shared._ZN7cutlass13device_kernelIN5flash11enable_sm90INS1_16FlashAttnFwdSm90INS1_25CollectiveMainloopFwdSm90ILi2EN4cute5tupleIJNS5_1CILi1EEES8_S8_EEENS6_IJNS7_ILi128EEENS7_ILi96EEENS7_ILi192EEEEEELi128ENS_6half_tEfNS_4arch4Sm90ELb0ELb1ELb0ELb1ELb0ELb0ELb0ELb1ELb1ELb0ELb0ELb0EEENS1_21CollectiveEpilogueFwdINS6_IJSA_SA_SB_EEES9_SE_SG_Li256ELb1ELb0ELb0ELb0EEENS1_36VarlenDynamicPersistentTileSchedulerILi128ELi96ELi256ELi32ELb0ELb0ELb1ELb1ELb0ELb1EEEEEEEEEvNT_6ParamsE --------------------------
	.section	.nv.shared._ZN7cutlass13device_kernelIN5flash11enable_sm90INS1_16FlashAttnFwdSm90INS1_25CollectiveMainloopFwdSm90ILi2EN4cute5tupleIJNS5_1CILi1EEES8_S8_EEENS6_IJNS7_ILi128EEENS7_ILi96EEENS7_ILi192EEEEEELi128ENS_6half_tEfNS_4arch4Sm90ELb0ELb1ELb0ELb1ELb0ELb0ELb0ELb1ELb1ELb0ELb0ELb0EEENS1_21CollectiveEpilogueFwdINS6_IJSA_SA_SB_EEES9_SE_SG_Li256ELb1ELb0ELb0ELb0EEENS1_36VarlenDynamicPersistentTileSchedulerILi128ELi96ELi256ELi32ELb0ELb0ELb1ELb1ELb0ELb1EEEEEEEEEvNT_6ParamsE,"aw",@nobits
	.sectionflags	@""
	.align	16
	.zero		1024


//--------------------- .nv.shared._ZN7cutlass13device_kernelIN5flash11enable_sm90INS1_16FlashAttnFwdSm90INS1_25CollectiveMainloopFwdSm90ILi2EN4cute5tupleIJNS5_1CILi1EEES8_S8_EEENS6_IJNS7_ILi128EEENS7_ILi96EEENS7_ILi192EEEEEELi128ENS_6half_tEfNS_4arch4Sm90ELb0ELb1ELb0ELb1ELb0ELb1ELb0ELb1ELb1ELb0ELb0ELb0EEENS1_21CollectiveEpilogueFwdINS6_IJSA_SA_SB_EEES9_SE_SG_Li256ELb1ELb0ELb0ELb0EEENS1_36VarlenDynamicPersistentTileSchedulerILi128ELi96ELi256ELi32ELb0ELb0ELb1ELb1ELb0ELb1EEEEEEEEEvNT_6ParamsE --------------------------
	.section	.nv.shared._ZN7cutlass13device_kernelIN5flash11enable_sm90INS1_16FlashAttnFwdSm90INS1_25CollectiveMainloopFwdSm90ILi2EN4cute5tupleIJNS5_1CILi1EEES8_S8_EEENS6_IJNS7_ILi128EEENS7_ILi96EEENS7_ILi192EEEEEELi128ENS_6half_tEfNS_4arch4Sm90ELb0ELb1ELb0ELb1ELb0ELb1ELb0ELb1ELb1ELb0ELb0ELb0EEENS1_21CollectiveEpilogueFwdINS6_IJSA_SA_SB_EEES9_SE_SG_Li256ELb1ELb0ELb0ELb0EEENS1_36VarlenDynamicPersistentTileSchedulerILi128ELi96ELi256ELi32ELb0ELb0ELb1ELb1ELb0ELb1EEEEEEEEEvNT_6ParamsE,"aw",@nobits
	.sectionflags	@""
	.align	16
	.zero		1024


//--------------------- .nv.shared._ZN7cutlass13device_kernelIN5flash11enable_sm90INS1_16FlashAttnFwdSm90INS1_25CollectiveMainloopFwdSm90ILi2EN4cute5tupleIJNS5_1CILi1EEES8_S8_EEENS6_IJNS7_ILi128EEESA_NS7_ILi192EEEEEELi128ENS_6half_tEfNS_4arch4Sm90ELb1ELb0ELb0ELb0ELb0ELb0ELb0ELb1ELb1ELb0ELb0ELb0EEENS1_21CollectiveEpilogueFwdINS6_IJSA_SA_SA_EEES9_SD_SF_Li256ELb0ELb0ELb0ELb0EEENS1_30DynamicPersistentTileSchedulerILi256ELi32ELb0ELb0ELb1EEEEEEEEEvNT_6ParamsE --------------------------
	.section	.nv.shared._ZN7cutlass13device_kernelIN5flash11enable_sm90INS1_16FlashAttnFwdSm90INS1_25CollectiveMainloopFwdSm90ILi2EN4cute5tupleIJNS5_1CILi1EEES8_S8_EEENS6_IJNS7_ILi128EEESA_NS7_ILi192EEEEEELi128ENS_6half_tEfNS_4arch4Sm90ELb1ELb0ELb0ELb0ELb0ELb0ELb0ELb1ELb1ELb0ELb0ELb0EEENS1_21CollectiveEpilogueFwdINS6_IJSA_SA_SA_EEES9_SD_SF_Li256ELb0ELb0ELb0ELb0EEENS1_30DynamicPersistentTileSchedulerILi256ELi32ELb0ELb0ELb1EEEEEEEEEvNT_6ParamsE,"aw",@nobits
	.sectionflags	@""
	.align	16
	.zero		1024


//--------------------- .nv.shared._ZN7cutlass13device_kernelIN5flash11enable_sm90INS1_16FlashAttnFwdSm90INS1_25CollectiveMainloopFwdSm90ILi2EN4cute5tupleIJNS5_1CILi1EEES8_S8_EEENS6_IJNS7_ILi128EEESA_NS7_ILi192EEEEEELi128ENS_6half_tEfNS_4arch4Sm90ELb1ELb0ELb0ELb1ELb0ELb0ELb0ELb1ELb1ELb0ELb0ELb0EEENS1_21CollectiveEpilogueFwdINS6_IJSA_SA_SA_EEES9_SD_SF_Li256ELb1ELb0ELb0ELb0EEENS1_36VarlenDynamicPersistentTileSchedulerILi128ELi128ELi256ELi32ELb0ELb0ELb1ELb1ELb1ELb1EEEEEEEEEvNT_6ParamsE --------------------------
	.section	.nv.shared._ZN7cutlass13device_kernelIN5flash11enable_sm90INS1_16FlashAttnFwdSm90INS1_25CollectiveMainloopFwdSm90ILi2EN4cute5tupleIJNS5_1CILi1EEES8_S8_EEENS6_IJNS7_ILi128EEESA_NS7_ILi192EEEEEELi128ENS_6half_tEfNS_4arch4Sm90ELb1ELb0ELb0ELb1ELb0ELb0ELb0ELb1ELb1ELb0ELb0ELb0EEENS1_21CollectiveEpilogueFwdINS6_IJSA_SA_SA_EEES9_SD_SF_Li256ELb1ELb0ELb0ELb0EEENS1_36VarlenDynamicPersistentTileSchedulerILi128ELi128ELi256ELi32ELb0ELb0ELb1ELb1ELb1ELb1EEEEEEEEEvNT_6ParamsE,"aw",@nobits
	.sectionflags	@""
	.align	16
	.zero		1024


//--------------------- .nv.shared._ZN7cutlass13device_kernelIN5flash11enable_sm90INS1_16FlashAttnFwdSm90INS1_25CollectiveMainloopFwdSm90ILi2EN4cute5tupleIJNS5_1CILi1EEES8_S8_EEENS6_IJNS7_ILi128EEESA_NS7_ILi192EEEEEELi128ENS_6half_tEfNS_4arch4Sm90ELb1ELb0ELb0ELb1ELb0ELb1ELb0ELb1ELb1ELb0ELb0ELb0EEENS1_21CollectiveEpilogueFwdINS6_IJSA_SA_SA_EEES9_SD_SF_Li256ELb1ELb0ELb0ELb0EEENS1_36VarlenDynamicPersistentTileSchedulerILi128ELi128ELi256ELi32ELb0ELb0ELb1ELb1ELb1ELb1EEEEEEEEEvNT_6ParamsE --------------------------
	.section	.nv.shared._ZN7cutlass13device_kernelIN5flash11enable_sm90INS1_16FlashAttnFwdSm90INS1_25CollectiveMainloopFwdSm90ILi2EN4cute5tupleIJNS5_1CILi1EEES8_S8_EEENS6_IJNS7_ILi128EEESA_NS7_ILi192EEEEEELi128ENS_6half_tEfNS_4arch4Sm90ELb1ELb0ELb0ELb1ELb0ELb1ELb0ELb1ELb1ELb0ELb0ELb0EEENS1_21CollectiveEpilogueFwdINS6_IJSA_SA_SA_EEES9_SD_SF_Li256ELb1ELb0ELb0ELb0EEENS1_36VarlenDynamicPersistentTileSchedulerILi128ELi128ELi256ELi32ELb0ELb0ELb1ELb1ELb1ELb1EEEEEEEEEvNT_6ParamsE,"aw",@nobits
	.sectionflags	@""
	.align	16
	.zero		1024


//--------------------- .nv.constant0._ZN7cutlass13device_kernelIN5flash11enable_sm90INS1_16FlashAttnFwdSm90INS1_25CollectiveMainloopFwdSm90ILi2EN4cute5tupleIJNS5_1CILi1EEES8_S8_EEENS6_IJNS7_ILi128EEESA_NS7_ILi192EEEEEELi128ENS_6half_tEfNS_4arch4Sm90ELb0ELb0ELb0ELb0ELb0ELb0ELb0ELb1ELb1ELb0ELb0ELb0EEENS1_21CollectiveEpilogueFwdINS6_IJSA_SA_SA_EEES9_SD_SF_Li256ELb0ELb0ELb0ELb0EEENS1_29StaticPersistentTileSchedulerILb0EEEEEEEEEvNT_6ParamsE --------------------------
	.section	.nv.constant0._ZN7cutlass13device_kernelIN5flash11enable_sm90INS1_16FlashAttnFwdSm90INS1_25CollectiveMainloopFwdSm90ILi2EN4cute5tupleIJNS5_1CILi1EEES8_S8_EEENS6_IJNS7_ILi128EEESA_NS7_ILi192EEEEEELi128ENS_6half_tEfNS_4arch4Sm90ELb0ELb0ELb0ELb0ELb0ELb0ELb0ELb1ELb1ELb0ELb0ELb0EEENS1_21CollectiveEpilogueFwdINS6_IJSA_SA_SA_EEES9_SD_SF_Li256ELb0ELb0ELb0ELb0EEENS1_29StaticPersistentTileSchedulerILb0EEEEEEEEEvNT_6ParamsE,"a",@progbits
	.sectionflags	@""
	.align	4
.nv.constant0._ZN7cutlass13device_kernelIN5flash11enable_sm90INS1_16FlashAttnFwdSm90INS1_25CollectiveMainloopFwdSm90ILi2EN4cute5tupleIJNS5_1CILi1EEES8_S8_EEENS6_IJNS7_ILi128EEESA_NS7_ILi192EEEEEELi128ENS_6half_tEfNS_4arch4Sm90ELb0ELb0ELb0ELb0ELb0ELb0ELb0ELb1ELb1ELb0ELb0ELb0EEENS1_21CollectiveEpilogueFwdINS6_IJSA_SA_SA_EEES9_SD_SF_Li256ELb0ELb0ELb0ELb0EEENS1_29StaticPersistentTileSchedulerILb0EEEEEEEEEvNT_6ParamsE:
	.zero		3584


//--------------------- .nv.constant0._ZN7cutlass13device_kernelIN5flash11enable_sm90INS1_16FlashAttnFwdSm90INS1_25CollectiveMainloopFwdSm90ILi2EN4cute5tupleIJNS5_1CILi2EEENS7_ILi1EEES9_EEENS6_IJNS7_ILi128EEESB_NS7_ILi192EEEEEELi128ENS_6half_tEfNS_4arch4Sm90ELb0ELb0ELb0ELb0ELb0ELb0ELb0ELb1ELb1ELb0ELb0ELb0EEENS1_21CollectiveEpilogueFwdINS6_IJSB_SB_SB_EEESA_SE_SG_Li256ELb0ELb0ELb0ELb0EEENS1_29StaticPersistentTileSchedulerILb0EEEEEEEEEvNT_6ParamsE --------------------------
	.section	.nv.constant0._ZN7cutlass13device_kernelIN5flash11enable_sm90INS1_16FlashAttnFwdSm90INS1_25CollectiveMainloopFwdSm90ILi2EN4cute5tupleIJNS5_1CILi2EEENS7_ILi1EEES9_EEENS6_IJNS7_ILi128EEESB_NS7_ILi192EEEEEELi128ENS_6half_tEfNS_4arch4Sm90ELb0ELb0ELb0ELb0ELb0ELb0ELb0ELb1ELb1ELb0ELb0ELb0EEENS1_21CollectiveEpilogueFwdINS6_IJSB_SB_SB_EEESA_SE_SG_Li256ELb0ELb0ELb0ELb0EEENS1_29StaticPersistentTileSchedulerILb0EEEEEEEEEvNT_6ParamsE,"a",@progbits
	.sectionflags	@""
	.align	4
.nv.constant0._ZN7cutlass13device_kernelIN5flash11enable_sm90INS1_16FlashAttnFwdSm90INS1_25CollectiveMainloopFwdSm90ILi2EN4cute5tupleIJNS5_1CILi2EEENS7_ILi1EEES9_EEENS6_IJNS7_ILi128EEESB_NS7_ILi192EEEEEELi128ENS_6half_tEfNS_4arch4Sm90ELb0ELb0ELb0ELb0ELb0ELb0ELb0ELb1ELb1ELb0ELb0ELb0EEENS1_21CollectiveEpilogueFwdINS6_IJSB_SB_SB_EEESA_SE_SG_Li256ELb0ELb0ELb0ELb0EEENS1_29StaticPersistentTileSchedulerILb0EEEEEEEEEvNT_6ParamsE:
	.zero		3584


//--------------------- .nv.constant0._ZN7cutlass13device_kernelIN5flash11enable_sm90INS1_16FlashAttnFwdSm90INS1_25CollectiveMainloopFwdSm90ILi2EN4cute5tupleIJNS5_1CILi1EEES8_S8_EEENS6_IJNS7_ILi128EEESA_NS7_ILi192EEEEEELi128ENS_6half_tEfNS_4arch4Sm90ELb0ELb0ELb0ELb1ELb0ELb0ELb0ELb1ELb1ELb0ELb0ELb0EEENS1_21CollectiveEpilogueFwdINS6_IJSA_SA_SA_EEES9_SD_SF_Li256ELb1ELb0ELb0ELb0EEENS1_36VarlenDynamicPersistentTileSchedulerILi128ELi128ELi256ELi32ELb0ELb0ELb1ELb0ELb1ELb1EEEEEEEEEvNT_6ParamsE --------------------------
	.section	.nv.constant0._ZN7cutlass13device_kernelIN5flash11enable_sm90INS1_16FlashAttnFwdSm90INS1_25CollectiveMainloopFwdSm90ILi2EN4cute5tupleIJNS5_1CILi1EEES8_S8_EEENS6_IJNS7_ILi128EEESA_NS7_ILi192EEEEEELi128ENS_6half_tEfNS_4arch4Sm90ELb0ELb0ELb0ELb1ELb0ELb0ELb0ELb1ELb1ELb0ELb0ELb0EEENS1_21CollectiveEpilogueFwdINS6_IJSA_SA_SA_EEES9_SD_SF_Li256ELb1ELb0ELb0ELb0EEENS1_36VarlenDynamicPersistentTileSchedulerILi128ELi128ELi256ELi32ELb0ELb0ELb1ELb0ELb1ELb1EEEEEEEEEvNT_6ParamsE,"a",@progbits
	.sectionflags	@""
	.align	4
.nv.constant0._ZN7cutlass13device_kernelIN5flash11enable_sm90INS1_16FlashAttnFwdSm90INS1_25CollectiveMainloopFwdSm90ILi2EN4cute5tupleIJNS5_1CILi1EEES8_S8_EEENS6_IJNS7_ILi128EEESA_NS7_ILi192EEEEEELi128ENS_6half_tEfNS_4arch4Sm90ELb0ELb0ELb0ELb1ELb0ELb0ELb0ELb1ELb1ELb0ELb0ELb0EEENS1_21CollectiveEpilogueFwdINS6_IJSA_SA_SA_EEES9_SD_SF_Li256ELb1ELb0ELb0ELb0EEENS1_36VarlenDynamicPersistentTileSchedulerILi128ELi128ELi256ELi32ELb0ELb0ELb1ELb0ELb1ELb1EEEEEEEEEvNT_6ParamsE:
	.zero		3200


//--------------------- .nv.constant0._ZN7cutlass13device_kernelIN5flash11enable_sm90INS1_16FlashAttnFwdSm90INS1_25CollectiveMainloopFwdSm90ILi2EN4cute5tupleIJNS5_1CILi1EEES8_S8_EEENS6_IJNS7_ILi128EEESA_NS7_ILi192EEEEEELi128ENS_6half_tEfNS_4arch4Sm90ELb0ELb0ELb0ELb1ELb0ELb1ELb0ELb1ELb1ELb0ELb0ELb0EEENS1_21CollectiveEpilogueFwdINS6_IJSA_SA_SA_EEES9_SD_SF_Li256ELb1ELb0ELb0ELb0EEENS1_36VarlenDynamicPersistentTileSchedulerILi128ELi128ELi256ELi32ELb0ELb0ELb1ELb0ELb1ELb1EEEEEEEEEvNT_6ParamsE --------------------------
	.section	.nv.constant0._ZN7cutlass13device_kernelIN5flash11enable_sm90INS1_16FlashAttnFwdSm90INS1_25CollectiveMainloopFwdSm90ILi2EN4cute5tupleIJNS5_1CILi1EEES8_S8_EEENS6_IJNS7_ILi128EEESA_NS7_ILi192EEEEEELi128ENS_6half_tEfNS_4arch4Sm90ELb0ELb0ELb0ELb1ELb0ELb1ELb0ELb1ELb1ELb0ELb0ELb0EEENS1_21CollectiveEpilogueFwdINS6_IJSA_SA_SA_EEES9_SD_SF_Li256ELb1ELb0ELb0ELb0EEENS1_36VarlenDynamicPersistentTileSchedulerILi128ELi128ELi256ELi32ELb0ELb0ELb1ELb0ELb1ELb1EEEEEEEEEvNT_6ParamsE,"a",@progbits
	.sectionflags	@""
	.align	4
.nv.constant0._ZN7cutlass13device_kernelIN5flash11enable_sm90INS1_16FlashAttnFwdSm90INS1_25CollectiveMainloopFwdSm90ILi2EN4cute5tupleIJNS5_1CILi1EEES8_S8_EEENS6_IJNS7_ILi128EEESA_NS7_ILi192EEEEEELi128ENS_6half_tEfNS_4arch4Sm90ELb0ELb0ELb0ELb1ELb0ELb1ELb0ELb1ELb1ELb0ELb0ELb0EEENS1_21CollectiveEpilogueFwdINS6_IJSA_SA_SA_EEES9_SD_SF_Li256ELb1ELb0ELb0ELb0EEENS1_36VarlenDynamicPersistentTileSchedulerILi128ELi128ELi256ELi32ELb0ELb0ELb1ELb0ELb1ELb1EEEEEEEEEvNT_6ParamsE:
	.zero		3200


//--------------------- .nv.constant0._ZN7cutlass13device_kernelIN5flash11enable_sm90INS1_16FlashAttnFwdSm90INS1_25CollectiveMainloopFwdSm90ILi2EN4cute5tupleIJNS5_1CILi1EEES8_S8_EEENS6_IJNS7_ILi128EEENS7_ILi96EEENS7_ILi192EEEEEELi128ENS_6half_tEfNS_4arch4Sm90ELb0ELb1ELb0ELb0ELb0ELb0ELb0ELb1ELb1ELb0ELb0ELb0EEENS1_21CollectiveEpilogueFwdINS6_IJSA_SA_SB_EEES9_SE_SG_Li256ELb0ELb0ELb0ELb0EEENS1_30DynamicPersistentTileSchedulerILi256ELi32ELb0ELb0ELb1EEEEEEEEEvNT_6ParamsE --------------------------
	.section	.nv.constant0._ZN7cutlass13device_kernelIN5flash11enable_sm90INS1_16FlashAttnFwdSm90INS1_25CollectiveMainloopFwdSm90ILi2EN4cute5tupleIJNS5_1CILi1EEES8_S8_EEENS6_IJNS7_ILi128EEENS7_ILi96EEENS7_ILi192EEEEEELi128ENS_6half_tEfNS_4arch4Sm90ELb0ELb1ELb0ELb0ELb0ELb0ELb0ELb1ELb1ELb0ELb0ELb0EEENS1_21CollectiveEpilogueFwdINS6_IJSA_SA_SB_EEES9_SE_SG_Li256ELb0ELb0ELb0ELb0EEENS1_30DynamicPersistentTileSchedulerILi256ELi32ELb0ELb0ELb1EEEEEEEEEvNT_6ParamsE,"a",@progbits
	.sectionflags	@""
	.align	4
.nv.constant0._ZN7cutlass13device_kernelIN5flash11enable_sm90INS1_16FlashAttnFwdSm90INS1_25CollectiveMainloopFwdSm90ILi2EN4cute5tupleIJNS5_1CILi1EEES8_S8_EEENS6_IJNS7_ILi128EEENS7_ILi96EEENS7_ILi192EEEEEELi128ENS_6half_tEfNS_4arch4Sm90ELb0ELb1ELb0ELb0ELb0ELb0ELb0ELb1ELb1ELb0ELb0ELb0EEENS1_21CollectiveEpilogueFwdINS6_IJSA_SA_SB_EEES9_SE_SG_Li256ELb0ELb0ELb0ELb0EEENS1_30DynamicPersistentTileSchedulerILi256ELi32ELb0ELb0ELb1EEEEEEEEEvNT_6ParamsE:
	.zero		3584


//--------------------- .nv.constant0._ZN7cutlass13device_kernelIN5flash11enable_sm90INS1_16FlashAttnFwdSm90INS1_25CollectiveMainloopFwdSm90ILi2EN4cute5tupleIJNS5_1CILi1EEES8_S8_EEENS6_IJNS7_ILi128EEENS7_ILi96EEENS7_ILi192EEEEEELi128ENS_6half_tEfNS_4arch4Sm90ELb0ELb1ELb0ELb1ELb0ELb0ELb0ELb1ELb1ELb0ELb0ELb0EEENS1_21CollectiveEpilogueFwdINS6_IJSA_SA_SB_EEES9_SE_SG_Li256ELb1ELb0ELb0ELb0EEENS1_36VarlenDynamicPersistentTileSchedulerILi128ELi96ELi256ELi32ELb0ELb0ELb1ELb1ELb0ELb1EEEEEEEEEvNT_6ParamsE --------------------------
	.section	.nv.constant0._ZN7cutlass13device_kernelIN5flash11enable_sm90INS1_16FlashAttnFwdSm90INS1_25CollectiveMainloopFwdSm90ILi2EN4cute5tupleIJNS5_1CILi1EEES8_S8_EEENS6_IJNS7_ILi128EEENS7_ILi96EEENS7_ILi192EEEEEELi128ENS_6half_tEfNS_4arch4Sm90ELb0ELb1ELb0ELb1ELb0ELb0ELb0ELb1ELb1ELb0ELb0ELb0EEENS1_21CollectiveEpilogueFwdINS6_IJSA_SA_SB_EEES9_SE_SG_Li256ELb1ELb0ELb0ELb0EEENS1_36VarlenDynamicPersistentTileSchedulerILi128ELi96ELi256ELi32ELb0ELb0ELb1ELb1ELb0ELb1EEEEEEEEEvNT_6ParamsE,"a",@progbits
	.sectionflags	@""
	.align	4
.nv.constant0._ZN7cutlass13device_kernelIN5flash11enable_sm90INS1_16FlashAttnFwdSm90INS1_25CollectiveMainloopFwdSm90ILi2EN4cute5tupleIJNS5_1CILi1EEES8_S8_EEENS6_IJNS7_ILi128EEENS7_ILi96EEENS7_ILi192EEEEEELi128ENS_6half_tEfNS_4arch4Sm90ELb0ELb1ELb0ELb1ELb0ELb0ELb0ELb1ELb1ELb0ELb0ELb0EEENS1_21CollectiveEpilogueFwdINS6_IJSA_SA_SB_EEES9_SE_SG_Li256ELb1ELb0ELb0ELb0EEENS1_36VarlenDynamicPersistentTileSchedulerILi128ELi96ELi256ELi32ELb0ELb0ELb1ELb1ELb0ELb1EEEEEEEEEvNT_6ParamsE:
	.zero		3200


//--------------------- .nv.constant0._ZN7cutlass13device_kernelIN5flash11enable_sm90INS1_16FlashAttnFwdSm90INS1_25CollectiveMainloopFwdSm90ILi2EN4cute5tupleIJNS5_1CILi1EEES8_S8_EEENS6_IJNS7_ILi128EEENS7_ILi96EEENS7_ILi192EEEEEELi128ENS_6half_tEfNS_4arch4Sm90ELb0ELb1ELb0ELb1ELb0ELb1ELb0ELb1ELb1ELb0ELb0ELb0EEENS1_21CollectiveEpilogueFwdINS6_IJSA_SA_SB_EEES9_SE_SG_Li256ELb1ELb0ELb0ELb0EEENS1_36VarlenDynamicPersistentTileSchedulerILi128ELi96ELi256ELi32ELb0ELb0ELb1ELb1ELb0ELb1EEEEEEEEEvNT_6ParamsE --------------------------
	.section	.nv.constant0._ZN7cutlass13device_kernelIN5flash11enable_sm90INS1_16FlashAttnFwdSm90INS1_25CollectiveMainloopFwdSm90ILi2EN4cute5tupleIJNS5_1CILi1EEES8_S8_EEENS6_IJNS7_ILi128EEENS7_ILi96EEENS7_ILi192EEEEEELi128ENS_6half_tEfNS_4arch4Sm90ELb0ELb1ELb0ELb1ELb0ELb1ELb0ELb1ELb1ELb0ELb0ELb0EEENS1_21CollectiveEpilogueFwdINS6_IJSA_SA_SB_EEES9_SE_SG_Li256ELb1ELb0ELb0ELb0EEENS1_36VarlenDynamicPersistentTileSchedulerILi128ELi96ELi256ELi32ELb0ELb0ELb1ELb1ELb0ELb1EEEEEEEEEvNT_6ParamsE,"a",@progbits
	.sectionflags	@""
	.align	4
.nv.constant0._ZN7cutlass13device_kernelIN5flash11enable_sm90INS1_16FlashAttnFwdSm90INS1_25CollectiveMainloopFwdSm90ILi2EN4cute5tupleIJNS5_1CILi1EEES8_S8_EEENS6_IJNS7_ILi128EEENS7_ILi96EEENS7_ILi192EEEEEELi128ENS_6half_tEfNS_4arch4Sm90ELb0ELb1ELb0ELb1ELb0ELb1ELb0ELb1ELb1ELb0ELb0ELb0EEENS1_21CollectiveEpilogueFwdINS6_IJSA_SA_SB_EEES9_SE_SG_Li256ELb1ELb0ELb0ELb0EEENS1_36VarlenDynamicPersistentTileSchedulerILi128ELi96ELi256ELi32ELb0ELb0ELb1ELb1ELb0ELb1EEEEEEEEEvNT_6ParamsE:
	.zero		3200


//--------------------- .nv.constant0._ZN7cutlass13device_kernelIN5flash11enable_sm90INS1_16FlashAttnFwdSm90INS1_25CollectiveMainloopFwdSm90ILi2EN4cute5tupleIJNS5_1CILi1EEES8_S8_EEENS6_IJNS7_ILi128EEESA_NS7_ILi192EEEEEELi128ENS_6half_tEfNS_4arch4Sm90ELb1ELb0ELb0ELb0ELb0ELb0ELb0ELb1ELb1ELb0ELb0ELb0EEENS1_21CollectiveEpilogueFwdINS6_IJSA_SA_SA_EEES9_SD_SF_Li256ELb0ELb0ELb0ELb0EEENS1_30DynamicPersistentTileSchedulerILi256ELi32ELb0ELb0ELb1EEEEEEEEEvNT_6ParamsE --------------------------
	.section	.nv.constant0._ZN7cutlass13device_kernelIN5flash11enable_sm90INS1_16FlashAttnFwdSm90INS1_25CollectiveMainloopFwdSm90ILi2EN4cute5tupleIJNS5_1CILi1EEES8_S8_EEENS6_IJNS7_ILi128EEESA_NS7_ILi192EEEEEELi128ENS_6half_tEfNS_4arch4Sm90ELb1ELb0ELb0ELb0ELb0ELb0ELb0ELb1ELb1ELb0ELb0ELb0EEENS1_21CollectiveEpilogueFwdINS6_IJSA_SA_SA_EEES9_SD_SF_Li256ELb0ELb0ELb0ELb0EEENS1_30DynamicPersistentTileSchedulerILi256ELi32ELb0ELb0ELb1EEEEEEEEEvNT_6ParamsE,"a",@progbits
	.sectionflags	@""
	.align	4
.nv.constant0._ZN7cutlass13device_kernelIN5flash11enable_sm90INS1_16FlashAttnFwdSm90INS1_25CollectiveMainloopFwdSm90ILi2EN4cute5tupleIJNS5_1CILi1EEES8_S8_EEENS6_IJNS7_ILi128EEESA_NS7_ILi192EEEEEELi128ENS_6half_tEfNS_4arch4Sm90ELb1ELb0ELb0ELb0ELb0ELb0ELb0ELb1ELb1ELb0ELb0ELb0EEENS1_21CollectiveEpilogueFwdINS6_IJSA_SA_SA_EEES9_SD_SF_Li256ELb0ELb0ELb0ELb0EEENS1_30DynamicPersistentTileSchedulerILi256ELi32ELb0ELb0ELb1EEEEEEEEEvNT_6ParamsE:
	.zero		3584


//--------------------- .nv.constant0._ZN7cutlass13device_kernelIN5flash11enable_sm90INS1_16FlashAttnFwdSm90INS1_25CollectiveMainloopFwdSm90ILi2EN4cute5tupleIJNS5_1CILi1EEES8_S8_EEENS6_IJNS7_ILi128EEESA_NS7_ILi192EEEEEELi128ENS_6half_tEfNS_4arch4Sm90ELb1ELb0ELb0ELb1ELb0ELb0ELb0ELb1ELb1ELb0ELb0ELb0EEENS1_21CollectiveEpilogueFwdINS6_IJSA_SA_SA_EEES9_SD_SF_Li256ELb1ELb0ELb0ELb0EEENS1_36VarlenDynamicPersistentTileSchedulerILi128ELi128ELi256ELi32ELb0ELb0ELb1ELb1ELb1ELb1EEEEEEEEEvNT_6ParamsE --------------------------
	.section	.nv.constant0._ZN7cutlass13device_kernelIN5flash11enable_sm90INS1_16FlashAttnFwdSm90INS1_25CollectiveMainloopFwdSm90ILi2EN4cute5tupleIJNS5_1CILi1EEES8_S8_EEENS6_IJNS7_ILi128EEESA_NS7_ILi192EEEEEELi128ENS_6half_tEfNS_4arch4Sm90ELb1ELb0ELb0ELb1ELb0ELb0ELb0ELb1ELb1ELb0ELb0ELb0EEENS1_21CollectiveEpilogueFwdINS6_IJSA_SA_SA_EEES9_SD_SF_Li256ELb1ELb0ELb0ELb0EEENS1_36VarlenDynamicPersistentTileSchedulerILi128ELi128ELi256ELi32ELb0ELb0ELb1ELb1ELb1ELb1EEEEEEEEEvNT_6ParamsE,"a",@progbits
	.sectionflags	@""
	.align	4
.nv.constant0._ZN7cutlass13device_kernelIN5flash11enable_sm90INS1_16FlashAttnFwdSm90INS1_25CollectiveMainloopFwdSm90ILi2EN4cute5tupleIJNS5_1CILi1EEES8_S8_EEENS6_IJNS7_ILi128EEESA_NS7_ILi192EEEEEELi128ENS_6half_tEfNS_4arch4Sm90ELb1ELb0ELb0ELb1ELb0ELb0ELb0ELb1ELb1ELb0ELb0ELb0EEENS1_21CollectiveEpilogueFwdINS6_IJSA_SA_SA_EEES9_SD_SF_Li256ELb1ELb0ELb0ELb0EEENS1_36VarlenDynamicPersistentTileSchedulerILi128ELi128ELi256ELi32ELb0ELb0ELb1ELb1ELb1ELb1EEEEEEEEEvNT_6ParamsE:
	.zero		3200


//--------------------- .nv.constant0._ZN7cutlass13device_kernelIN5flash11enable_sm90INS1_16FlashAttnFwdSm90INS1_25CollectiveMainloopFwdSm90ILi2EN4cute5tupleIJNS5_1CILi1EEES8_S8_EEENS6_IJNS7_ILi128EEESA_NS7_ILi192EEEEEELi128ENS_6half_tEfNS_4arch4Sm90ELb1ELb0ELb0ELb1ELb0ELb1ELb0ELb1ELb1ELb0ELb0ELb0EEENS1_21CollectiveEpilogueFwdINS6_IJSA_SA_SA_EEES9_SD_SF_Li256ELb1ELb0ELb0ELb0EEENS1_36VarlenDynamicPersistentTileSchedulerILi128ELi128ELi256ELi32ELb0ELb0ELb1ELb1ELb1ELb1EEEEEEEEEvNT_6ParamsE --------------------------
	.section	.nv.constant0._ZN7cutlass13device_kernelIN5flash11enable_sm90INS1_16FlashAttnFwdSm90INS1_25CollectiveMainloopFwdSm90ILi2EN4cute5tupleIJNS5_1CILi1EEES8_S8_EEENS6_IJNS7_ILi128EEESA_NS7_ILi192EEEEEELi128ENS_6half_tEfNS_4arch4Sm90ELb1ELb0ELb0ELb1ELb0ELb1ELb0ELb1ELb1ELb0ELb0ELb0EEENS1_21CollectiveEpilogueFwdINS6_IJSA_SA_SA_EEES9_SD_SF_Li256ELb1ELb0ELb0ELb0EEENS1_36VarlenDynamicPersistentTileSchedulerILi128ELi128ELi256ELi32ELb0ELb0ELb1ELb1ELb1ELb1EEEEEEEEEvNT_6ParamsE,"a",@progbits
	.sectionflags	@""
	.align	4
.nv.constant0._ZN7cutlass13device_kernelIN5flash11enable_sm90INS1_16FlashAttnFwdSm90INS1_25CollectiveMainloopFwdSm90ILi2EN4cute5tupleIJNS5_1CILi1EEES8_S8_EEENS6_IJNS7_ILi128EEESA_NS7_ILi192EEEEEELi128ENS_6half_tEfNS_4arch4Sm90ELb1ELb0ELb0ELb1ELb0ELb1ELb0ELb1ELb1ELb0ELb0ELb0EEENS1_21CollectiveEpilogueFwdINS6_IJSA_SA_SA_EEES9_SD_SF_Li256ELb1ELb0ELb0ELb0EEENS1_36VarlenDynamicPersistentTileSchedulerILi128ELi128ELi256ELi32ELb0ELb0ELb1ELb1ELb1ELb1EEEEEEEEEvNT_6ParamsE:
	.zero		3200


//--------------------- SYMBOLS --------------------------

	.type		.nv.reservedSmem.offset0,@object
	.size		.nv.reservedSmem.offset0,0x4
	.type		__assertfail,@function
